	.target	sm_90a

	.elftype	@"ET_EXEC"


//--------------------- .note.nv.tkinfo           --------------------------
	.section	.note.nv.tkinfo,"",@"SHT_NOTE"
	.sectionflags	@"SHF_NOTE_NV_TKINFO"
	.tkinfo
        /*0018*/ 	.word	0x00000002
        /*0030*/ 	.string	""
        /*0030*/ 	.string	"ptxas"
        /*0030*/ 	.string	"Cuda compilation tools, release 13.0, V13.0.88"
        /*0030*/ 	.string	"Build cuda_13.0.r13.0/compiler.36424714_0"
        /*0030*/ 	.string	"-arch sm_90a -m 64 "



//--------------------- .note.nv.cuinfo           --------------------------
	.section	.note.nv.cuinfo,"",@"SHT_NOTE"
	.sectionflags	@"SHF_NOTE_NV_CUINFO"
        /*0018*/ 	.short	0x0002
        /*001a*/ 	.short	0x005a
        /*001c*/ 	.short	0x0082
	.zero		2


//--------------------- .nv.info                  --------------------------
	.section	.nv.info,"",@"SHT_CUDA_INFO"
	.align	4


	//----- nvinfo : EIATTR_REGCOUNT
	.align		4
        /*0000*/ 	.byte	0x04, 0x2f
        /*0002*/ 	.short	(.L_25 - .L_24)
	.align		4
.L_24:
        /*0004*/ 	.word	index@(_ZN7cutlass13device_kernelIN5flash11enable_sm90INS1_16FlashAttnFwdSm90INS1_25CollectiveMainloopFwdSm90ILi2EN4cute5tupleIJNS5_1CILi1EEES8_S8_EEENS6_IJNS7_ILi128EEESA_NS7_ILi192EEEEEELi128ENS_6half_tEfNS_4arch4Sm90ELb1ELb0ELb0ELb1ELb0ELb1ELb0ELb1ELb1ELb1ELb1ELb0EEENS1_21CollectiveEpilogueFwdINS6_IJSA_SA_SA_EEES9_SD_SF_Li256ELb1ELb1ELb1ELb0EEENS1_36VarlenDynamicPersistentTileSchedulerILi128ELi128ELi256ELi128ELb1ELb1ELb1ELb1ELb1ELb1EEEEEEEEEvNT_6ParamsE)
        /*0008*/ 	.word	0x000000a8


	//----- nvinfo : EIATTR_FRAME_SIZE
	.align		4
.L_25:
        /*000c*/ 	.byte	0x04, 0x11
        /*000e*/ 	.short	(.L_27 - .L_26)
	.align		4
.L_26:
        /*0010*/ 	.word	index@(_ZN7cutlass13device_kernelIN5flash11enable_sm90INS1_16FlashAttnFwdSm90INS1_25CollectiveMainloopFwdSm90ILi2EN4cute5tupleIJNS5_1CILi1EEES8_S8_EEENS6_IJNS7_ILi128EEESA_NS7_ILi192EEEEEELi128ENS_6half_tEfNS_4arch4Sm90ELb1ELb0ELb0ELb1ELb0ELb1ELb0ELb1ELb1ELb1ELb1ELb0EEENS1_21CollectiveEpilogueFwdINS6_IJSA_SA_SA_EEES9_SD_SF_Li256ELb1ELb1ELb1ELb0EEENS1_36VarlenDynamicPersistentTileSchedulerILi128ELi128ELi256ELi128ELb1ELb1ELb1ELb1ELb1ELb1EEEEEEEEEvNT_6ParamsE)
        /*0014*/ 	.word	0x000000b8


	//----- nvinfo : EIATTR_REGCOUNT
	.align		4
.L_27:
        /*0018*/ 	.byte	0x04, 0x2f
        /*001a*/ 	.short	(.L_29 - .L_28)
	.align		4
.L_28:
        /*001c*/ 	.word	index@(_ZN7cutlass13device_kernelIN5flash11enable_sm90INS1_16FlashAttnFwdSm90INS1_25CollectiveMainloopFwdSm90ILi2EN4cute5tupleIJNS5_1CILi1EEES8_S8_EEENS6_IJNS7_ILi128EEESA_NS7_ILi192EEEEEELi128ENS_6half_tEfNS_4arch4Sm90ELb1ELb0ELb0ELb1ELb0ELb0ELb0ELb1ELb1ELb1ELb1ELb0EEENS1_21CollectiveEpilogueFwdINS6_IJSA_SA_SA_EEES9_SD_SF_Li256ELb1ELb1ELb1ELb0EEENS1_36VarlenDynamicPersistentTileSchedulerILi128ELi128ELi256ELi128ELb1ELb1ELb1ELb1ELb1ELb1EEEEEEEEEvNT_6ParamsE)
        /*0020*/ 	.word	0x000000a8


	//----- nvinfo : EIATTR_FRAME_SIZE
	.align		4
.L_29:
        /*0024*/ 	.byte	0x04, 0x11
        /*0026*/ 	.short	(.L_31 - .L_30)
	.align		4
.L_30:
        /*0028*/ 	.word	index@(_ZN7cutlass13device_kernelIN5flash11enable_sm90INS1_16FlashAttnFwdSm90INS1_25CollectiveMainloopFwdSm90ILi2EN4cute5tupleIJNS5_1CILi1EEES8_S8_EEENS6_IJNS7_ILi128EEESA_NS7_ILi192EEEEEELi128ENS_6half_tEfNS_4arch4Sm90ELb1ELb0ELb0ELb1ELb0ELb0ELb0ELb1ELb1ELb1ELb1ELb0EEENS1_21CollectiveEpilogueFwdINS6_IJSA_SA_SA_EEES9_SD_SF_Li256ELb1ELb1ELb1ELb0EEENS1_36VarlenDynamicPersistentTileSchedulerILi128ELi128ELi256ELi128ELb1ELb1ELb1ELb1ELb1ELb1EEEEEEEEEvNT_6ParamsE)
        /*002c*/ 	.word	0x00000068


	//----- nvinfo : EIATTR_REGCOUNT
	.align		4
.L_31:
        /*0030*/ 	.byte	0x04, 0x2f
        /*0032*/ 	.short	(.L_33 - .L_32)
	.align		4
.L_32:
        /*0034*/ 	.word	index@(_ZN7cutlass13device_kernelIN5flash11enable_sm90INS1_16FlashAttnFwdSm90INS1_25CollectiveMainloopFwdSm90ILi2EN4cute5tupleIJNS5_1CILi1EEES8_S8_EEENS6_IJNS7_ILi128EEESA_NS7_ILi192EEEEEELi128ENS_6half_tEfNS_4arch4Sm90ELb1ELb0ELb0ELb0ELb0ELb0ELb0ELb1ELb1ELb1ELb1ELb0EEENS1_21CollectiveEpilogueFwdINS6_IJSA_SA_SA_EEES9_SD_SF_Li256ELb0ELb1ELb1ELb0EEENS1_19SingleTileSchedulerILb0ELb1ELb1ELi128EEEEEEEEEvNT_6ParamsE)
        /*0038*/ 	.word	0x000000a8


	//----- nvinfo : EIATTR_FRAME_SIZE
	.align		4
.L_33:
        /*003c*/ 	.byte	0x04, 0x11
        /*003e*/ 	.short	(.L_35 - .L_34)
	.align		4
.L_34:
        /*0040*/ 	.word	index@(_ZN7cutlass13device_kernelIN5flash11enable_sm90INS1_16FlashAttnFwdSm90INS1_25CollectiveMainloopFwdSm90ILi2EN4cute5tupleIJNS5_1CILi1EEES8_S8_EEENS6_IJNS7_ILi128EEESA_NS7_ILi192EEEEEELi128ENS_6half_tEfNS_4arch4Sm90ELb1ELb0ELb0ELb0ELb0ELb0ELb0ELb1ELb1ELb1ELb1ELb0EEENS1_21CollectiveEpilogueFwdINS6_IJSA_SA_SA_EEES9_SD_SF_Li256ELb0ELb1ELb1ELb0EEENS1_19SingleTileSchedulerILb0ELb1ELb1ELi128EEEEEEEEEvNT_6ParamsE)
        /*0044*/ 	.word	0x00000018


	//----- nvinfo : EIATTR_REGCOUNT
	.align		4
.L_35:
        /*0048*/ 	.byte	0x04, 0x2f
        /*004a*/ 	.short	(.L_37 - .L_36)
	.align		4
.L_36:
        /*004c*/ 	.word	index@(_ZN7cutlass13device_kernelIN5flash11enable_sm90INS1_16FlashAttnFwdSm90INS1_25CollectiveMainloopFwdSm90ILi2EN4cute5tupleIJNS5_1CILi1EEES8_S8_EEENS6_IJNS7_ILi128EEENS7_ILi96EEENS7_ILi192EEEEEELi128ENS_6half_tEfNS_4arch4Sm90ELb0ELb1ELb0ELb1ELb0ELb1ELb0ELb1ELb1ELb1ELb1ELb0EEENS1_21CollectiveEpilogueFwdINS6_IJSA_SA_SB_EEES9_SE_SG_Li256ELb1ELb1ELb1ELb0EEENS1_36VarlenDynamicPersistentTileSchedulerILi128ELi96ELi256ELi128ELb1ELb1ELb1ELb1ELb0ELb1EEEEEEEEEvNT_6ParamsE)
        /*0050*/ 	.word	0x000000a8


	//----- nvinfo : EIATTR_FRAME_SIZE
	.align		4
.L_37:
        /*0054*/ 	.byte	0x04, 0x11
        /*0056*/ 	.short	(.L_39 - .L_38)
	.align		4
.L_38:
        /*0058*/ 	.word	index@(_ZN7cutlass13device_kernelIN5flash11enable_sm90INS1_16FlashAttnFwdSm90INS1_25CollectiveMainloopFwdSm90ILi2EN4cute5tupleIJNS5_1CILi1EEES8_S8_EEENS6_IJNS7_ILi128EEENS7_ILi96EEENS7_ILi192EEEEEELi128ENS_6half_tEfNS_4arch4Sm90ELb0ELb1ELb0ELb1ELb0ELb1ELb0ELb1ELb1ELb1ELb1ELb0EEENS1_21CollectiveEpilogueFwdINS6_IJSA_SA_SB_EEES9_SE_SG_Li256ELb1ELb1ELb1ELb0EEENS1_36VarlenDynamicPersistentTileSchedulerILi128ELi96ELi256ELi128ELb1ELb1ELb1ELb1ELb0ELb1EEEEEEEEEvNT_6ParamsE)
        /*005c*/ 	.word	0x000000a8


	//----- nvinfo : EIATTR_REGCOUNT
	.align		4
.L_39:
        /*0060*/ 	.byte	0x04, 0x2f
        /*0062*/ 	.short	(.L_41 - .L_40)
	.align		4
.L_40:
        /*0064*/ 	.word	index@(_ZN7cutlass13device_kernelIN5flash11enable_sm90INS1_16FlashAttnFwdSm90INS1_25CollectiveMainloopFwdSm90ILi2EN4cute5tupleIJNS5_1CILi1EEES8_S8_EEENS6_IJNS7_ILi128EEENS7_ILi96EEENS7_ILi192EEEEEELi128ENS_6half_tEfNS_4arch4Sm90ELb0ELb1ELb0ELb1ELb0ELb0ELb0ELb1ELb1ELb1ELb1ELb0EEENS1_21CollectiveEpilogueFwdINS6_IJSA_SA_SB_EEES9_SE_SG_Li256ELb1ELb1ELb1ELb0EEENS1_36VarlenDynamicPersistentTileSchedulerILi128ELi96ELi256ELi128ELb1ELb1ELb1ELb1ELb0ELb1EEEEEEEEEvNT_6ParamsE)
        /*0068*/ 	.word	0x000000a8


	//----- nvinfo : EIATTR_FRAME_SIZE
	.align		4
.L_41:
        /*006c*/ 	.byte	0x04, 0x11
        /*006e*/ 	.short	(.L_43 - .L_42)
	.align		4
.L_42:
        /*0070*/ 	.word	index@(_ZN7cutlass13device_kernelIN5flash11enable_sm90INS1_16FlashAttnFwdSm90INS1_25CollectiveMainloopFwdSm90ILi2EN4cute5tupleIJNS5_1CILi1EEES8_S8_EEENS6_IJNS7_ILi128EEENS7_ILi96EEENS7_ILi192EEEEEELi128ENS_6half_tEfNS_4arch4Sm90ELb0ELb1ELb0ELb1ELb0ELb0ELb0ELb1ELb1ELb1ELb1ELb0EEENS1_21CollectiveEpilogueFwdINS6_IJSA_SA_SB_EEES9_SE_SG_Li256ELb1ELb1ELb1ELb0EEENS1_36VarlenDynamicPersistentTileSchedulerILi128ELi96ELi256ELi128ELb1ELb1ELb1ELb1ELb0ELb1EEEEEEEEEvNT_6ParamsE)
        /*0074*/ 	.word	0x00000060


	//----- nvinfo : EIATTR_REGCOUNT
	.align		4
.L_43:
        /*0078*/ 	.byte	0x04, 0x2f
        /*007a*/ 	.short	(.L_45 - .L_44)
	.align		4
.L_44:
        /*007c*/ 	.word	index@(_ZN7cutlass13device_kernelIN5flash11enable_sm90INS1_16FlashAttnFwdSm90INS1_25CollectiveMainloopFwdSm90ILi2EN4cute5tupleIJNS5_1CILi1EEES8_S8_EEENS6_IJNS7_ILi128EEENS7_ILi96EEENS7_ILi192EEEEEELi128ENS_6half_tEfNS_4arch4Sm90ELb0ELb1ELb0ELb0ELb0ELb0ELb0ELb1ELb1ELb1ELb1ELb0EEENS1_21CollectiveEpilogueFwdINS6_IJSA_SA_SB_EEES9_SE_SG_Li256ELb0ELb1ELb1ELb0EEENS1_19SingleTileSchedulerILb0ELb1ELb1ELi128EEEEEEEEEvNT_6ParamsE)
        /*0080*/ 	.word	0x000000a8


	//----- nvinfo : EIATTR_FRAME_SIZE
	.align		4
.L_45:
        /*0084*/ 	.byte	0x04, 0x11
        /*0086*/ 	.short	(.L_47 - .L_46)
	.align		4
.L_46:
        /*0088*/ 	.word	index@(_ZN7cutlass13device_kernelIN5flash11enable_sm90INS1_16FlashAttnFwdSm90INS1_25CollectiveMainloopFwdSm90ILi2EN4cute5tupleIJNS5_1CILi1EEES8_S8_EEENS6_IJNS7_ILi128EEENS7_ILi96EEENS7_ILi192EEEEEELi128ENS_6half_tEfNS_4arch4Sm90ELb0ELb1ELb0ELb0ELb0ELb0ELb0ELb1ELb1ELb1ELb1ELb0EEENS1_21CollectiveEpilogueFwdINS6_IJSA_SA_SB_EEES9_SE_SG_Li256ELb0ELb1ELb1ELb0EEENS1_19SingleTileSchedulerILb0ELb1ELb1ELi128EEEEEEEEEvNT_6ParamsE)
        /*008c*/ 	.word	0x00000018


	//----- nvinfo : EIATTR_REGCOUNT
	.align		4
.L_47:
        /*0090*/ 	.byte	0x04, 0x2f
        /*0092*/ 	.short	(.L_49 - .L_48)
	.align		4
.L_48:
        /*0094*/ 	.word	index@(_ZN7cutlass13device_kernelIN5flash11enable_sm90INS1_16FlashAttnFwdSm90INS1_25CollectiveMainloopFwdSm90ILi2EN4cute5tupleIJNS5_1CILi1EEES8_S8_EEENS6_IJNS7_ILi128EEESA_NS7_ILi192EEEEEELi128ENS_6half_tEfNS_4arch4Sm90ELb0ELb0ELb0ELb1ELb0ELb1ELb0ELb1ELb1ELb1ELb1ELb0EEENS1_21CollectiveEpilogueFwdINS6_IJSA_SA_SA_EEES9_SD_SF_Li256ELb1ELb1ELb1ELb0EEENS1_36VarlenDynamicPersistentTileSchedulerILi128ELi128ELi256ELi128ELb1ELb1ELb1ELb0ELb1ELb1EEEEEEEEEvNT_6ParamsE)
        /*0098*/ 	.word	0x000000a8


	//----- nvinfo : EIATTR_FRAME_SIZE
	.align		4
.L_49:
        /*009c*/ 	.byte	0x04, 0x11
        /*009e*/ 	.short	(.L_51 - .L_50)
	.align		4
.L_50:
        /*00a0*/ 	.word	index@(_ZN7cutlass13device_kernelIN5flash11enable_sm90INS1_16FlashAttnFwdSm90INS1_25CollectiveMainloopFwdSm90ILi2EN4cute5tupleIJNS5_1CILi1EEES8_S8_EEENS6_IJNS7_ILi128EEESA_NS7_ILi192EEEEEELi128ENS_6half_tEfNS_4arch4Sm90ELb0ELb0ELb0ELb1ELb0ELb1ELb0ELb1ELb1ELb1ELb1ELb0EEENS1_21CollectiveEpilogueFwdINS6_IJSA_SA_SA_EEES9_SD_SF_Li256ELb1ELb1ELb1ELb0EEENS1_36VarlenDynamicPersistentTileSchedulerILi128ELi128ELi256ELi128ELb1ELb1ELb1ELb0ELb1ELb1EEEEEEEEEvNT_6ParamsE)
        /*00a4*/ 	.word	0x000000b0


	//----- nvinfo : EIATTR_REGCOUNT
	.align		4
.L_51:
        /*00a8*/ 	.byte	0x04, 0x2f
        /*00aa*/ 	.short	(.L_53 - .L_52)
	.align		4
.L_52:
        /*00ac*/ 	.word	index@(_ZN7cutlass13device_kernelIN5flash11enable_sm90INS1_16FlashAttnFwdSm90INS1_25CollectiveMainloopFwdSm90ILi2EN4cute5tupleIJNS5_1CILi1EEES8_S8_EEENS6_IJNS7_ILi128EEESA_NS7_ILi192EEEEEELi128ENS_6half_tEfNS_4arch4Sm90ELb0ELb0ELb0ELb1ELb0ELb0ELb0ELb1ELb1ELb1ELb1ELb0EEENS1_21CollectiveEpilogueFwdINS6_IJSA_SA_SA_EEES9_SD_SF_Li256ELb1ELb1ELb1ELb0EEENS1_36VarlenDynamicPersistentTileSchedulerILi128ELi128ELi256ELi128ELb1ELb1ELb1ELb0ELb1ELb1EEEEEEEEEvNT_6ParamsE)
        /*00b0*/ 	.word	0x000000a8


	//----- nvinfo : EIATTR_FRAME_SIZE
	.align		4
.L_53:
        /*00b4*/ 	.byte	0x04, 0x11
        /*00b6*/ 	.short	(.L_55 - .L_54)
	.align		4
.L_54:
        /*00b8*/ 	.word	index@(_ZN7cutlass13device_kernelIN5flash11enable_sm90INS1_16FlashAttnFwdSm90INS1_25CollectiveMainloopFwdSm90ILi2EN4cute5tupleIJNS5_1CILi1EEES8_S8_EEENS6_IJNS7_ILi128EEESA_NS7_ILi192EEEEEELi128ENS_6half_tEfNS_4arch4Sm90ELb0ELb0ELb0ELb1ELb0ELb0ELb0ELb1ELb1ELb1ELb1ELb0EEENS1_21CollectiveEpilogueFwdINS6_IJSA_SA_SA_EEES9_SD_SF_Li256ELb1ELb1ELb1ELb0EEENS1_36VarlenDynamicPersistentTileSchedulerILi128ELi128ELi256ELi128ELb1ELb1ELb1ELb0ELb1ELb1EEEEEEEEEvNT_6ParamsE)
        /*00bc*/ 	.word	0x00000060


	//----- nvinfo : EIATTR_REGCOUNT
	.align		4
.L_55:
        /*00c0*/ 	.byte	0x04, 0x2f
        /*00c2*/ 	.short	(.L_57 - .L_56)
	.align		4
.L_56:
        /*00c4*/ 	.word	index@(_ZN7cutlass13device_kernelIN5flash11enable_sm90INS1_16FlashAttnFwdSm90INS1_25CollectiveMainloopFwdSm90ILi2EN4cute5tupleIJNS5_1CILi1EEES8_S8_EEENS6_IJNS7_ILi128EEESA_NS7_ILi192EEEEEELi128ENS_6half_tEfNS_4arch4Sm90ELb0ELb0ELb0ELb0ELb0ELb0ELb0ELb1ELb1ELb1ELb1ELb0EEENS1_21CollectiveEpilogueFwdINS6_IJSA_SA_SA_EEES9_SD_SF_Li256ELb0ELb1ELb1ELb0EEENS1_19SingleTileSchedulerILb0ELb1ELb1ELi128EEEEEEEEEvNT_6ParamsE)
        /*00c8*/ 	.word	0x000000a8


	//----- nvinfo : EIATTR_FRAME_SIZE
	.align		4
.L_57:
        /*00cc*/ 	.byte	0x04, 0x11
        /*00ce*/ 	.short	(.L_59 - .L_58)
	.align		4
.L_58:
        /*00d0*/ 	.word	index@(_ZN7cutlass13device_kernelIN5flash11enable_sm90INS1_16FlashAttnFwdSm90INS1_25CollectiveMainloopFwdSm90ILi2EN4cute5tupleIJNS5_1CILi1EEES8_S8_EEENS6_IJNS7_ILi128EEESA_NS7_ILi192EEEEEELi128ENS_6half_tEfNS_4arch4Sm90ELb0ELb0ELb0ELb0ELb0ELb0ELb0ELb1ELb1ELb1ELb1ELb0EEENS1_21CollectiveEpilogueFwdINS6_IJSA_SA_SA_EEES9_SD_SF_Li256ELb0ELb1ELb1ELb0EEENS1_19SingleTileSchedulerILb0ELb1ELb1ELi128EEEEEEEEEvNT_6ParamsE)
        /*00d4*/ 	.word	0x00000018


	//----- nvinfo : EIATTR_MIN_STACK_SIZE
	.align		4
.L_59:
        /*00d8*/ 	.byte	0x04, 0x12
        /*00da*/ 	.short	(.L_61 - .L_60)
	.align		4
.L_60:
        /*00dc*/ 	.word	index@(_ZN7cutlass13device_kernelIN5flash11enable_sm90INS1_16FlashAttnFwdSm90INS1_25CollectiveMainloopFwdSm90ILi2EN4cute5tupleIJNS5_1CILi1EEES8_S8_EEENS6_IJNS7_ILi128EEESA_NS7_ILi192EEEEEELi128ENS_6half_tEfNS_4arch4Sm90ELb0ELb0ELb0ELb0ELb0ELb0ELb0ELb1ELb1ELb1ELb1ELb0EEENS1_21CollectiveEpilogueFwdINS6_IJSA_SA_SA_EEES9_SD_SF_Li256ELb0ELb1ELb1ELb0EEENS1_19SingleTileSchedulerILb0ELb1ELb1ELi128EEEEEEEEEvNT_6ParamsE)
        /*00e0*/ 	.word	0x00000018


	//----- nvinfo : EIATTR_MIN_STACK_SIZE
	.align		4
.L_61:
        /*00e4*/ 	.byte	0x04, 0x12
        /*00e6*/ 	.short	(.L_63 - .L_62)
	.align		4
.L_62:
        /*00e8*/ 	.word	index@(_ZN7cutlass13device_kernelIN5flash11enable_sm90INS1_16FlashAttnFwdSm90INS1_25CollectiveMainloopFwdSm90ILi2EN4cute5tupleIJNS5_1CILi1EEES8_S8_EEENS6_IJNS7_ILi128EEESA_NS7_ILi192EEEEEELi128ENS_6half_tEfNS_4arch4Sm90ELb0ELb0ELb0ELb1ELb0ELb0ELb0ELb1ELb1ELb1ELb1ELb0EEENS1_21CollectiveEpilogueFwdINS6_IJSA_SA_SA_EEES9_SD_SF_Li256ELb1ELb1ELb1ELb0EEENS1_36VarlenDynamicPersistentTileSchedulerILi128ELi128ELi256ELi128ELb1ELb1ELb1ELb0ELb1ELb1EEEEEEEEEvNT_6ParamsE)
        /*00ec*/ 	.word	0x00000060


	//----- nvinfo : EIATTR_MIN_STACK_SIZE
	.align		4
.L_63:
        /*00f0*/ 	.byte	0x04, 0x12
        /*00f2*/ 	.short	(.L_65 - .L_64)
	.align		4
.L_64:
        /*00f4*/ 	.word	index@(_ZN7cutlass13device_kernelIN5flash11enable_sm90INS1_16FlashAttnFwdSm90INS1_25CollectiveMainloopFwdSm90ILi2EN4cute5tupleIJNS5_1CILi1EEES8_S8_EEENS6_IJNS7_ILi128EEESA_NS7_ILi192EEEEEELi128ENS_6half_tEfNS_4arch4Sm90ELb0ELb0ELb0ELb1ELb0ELb1ELb0ELb1ELb1ELb1ELb1ELb0EEENS1_21CollectiveEpilogueFwdINS6_IJSA_SA_SA_EEES9_SD_SF_Li256ELb1ELb1ELb1ELb0EEENS1_36VarlenDynamicPersistentTileSchedulerILi128ELi128ELi256ELi128ELb1ELb1ELb1ELb0ELb1ELb1EEEEEEEEEvNT_6ParamsE)
        /*00f8*/ 	.word	0x000000b0


	//----- nvinfo : EIATTR_MIN_STACK_SIZE
	.align		4
.L_65:
        /*00fc*/ 	.byte	0x04, 0x12
        /*00fe*/ 	.short	(.L_67 - .L_66)
	.align		4
.L_66:
        /*0100*/ 	.word	index@(_ZN7cutlass13device_kernelIN5flash11enable_sm90INS1_16FlashAttnFwdSm90INS1_25CollectiveMainloopFwdSm90ILi2EN4cute5tupleIJNS5_1CILi1EEES8_S8_EEENS6_IJNS7_ILi128EEENS7_ILi96EEENS7_ILi192EEEEEELi128ENS_6half_tEfNS_4arch4Sm90ELb0ELb1ELb0ELb0ELb0ELb0ELb0ELb1ELb1ELb1ELb1ELb0EEENS1_21CollectiveEpilogueFwdINS6_IJSA_SA_SB_EEES9_SE_SG_Li256ELb0ELb1ELb1ELb0EEENS1_19SingleTileSchedulerILb0ELb1ELb1ELi128EEEEEEEEEvNT_6ParamsE)
        /*0104*/ 	.word	0x00000018


	//----- nvinfo : EIATTR_MIN_STACK_SIZE
	.align		4
.L_67:
        /*0108*/ 	.byte	0x04, 0x12
        /*010a*/ 	.short	(.L_69 - .L_68)
	.align		4
.L_68:
        /*010c*/ 	.word	index@(_ZN7cutlass13device_kernelIN5flash11enable_sm90INS1_16FlashAttnFwdSm90INS1_25CollectiveMainloopFwdSm90ILi2EN4cute5tupleIJNS5_1CILi1EEES8_S8_EEENS6_IJNS7_ILi128EEENS7_ILi96EEENS7_ILi192EEEEEELi128ENS_6half_tEfNS_4arch4Sm90ELb0ELb1ELb0ELb1ELb0ELb0ELb0ELb1ELb1ELb1ELb1ELb0EEENS1_21CollectiveEpilogueFwdINS6_IJSA_SA_SB_EEES9_SE_SG_Li256ELb1ELb1ELb1ELb0EEENS1_36VarlenDynamicPersistentTileSchedulerILi128ELi96ELi256ELi128ELb1ELb1ELb1ELb1ELb0ELb1EEEEEEEEEvNT_6ParamsE)
        /*0110*/ 	.word	0x00000060


	//----- nvinfo : EIATTR_MIN_STACK_SIZE
	.align		4
.L_69:
        /*0114*/ 	.byte	0x04, 0x12
        /*0116*/ 	.short	(.L_71 - .L_70)
	.align		4
.L_70:
        /*0118*/ 	.word	index@(_ZN7cutlass13device_kernelIN5flash11enable_sm90INS1_16FlashAttnFwdSm90INS1_25CollectiveMainloopFwdSm90ILi2EN4cute5tupleIJNS5_1CILi1EEES8_S8_EEENS6_IJNS7_ILi128EEENS7_ILi96EEENS7_ILi192EEEEEELi128ENS_6half_tEfNS_4arch4Sm90ELb0ELb1ELb0ELb1ELb0ELb1ELb0ELb1ELb1ELb1ELb1ELb0EEENS1_21CollectiveEpilogueFwdINS6_IJSA_SA_SB_EEES9_SE_SG_Li256ELb1ELb1ELb1ELb0EEENS1_36VarlenDynamicPersistentTileSchedulerILi128ELi96ELi256ELi128ELb1ELb1ELb1ELb1ELb0ELb1EEEEEEEEEvNT_6ParamsE)
        /*011c*/ 	.word	0x000000a8


	//----- nvinfo : EIATTR_MIN_STACK_SIZE
	.align		4
.L_71:
        /*0120*/ 	.byte	0x04, 0x12
        /*0122*/ 	.short	(.L_73 - .L_72)
	.align		4
.L_72:
        /*0124*/ 	.word	index@(_ZN7cutlass13device_kernelIN5flash11enable_sm90INS1_16FlashAttnFwdSm90INS1_25CollectiveMainloopFwdSm90ILi2EN4cute5tupleIJNS5_1CILi1EEES8_S8_EEENS6_IJNS7_ILi128EEESA_NS7_ILi192EEEEEELi128ENS_6half_tEfNS_4arch4Sm90ELb1ELb0ELb0ELb0ELb0ELb0ELb0ELb1ELb1ELb1ELb1ELb0EEENS1_21CollectiveEpilogueFwdINS6_IJSA_SA_SA_EEES9_SD_SF_Li256ELb0ELb1ELb1ELb0EEENS1_19SingleTileSchedulerILb0ELb1ELb1ELi128EEEEEEEEEvNT_6ParamsE)
        /*0128*/ 	.word	0x00000018


	//----- nvinfo : EIATTR_MIN_STACK_SIZE
	.align		4
.L_73:
        /*012c*/ 	.byte	0x04, 0x12
        /*012e*/ 	.short	(.L_75 - .L_74)
	.align		4
.L_74:
        /*0130*/ 	.word	index@(_ZN7cutlass13device_kernelIN5flash11enable_sm90INS1_16FlashAttnFwdSm90INS1_25CollectiveMainloopFwdSm90ILi2EN4cute5tupleIJNS5_1CILi1EEES8_S8_EEENS6_IJNS7_ILi128EEESA_NS7_ILi192EEEEEELi128ENS_6half_tEfNS_4arch4Sm90ELb1ELb0ELb0ELb1ELb0ELb0ELb0ELb1ELb1ELb1ELb1ELb0EEENS1_21CollectiveEpilogueFwdINS6_IJSA_SA_SA_EEES9_SD_SF_Li256ELb1ELb1ELb1ELb0EEENS1_36VarlenDynamicPersistentTileSchedulerILi128ELi128ELi256ELi128ELb1ELb1ELb1ELb1ELb1ELb1EEEEEEEEEvNT_6ParamsE)
        /*0134*/ 	.word	0x00000068


	//----- nvinfo : EIATTR_MIN_STACK_SIZE
	.align		4
.L_75:
        /*0138*/ 	.byte	0x04, 0x12
        /*013a*/ 	.short	(.L_77 - .L_76)
	.align		4
.L_76:
        /*013c*/ 	.word	index@(_ZN7cutlass13device_kernelIN5flash11enable_sm90INS1_16FlashAttnFwdSm90INS1_25CollectiveMainloopFwdSm90ILi2EN4cute5tupleIJNS5_1CILi1EEES8_S8_EEENS6_IJNS7_ILi128EEESA_NS7_ILi192EEEEEELi128ENS_6half_tEfNS_4arch4Sm90ELb1ELb0ELb0ELb1ELb0ELb1ELb0ELb1ELb1ELb1ELb1ELb0EEENS1_21CollectiveEpilogueFwdINS6_IJSA_SA_SA_EEES9_SD_SF_Li256ELb1ELb1ELb1ELb0EEENS1_36VarlenDynamicPersistentTileSchedulerILi128ELi128ELi256ELi128ELb1ELb1ELb1ELb1ELb1ELb1EEEEEEEEEvNT_6ParamsE)
        /*0140*/ 	.word	0x000000b8
.L_77:


//--------------------- .nv.compat                --------------------------
	.section	.nv.compat,"",@"SHT_CUDA_COMPAT_INFO"
	.align	4
        /*0000*/ 	.byte	0x02, 0x09, 0x01, 0x00, 0x02, 0x02, 0x04, 0x00, 0x02, 0x05, 0x05, 0x00, 0x03, 0x07, 0x01, 0x01
        /*0010*/ 	.byte	0x02, 0x03, 0x01, 0x00, 0x02, 0x06, 0x01, 0x00, 0x04, 0x0b, 0x08, 0x00, 0x00, 0x00, 0x00, 0x00
        /*0020*/ 	.byte	0x00, 0x00, 0x00, 0x00


//--------------------- .nv.info._ZN7cutlass13device_kernelIN5flash11enable_sm90INS1_16FlashAttnFwdSm90INS1_25CollectiveMainloopFwdSm90ILi2EN4cute5tupleIJNS5_1CILi1EEES8_S8_EEENS6_IJNS7_ILi128EEESA_NS7_ILi192EEEEEELi128ENS_6half_tEfNS_4arch4Sm90ELb0ELb0ELb0ELb0ELb0ELb0ELb0ELb1ELb1ELb1ELb1ELb0EEENS1_21CollectiveEpilogueFwdINS6_IJSA_SA_SA_EEES9_SD_SF_Li256ELb0ELb1ELb1ELb0EEENS1_19SingleTileSchedulerILb0ELb1ELb1ELi128EEEEEEEEEvNT_6ParamsE --------------------------
	.section	.nv.info._ZN7cutlass13device_kernelIN5flash11enable_sm90INS1_16FlashAttnFwdSm90INS1_25CollectiveMainloopFwdSm90ILi2EN4cute5tupleIJNS5_1CILi1EEES8_S8_EEENS6_IJNS7_ILi128EEESA_NS7_ILi192EEEEEELi128ENS_6half_tEfNS_4arch4Sm90ELb0ELb0ELb0ELb0ELb0ELb0ELb0ELb1ELb1ELb1ELb1ELb0EEENS1_21CollectiveEpilogueFwdINS6_IJSA_SA_SA_EEES9_SD_SF_Li256ELb0ELb1ELb1ELb0EEENS1_19SingleTileSchedulerILb0ELb1ELb1ELi128EEEEEEEEEvNT_6ParamsE,"",@"SHT_CUDA_INFO"
	.sectionflags	@""
	.align	4


	//----- nvinfo : EIATTR_CUDA_API_VERSION
	.align		4
        /*0000*/ 	.byte	0x04, 0x37
        /*0002*/ 	.short	(.L_79 - .L_78)
.L_78:
        /*0004*/ 	.word	0x00000082


	//----- nvinfo : EIATTR_KPARAM_INFO
	.align		4
.L_79:
        /*0008*/ 	.byte	0x04, 0x17
        /*000a*/ 	.short	(.L_81 - .L_80)
.L_80:
        /*000c*/ 	.word	0x00000000
        /*0010*/ 	.short	0x0000
        /*0012*/ 	.short	0x0070
        /*0014*/ 	.byte	0x00, 0xf0, 0x01, 0x28


	//----- nvinfo : EIATTR_SPARSE_MMA_MASK
	.align		4
.L_81:
        /*0018*/ 	.byte	0x03, 0x50
        /*001a*/ 	.short	0x0000


	//----- nvinfo : EIATTR_MAXREG_COUNT
	.align		4
        /*001c*/ 	.byte	0x03, 0x1b
        /*001e*/ 	.short	0x00a8


	//----- nvinfo : EIATTR_NUM_BARRIERS
	.align		4
        /*0020*/ 	.byte	0x02, 0x4c
        /*0022*/ 	.byte	0x09
	.zero		1


	//----- nvinfo : EIATTR_EXTERNS
	.align		4
        /*0024*/ 	.byte	0x04, 0x0f
        /*0026*/ 	.short	(.L_83 - .L_82)


	//   ....[0]....
	.align		4
.L_82:
        /*0028*/ 	.word	index@(__assertfail)


	//----- nvinfo : EIATTR_ANNOTATIONS
	.align		4
.L_83:
        /*002c*/ 	.byte	0x04, 0x55
        /*002e*/ 	.short	(.L_85 - .L_84)


	//   ....[0]....
.L_84:
        /*0030*/ 	.word	0x00000001
        /*0034*/ 	.byte	0x40, 0x09, 0x00, 0x00, 0x01, 0x00, 0x00, 0x00, 0x10, 0x12, 0x00, 0x00, 0x01, 0x00, 0x00, 0x00
        /*0044*/ 	.byte	0xa0, 0x82, 0x00, 0x00, 0x01, 0x00, 0x00, 0x00, 0x50, 0x85, 0x00, 0x00, 0x01, 0x00, 0x00, 0x00
        /*0054*/ 	.byte	0x60, 0x85, 0x00, 0x00, 0x01, 0x00, 0x00, 0x00, 0xa0, 0x85, 0x00, 0x00, 0x01, 0x00, 0x00, 0x00
        /*0064*/ 	.byte	0xc0, 0x85, 0x00, 0x00, 0x01, 0x00, 0x00, 0x00, 0xb0, 0x8a, 0x00, 0x00, 0x01, 0x00, 0x00, 0x00
        /*0074*/ 	.byte	0xe0, 0x9a, 0x00, 0x00, 0x01, 0x00, 0x00, 0x00, 0x00, 0x9b, 0x00, 0x00, 0x01, 0x00, 0x00, 0x00
        /*0084*/ 	.byte	0x80, 0x9b, 0x00, 0x00, 0x01, 0x00, 0x00, 0x00, 0x90, 0x9b, 0x00, 0x00, 0x01, 0x00, 0x00, 0x00
        /*0094*/ 	.byte	0x60, 0x9d, 0x00, 0x00, 0x01, 0x00, 0x00, 0x00, 0xf0, 0xa5, 0x00, 0x00, 0x01, 0x00, 0x00, 0x00
        /*00a4*/ 	.byte	0xd0, 0xae, 0x00, 0x00, 0x01, 0x00, 0x00, 0x00, 0xf0, 0xbb, 0x00, 0x00


	//----- nvinfo : EIATTR_MERCURY_ISA_VERSION
	.align		4
.L_85:
        /*00b0*/ 	.byte	0x03, 0x5f
        /*00b2*/ 	.short	0x0101


	//----- nvinfo : EIATTR_INT_WARP_WIDE_INSTR_OFFSETS
	.align		4
        /*00b4*/ 	.byte	0x04, 0x31
        /*00b6*/ 	.short	(.L_87 - .L_86)


	//   ....[0]....
.L_86:
        /*00b8*/ 	.word	0x00000120


	//   ....[1]....
        /*00bc*/ 	.word	0x00000160


	//   ....[2]....
        /*00c0*/ 	.word	0x00000220


	//----- nvinfo : EIATTR_COOP_GROUP_MASK_REGIDS
	.align		4
.L_87:
        /*00c4*/ 	.byte	0x04, 0x29
        /*00c6*/ 	.short	(.L_89 - .L_88)


	//   ....[0]....
.L_88:
        /*00c8*/ 	.word	0xffffffff


	//   ....[1]....
        /*00cc*/ 	.word	0xffffffff


	//   ....[2]....
        /*00d0*/ 	.word	0xffffffff


	//   ....[3]....
        /*00d4*/ 	.word	0xffffffff


	//   ....[4]....
        /*00d8*/ 	.word	0xffffffff


	//   ....[5]....
        /*00dc*/ 	.word	0xffffffff


	//   ....[6]....
        /*00e0*/ 	.word	0xffffffff


	//   ....[7]....
        /*00e4*/ 	.word	0xffffffff


	//   ....[8]....
        /*00e8*/ 	.word	0xffffffff


	//   ....[9]....
        /*00ec*/ 	.word	0xffffffff


	//   ....[10]....
        /*00f0*/ 	.word	0xffffffff


	//   ....[11]....
        /*00f4*/ 	.word	0xffffffff


	//   ....[12]....
        /*00f8*/ 	.word	0xffffffff


	//   ....[13]....
        /*00fc*/ 	.word	0xffffffff


	//   ....[14]....
        /*0100*/ 	.word	0xffffffff


	//   ....[15]....
        /*0104*/ 	.word	0xffffffff


	//   ....[16]....
        /*0108*/ 	.word	0xffffffff


	//   ....[17]....
        /*010c*/ 	.word	0xffffffff


	//   ....[18]....
        /*0110*/ 	.word	0xffffffff


	//   ....[19]....
        /*0114*/ 	.word	0xffffffff


	//   ....[20]....
        /*0118*/ 	.word	0xffffffff


	//   ....[21]....
        /*011c*/ 	.word	0xffffffff


	//   ....[22]....
        /*0120*/ 	.word	0xffffffff


	//   ....[23]....
        /*0124*/ 	.word	0xffffffff


	//   ....[24]....
        /*0128*/ 	.word	0xffffffff


	//   ....[25]....
        /*012c*/ 	.word	0xffffffff


	//   ....[26]....
        /*0130*/ 	.word	0xffffffff


	//   ....[27]....
        /*0134*/ 	.word	0xffffffff


	//   ....[28]....
        /*0138*/ 	.word	0xffffffff


	//   ....[29]....
        /*013c*/ 	.word	0xffffffff


	//   ....[30]....
        /*0140*/ 	.word	0xffffffff


	//   ....[31]....
        /*0144*/ 	.word	0xffffffff


	//   ....[32]....
        /*0148*/ 	.word	0xffffffff


	//   ....[33]....
        /*014c*/ 	.word	0xffffffff


	//   ....[34]....
        /*0150*/ 	.word	0xffffffff


	//   ....[35]....
        /*0154*/ 	.word	0xffffffff


	//   ....[36]....
        /*0158*/ 	.word	0xffffffff


	//   ....[37]....
        /*015c*/ 	.word	0xffffffff


	//   ....[38]....
        /*0160*/ 	.word	0xffffffff


	//   ....[39]....
        /*0164*/ 	.word	0xffffffff


	//   ....[40]....
        /*0168*/ 	.word	0xffffffff


	//   ....[41]....
        /*016c*/ 	.word	0xffffffff


	//   ....[42]....
        /*0170*/ 	.word	0xffffffff


	//   ....[43]....
        /*0174*/ 	.word	0xffffffff


	//   ....[44]....
        /*0178*/ 	.word	0xffffffff


	//   ....[45]....
        /*017c*/ 	.word	0xffffffff


	//   ....[46]....
        /*0180*/ 	.word	0xffffffff


	//   ....[47]....
        /*0184*/ 	.word	0x0500000f


	//   ....[48]....
        /*0188*/ 	.word	0x0500000f


	//   ....[49]....
        /*018c*/ 	.word	0x0500000f


	//   ....[50]....
        /*0190*/ 	.word	0x0500000f


	//   ....[51]....
        /*0194*/ 	.word	0x0500000f


	//   ....[52]....
        /*0198*/ 	.word	0x0500000f


	//   ....[53]....
        /*019c*/ 	.word	0x0500000f


	//   ....[54]....
        /*01a0*/ 	.word	0x0500000f


	//   ....[55]....
        /*01a4*/ 	.word	0x0500000f


	//   ....[56]....
        /*01a8*/ 	.word	0x0500000f


	//   ....[57]....
        /*01ac*/ 	.word	0x0500000f


	//   ....[58]....
        /*01b0*/ 	.word	0x0500000f


	//   ....[59]....
        /*01b4*/ 	.word	0x0500000f


	//   ....[60]....
        /*01b8*/ 	.word	0x0500000f


	//   ....[61]....
        /*01bc*/ 	.word	0x0500000f


	//   ....[62]....
        /*01c0*/ 	.word	0x0500000f


	//   ....[63]....
        /*01c4*/ 	.word	0x0500000f


	//   ....[64]....
        /*01c8*/ 	.word	0x0500000f


	//----- nvinfo : EIATTR_COOP_GROUP_INSTR_OFFSETS
	.align		4
.L_89:
        /*01cc*/ 	.byte	0x04, 0x28
        /*01ce*/ 	.short	(.L_91 - .L_90)


	//   ....[0]....
.L_90:
        /*01d0*/ 	.word	0x00000060


	//   ....[1]....
        /*01d4*/ 	.word	0x00000130


	//   ....[2]....
        /*01d8*/ 	.word	0x00000230


	//   ....[3]....
        /*01dc*/ 	.word	0x000003a0


	//   ....[4]....
        /*01e0*/ 	.word	0x00000500


	//   ....[5]....
        /*01e4*/ 	.word	0x00000620


	//   ....[6]....
        /*01e8*/ 	.word	0x00000780


	//   ....[7]....
        /*01ec*/ 	.word	0x00001040


	//   ....[8]....
        /*01f0*/ 	.word	0x000023b0


	//   ....[9]....
        /*01f4*/ 	.word	0x000024b0


	//   ....[10]....
        /*01f8*/ 	.word	0x00002a70


	//   ....[11]....
        /*01fc*/ 	.word	0x00002ad0


	//   ....[12]....
        /*0200*/ 	.word	0x000046a0


	//   ....[13]....
        /*0204*/ 	.word	0x000046e0


	//   ....[14]....
        /*0208*/ 	.word	0x00004b90


	//   ....[15]....
        /*020c*/ 	.word	0x00004c70


	//   ....[16]....
        /*0210*/ 	.word	0x00005fa0


	//   ....[17]....
        /*0214*/ 	.word	0x00005fd0


	//   ....[18]....
        /*0218*/ 	.word	0x000060a0


	//   ....[19]....
        /*021c*/ 	.word	0x000060b0


	//   ....[20]....
        /*0220*/ 	.word	0x00006f80


	//   ....[21]....
        /*0224*/ 	.word	0x00006fc0


	//   ....[22]....
        /*0228*/ 	.word	0x00007000


	//   ....[23]....
        /*022c*/ 	.word	0x00007040


	//   ....[24]....
        /*0230*/ 	.word	0x00007050


	//   ....[25]....
        /*0234*/ 	.word	0x00007070


	//   ....[26]....
        /*0238*/ 	.word	0x000076b0


	//   ....[27]....
        /*023c*/ 	.word	0x000076c0


	//   ....[28]....
        /*0240*/ 	.word	0x000080c0


	//   ....[29]....
        /*0244*/ 	.word	0x00008ad0


	//   ....[30]....
        /*0248*/ 	.word	0x000094a0


	//   ....[31]....
        /*024c*/ 	.word	0x000094b0


	//   ....[32]....
        /*0250*/ 	.word	0x000094d0


	//   ....[33]....
        /*0254*/ 	.word	0x00009530


	//   ....[34]....
        /*0258*/ 	.word	0x000095b0


	//   ....[35]....
        /*025c*/ 	.word	0x000095e0


	//   ....[36]....
        /*0260*/ 	.word	0x00009660


	//   ....[37]....
        /*0264*/ 	.word	0x00009690


	//   ....[38]....
        /*0268*/ 	.word	0x00009710


	//   ....[39]....
        /*026c*/ 	.word	0x00009740


	//   ....[40]....
        /*0270*/ 	.word	0x000097c0


	//   ....[41]....
        /*0274*/ 	.word	0x00009800


	//   ....[42]....
        /*0278*/ 	.word	0x00009870


	//   ....[43]....
        /*027c*/ 	.word	0x000098a0


	//   ....[44]....
        /*0280*/ 	.word	0x00009920


	//   ....[45]....
        /*0284*/ 	.word	0x00009950


	//   ....[46]....
        /*0288*/ 	.word	0x0000bb80


	//   ....[47]....
        /*028c*/ 	.word	0x0000c010


	//   ....[48]....
        /*0290*/ 	.word	0x0000c190


	//   ....[49]....
        /*0294*/ 	.word	0x0000c1e0


	//   ....[50]....
        /*0298*/ 	.word	0x0000c290


	//   ....[51]....
        /*029c*/ 	.word	0x0000c360


	//   ....[52]....
        /*02a0*/ 	.word	0x0000c3f0


	//   ....[53]....
        /*02a4*/ 	.word	0x0000c4c0


	//   ....[54]....
        /*02a8*/ 	.word	0x0000c550


	//   ....[55]....
        /*02ac*/ 	.word	0x0000c620


	//   ....[56]....
        /*02b0*/ 	.word	0x0000c6b0


	//   ....[57]....
        /*02b4*/ 	.word	0x0000c780


	//   ....[58]....
        /*02b8*/ 	.word	0x0000c810


	//   ....[59]....
        /*02bc*/ 	.word	0x0000c8e0


	//   ....[60]....
        /*02c0*/ 	.word	0x0000c970


	//   ....[61]....
        /*02c4*/ 	.word	0x0000ca40


	//   ....[62]....
        /*02c8*/ 	.word	0x0000cac0


	//   ....[63]....
        /*02cc*/ 	.word	0x0000cb80


	//   ....[64]....
        /*02d0*/ 	.word	0x0000cf80


	//----- nvinfo : EIATTR_REG_RECONFIG
	.align		4
.L_91:
        /*02d4*/ 	.byte	0x01, 0x54
	.zero		2


	//----- nvinfo : EIATTR_SYSCALL_OFFSETS
	.align		4
        /*02d8*/ 	.byte	0x04, 0x46
        /*02da*/ 	.short	(.L_93 - .L_92)


	//   ....[0]....
.L_92:
        /*02dc*/ 	.word	0x00001200


	//   ....[1]....
        /*02e0*/ 	.word	0x00008750


	//   ....[2]....
        /*02e4*/ 	.word	0x00008890


	//   ....[3]....
        /*02e8*/ 	.word	0x00008980


	//   ....[4]....
        /*02ec*/ 	.word	0x000090b0


	//----- nvinfo : EIATTR_MBARRIER_INSTR_OFFSETS
	.align		4
.L_93:
        /*02f0*/ 	.byte	0x04, 0x39
        /*02f2*/ 	.short	(.L_95 - .L_94)


	//   ....[0]....
.L_94:
        /*02f4*/ 	.word	0x00000250
        /*02f8*/ 	.word	0x000000ff
        /*02fc*/ 	.word	0x00034800
        /*0300*/ 	.short	0x0100
        /*0302*/ 	.byte	0x08
	.zero		1


	//   ....[1]....
        /*0304*/ 	.word	0x00000260
        /*0308*/ 	.word	0x000000ff
        /*030c*/ 	.word	0x00034820
        /*0310*/ 	.short	0x0100
        /*0312*/ 	.byte	0x08
	.zero		1


	//   ....[2]....
        /*0314*/ 	.word	0x00000350
        /*0318*/ 	.word	0x000000ff
        /*031c*/ 	.word	0x00034830
        /*0320*/ 	.short	0x0100
        /*0322*/ 	.byte	0x08
	.zero		1


	//   ....[3]....
        /*0324*/ 	.word	0x00000360
        /*0328*/ 	.word	0x000000ff
        /*032c*/ 	.word	0x00034840
        /*0330*/ 	.short	0x0100
        /*0332*/ 	.byte	0x08
	.zero		1


	//   ....[4]....
        /*0334*/ 	.word	0x00000370
        /*0338*/ 	.word	0x000000ff
        /*033c*/ 	.word	0x00034838
        /*0340*/ 	.short	0x0100
        /*0342*/ 	.byte	0x08
	.zero		1


	//   ....[5]....
        /*0344*/ 	.word	0x00000380
        /*0348*/ 	.word	0x000000ff
        /*034c*/ 	.word	0x00034848
        /*0350*/ 	.short	0x0100
        /*0352*/ 	.byte	0x08
	.zero		1


	//   ....[6]....
        /*0354*/ 	.word	0x000004b0
        /*0358*/ 	.word	0x000000ff
        /*035c*/ 	.word	0x00034850
        /*0360*/ 	.short	0x0100
        /*0362*/ 	.byte	0x08
	.zero		1


	//   ....[7]....
        /*0364*/ 	.word	0x000004c0
        /*0368*/ 	.word	0x000000ff
        /*036c*/ 	.word	0x00034860
        /*0370*/ 	.short	0x0100
        /*0372*/ 	.byte	0x08
	.zero		1


	//   ....[8]....
        /*0374*/ 	.word	0x000004d0
        /*0378*/ 	.word	0x000000ff
        /*037c*/ 	.word	0x00034858
        /*0380*/ 	.short	0x0100
        /*0382*/ 	.byte	0x08
	.zero		1


	//   ....[9]....
        /*0384*/ 	.word	0x000004e0
        /*0388*/ 	.word	0x000000ff
        /*038c*/ 	.word	0x00034868
        /*0390*/ 	.short	0x0100
        /*0392*/ 	.byte	0x08
	.zero		1


	//   ....[10]....
        /*0394*/ 	.word	0x000005d0
        /*0398*/ 	.word	0x000000ff
        /*039c*/ 	.word	0x00034870
        /*03a0*/ 	.short	0x0100
        /*03a2*/ 	.byte	0x06
	.zero		1


	//   ....[11]....
        /*03a4*/ 	.word	0x000005e0
        /*03a8*/ 	.word	0x000000ff
        /*03ac*/ 	.word	0x00034880
        /*03b0*/ 	.short	0x0100
        /*03b2*/ 	.byte	0x06
	.zero		1


	//   ....[12]....
        /*03b4*/ 	.word	0x000005f0
        /*03b8*/ 	.word	0x000000ff
        /*03bc*/ 	.word	0x00034878
        /*03c0*/ 	.short	0x0100
        /*03c2*/ 	.byte	0x06
	.zero		1


	//   ....[13]....
        /*03c4*/ 	.word	0x00000600
        /*03c8*/ 	.word	0x000000ff
        /*03cc*/ 	.word	0x00034888
        /*03d0*/ 	.short	0x0100
        /*03d2*/ 	.byte	0x06
	.zero		1


	//   ....[14]....
        /*03d4*/ 	.word	0x00000730
        /*03d8*/ 	.word	0x000000ff
        /*03dc*/ 	.word	0x00034890
        /*03e0*/ 	.short	0x0100
        /*03e2*/ 	.byte	0x08
	.zero		1


	//   ....[15]....
        /*03e4*/ 	.word	0x00000740
        /*03e8*/ 	.word	0x000000ff
        /*03ec*/ 	.word	0x000348a0
        /*03f0*/ 	.short	0x0100
        /*03f2*/ 	.byte	0x08
	.zero		1


	//   ....[16]....
        /*03f4*/ 	.word	0x00000750
        /*03f8*/ 	.word	0x000000ff
        /*03fc*/ 	.word	0x00034898
        /*0400*/ 	.short	0x0100
        /*0402*/ 	.byte	0x08
	.zero		1


	//   ....[17]....
        /*0404*/ 	.word	0x00000760
        /*0408*/ 	.word	0x000000ff
        /*040c*/ 	.word	0x000348a8
        /*0410*/ 	.short	0x0100
        /*0412*/ 	.byte	0x08
	.zero		1


	//   ....[18]....
        /*0414*/ 	.word	0x00000890
        /*0418*/ 	.word	0x000000ff
        /*041c*/ 	.word	0x000348b0
        /*0420*/ 	.short	0x0100
        /*0422*/ 	.byte	0x08
	.zero		1


	//   ....[19]....
        /*0424*/ 	.word	0x000008a0
        /*0428*/ 	.word	0x000000ff
        /*042c*/ 	.word	0x000348c0
        /*0430*/ 	.short	0x0100
        /*0432*/ 	.byte	0x08
	.zero		1


	//   ....[20]....
        /*0434*/ 	.word	0x000008b0
        /*0438*/ 	.word	0x000000ff
        /*043c*/ 	.word	0x000348b8
        /*0440*/ 	.short	0x0100
        /*0442*/ 	.byte	0x08
	.zero		1


	//   ....[21]....
        /*0444*/ 	.word	0x000008c0
        /*0448*/ 	.word	0x000000ff
        /*044c*/ 	.word	0x000348c8
        /*0450*/ 	.short	0x0100
        /*0452*/ 	.byte	0x08
	.zero		1


	//   ....[22]....
        /*0454*/ 	.word	0x00001230
        /*0458*/ 	.word	0x000000ff
        /*045c*/ 	.word	0x00034800
        /*0460*/ 	.short	0x010a
        /*0462*/ 	.byte	0x24
	.zero		1


	//   ....[23]....
        /*0464*/ 	.word	0x00001290
        /*0468*/ 	.word	0x000000ff
        /*046c*/ 	.word	0x00034830
        /*0470*/ 	.short	0x010a
        /*0472*/ 	.byte	0x24
	.zero		1


	//   ....[24]....
        /*0474*/ 	.word	0x00001310
        /*0478*/ 	.word	0x000000ff
        /*047c*/ 	.word	0x00034830
        /*0480*/ 	.short	0x010a
        /*0482*/ 	.byte	0x24
	.zero		1


	//   ....[25]....
        /*0484*/ 	.word	0x00003040
        /*0488*/ 	.word	0x00000007
        /*048c*/ 	.word	0x00000000
        /*0490*/ 	.short	0x0101
        /*0492*/ 	.byte	0x3f
	.zero		1


	//   ....[26]....
        /*0494*/ 	.word	0x00003ad0
        /*0498*/ 	.word	0x000000ff
        /*049c*/ 	.word	0x00034830
        /*04a0*/ 	.short	0x010a
        /*04a2*/ 	.byte	0x27
	.zero		1


	//   ....[27]....
        /*04a4*/ 	.word	0x00003b10
        /*04a8*/ 	.word	0x000000ff
        /*04ac*/ 	.word	0x00034830
        /*04b0*/ 	.short	0x010a
        /*04b2*/ 	.byte	0x27
	.zero		1


	//   ....[28]....
        /*04b4*/ 	.word	0x00004360
        /*04b8*/ 	.word	0x000000ff
        /*04bc*/ 	.word	0x00034850
        /*04c0*/ 	.short	0x010a
        /*04c2*/ 	.byte	0x07
	.zero		1


	//   ....[29]....
        /*04c4*/ 	.word	0x000043a0
        /*04c8*/ 	.word	0x000000ff
        /*04cc*/ 	.word	0x00034850
        /*04d0*/ 	.short	0x010a
        /*04d2*/ 	.byte	0x07
	.zero		1


	//   ....[30]....
        /*04d4*/ 	.word	0x00005550
        /*04d8*/ 	.word	0x0000001b
        /*04dc*/ 	.word	0x00000000
        /*04e0*/ 	.short	0x0101
        /*04e2*/ 	.byte	0x3f
	.zero		1


	//   ....[31]....
        /*04e4*/ 	.word	0x000055b0
        /*04e8*/ 	.word	0x0000001e
        /*04ec*/ 	.word	0x00000000
        /*04f0*/ 	.short	0x0101
        /*04f2*/ 	.byte	0x3f
	.zero		1


	//   ....[32]....
        /*04f4*/ 	.word	0x00005ef0
        /*04f8*/ 	.word	0x0000000c
        /*04fc*/ 	.word	0x00034850
        /*0500*/ 	.short	0x010a
        /*0502*/ 	.byte	0x3f
	.zero		1


	//   ....[33]....
        /*0504*/ 	.word	0x00005f30
        /*0508*/ 	.word	0x0000000c
        /*050c*/ 	.word	0x00034850
        /*0510*/ 	.short	0x010a
        /*0512*/ 	.byte	0x3f
	.zero		1


	//   ....[34]....
        /*0514*/ 	.word	0x000063f0
        /*0518*/ 	.word	0x0000000c
        /*051c*/ 	.word	0x00000000
        /*0520*/ 	.short	0x0101
        /*0522*/ 	.byte	0x3f
	.zero		1


	//   ....[35]....
        /*0524*/ 	.word	0x00007060
        /*0528*/ 	.word	0x000000ff
        /*052c*/ 	.word	0x00000000
        /*0530*/ 	.short	0x0101
        /*0532*/ 	.byte	0x04
	.zero		1


	//   ....[36]....
        /*0534*/ 	.word	0x00008cd0
        /*0538*/ 	.word	0x000000ff
        /*053c*/ 	.word	0x00034840
        /*0540*/ 	.short	0x010a
        /*0542*/ 	.byte	0x26
	.zero		1


	//   ....[37]....
        /*0544*/ 	.word	0x00009a80
        /*0548*/ 	.word	0x000000ff
        /*054c*/ 	.word	0x00034800
        /*0550*/ 	.short	0x0107
        /*0552*/ 	.byte	0x26
	.zero		1


	//   ....[38]....
        /*0554*/ 	.word	0x00009af0
        /*0558*/ 	.word	0x000000ff
        /*055c*/ 	.word	0x00034800
        /*0560*/ 	.short	0x0101
        /*0562*/ 	.byte	0x26
	.zero		1


	//   ....[39]....
        /*0564*/ 	.word	0x00009b10
        /*0568*/ 	.word	0x000000ff
        /*056c*/ 	.word	0x00034820
        /*0570*/ 	.short	0x010a
        /*0572*/ 	.byte	0x26
	.zero		1


	//   ....[40]....
        /*0574*/ 	.word	0x00009ee0
        /*0578*/ 	.word	0x000000ff
        /*057c*/ 	.word	0x00034848
        /*0580*/ 	.short	0x010a
        /*0582*/ 	.byte	0x26
	.zero		1


	//   ....[41]....
        /*0584*/ 	.word	0x0000a280
        /*0588*/ 	.word	0x000000ff
        /*058c*/ 	.word	0x00034860
        /*0590*/ 	.short	0x010a
        /*0592*/ 	.byte	0x26
	.zero		1


	//   ....[42]....
        /*0594*/ 	.word	0x0000a770
        /*0598*/ 	.word	0x000000ff
        /*059c*/ 	.word	0x00034840
        /*05a0*/ 	.short	0x010a
        /*05a2*/ 	.byte	0x26
	.zero		1


	//   ....[43]....
        /*05a4*/ 	.word	0x0000ab20
        /*05a8*/ 	.word	0x000000ff
        /*05ac*/ 	.word	0x00034868
        /*05b0*/ 	.short	0x010a
        /*05b2*/ 	.byte	0x26
	.zero		1


	//   ....[44]....
        /*05b4*/ 	.word	0x0000b060
        /*05b8*/ 	.word	0x000000ff
        /*05bc*/ 	.word	0x00034848
        /*05c0*/ 	.short	0x010a
        /*05c2*/ 	.byte	0x26
	.zero		1


	//   ....[45]....
        /*05c4*/ 	.word	0x0000b3f0
        /*05c8*/ 	.word	0x000000ff
        /*05cc*/ 	.word	0x00034860
        /*05d0*/ 	.short	0x010a
        /*05d2*/ 	.byte	0x26
	.zero		1


	//   ....[46]....
        /*05d4*/ 	.word	0x0000b780
        /*05d8*/ 	.word	0x00000003
        /*05dc*/ 	.word	0x00034860
        /*05e0*/ 	.short	0x010a
        /*05e2*/ 	.byte	0x3f
	.zero		1


	//   ....[47]....
        /*05e4*/ 	.word	0x0000bb10
        /*05e8*/ 	.word	0x00000002
        /*05ec*/ 	.word	0x00034820
        /*05f0*/ 	.short	0x010a
        /*05f2*/ 	.byte	0x3f
	.zero		1


	//   ....[48]....
        /*05f4*/ 	.word	0x0000bc90
        /*05f8*/ 	.word	0x00000007
        /*05fc*/ 	.word	0x00000000
        /*0600*/ 	.short	0x010a
        /*0602*/ 	.byte	0x3f
	.zero		1


	//   ....[49]....
        /*0604*/ 	.word	0x0000bd00
        /*0608*/ 	.word	0x00000008
        /*060c*/ 	.word	0x00000000
        /*0610*/ 	.short	0x010a
        /*0612*/ 	.byte	0x3f
	.zero		1


	//   ....[50]....
        /*0614*/ 	.word	0x0000bd60
        /*0618*/ 	.word	0x00000007
        /*061c*/ 	.word	0x00000000
        /*0620*/ 	.short	0x010a
        /*0622*/ 	.byte	0x3f
	.zero		1


	//   ....[51]....
        /*0624*/ 	.word	0x0000bd90
        /*0628*/ 	.word	0x00000006
        /*062c*/ 	.word	0x00000000
        /*0630*/ 	.short	0x010a
        /*0632*/ 	.byte	0x3f
	.zero		1


	//   ....[52]....
        /*0634*/ 	.word	0x0000be00
        /*0638*/ 	.word	0x00000000
        /*063c*/ 	.word	0x00034800
        /*0640*/ 	.short	0x010a
        /*0642*/ 	.byte	0x3f
	.zero		1


	//   ....[53]....
        /*0644*/ 	.word	0x0000be60
        /*0648*/ 	.word	0x00000000
        /*064c*/ 	.word	0x00034830
        /*0650*/ 	.short	0x010a
        /*0652*/ 	.byte	0x3f
	.zero		1


	//   ....[54]....
        /*0654*/ 	.word	0x0000bec0
        /*0658*/ 	.word	0x00000006
        /*065c*/ 	.word	0x00034830
        /*0660*/ 	.short	0x010a
        /*0662*/ 	.byte	0x3f
	.zero		1


	//   ....[55]....
        /*0664*/ 	.word	0x0000bf20
        /*0668*/ 	.word	0x00000006
        /*066c*/ 	.word	0x00034850
        /*0670*/ 	.short	0x010a
        /*0672*/ 	.byte	0x3f
	.zero		1


	//   ....[56]....
        /*0674*/ 	.word	0x0000bf70
        /*0678*/ 	.word	0x0000000c
        /*067c*/ 	.word	0x00034850
        /*0680*/ 	.short	0x010a
        /*0682*/ 	.byte	0x3f
	.zero		1


	//   ....[57]....
        /*0684*/ 	.word	0x0000c0d0
        /*0688*/ 	.word	0x00000003
        /*068c*/ 	.word	0x00034840
        /*0690*/ 	.short	0x010a
        /*0692*/ 	.byte	0x3f
	.zero		1


	//   ....[58]....
        /*0694*/ 	.word	0x0000cbc0
        /*0698*/ 	.word	0x00000003
        /*069c*/ 	.word	0x00034820
        /*06a0*/ 	.short	0x010a
        /*06a2*/ 	.byte	0x3f
	.zero		1


	//   ....[59]....
        /*06a4*/ 	.word	0x0000cc20
        /*06a8*/ 	.word	0x00000003
        /*06ac*/ 	.word	0x00034848
        /*06b0*/ 	.short	0x010a
        /*06b2*/ 	.byte	0x3f
	.zero		1


	//   ....[60]....
        /*06b4*/ 	.word	0x0000cc80
        /*06b8*/ 	.word	0x00000003
        /*06bc*/ 	.word	0x00034860
        /*06c0*/ 	.short	0x010a
        /*06c2*/ 	.byte	0x3f
	.zero		1


	//   ....[61]....
        /*06c4*/ 	.word	0x0000cce0
        /*06c8*/ 	.word	0x00000003
        /*06cc*/ 	.word	0x00034840
        /*06d0*/ 	.short	0x010a
        /*06d2*/ 	.byte	0x3f
	.zero		1


	//   ....[62]....
        /*06d4*/ 	.word	0x0000cd40
        /*06d8*/ 	.word	0x00000003
        /*06dc*/ 	.word	0x00034868
        /*06e0*/ 	.short	0x010a
        /*06e2*/ 	.byte	0x3f
	.zero		1


	//   ....[63]....
        /*06e4*/ 	.word	0x0000cda0
        /*06e8*/ 	.word	0x00000003
        /*06ec*/ 	.word	0x00034848
        /*06f0*/ 	.short	0x010a
        /*06f2*/ 	.byte	0x3f
	.zero		1


	//   ....[64]....
        /*06f4*/ 	.word	0x0000ce00
        /*06f8*/ 	.word	0x00000003
        /*06fc*/ 	.word	0x00034860
        /*0700*/ 	.short	0x010a
        /*0702*/ 	.byte	0x3f
	.zero		1


	//   ....[65]....
        /*0704*/ 	.word	0x0000ce50
        /*0708*/ 	.word	0x00000003
        /*070c*/ 	.word	0x00034860
        /*0710*/ 	.short	0x010a
        /*0712*/ 	.byte	0x3f
	.zero		1


	//   ....[66]....
        /*0714*/ 	.word	0x0000cea0
        /*0718*/ 	.word	0x00000002
        /*071c*/ 	.word	0x00034820
        /*0720*/ 	.short	0x010a
        /*0722*/ 	.byte	0x3f
	.zero		1


	//   ....[67]....
        /*0724*/ 	.word	0x0000d040
        /*0728*/ 	.word	0x00000007
        /*072c*/ 	.word	0x00000000
        /*0730*/ 	.short	0x010a
        /*0732*/ 	.byte	0x3f
	.zero		1


	//   ....[68]....
        /*0734*/ 	.word	0x0000d090
        /*0738*/ 	.word	0x00000008
        /*073c*/ 	.word	0x00000000
        /*0740*/ 	.short	0x010a
        /*0742*/ 	.byte	0x3f
	.zero		1


	//   ....[69]....
        /*0744*/ 	.word	0x0000d0e0
        /*0748*/ 	.word	0x00000007
        /*074c*/ 	.word	0x00000000
        /*0750*/ 	.short	0x010a
        /*0752*/ 	.byte	0x3f
	.zero		1


	//----- nvinfo : EIATTR_NUM_MBARRIERS
	.align		4
.L_95:
        /*0754*/ 	.byte	0x03, 0x38
        /*0756*/ 	.short	0x0016


	//----- nvinfo : EIATTR_EXIT_INSTR_OFFSETS
	.align		4
        /*0758*/ 	.byte	0x04, 0x1c
        /*075a*/ 	.short	(.L_97 - .L_96)


	//   ....[0]....
.L_96:
        /*075c*/ 	.word	0x0000bde0


	//----- nvinfo : EIATTR_MAX_THREADS
	.align		4
.L_97:
        /*0760*/ 	.byte	0x04, 0x05
        /*0762*/ 	.short	(.L_99 - .L_98)
.L_98:
        /*0764*/ 	.word	0x00000180
        /*0768*/ 	.word	0x00000001
        /*076c*/ 	.word	0x00000001


	//----- nvinfo : EIATTR_CRS_STACK_SIZE
	.align		4
.L_99:
        /*0770*/ 	.byte	0x04, 0x1e
        /*0772*/ 	.short	(.L_101 - .L_100)
.L_100:
        /*0774*/ 	.word	0x00000000


	//----- nvinfo : EIATTR_CBANK_PARAM_SIZE
	.align		4
.L_101:
        /*0778*/ 	.byte	0x03, 0x19
        /*077a*/ 	.short	0x0a70


	//----- nvinfo : EIATTR_PARAM_CBANK
	.align		4
        /*077c*/ 	.byte	0x04, 0x0a
        /*077e*/ 	.short	(.L_103 - .L_102)
	.align		4
.L_102:
        /*0780*/ 	.word	index@(.nv.constant0._ZN7cutlass13device_kernelIN5flash11enable_sm90INS1_16FlashAttnFwdSm90INS1_25CollectiveMainloopFwdSm90ILi2EN4cute5tupleIJNS5_1CILi1EEES8_S8_EEENS6_IJNS7_ILi128EEESA_NS7_ILi192EEEEEELi128ENS_6half_tEfNS_4arch4Sm90ELb0ELb0ELb0ELb0ELb0ELb0ELb0ELb1ELb1ELb1ELb1ELb0EEENS1_21CollectiveEpilogueFwdINS6_IJSA_SA_SA_EEES9_SD_SF_Li256ELb0ELb1ELb1ELb0EEENS1_19SingleTileSchedulerILb0ELb1ELb1ELi128EEEEEEEEEvNT_6ParamsE)
        /*0784*/ 	.short	0x0210
        /*0786*/ 	.short	0x0a70


	//----- nvinfo : EIATTR_SW_WAR
	.align		4
.L_103:
        /*0788*/ 	.byte	0x04, 0x36
        /*078a*/ 	.short	(.L_105 - .L_104)
.L_104:
        /*078c*/ 	.word	0x00000008
.L_105:


//--------------------- .nv.info._ZN7cutlass13device_kernelIN5flash11enable_sm90INS1_16FlashAttnFwdSm90INS1_25CollectiveMainloopFwdSm90ILi2EN4cute5tupleIJNS5_1CILi1EEES8_S8_EEENS6_IJNS7_ILi128EEESA_NS7_ILi192EEEEEELi128ENS_6half_tEfNS_4arch4Sm90ELb0ELb0ELb0ELb1ELb0ELb0ELb0ELb1ELb1ELb1ELb1ELb0EEENS1_21CollectiveEpilogueFwdINS6_IJSA_SA_SA_EEES9_SD_SF_Li256ELb1ELb1ELb1ELb0EEENS1_36VarlenDynamicPersistentTileSchedulerILi128ELi128ELi256ELi128ELb1ELb1ELb1ELb0ELb1ELb1EEEEEEEEEvNT_6ParamsE --------------------------
	.section	.nv.info._ZN7cutlass13device_kernelIN5flash11enable_sm90INS1_16FlashAttnFwdSm90INS1_25CollectiveMainloopFwdSm90ILi2EN4cute5tupleIJNS5_1CILi1EEES8_S8_EEENS6_IJNS7_ILi128EEESA_NS7_ILi192EEEEEELi128ENS_6half_tEfNS_4arch4Sm90ELb0ELb0ELb0ELb1ELb0ELb0ELb0ELb1ELb1ELb1ELb1ELb0EEENS1_21CollectiveEpilogueFwdINS6_IJSA_SA_SA_EEES9_SD_SF_Li256ELb1ELb1ELb1ELb0EEENS1_36VarlenDynamicPersistentTileSchedulerILi128ELi128ELi256ELi128ELb1ELb1ELb1ELb0ELb1ELb1EEEEEEEEEvNT_6ParamsE,"",@"SHT_CUDA_INFO"
	.sectionflags	@""
	.align	4


	//----- nvinfo : EIATTR_CUDA_API_VERSION
	.align		4
        /*0000*/ 	.byte	0x04, 0x37
        /*0002*/ 	.short	(.L_107 - .L_106)
.L_106:
        /*0004*/ 	.word	0x00000082


	//----- nvinfo : EIATTR_KPARAM_INFO
	.align		4
.L_107:
        /*0008*/ 	.byte	0x04, 0x17
        /*000a*/ 	.short	(.L_109 - .L_108)
.L_108:
        /*000c*/ 	.word	0x00000000
        /*0010*/ 	.short	0x0000
        /*0012*/ 	.short	0x0070
        /*0014*/ 	.byte	0x00, 0xf0, 0x01, 0x2a


	//----- nvinfo : EIATTR_SPARSE_MMA_MASK
	.align		4
.L_109:
        /*0018*/ 	.byte	0x03, 0x50
        /*001a*/ 	.short	0x0000


	//----- nvinfo : EIATTR_MAXREG_COUNT
	.align		4
        /*001c*/ 	.byte	0x03, 0x1b
        /*001e*/ 	.short	0x00a8


	//----- nvinfo : EIATTR_NUM_BARRIERS
	.align		4
        /*0020*/ 	.byte	0x02, 0x4c
        /*0022*/ 	.byte	0x09
	.zero		1


	//----- nvinfo : EIATTR_EXTERNS
	.align		4
        /*0024*/ 	.byte	0x04, 0x0f
        /*0026*/ 	.short	(.L_111 - .L_110)


	//   ....[0]....
	.align		4
.L_110:
        /*0028*/ 	.word	index@(__assertfail)


	//----- nvinfo : EIATTR_ANNOTATIONS
	.align		4
.L_111:
        /*002c*/ 	.byte	0x04, 0x55
        /*002e*/ 	.short	(.L_113 - .L_112)


	//   ....[0]....
.L_112:
        /* <DEDUP_REMOVED lines=70> */
        /*0484*/ 	.byte	0x80, 0x17, 0x01, 0x00


	//----- nvinfo : EIATTR_MERCURY_ISA_VERSION
	.align		4
.L_113:
        /*0488*/ 	.byte	0x03, 0x5f
        /*048a*/ 	.short	0x0101


	//----- nvinfo : EIATTR_UNUSED_LOAD_BYTE_OFFSET
	.align		4
        /*048c*/ 	.byte	0x04, 0x44
        /*048e*/ 	.short	(.L_115 - .L_114)


	//   ....[0]....
.L_114:
        /*0490*/ 	.word	0x000009f0
        /*0494*/ 	.word	0x0000fff0


	//   ....[1]....
        /*0498*/ 	.word	0x000070c0
        /*049c*/ 	.word	0x0000fff0


	//----- nvinfo : EIATTR_INT_WARP_WIDE_INSTR_OFFSETS
	.align		4
.L_115:
        /*04a0*/ 	.byte	0x04, 0x31
        /*04a2*/ 	.short	(.L_117 - .L_116)


	//   ....[0]....
.L_116:
        /*04a4*/ 	.word	0x00000120


	//   ....[1]....
        /*04a8*/ 	.word	0x00000160


	//   ....[2]....
        /*04ac*/ 	.word	0x00000220


	//   ....[3]....
        /*04b0*/ 	.word	0x0000b3b0


	//   ....[4]....
        /*04b4*/ 	.word	0x0000b440


	//   ....[5]....
        /*04b8*/ 	.word	0x0000eec0


	//   ....[6]....
        /*04bc*/ 	.word	0x0000ef20


	//----- nvinfo : EIATTR_COOP_GROUP_MASK_REGIDS
	.align		4
.L_117:
        /*04c0*/ 	.byte	0x04, 0x29
        /*04c2*/ 	.short	(.L_119 - .L_118)


	//   ....[0]....
.L_118:
        /*04c4*/ 	.word	0xffffffff


	//   ....[1]....
        /*04c8*/ 	.word	0xffffffff


	//   ....[2]....
        /*04cc*/ 	.word	0xffffffff


	//   ....[3]....
        /*04d0*/ 	.word	0xffffffff


	//   ....[4]....
        /*04d4*/ 	.word	0xffffffff


	//   ....[5]....
        /*04d8*/ 	.word	0xffffffff


	//   ....[6]....
        /*04dc*/ 	.word	0xffffffff


	//   ....[7]....
        /*04e0*/ 	.word	0xffffffff


	//   ....[8]....
        /*04e4*/ 	.word	0xffffffff


	//   ....[9]....
        /*04e8*/ 	.word	0xffffffff


	//   ....[10]....
        /*04ec*/ 	.word	0xffffffff


	//   ....[11]....
        /*04f0*/ 	.word	0xffffffff


	//   ....[12]....
        /*04f4*/ 	.word	0xffffffff


	//   ....[13]....
        /*04f8*/ 	.word	0xffffffff


	//   ....[14]....
        /*04fc*/ 	.word	0xffffffff


	//   ....[15]....
        /*0500*/ 	.word	0xffffffff


	//   ....[16]....
        /*0504*/ 	.word	0xffffffff


	//   ....[17]....
        /*0508*/ 	.word	0xffffffff


	//   ....[18]....
        /*050c*/ 	.word	0xffffffff


	//   ....[19]....
        /*0510*/ 	.word	0xffffffff


	//   ....[20]....
        /*0514*/ 	.word	0xffffffff


	//   ....[21]....
        /*0518*/ 	.word	0xffffffff


	//   ....[22]....
        /*051c*/ 	.word	0xffffffff


	//   ....[23]....
        /*0520*/ 	.word	0xffffffff


	//   ....[24]....
        /*0524*/ 	.word	0xffffffff


	//   ....[25]....
        /*0528*/ 	.word	0xffffffff


	//   ....[26]....
        /*052c*/ 	.word	0xffffffff


	//   ....[27]....
        /*0530*/ 	.word	0xffffffff


	//   ....[28]....
        /*0534*/ 	.word	0xffffffff


	//   ....[29]....
        /*0538*/ 	.word	0xffffffff


	//   ....[30]....
        /*053c*/ 	.word	0xffffffff


	//   ....[31]....
        /*0540*/ 	.word	0xffffffff


	//   ....[32]....
        /*0544*/ 	.word	0xffffffff


	//   ....[33]....
        /*0548*/ 	.word	0xffffffff


	//   ....[34]....
        /*054c*/ 	.word	0xffffffff


	//   ....[35]....
        /*0550*/ 	.word	0xffffffff


	//   ....[36]....
        /*0554*/ 	.word	0xffffffff


	//   ....[37]....
        /*0558*/ 	.word	0xffffffff


	//   ....[38]....
        /*055c*/ 	.word	0xffffffff


	//   ....[39]....
        /*0560*/ 	.word	0xffffffff


	//   ....[40]....
        /*0564*/ 	.word	0xffffffff


	//   ....[41]....
        /*0568*/ 	.word	0xffffffff


	//   ....[42]....
        /*056c*/ 	.word	0xffffffff


	//   ....[43]....
        /*0570*/ 	.word	0xffffffff


	//   ....[44]....
        /*0574*/ 	.word	0xffffffff


	//   ....[45]....
        /*0578*/ 	.word	0xffffffff


	//   ....[46]....
        /*057c*/ 	.word	0xffffffff


	//   ....[47]....
        /*0580*/ 	.word	0xffffffff


	//   ....[48]....
        /*0584*/ 	.word	0xffffffff


	//   ....[49]....
        /*0588*/ 	.word	0xffffffff


	//   ....[50]....
        /*058c*/ 	.word	0xffffffff


	//   ....[51]....
        /*0590*/ 	.word	0xffffffff


	//   ....[52]....
        /*0594*/ 	.word	0xffffffff


	//   ....[53]....
        /*0598*/ 	.word	0xffffffff


	//   ....[54]....
        /*059c*/ 	.word	0xffffffff


	//   ....[55]....
        /*05a0*/ 	.word	0xffffffff


	//   ....[56]....
        /*05a4*/ 	.word	0xffffffff


	//   ....[57]....
        /*05a8*/ 	.word	0xffffffff


	//   ....[58]....
        /*05ac*/ 	.word	0xffffffff


	//   ....[59]....
        /*05b0*/ 	.word	0xffffffff


	//   ....[60]....
        /*05b4*/ 	.word	0xffffffff


	//   ....[61]....
        /*05b8*/ 	.word	0xffffffff


	//   ....[62]....
        /*05bc*/ 	.word	0xffffffff


	//   ....[63]....
        /*05c0*/ 	.word	0xffffffff


	//   ....[64]....
        /*05c4*/ 	.word	0xffffffff


	//   ....[65]....
        /*05c8*/ 	.word	0xffffffff


	//   ....[66]....
        /*05cc*/ 	.word	0xffffffff


	//   ....[67]....
        /*05d0*/ 	.word	0xffffffff


	//   ....[68]....
        /*05d4*/ 	.word	0xffffffff


	//   ....[69]....
        /*05d8*/ 	.word	0xffffffff


	//   ....[70]....
        /*05dc*/ 	.word	0xffffffff


	//   ....[71]....
        /*05e0*/ 	.word	0xffffffff


	//   ....[72]....
        /*05e4*/ 	.word	0xffffffff


	//   ....[73]....
        /*05e8*/ 	.word	0xffffffff


	//   ....[74]....
        /*05ec*/ 	.word	0xffffffff


	//   ....[75]....
        /*05f0*/ 	.word	0xffffffff


	//   ....[76]....
        /*05f4*/ 	.word	0xffffffff


	//   ....[77]....
        /*05f8*/ 	.word	0xffffffff


	//   ....[78]....
        /*05fc*/ 	.word	0xffffffff


	//   ....[79]....
        /*0600*/ 	.word	0xffffffff


	//   ....[80]....
        /*0604*/ 	.word	0xffffffff


	//   ....[81]....
        /*0608*/ 	.word	0xffffffff


	//   ....[82]....
        /*060c*/ 	.word	0xffffffff


	//   ....[83]....
        /*0610*/ 	.word	0xffffffff


	//   ....[84]....
        /*0614*/ 	.word	0xffffffff


	//   ....[85]....
        /*0618*/ 	.word	0xffffffff


	//   ....[86]....
        /*061c*/ 	.word	0xffffffff


	//   ....[87]....
        /*0620*/ 	.word	0xffffffff


	//   ....[88]....
        /*0624*/ 	.word	0xffffffff


	//   ....[89]....
        /*0628*/ 	.word	0xffffffff


	//   ....[90]....
        /*062c*/ 	.word	0xffffffff


	//   ....[91]....
        /*0630*/ 	.word	0xffffffff


	//   ....[92]....
        /*0634*/ 	.word	0xffffffff


	//   ....[93]....
        /*0638*/ 	.word	0xffffffff


	//   ....[94]....
        /*063c*/ 	.word	0xffffffff


	//   ....[95]....
        /*0640*/ 	.word	0xffffffff


	//   ....[96]....
        /*0644*/ 	.word	0xffffffff


	//   ....[97]....
        /*0648*/ 	.word	0x0500000f


	//   ....[98]....
        /*064c*/ 	.word	0x0500000f


	//   ....[99]....
        /*0650*/ 	.word	0x0500000f


	//   ....[100]....
        /*0654*/ 	.word	0x0500000f


	//   ....[101]....
        /*0658*/ 	.word	0x0500000f


	//   ....[102]....
        /*065c*/ 	.word	0x0500000f


	//   ....[103]....
        /*0660*/ 	.word	0x0500000f


	//   ....[104]....
        /*0664*/ 	.word	0x0500000f


	//   ....[105]....
        /*0668*/ 	.word	0x0500000f


	//   ....[106]....
        /*066c*/ 	.word	0x0500000f


	//   ....[107]....
        /*0670*/ 	.word	0x0500000f


	//   ....[108]....
        /*0674*/ 	.word	0x0500000f


	//   ....[109]....
        /*0678*/ 	.word	0x0500000f


	//   ....[110]....
        /*067c*/ 	.word	0x0500000f


	//   ....[111]....
        /*0680*/ 	.word	0x0500000f


	//   ....[112]....
        /*0684*/ 	.word	0x0500000f


	//   ....[113]....
        /*0688*/ 	.word	0x0500000f


	//   ....[114]....
        /*068c*/ 	.word	0x0500000f


	//   ....[115]....
        /*0690*/ 	.word	0x0500000f


	//   ....[116]....
        /*0694*/ 	.word	0x0500000f


	//   ....[117]....
        /*0698*/ 	.word	0x0500000f


	//   ....[118]....
        /*069c*/ 	.word	0x0500000f


	//   ....[119]....
        /*06a0*/ 	.word	0x0500000f


	//   ....[120]....
        /*06a4*/ 	.word	0x0500000f


	//   ....[121]....
        /*06a8*/ 	.word	0x0500000f


	//   ....[122]....
        /*06ac*/ 	.word	0x0500000f


	//   ....[123]....
        /*06b0*/ 	.word	0x0500000f


	//   ....[124]....
        /*06b4*/ 	.word	0x0500000f


	//   ....[125]....
        /*06b8*/ 	.word	0x0500000f


	//   ....[126]....
        /*06bc*/ 	.word	0x0500000f


	//   ....[127]....
        /*06c0*/ 	.word	0x0500000f


	//   ....[128]....
        /*06c4*/ 	.word	0x0500000f


	//   ....[129]....
        /*06c8*/ 	.word	0x0500000f


	//   ....[130]....
        /*06cc*/ 	.word	0x0500000f


	//   ....[131]....
        /*06d0*/ 	.word	0x0500000f


	//   ....[132]....
        /*06d4*/ 	.word	0x0500000f


	//----- nvinfo : EIATTR_COOP_GROUP_INSTR_OFFSETS
	.align		4
.L_119:
        /*06d8*/ 	.byte	0x04, 0x28
        /*06da*/ 	.short	(.L_121 - .L_120)


	//   ....[0]....
.L_120:
        /*06dc*/ 	.word	0x00000060


	//   ....[1]....
        /*06e0*/ 	.word	0x00000130


	//   ....[2]....
        /*06e4*/ 	.word	0x00000230


	//   ....[3]....
        /*06e8*/ 	.word	0x000003a0


	//   ....[4]....
        /*06ec*/ 	.word	0x00000500


	//   ....[5]....
        /*06f0*/ 	.word	0x00000620


	//   ....[6]....
        /*06f4*/ 	.word	0x00000780


	//   ....[7]....
        /*06f8*/ 	.word	0x00001730


	//   ....[8]....
        /*06fc*/ 	.word	0x00002a60


	//   ....[9]....
        /*0700*/ 	.word	0x00002b60


	//   ....[10]....
        /*0704*/ 	.word	0x00003140


	//   ....[11]....
        /*0708*/ 	.word	0x000031e0


	//   ....[12]....
        /*070c*/ 	.word	0x00004e00


	//   ....[13]....
        /*0710*/ 	.word	0x00004e30


	//   ....[14]....
        /*0714*/ 	.word	0x00005240


	//   ....[15]....
        /*0718*/ 	.word	0x000052f0


	//   ....[16]....
        /*071c*/ 	.word	0x000066c0


	//   ....[17]....
        /*0720*/ 	.word	0x00006720


	//   ....[18]....
        /*0724*/ 	.word	0x00006800


	//   ....[19]....
        /*0728*/ 	.word	0x00006b40


	//   ....[20]....
        /*072c*/ 	.word	0x00007b40


	//   ....[21]....
        /*0730*/ 	.word	0x00007b80


	//   ....[22]....
        /*0734*/ 	.word	0x00007ba0


	//   ....[23]....
        /*0738*/ 	.word	0x00007bd0


	//   ....[24]....
        /*073c*/ 	.word	0x00008250


	//   ....[25]....
        /*0740*/ 	.word	0x00008280


	//   ....[26]....
        /*0744*/ 	.word	0x00008340


	//   ....[27]....
        /*0748*/ 	.word	0x00008360


	//   ....[28]....
        /*074c*/ 	.word	0x00008420


	//   ....[29]....
        /*0750*/ 	.word	0x00008440


	//   ....[30]....
        /*0754*/ 	.word	0x00008510


	//   ....[31]....
        /*0758*/ 	.word	0x00008530


	//   ....[32]....
        /*075c*/ 	.word	0x000088c0


	//   ....[33]....
        /*0760*/ 	.word	0x000088d0


	//   ....[34]....
        /*0764*/ 	.word	0x00008d10


	//   ....[35]....
        /*0768*/ 	.word	0x00008d20


	//   ....[36]....
        /*076c*/ 	.word	0x00009930


	//   ....[37]....
        /*0770*/ 	.word	0x00009960


	//   ....[38]....
        /*0774*/ 	.word	0x00009a30


	//   ....[39]....
        /*0778*/ 	.word	0x00009a50


	//   ....[40]....
        /*077c*/ 	.word	0x00009b10


	//   ....[41]....
        /*0780*/ 	.word	0x00009b30


	//   ....[42]....
        /*0784*/ 	.word	0x00009c00


	//   ....[43]....
        /*0788*/ 	.word	0x00009c20


	//   ....[44]....
        /*078c*/ 	.word	0x00009d70


	//   ....[45]....
        /*0790*/ 	.word	0x00009fb0


	//   ....[46]....
        /*0794*/ 	.word	0x00009fe0


	//   ....[47]....
        /*0798*/ 	.word	0x0000a010


	//   ....[48]....
        /*079c*/ 	.word	0x0000a040


	//   ....[49]....
        /*07a0*/ 	.word	0x0000a070


	//   ....[50]....
        /*07a4*/ 	.word	0x0000a0a0


	//   ....[51]....
        /*07a8*/ 	.word	0x0000a240


	//   ....[52]....
        /*07ac*/ 	.word	0x0000a270


	//   ....[53]....
        /*07b0*/ 	.word	0x0000a2a0


	//   ....[54]....
        /*07b4*/ 	.word	0x0000a2d0


	//   ....[55]....
        /*07b8*/ 	.word	0x0000a300


	//   ....[56]....
        /*07bc*/ 	.word	0x0000a330


	//   ....[57]....
        /*07c0*/ 	.word	0x0000a3c0


	//   ....[58]....
        /*07c4*/ 	.word	0x0000a3f0


	//   ....[59]....
        /*07c8*/ 	.word	0x0000a400


	//   ....[60]....
        /*07cc*/ 	.word	0x0000a4b0


	//   ....[61]....
        /*07d0*/ 	.word	0x0000b990


	//   ....[62]....
        /*07d4*/ 	.word	0x0000c590


	//   ....[63]....
        /*07d8*/ 	.word	0x0000c5b0


	//   ....[64]....
        /*07dc*/ 	.word	0x0000c5e0


	//   ....[65]....
        /*07e0*/ 	.word	0x0000c610


	//   ....[66]....
        /*07e4*/ 	.word	0x0000c730


	//   ....[67]....
        /*07e8*/ 	.word	0x0000c740


	//   ....[68]....
        /*07ec*/ 	.word	0x0000c7e0


	//   ....[69]....
        /*07f0*/ 	.word	0x0000c7f0


	//   ....[70]....
        /*07f4*/ 	.word	0x0000c890


	//   ....[71]....
        /*07f8*/ 	.word	0x0000c8a0


	//   ....[72]....
        /*07fc*/ 	.word	0x0000c940


	//   ....[73]....
        /*0800*/ 	.word	0x0000c950


	//   ....[74]....
        /*0804*/ 	.word	0x0000c9d0


	//   ....[75]....
        /*0808*/ 	.word	0x0000ca00


	//   ....[76]....
        /*080c*/ 	.word	0x0000ca50


	//   ....[77]....
        /*0810*/ 	.word	0x0000ca90


	//   ....[78]....
        /*0814*/ 	.word	0x0000f5f0


	//   ....[79]....
        /*0818*/ 	.word	0x0000f620


	//   ....[80]....
        /*081c*/ 	.word	0x0000f680


	//   ....[81]....
        /*0820*/ 	.word	0x0000f6b0


	//   ....[82]....
        /*0824*/ 	.word	0x0000f6e0


	//   ....[83]....
        /*0828*/ 	.word	0x0000f710


	//   ....[84]....
        /*082c*/ 	.word	0x0000f740


	//   ....[85]....
        /*0830*/ 	.word	0x0000f770


	//   ....[86]....
        /*0834*/ 	.word	0x0000f930


	//   ....[87]....
        /*0838*/ 	.word	0x0000f960


	//   ....[88]....
        /*083c*/ 	.word	0x0000f990


	//   ....[89]....
        /*0840*/ 	.word	0x0000f9c0


	//   ....[90]....
        /*0844*/ 	.word	0x0000f9f0


	//   ....[91]....
        /*0848*/ 	.word	0x0000fa20


	//   ....[92]....
        /*084c*/ 	.word	0x0000fae0


	//   ....[93]....
        /*0850*/ 	.word	0x0000fb00


	//   ....[94]....
        /*0854*/ 	.word	0x0000fb10


	//   ....[95]....
        /*0858*/ 	.word	0x0000fb70


	//   ....[96]....
        /*085c*/ 	.word	0x00010290


	//   ....[97]....
        /*0860*/ 	.word	0x00010740


	//   ....[98]....
        /*0864*/ 	.word	0x000108c0


	//   ....[99]....
        /*0868*/ 	.word	0x00010910


	//   ....[100]....
        /*086c*/ 	.word	0x000109a0


	//   ....[101]....
        /*0870*/ 	.word	0x00010a30


	//   ....[102]....
        /*0874*/ 	.word	0x00010b70


	//   ....[103]....
        /*0878*/ 	.word	0x00010c60


	//   ....[104]....
        /*087c*/ 	.word	0x00010d40


	//   ....[105]....
        /*0880*/ 	.word	0x00010e50


	//   ....[106]....
        /*0884*/ 	.word	0x00010eb0


	//   ....[107]....
        /*0888*/ 	.word	0x00010fc0


	//   ....[108]....
        /*088c*/ 	.word	0x00011020


	//   ....[109]....
        /*0890*/ 	.word	0x00011130


	//   ....[110]....
        /*0894*/ 	.word	0x00011190


	//   ....[111]....
        /*0898*/ 	.word	0x00011280


	//   ....[112]....
        /*089c*/ 	.word	0x00011300


	//   ....[113]....
        /*08a0*/ 	.word	0x000113e0


	//   ....[114]....
        /*08a4*/ 	.word	0x00011750


	//   ....[115]....
        /*08a8*/ 	.word	0x000117f0


	//   ....[116]....
        /*08ac*/ 	.word	0x00011980


	//   ....[117]....
        /*08b0*/ 	.word	0x00011a00


	//   ....[118]....
        /*08b4*/ 	.word	0x00011a80


	//   ....[119]....
        /*08b8*/ 	.word	0x00011b00


	//   ....[120]....
        /*08bc*/ 	.word	0x00011b80


	//   ....[121]....
        /*08c0*/ 	.word	0x00011c10


	//   ....[122]....
        /*08c4*/ 	.word	0x00011cb0


	//   ....[123]....
        /*08c8*/ 	.word	0x00011d60


	//   ....[124]....
        /*08cc*/ 	.word	0x00011de0


	//   ....[125]....
        /*08d0*/ 	.word	0x00011e60


	//   ....[126]....
        /*08d4*/ 	.word	0x00011ee0


	//   ....[127]....
        /*08d8*/ 	.word	0x00011f70


	//   ....[128]....
        /*08dc*/ 	.word	0x00011ff0


	//   ....[129]....
        /*08e0*/ 	.word	0x00012090


	//   ....[130]....
        /*08e4*/ 	.word	0x000120e0


	//   ....[131]....
        /*08e8*/ 	.word	0x00012170


	//   ....[132]....
        /*08ec*/ 	.word	0x000122a0


	//----- nvinfo : EIATTR_REG_RECONFIG
	.align		4
.L_121:
        /*08f0*/ 	.byte	0x01, 0x54
	.zero		2


	//----- nvinfo : EIATTR_SYSCALL_OFFSETS
	.align		4
        /*08f4*/ 	.byte	0x04, 0x46
        /*08f6*/ 	.short	(.L_123 - .L_122)


	//   ....[0]....
.L_122:
        /*08f8*/ 	.word	0x00001910


	//   ....[1]....
        /*08fc*/ 	.word	0x0000b5b0


	//   ....[2]....
        /*0900*/ 	.word	0x0000b700


	//   ....[3]....
        /*0904*/ 	.word	0x0000b800


	//   ....[4]....
        /*0908*/ 	.word	0x0000c170


	//----- nvinfo : EIATTR_MBARRIER_INSTR_OFFSETS
	.align		4
.L_123:
        /*090c*/ 	.byte	0x04, 0x39
        /*090e*/ 	.short	(.L_125 - .L_124)


	//   ....[0]....
.L_124:
        /*0910*/ 	.word	0x00000250
        /*0914*/ 	.word	0x000000ff
        /*0918*/ 	.word	0x00034800
        /*091c*/ 	.short	0x0100
        /*091e*/ 	.byte	0x08
	.zero		1


	//   ....[1]....
        /*0920*/ 	.word	0x00000260
        /*0924*/ 	.word	0x000000ff
        /*0928*/ 	.word	0x00034820
        /*092c*/ 	.short	0x0100
        /*092e*/ 	.byte	0x08
	.zero		1


	//   ....[2]....
        /*0930*/ 	.word	0x00000350
        /*0934*/ 	.word	0x000000ff
        /*0938*/ 	.word	0x00034830
        /*093c*/ 	.short	0x0100
        /*093e*/ 	.byte	0x08
	.zero		1


	//   ....[3]....
        /*0940*/ 	.word	0x00000360
        /*0944*/ 	.word	0x000000ff
        /*0948*/ 	.word	0x00034840
        /*094c*/ 	.short	0x0100
        /*094e*/ 	.byte	0x08
	.zero		1


	//   ....[4]....
        /*0950*/ 	.word	0x00000370
        /*0954*/ 	.word	0x000000ff
        /*0958*/ 	.word	0x00034838
        /*095c*/ 	.short	0x0100
        /*095e*/ 	.byte	0x08
	.zero		1


	//   ....[5]....
        /*0960*/ 	.word	0x00000380
        /*0964*/ 	.word	0x000000ff
        /*0968*/ 	.word	0x00034848
        /*096c*/ 	.short	0x0100
        /*096e*/ 	.byte	0x08
	.zero		1


	//   ....[6]....
        /*0970*/ 	.word	0x000004b0
        /*0974*/ 	.word	0x000000ff
        /*0978*/ 	.word	0x00034850
        /*097c*/ 	.short	0x0100
        /*097e*/ 	.byte	0x08
	.zero		1


	//   ....[7]....
        /*0980*/ 	.word	0x000004c0
        /*0984*/ 	.word	0x000000ff
        /*0988*/ 	.word	0x00034860
        /*098c*/ 	.short	0x0100
        /*098e*/ 	.byte	0x08
	.zero		1


	//   ....[8]....
        /*0990*/ 	.word	0x000004d0
        /*0994*/ 	.word	0x000000ff
        /*0998*/ 	.word	0x00034858
        /*099c*/ 	.short	0x0100
        /*099e*/ 	.byte	0x08
	.zero		1


	//   ....[9]....
        /*09a0*/ 	.word	0x000004e0
        /*09a4*/ 	.word	0x000000ff
        /*09a8*/ 	.word	0x00034868
        /*09ac*/ 	.short	0x0100
        /*09ae*/ 	.byte	0x08
	.zero		1


	//   ....[10]....
        /*09b0*/ 	.word	0x000005d0
        /*09b4*/ 	.word	0x000000ff
        /*09b8*/ 	.word	0x00034870
        /*09bc*/ 	.short	0x0100
        /*09be*/ 	.byte	0x06
	.zero		1


	//   ....[11]....
        /*09c0*/ 	.word	0x000005e0
        /*09c4*/ 	.word	0x000000ff
        /*09c8*/ 	.word	0x00034880
        /*09cc*/ 	.short	0x0100
        /*09ce*/ 	.byte	0x06
	.zero		1


	//   ....[12]....
        /*09d0*/ 	.word	0x000005f0
        /*09d4*/ 	.word	0x000000ff
        /*09d8*/ 	.word	0x00034878
        /*09dc*/ 	.short	0x0100
        /*09de*/ 	.byte	0x06
	.zero		1


	//   ....[13]....
        /*09e0*/ 	.word	0x00000600
        /*09e4*/ 	.word	0x000000ff
        /*09e8*/ 	.word	0x00034888
        /*09ec*/ 	.short	0x0100
        /*09ee*/ 	.byte	0x06
	.zero		1


	//   ....[14]....
        /*09f0*/ 	.word	0x00000730
        /*09f4*/ 	.word	0x000000ff
        /*09f8*/ 	.word	0x00034890
        /*09fc*/ 	.short	0x0100
        /*09fe*/ 	.byte	0x08
	.zero		1


	//   ....[15]....
        /*0a00*/ 	.word	0x00000740
        /*0a04*/ 	.word	0x000000ff
        /*0a08*/ 	.word	0x000348a0
        /*0a0c*/ 	.short	0x0100
        /*0a0e*/ 	.byte	0x08
	.zero		1


	//   ....[16]....
        /*0a10*/ 	.word	0x00000750
        /*0a14*/ 	.word	0x000000ff
        /*0a18*/ 	.word	0x00034898
        /*0a1c*/ 	.short	0x0100
        /*0a1e*/ 	.byte	0x08
	.zero		1


	//   ....[17]....
        /*0a20*/ 	.word	0x00000760
        /*0a24*/ 	.word	0x000000ff
        /*0a28*/ 	.word	0x000348a8
        /*0a2c*/ 	.short	0x0100
        /*0a2e*/ 	.byte	0x08
	.zero		1


	//   ....[18]....
        /*0a30*/ 	.word	0x00000890
        /*0a34*/ 	.word	0x000000ff
        /*0a38*/ 	.word	0x000348b0
        /*0a3c*/ 	.short	0x0100
        /*0a3e*/ 	.byte	0x08
	.zero		1


	//   ....[19]....
        /*0a40*/ 	.word	0x000008a0
        /*0a44*/ 	.word	0x000000ff
        /*0a48*/ 	.word	0x000348c0
        /*0a4c*/ 	.short	0x0100
        /*0a4e*/ 	.byte	0x08
	.zero		1


	//   ....[20]....
        /*0a50*/ 	.word	0x000008b0
        /*0a54*/ 	.word	0x000000ff
        /*0a58*/ 	.word	0x000348b8
        /*0a5c*/ 	.short	0x0100
        /*0a5e*/ 	.byte	0x08
	.zero		1


	//   ....[21]....
        /*0a60*/ 	.word	0x000008c0
        /*0a64*/ 	.word	0x000000ff
        /*0a68*/ 	.word	0x000348c8
        /*0a6c*/ 	.short	0x0100
        /*0a6e*/ 	.byte	0x08
	.zero		1


	//   ....[22]....
        /*0a70*/ 	.word	0x000019c0
        /*0a74*/ 	.word	0x00000000
        /*0a78*/ 	.word	0x00034800
        /*0a7c*/ 	.short	0x010a
        /*0a7e*/ 	.byte	0x3f
	.zero		1


	//   ....[23]....
        /*0a80*/ 	.word	0x00001a30
        /*0a84*/ 	.word	0x00000005
        /*0a88*/ 	.word	0x00034830
        /*0a8c*/ 	.short	0x010a
        /*0a8e*/ 	.byte	0x3f
	.zero		1


	//   ....[24]....
        /*0a90*/ 	.word	0x00001aa0
        /*0a94*/ 	.word	0x00000005
        /*0a98*/ 	.word	0x00034830
        /*0a9c*/ 	.short	0x010a
        /*0a9e*/ 	.byte	0x3f
	.zero		1


	//   ....[25]....
        /*0aa0*/ 	.word	0x00002bc0
        /*0aa4*/ 	.word	0x00000005
        /*0aa8*/ 	.word	0x00000000
        /*0aac*/ 	.short	0x0101
        /*0aae*/ 	.byte	0x3f
	.zero		1


	//   ....[26]....
        /*0ab0*/ 	.word	0x000041b0
        /*0ab4*/ 	.word	0x0000000e
        /*0ab8*/ 	.word	0x00034830
        /*0abc*/ 	.short	0x010a
        /*0abe*/ 	.byte	0x3f
	.zero		1


	//   ....[27]....
        /*0ac0*/ 	.word	0x00004200
        /*0ac4*/ 	.word	0x0000000e
        /*0ac8*/ 	.word	0x00034830
        /*0acc*/ 	.short	0x010a
        /*0ace*/ 	.byte	0x3f
	.zero		1


	//   ....[28]....
        /*0ad0*/ 	.word	0x00004aa0
        /*0ad4*/ 	.word	0x0000000d
        /*0ad8*/ 	.word	0x00034850
        /*0adc*/ 	.short	0x010a
        /*0ade*/ 	.byte	0x3f
	.zero		1


	//   ....[29]....
        /*0ae0*/ 	.word	0x00004ae0
        /*0ae4*/ 	.word	0x0000000d
        /*0ae8*/ 	.word	0x00034850
        /*0aec*/ 	.short	0x010a
        /*0aee*/ 	.byte	0x3f
	.zero		1


	//   ....[30]....
        /*0af0*/ 	.word	0x00005bd0
        /*0af4*/ 	.word	0x0000001f
        /*0af8*/ 	.word	0x00000000
        /*0afc*/ 	.short	0x0101
        /*0afe*/ 	.byte	0x3f
	.zero		1


	//   ....[31]....
        /*0b00*/ 	.word	0x00005c50
        /*0b04*/ 	.word	0x0000001f
        /*0b08*/ 	.word	0x00000000
        /*0b0c*/ 	.short	0x0101
        /*0b0e*/ 	.byte	0x3f
	.zero		1


	//   ....[32]....
        /*0b10*/ 	.word	0x00006620
        /*0b14*/ 	.word	0x0000000e
        /*0b18*/ 	.word	0x00034850
        /*0b1c*/ 	.short	0x010a
        /*0b1e*/ 	.byte	0x3f
	.zero		1


	//   ....[33]....
        /*0b20*/ 	.word	0x00006660
        /*0b24*/ 	.word	0x0000000e
        /*0b28*/ 	.word	0x00034850
        /*0b2c*/ 	.short	0x010a
        /*0b2e*/ 	.byte	0x3f
	.zero		1


	//   ....[34]....
        /*0b30*/ 	.word	0x00006c50
        /*0b34*/ 	.word	0x00000008
        /*0b38*/ 	.word	0x00000000
        /*0b3c*/ 	.short	0x0101
        /*0b3e*/ 	.byte	0x3f
	.zero		1


	//   ....[35]....
        /*0b40*/ 	.word	0x00008240
        /*0b44*/ 	.word	0x00000003
        /*0b48*/ 	.word	0x00000000
        /*0b4c*/ 	.short	0x0101
        /*0b4e*/ 	.byte	0x3f
	.zero		1


	//   ....[36]....
        /*0b50*/ 	.word	0x000088b0
        /*0b54*/ 	.word	0x0000000a
        /*0b58*/ 	.word	0x00000000
        /*0b5c*/ 	.short	0x0101
        /*0b5e*/ 	.byte	0x3f
	.zero		1


	//   ....[37]....
        /*0b60*/ 	.word	0x0000bc00
        /*0b64*/ 	.word	0x00000000
        /*0b68*/ 	.word	0x00034840
        /*0b6c*/ 	.short	0x010a
        /*0b6e*/ 	.byte	0x3f
	.zero		1


	//   ....[38]....
        /*0b70*/ 	.word	0x0000cba0
        /*0b74*/ 	.word	0x00000012
        /*0b78*/ 	.word	0x00034800
        /*0b7c*/ 	.short	0x0107
        /*0b7e*/ 	.byte	0x3f
	.zero		1


	//   ....[39]....
        /*0b80*/ 	.word	0x0000ccb0
        /*0b84*/ 	.word	0x00000012
        /*0b88*/ 	.word	0x00034800
        /*0b8c*/ 	.short	0x0101
        /*0b8e*/ 	.byte	0x3f
	.zero		1


	//   ....[40]....
        /*0b90*/ 	.word	0x0000ccd0
        /*0b94*/ 	.word	0x00000012
        /*0b98*/ 	.word	0x00034820
        /*0b9c*/ 	.short	0x010a
        /*0b9e*/ 	.byte	0x3f
	.zero		1


	//   ....[41]....
        /*0ba0*/ 	.word	0x0000d090
        /*0ba4*/ 	.word	0x00000003
        /*0ba8*/ 	.word	0x00034840
        /*0bac*/ 	.short	0x010a
        /*0bae*/ 	.byte	0x3f
	.zero		1


	//   ....[42]....
        /*0bb0*/ 	.word	0x0000d520
        /*0bb4*/ 	.word	0x00000003
        /*0bb8*/ 	.word	0x00000060
        /*0bbc*/ 	.short	0x010a
        /*0bbe*/ 	.byte	0x3f
	.zero		1


	//   ....[43]....
        /*0bc0*/ 	.word	0x0000dbb0
        /*0bc4*/ 	.word	0x00000003
        /*0bc8*/ 	.word	0x00034840
        /*0bcc*/ 	.short	0x010a
        /*0bce*/ 	.byte	0x3f
	.zero		1


	//   ....[44]....
        /*0bd0*/ 	.word	0x0000e040
        /*0bd4*/ 	.word	0x00000002
        /*0bd8*/ 	.word	0x00000060
        /*0bdc*/ 	.short	0x010a
        /*0bde*/ 	.byte	0x3f
	.zero		1


	//   ....[45]....
        /*0be0*/ 	.word	0x0000e610
        /*0be4*/ 	.word	0x00000002
        /*0be8*/ 	.word	0x00034840
        /*0bec*/ 	.short	0x010a
        /*0bee*/ 	.byte	0x3f
	.zero		1


	//   ....[46]....
        /*0bf0*/ 	.word	0x0000eaa0
        /*0bf4*/ 	.word	0x00000002
        /*0bf8*/ 	.word	0x00000060
        /*0bfc*/ 	.short	0x010a
        /*0bfe*/ 	.byte	0x3f
	.zero		1


	//   ....[47]....
        /*0c00*/ 	.word	0x0000f020
        /*0c04*/ 	.word	0x00000000
        /*0c08*/ 	.word	0x00034860
        /*0c0c*/ 	.short	0x010a
        /*0c0e*/ 	.byte	0x3f
	.zero		1


	//   ....[48]....
        /*0c10*/ 	.word	0x00010210
        /*0c14*/ 	.word	0x00000000
        /*0c18*/ 	.word	0x00034820
        /*0c1c*/ 	.short	0x010a
        /*0c1e*/ 	.byte	0x3f
	.zero		1


	//   ....[49]....
        /*0c20*/ 	.word	0x00010400
        /*0c24*/ 	.word	0x00000006
        /*0c28*/ 	.word	0x00000000
        /*0c2c*/ 	.short	0x010a
        /*0c2e*/ 	.byte	0x3f
	.zero		1


	//   ....[50]....
        /*0c30*/ 	.word	0x00010430
        /*0c34*/ 	.word	0x00000007
        /*0c38*/ 	.word	0x00000000
        /*0c3c*/ 	.short	0x010a
        /*0c3e*/ 	.byte	0x3f
	.zero		1


	//   ....[51]....
        /*0c40*/ 	.word	0x00010490
        /*0c44*/ 	.word	0x00000004
        /*0c48*/ 	.word	0x00000000
        /*0c4c*/ 	.short	0x010a
        /*0c4e*/ 	.byte	0x3f
	.zero		1


	//   ....[52]....
        /*0c50*/ 	.word	0x000104c0
        /*0c54*/ 	.word	0x00000003
        /*0c58*/ 	.word	0x00000000
        /*0c5c*/ 	.short	0x010a
        /*0c5e*/ 	.byte	0x3f
	.zero		1


	//   ....[53]....
        /*0c60*/ 	.word	0x00010520
        /*0c64*/ 	.word	0x00000000
        /*0c68*/ 	.word	0x00034800
        /*0c6c*/ 	.short	0x010a
        /*0c6e*/ 	.byte	0x3f
	.zero		1


	//   ....[54]....
        /*0c70*/ 	.word	0x00010570
        /*0c74*/ 	.word	0x00000005
        /*0c78*/ 	.word	0x00034830
        /*0c7c*/ 	.short	0x010a
        /*0c7e*/ 	.byte	0x3f
	.zero		1


	//   ....[55]....
        /*0c80*/ 	.word	0x000105c0
        /*0c84*/ 	.word	0x0000000e
        /*0c88*/ 	.word	0x00034830
        /*0c8c*/ 	.short	0x010a
        /*0c8e*/ 	.byte	0x3f
	.zero		1


	//   ....[56]....
        /*0c90*/ 	.word	0x00010610
        /*0c94*/ 	.word	0x0000000d
        /*0c98*/ 	.word	0x00034850
        /*0c9c*/ 	.short	0x010a
        /*0c9e*/ 	.byte	0x3f
	.zero		1


	//   ....[57]....
        /*0ca0*/ 	.word	0x00010660
        /*0ca4*/ 	.word	0x0000000e
        /*0ca8*/ 	.word	0x00034850
        /*0cac*/ 	.short	0x010a
        /*0cae*/ 	.byte	0x3f
	.zero		1


	//   ....[58]....
        /*0cb0*/ 	.word	0x00010800
        /*0cb4*/ 	.word	0x00000000
        /*0cb8*/ 	.word	0x00034840
        /*0cbc*/ 	.short	0x010a
        /*0cbe*/ 	.byte	0x3f
	.zero		1


	//   ....[59]....
        /*0cc0*/ 	.word	0x00011460
        /*0cc4*/ 	.word	0x00000012
        /*0cc8*/ 	.word	0x00034820
        /*0ccc*/ 	.short	0x010a
        /*0cce*/ 	.byte	0x3f
	.zero		1


	//   ....[60]....
        /*0cd0*/ 	.word	0x000114b0
        /*0cd4*/ 	.word	0x00000003
        /*0cd8*/ 	.word	0x00034840
        /*0cdc*/ 	.short	0x010a
        /*0cde*/ 	.byte	0x3f
	.zero		1


	//   ....[61]....
        /*0ce0*/ 	.word	0x00011500
        /*0ce4*/ 	.word	0x00000003
        /*0ce8*/ 	.word	0x00000060
        /*0cec*/ 	.short	0x010a
        /*0cee*/ 	.byte	0x3f
	.zero		1


	//   ....[62]....
        /*0cf0*/ 	.word	0x00011550
        /*0cf4*/ 	.word	0x00000003
        /*0cf8*/ 	.word	0x00034840
        /*0cfc*/ 	.short	0x010a
        /*0cfe*/ 	.byte	0x3f
	.zero		1


	//   ....[63]....
        /*0d00*/ 	.word	0x000115a0
        /*0d04*/ 	.word	0x00000002
        /*0d08*/ 	.word	0x00000060
        /*0d0c*/ 	.short	0x010a
        /*0d0e*/ 	.byte	0x3f
	.zero		1


	//   ....[64]....
        /*0d10*/ 	.word	0x000115f0
        /*0d14*/ 	.word	0x00000002
        /*0d18*/ 	.word	0x00034840
        /*0d1c*/ 	.short	0x010a
        /*0d1e*/ 	.byte	0x3f
	.zero		1


	//   ....[65]....
        /*0d20*/ 	.word	0x00011640
        /*0d24*/ 	.word	0x00000002
        /*0d28*/ 	.word	0x00000060
        /*0d2c*/ 	.short	0x010a
        /*0d2e*/ 	.byte	0x3f
	.zero		1


	//   ....[66]....
        /*0d30*/ 	.word	0x00011690
        /*0d34*/ 	.word	0x00000000
        /*0d38*/ 	.word	0x00034860
        /*0d3c*/ 	.short	0x010a
        /*0d3e*/ 	.byte	0x3f
	.zero		1


	//   ....[67]....
        /*0d40*/ 	.word	0x000121c0
        /*0d44*/ 	.word	0x00000000
        /*0d48*/ 	.word	0x00034820
        /*0d4c*/ 	.short	0x010a
        /*0d4e*/ 	.byte	0x3f
	.zero		1


	//   ....[68]....
        /*0d50*/ 	.word	0x00012360
        /*0d54*/ 	.word	0x00000006
        /*0d58*/ 	.word	0x00000000
        /*0d5c*/ 	.short	0x010a
        /*0d5e*/ 	.byte	0x3f
	.zero		1


	//   ....[69]....
        /*0d60*/ 	.word	0x000123b0
        /*0d64*/ 	.word	0x00000007
        /*0d68*/ 	.word	0x00000000
        /*0d6c*/ 	.short	0x010a
        /*0d6e*/ 	.byte	0x3f
	.zero		1


	//   ....[70]....
        /*0d70*/ 	.word	0x00012400
        /*0d74*/ 	.word	0x00000004
        /*0d78*/ 	.word	0x00000000
        /*0d7c*/ 	.short	0x010a
        /*0d7e*/ 	.byte	0x3f
	.zero		1


	//----- nvinfo : EIATTR_NUM_MBARRIERS
	.align		4
.L_125:
        /*0d80*/ 	.byte	0x03, 0x38
        /*0d82*/ 	.short	0x0016


	//----- nvinfo : EIATTR_EXIT_INSTR_OFFSETS
	.align		4
        /*0d84*/ 	.byte	0x04, 0x1c
        /*0d86*/ 	.short	(.L_127 - .L_126)


	//   ....[0]....
.L_126:
        /*0d88*/ 	.word	0x00000a30


	//   ....[1]....
        /*0d8c*/ 	.word	0x00009d10


	//   ....[2]....
        /*0d90*/ 	.word	0x00010510


	//----- nvinfo : EIATTR_MAX_THREADS
	.align		4
.L_127:
        /*0d94*/ 	.byte	0x04, 0x05
        /*0d96*/ 	.short	(.L_129 - .L_128)
.L_128:
        /*0d98*/ 	.word	0x00000180
        /*0d9c*/ 	.word	0x00000001
        /*0da0*/ 	.word	0x00000001


	//----- nvinfo : EIATTR_CRS_STACK_SIZE
	.align		4
.L_129:
        /*0da4*/ 	.byte	0x04, 0x1e
        /*0da6*/ 	.short	(.L_131 - .L_130)
.L_130:
        /*0da8*/ 	.word	0x00000000


	//----- nvinfo : EIATTR_CBANK_PARAM_SIZE
	.align		4
.L_131:
        /*0dac*/ 	.byte	0x03, 0x19
        /*0dae*/ 	.short	0x0af0


	//----- nvinfo : EIATTR_PARAM_CBANK
	.align		4
        /*0db0*/ 	.byte	0x04, 0x0a
        /*0db2*/ 	.short	(.L_133 - .L_132)
	.align		4
.L_132:
        /*0db4*/ 	.word	index@(.nv.constant0._ZN7cutlass13device_kernelIN5flash11enable_sm90INS1_16FlashAttnFwdSm90INS1_25CollectiveMainloopFwdSm90ILi2EN4cute5tupleIJNS5_1CILi1EEES8_S8_EEENS6_IJNS7_ILi128EEESA_NS7_ILi192EEEEEELi128ENS_6half_tEfNS_4arch4Sm90ELb0ELb0ELb0ELb1ELb0ELb0ELb0ELb1ELb1ELb1ELb1ELb0EEENS1_21CollectiveEpilogueFwdINS6_IJSA_SA_SA_EEES9_SD_SF_Li256ELb1ELb1ELb1ELb0EEENS1_36VarlenDynamicPersistentTileSchedulerILi128ELi128ELi256ELi128ELb1ELb1ELb1ELb0ELb1ELb1EEEEEEEEEvNT_6ParamsE)
        /*0db8*/ 	.short	0x0210
        /*0dba*/ 	.short	0x0af0


	//----- nvinfo : EIATTR_SW_WAR
	.align		4
.L_133:
        /*0dbc*/ 	.byte	0x04, 0x36
        /*0dbe*/ 	.short	(.L_135 - .L_134)
.L_134:
        /*0dc0*/ 	.word	0x00000008
.L_135:


//--------------------- .nv.info._ZN7cutlass13device_kernelIN5flash11enable_sm90INS1_16FlashAttnFwdSm90INS1_25CollectiveMainloopFwdSm90ILi2EN4cute5tupleIJNS5_1CILi1EEES8_S8_EEENS6_IJNS7_ILi128EEESA_NS7_ILi192EEEEEELi128ENS_6half_tEfNS_4arch4Sm90ELb0ELb0ELb0ELb1ELb0ELb1ELb0ELb1ELb1ELb1ELb1ELb0EEENS1_21CollectiveEpilogueFwdINS6_IJSA_SA_SA_EEES9_SD_SF_Li256ELb1ELb1ELb1ELb0EEENS1_36VarlenDynamicPersistentTileSchedulerILi128ELi128ELi256ELi128ELb1ELb1ELb1ELb0ELb1ELb1EEEEEEEEEvNT_6ParamsE --------------------------
	.section	.nv.info._ZN7cutlass13device_kernelIN5flash11enable_sm90INS1_16FlashAttnFwdSm90INS1_25CollectiveMainloopFwdSm90ILi2EN4cute5tupleIJNS5_1CILi1EEES8_S8_EEENS6_IJNS7_ILi128EEESA_NS7_ILi192EEEEEELi128ENS_6half_tEfNS_4arch4Sm90ELb0ELb0ELb0ELb1ELb0ELb1ELb0ELb1ELb1ELb1ELb1ELb0EEENS1_21CollectiveEpilogueFwdINS6_IJSA_SA_SA_EEES9_SD_SF_Li256ELb1ELb1ELb1ELb0EEENS1_36VarlenDynamicPersistentTileSchedulerILi128ELi128ELi256ELi128ELb1ELb1ELb1ELb0ELb1ELb1EEEEEEEEEvNT_6ParamsE,"",@"SHT_CUDA_INFO"
	.sectionflags	@""
	.align	4


	//----- nvinfo : EIATTR_CUDA_API_VERSION
	.align		4
        /*0000*/ 	.byte	0x04, 0x37
        /*0002*/ 	.short	(.L_137 - .L_136)
.L_136:
        /*0004*/ 	.word	0x00000082


	//----- nvinfo : EIATTR_KPARAM_INFO
	.align		4
.L_137:
        /*0008*/ 	.byte	0x04, 0x17
        /*000a*/ 	.short	(.L_139 - .L_138)
.L_138:
        /*000c*/ 	.word	0x00000000
        /*0010*/ 	.short	0x0000
        /*0012*/ 	.short	0x0070
        /*0014*/ 	.byte	0x00, 0xf0, 0x01, 0x2a


	//----- nvinfo : EIATTR_SPARSE_MMA_MASK
	.align		4
.L_139:
        /*0018*/ 	.byte	0x03, 0x50
        /*001a*/ 	.short	0x0000


	//----- nvinfo : EIATTR_MAXREG_COUNT
	.align		4
        /*001c*/ 	.byte	0x03, 0x1b
        /*001e*/ 	.short	0x00a8


	//----- nvinfo : EIATTR_NUM_BARRIERS
	.align		4
        /*0020*/ 	.byte	0x02, 0x4c
        /*0022*/ 	.byte	0x10
	.zero		1


	//----- nvinfo : EIATTR_EXTERNS
	.align		4
        /*0024*/ 	.byte	0x04, 0x0f
        /*0026*/ 	.short	(.L_141 - .L_140)


	//   ....[0]....
	.align		4
.L_140:
        /*0028*/ 	.word	index@(__assertfail)


	//----- nvinfo : EIATTR_ANNOTATIONS
	.align		4
.L_141:
        /*002c*/ 	.byte	0x04, 0x55
        /*002e*/ 	.short	(.L_143 - .L_142)


	//   ....[0]....
.L_142:
        /* <DEDUP_REMOVED lines=111> */


	//----- nvinfo : EIATTR_MERCURY_ISA_VERSION
	.align		4
.L_143:
        /*0708*/ 	.byte	0x03, 0x5f
        /*070a*/ 	.short	0x0101


	//----- nvinfo : EIATTR_UNUSED_LOAD_BYTE_OFFSET
	.align		4
        /*070c*/ 	.byte	0x04, 0x44
        /*070e*/ 	.short	(.L_145 - .L_144)


	//   ....[0]....
.L_144:
        /*0710*/ 	.word	0x00000ab0
        /*0714*/ 	.word	0x0000fff0


	//   ....[1]....
        /*0718*/ 	.word	0x00016920
        /*071c*/ 	.word	0x0000fff0


	//----- nvinfo : EIATTR_INT_WARP_WIDE_INSTR_OFFSETS
	.align		4
.L_145:
        /*0720*/ 	.byte	0x04, 0x31
        /*0722*/ 	.short	(.L_147 - .L_146)


	//   ....[0]....
.L_146:
        /*0724*/ 	.word	0x00000190


	//   ....[1]....
        /*0728*/ 	.word	0x000001d0


	//   ....[2]....
        /*072c*/ 	.word	0x00000240


	//   ....[3]....
        /*0730*/ 	.word	0x0001c510


	//   ....[4]....
        /*0734*/ 	.word	0x0001c5a0


	//   ....[5]....
        /*0738*/ 	.word	0x00020030


	//   ....[6]....
        /*073c*/ 	.word	0x00020090


	//----- nvinfo : EIATTR_COOP_GROUP_MASK_REGIDS
	.align		4
.L_147:
        /*0740*/ 	.byte	0x04, 0x29
        /*0742*/ 	.short	(.L_149 - .L_148)


	//   ....[0]....
.L_148:
        /*0744*/ 	.word	0xffffffff


	//   ....[1]....
        /*0748*/ 	.word	0xffffffff


	//   ....[2]....
        /*074c*/ 	.word	0xffffffff


	//   ....[3]....
        /*0750*/ 	.word	0xffffffff


	//   ....[4]....
        /*0754*/ 	.word	0xffffffff


	//   ....[5]....
        /*0758*/ 	.word	0xffffffff


	//   ....[6]....
        /*075c*/ 	.word	0xffffffff


	//   ....[7]....
        /*0760*/ 	.word	0xffffffff


	//   ....[8]....
        /*0764*/ 	.word	0xffffffff


	//   ....[9]....
        /*0768*/ 	.word	0xffffffff


	//   ....[10]....
        /*076c*/ 	.word	0xffffffff


	//   ....[11]....
        /*0770*/ 	.word	0xffffffff


	//   ....[12]....
        /*0774*/ 	.word	0xffffffff


	//   ....[13]....
        /*0778*/ 	.word	0xffffffff


	//   ....[14]....
        /*077c*/ 	.word	0xffffffff


	//   ....[15]....
        /*0780*/ 	.word	0xffffffff


	//   ....[16]....
        /*0784*/ 	.word	0xffffffff


	//   ....[17]....
        /*0788*/ 	.word	0xffffffff


	//   ....[18]....
        /*078c*/ 	.word	0xffffffff


	//   ....[19]....
        /*0790*/ 	.word	0xffffffff


	//   ....[20]....
        /*0794*/ 	.word	0xffffffff


	//   ....[21]....
        /*0798*/ 	.word	0xffffffff


	//   ....[22]....
        /*079c*/ 	.word	0xffffffff


	//   ....[23]....
        /*07a0*/ 	.word	0xffffffff


	//   ....[24]....
        /*07a4*/ 	.word	0xffffffff


	//   ....[25]....
        /*07a8*/ 	.word	0xffffffff


	//   ....[26]....
        /*07ac*/ 	.word	0xffffffff


	//   ....[27]....
        /*07b0*/ 	.word	0xffffffff


	//   ....[28]....
        /*07b4*/ 	.word	0xffffffff


	//   ....[29]....
        /*07b8*/ 	.word	0xffffffff


	//   ....[30]....
        /*07bc*/ 	.word	0xffffffff


	//   ....[31]....
        /*07c0*/ 	.word	0xffffffff


	//   ....[32]....
        /*07c4*/ 	.word	0xffffffff


	//   ....[33]....
        /*07c8*/ 	.word	0xffffffff


	//   ....[34]....
        /*07cc*/ 	.word	0xffffffff


	//   ....[35]....
        /*07d0*/ 	.word	0xffffffff


	//   ....[36]....
        /*07d4*/ 	.word	0xffffffff


	//   ....[37]....
        /*07d8*/ 	.word	0xffffffff


	//   ....[38]....
        /*07dc*/ 	.word	0xffffffff


	//   ....[39]....
        /*07e0*/ 	.word	0xffffffff


	//   ....[40]....
        /*07e4*/ 	.word	0xffffffff


	//   ....[41]....
        /*07e8*/ 	.word	0xffffffff


	//   ....[42]....
        /*07ec*/ 	.word	0xffffffff


	//   ....[43]....
        /*07f0*/ 	.word	0xffffffff


	//   ....[44]....
        /*07f4*/ 	.word	0xffffffff


	//   ....[45]....
        /*07f8*/ 	.word	0xffffffff


	//   ....[46]....
        /*07fc*/ 	.word	0xffffffff


	//   ....[47]....
        /*0800*/ 	.word	0xffffffff


	//   ....[48]....
        /*0804*/ 	.word	0xffffffff


	//   ....[49]....
        /*0808*/ 	.word	0xffffffff


	//   ....[50]....
        /*080c*/ 	.word	0xffffffff


	//   ....[51]....
        /*0810*/ 	.word	0xffffffff


	//   ....[52]....
        /*0814*/ 	.word	0xffffffff


	//   ....[53]....
        /*0818*/ 	.word	0xffffffff


	//   ....[54]....
        /*081c*/ 	.word	0xffffffff


	//   ....[55]....
        /*0820*/ 	.word	0xffffffff


	//   ....[56]....
        /*0824*/ 	.word	0xffffffff


	//   ....[57]....
        /*0828*/ 	.word	0xffffffff


	//   ....[58]....
        /*082c*/ 	.word	0xffffffff


	//   ....[59]....
        /*0830*/ 	.word	0xffffffff


	//   ....[60]....
        /*0834*/ 	.word	0xffffffff


	//   ....[61]....
        /*0838*/ 	.word	0xffffffff


	//   ....[62]....
        /*083c*/ 	.word	0xffffffff


	//   ....[63]....
        /*0840*/ 	.word	0xffffffff


	//   ....[64]....
        /*0844*/ 	.word	0xffffffff


	//   ....[65]....
        /*0848*/ 	.word	0xffffffff


	//   ....[66]....
        /*084c*/ 	.word	0xffffffff


	//   ....[67]....
        /*0850*/ 	.word	0xffffffff


	//   ....[68]....
        /*0854*/ 	.word	0xffffffff


	//   ....[69]....
        /*0858*/ 	.word	0xffffffff


	//   ....[70]....
        /*085c*/ 	.word	0xffffffff


	//   ....[71]....
        /*0860*/ 	.word	0xffffffff


	//   ....[72]....
        /*0864*/ 	.word	0xffffffff


	//   ....[73]....
        /*0868*/ 	.word	0xffffffff


	//   ....[74]....
        /*086c*/ 	.word	0xffffffff


	//   ....[75]....
        /*0870*/ 	.word	0xffffffff


	//   ....[76]....
        /*0874*/ 	.word	0xffffffff


	//   ....[77]....
        /*0878*/ 	.word	0xffffffff


	//   ....[78]....
        /*087c*/ 	.word	0xffffffff


	//   ....[79]....
        /*0880*/ 	.word	0xffffffff


	//   ....[80]....
        /*0884*/ 	.word	0xffffffff


	//   ....[81]....
        /*0888*/ 	.word	0xffffffff


	//   ....[82]....
        /*088c*/ 	.word	0xffffffff


	//   ....[83]....
        /*0890*/ 	.word	0xffffffff


	//   ....[84]....
        /*0894*/ 	.word	0xffffffff


	//   ....[85]....
        /*0898*/ 	.word	0xffffffff


	//   ....[86]....
        /*089c*/ 	.word	0xffffffff


	//   ....[87]....
        /*08a0*/ 	.word	0xffffffff


	//   ....[88]....
        /*08a4*/ 	.word	0xffffffff


	//   ....[89]....
        /*08a8*/ 	.word	0xffffffff


	//   ....[90]....
        /*08ac*/ 	.word	0xffffffff


	//   ....[91]....
        /*08b0*/ 	.word	0xffffffff


	//   ....[92]....
        /*08b4*/ 	.word	0xffffffff


	//   ....[93]....
        /*08b8*/ 	.word	0xffffffff


	//   ....[94]....
        /*08bc*/ 	.word	0xffffffff


	//   ....[95]....
        /*08c0*/ 	.word	0xffffffff


	//   ....[96]....
        /*08c4*/ 	.word	0xffffffff


	//   ....[97]....
        /*08c8*/ 	.word	0xffffffff


	//   ....[98]....
        /*08cc*/ 	.word	0xffffffff


	//   ....[99]....
        /*08d0*/ 	.word	0xffffffff


	//   ....[100]....
        /*08d4*/ 	.word	0xffffffff


	//   ....[101]....
        /*08d8*/ 	.word	0xffffffff


	//   ....[102]....
        /*08dc*/ 	.word	0xffffffff


	//   ....[103]....
        /*08e0*/ 	.word	0xffffffff


	//   ....[104]....
        /*08e4*/ 	.word	0xffffffff


	//   ....[105]....
        /*08e8*/ 	.word	0xffffffff


	//   ....[106]....
        /*08ec*/ 	.word	0x0500000f


	//   ....[107]....
        /*08f0*/ 	.word	0x0500000f


	//   ....[108]....
        /*08f4*/ 	.word	0x0500000f


	//   ....[109]....
        /*08f8*/ 	.word	0x0500000f


	//   ....[110]....
        /*08fc*/ 	.word	0x0500000f


	//   ....[111]....
        /*0900*/ 	.word	0x0500000f


	//   ....[112]....
        /*0904*/ 	.word	0x0500000f


	//   ....[113]....
        /*0908*/ 	.word	0x0500000f


	//   ....[114]....
        /*090c*/ 	.word	0x0500000f


	//   ....[115]....
        /*0910*/ 	.word	0x0500000f


	//   ....[116]....
        /*0914*/ 	.word	0x0500000f


	//   ....[117]....
        /*0918*/ 	.word	0x0500000f


	//   ....[118]....
        /*091c*/ 	.word	0x0500000f


	//   ....[119]....
        /*0920*/ 	.word	0x0500000f


	//   ....[120]....
        /*0924*/ 	.word	0x0500000f


	//   ....[121]....
        /*0928*/ 	.word	0x0500000f


	//   ....[122]....
        /*092c*/ 	.word	0x0500000f


	//   ....[123]....
        /*0930*/ 	.word	0x0500000f


	//   ....[124]....
        /*0934*/ 	.word	0x0500000f


	//   ....[125]....
        /*0938*/ 	.word	0x0500000f


	//   ....[126]....
        /*093c*/ 	.word	0x0500000f


	//   ....[127]....
        /*0940*/ 	.word	0x0500000f


	//   ....[128]....
        /*0944*/ 	.word	0x0500000f


	//   ....[129]....
        /*0948*/ 	.word	0x0500000f


	//   ....[130]....
        /*094c*/ 	.word	0x0500000f


	//   ....[131]....
        /*0950*/ 	.word	0x0500000f


	//   ....[132]....
        /*0954*/ 	.word	0x0500000f


	//   ....[133]....
        /*0958*/ 	.word	0x0500000f


	//   ....[134]....
        /*095c*/ 	.word	0x0500000f


	//   ....[135]....
        /*0960*/ 	.word	0x0500000f


	//   ....[136]....
        /*0964*/ 	.word	0x0500000f


	//   ....[137]....
        /*0968*/ 	.word	0x0500000f


	//   ....[138]....
        /*096c*/ 	.word	0x0500000f


	//   ....[139]....
        /*0970*/ 	.word	0x0500000f


	//   ....[140]....
        /*0974*/ 	.word	0x0500000f


	//   ....[141]....
        /*0978*/ 	.word	0x0500000f


	//   ....[142]....
        /*097c*/ 	.word	0x0500000f


	//   ....[143]....
        /*0980*/ 	.word	0x0500000f


	//   ....[144]....
        /*0984*/ 	.word	0x0500000f


	//   ....[145]....
        /*0988*/ 	.word	0x0500000f


	//   ....[146]....
        /*098c*/ 	.word	0x0500000f


	//   ....[147]....
        /*0990*/ 	.word	0x0500000f


	//   ....[148]....
        /*0994*/ 	.word	0x0500000f


	//   ....[149]....
        /*0998*/ 	.word	0x0500000f


	//   ....[150]....
        /*099c*/ 	.word	0x0500000f


	//----- nvinfo : EIATTR_COOP_GROUP_INSTR_OFFSETS
	.align		4
.L_149:
        /*09a0*/ 	.byte	0x04, 0x28
        /*09a2*/ 	.short	(.L_151 - .L_150)


	//   ....[0]....
.L_150:
        /*09a4*/ 	.word	0x00000060


	//   ....[1]....
        /*09a8*/ 	.word	0x000001a0


	//   ....[2]....
        /*09ac*/ 	.word	0x000001f0


	//   ....[3]....
        /*09b0*/ 	.word	0x00000420


	//   ....[4]....
        /*09b4*/ 	.word	0x00000580


	//   ....[5]....
        /*09b8*/ 	.word	0x000006a0


	//   ....[6]....
        /*09bc*/ 	.word	0x00000800


	//   ....[7]....
        /*09c0*/ 	.word	0x0000ae90


	//   ....[8]....
        /*09c4*/ 	.word	0x0000b400


	//   ....[9]....
        /*09c8*/ 	.word	0x0000b410


	//   ....[10]....
        /*09cc*/ 	.word	0x0000b420


	//   ....[11]....
        /*09d0*/ 	.word	0x0000b430


	//   ....[12]....
        /*09d4*/ 	.word	0x0000deb0


	//   ....[13]....
        /*09d8*/ 	.word	0x0000dec0


	//   ....[14]....
        /*09dc*/ 	.word	0x0000ded0


	//   ....[15]....
        /*09e0*/ 	.word	0x0000dee0


	//   ....[16]....
        /*09e4*/ 	.word	0x00011f80


	//   ....[17]....
        /*09e8*/ 	.word	0x00012060


	//   ....[18]....
        /*09ec*/ 	.word	0x00012650


	//   ....[19]....
        /*09f0*/ 	.word	0x000126b0


	//   ....[20]....
        /*09f4*/ 	.word	0x000145b0


	//   ....[21]....
        /*09f8*/ 	.word	0x00014630


	//   ....[22]....
        /*09fc*/ 	.word	0x00014d70


	//   ....[23]....
        /*0a00*/ 	.word	0x00014e20


	//   ....[24]....
        /*0a04*/ 	.word	0x00016270


	//   ....[25]....
        /*0a08*/ 	.word	0x000162e0


	//   ....[26]....
        /*0a0c*/ 	.word	0x00016310


	//   ....[27]....
        /*0a10*/ 	.word	0x00016320


	//   ....[28]....
        /*0a14*/ 	.word	0x000173d0


	//   ....[29]....
        /*0a18*/ 	.word	0x000173e0


	//   ....[30]....
        /*0a1c*/ 	.word	0x000173f0


	//   ....[31]....
        /*0a20*/ 	.word	0x00017400


	//   ....[32]....
        /*0a24*/ 	.word	0x00017ae0


	//   ....[33]....
        /*0a28*/ 	.word	0x00017b00


	//   ....[34]....
        /*0a2c*/ 	.word	0x00017bd0


	//   ....[35]....
        /*0a30*/ 	.word	0x00017bf0


	//   ....[36]....
        /*0a34*/ 	.word	0x00017cb0


	//   ....[37]....
        /*0a38*/ 	.word	0x00017cd0


	//   ....[38]....
        /*0a3c*/ 	.word	0x00017da0


	//   ....[39]....
        /*0a40*/ 	.word	0x00017dc0


	//   ....[40]....
        /*0a44*/ 	.word	0x00018250


	//   ....[41]....
        /*0a48*/ 	.word	0x00018270


	//   ....[42]....
        /*0a4c*/ 	.word	0x000186b0


	//   ....[43]....
        /*0a50*/ 	.word	0x000186c0


	//   ....[44]....
        /*0a54*/ 	.word	0x00019330


	//   ....[45]....
        /*0a58*/ 	.word	0x00019350


	//   ....[46]....
        /*0a5c*/ 	.word	0x00019410


	//   ....[47]....
        /*0a60*/ 	.word	0x00019430


	//   ....[48]....
        /*0a64*/ 	.word	0x000194f0


	//   ....[49]....
        /*0a68*/ 	.word	0x00019510


	//   ....[50]....
        /*0a6c*/ 	.word	0x000195e0


	//   ....[51]....
        /*0a70*/ 	.word	0x00019600


	//   ....[52]....
        /*0a74*/ 	.word	0x00019750


	//   ....[53]....
        /*0a78*/ 	.word	0x00019980


	//   ....[54]....
        /*0a7c*/ 	.word	0x000199b0


	//   ....[55]....
        /*0a80*/ 	.word	0x000199e0


	//   ....[56]....
        /*0a84*/ 	.word	0x00019a10


	//   ....[57]....
        /*0a88*/ 	.word	0x00019a40


	//   ....[58]....
        /*0a8c*/ 	.word	0x00019a70


	//   ....[59]....
        /*0a90*/ 	.word	0x00019c10


	//   ....[60]....
        /*0a94*/ 	.word	0x00019c40


	//   ....[61]....
        /*0a98*/ 	.word	0x00019c70


	//   ....[62]....
        /*0a9c*/ 	.word	0x00019ca0


	//   ....[63]....
        /*0aa0*/ 	.word	0x00019cd0


	//   ....[64]....
        /*0aa4*/ 	.word	0x00019d00


	//   ....[65]....
        /*0aa8*/ 	.word	0x00019d90


	//   ....[66]....
        /*0aac*/ 	.word	0x00019dc0


	//   ....[67]....
        /*0ab0*/ 	.word	0x00019dd0


	//   ....[68]....
        /*0ab4*/ 	.word	0x00019e80


	//   ....[69]....
        /*0ab8*/ 	.word	0x0001aee0


	//   ....[70]....
        /*0abc*/ 	.word	0x0001caf0


	//   ....[71]....
        /*0ac0*/ 	.word	0x0001d6f0


	//   ....[72]....
        /*0ac4*/ 	.word	0x0001d710


	//   ....[73]....
        /*0ac8*/ 	.word	0x0001d750


	//   ....[74]....
        /*0acc*/ 	.word	0x0001d780


	//   ....[75]....
        /*0ad0*/ 	.word	0x0001d860


	//   ....[76]....
        /*0ad4*/ 	.word	0x0001d8b0


	//   ....[77]....
        /*0ad8*/ 	.word	0x0001d950


	//   ....[78]....
        /*0adc*/ 	.word	0x0001d960


	//   ....[79]....
        /*0ae0*/ 	.word	0x0001da00


	//   ....[80]....
        /*0ae4*/ 	.word	0x0001da10


	//   ....[81]....
        /*0ae8*/ 	.word	0x0001dab0


	//   ....[82]....
        /*0aec*/ 	.word	0x0001dac0


	//   ....[83]....
        /*0af0*/ 	.word	0x0001db40


	//   ....[84]....
        /*0af4*/ 	.word	0x0001db70


	//   ....[85]....
        /*0af8*/ 	.word	0x0001dbc0


	//   ....[86]....
        /*0afc*/ 	.word	0x0001dc00


	//   ....[87]....
        /*0b00*/ 	.word	0x00020770


	//   ....[88]....
        /*0b04*/ 	.word	0x000207a0


	//   ....[89]....
        /*0b08*/ 	.word	0x00020800


	//   ....[90]....
        /*0b0c*/ 	.word	0x00020830


	//   ....[91]....
        /*0b10*/ 	.word	0x00020860


	//   ....[92]....
        /*0b14*/ 	.word	0x00020890


	//   ....[93]....
        /*0b18*/ 	.word	0x000208c0


	//   ....[94]....
        /*0b1c*/ 	.word	0x000208f0


	//   ....[95]....
        /*0b20*/ 	.word	0x00020ab0


	//   ....[96]....
        /*0b24*/ 	.word	0x00020ae0


	//   ....[97]....
        /*0b28*/ 	.word	0x00020b10


	//   ....[98]....
        /*0b2c*/ 	.word	0x00020b40


	//   ....[99]....
        /*0b30*/ 	.word	0x00020b70


	//   ....[100]....
        /*0b34*/ 	.word	0x00020ba0


	//   ....[101]....
        /*0b38*/ 	.word	0x00020c60


	//   ....[102]....
        /*0b3c*/ 	.word	0x00020c80


	//   ....[103]....
        /*0b40*/ 	.word	0x00020c90


	//   ....[104]....
        /*0b44*/ 	.word	0x00020cf0


	//   ....[105]....
        /*0b48*/ 	.word	0x00021410


	//   ....[106]....
        /*0b4c*/ 	.word	0x00021850


	//   ....[107]....
        /*0b50*/ 	.word	0x000218e0


	//   ....[108]....
        /*0b54*/ 	.word	0x00021930


	//   ....[109]....
        /*0b58*/ 	.word	0x00021980


	//   ....[110]....
        /*0b5c*/ 	.word	0x00021a70


	//   ....[111]....
        /*0b60*/ 	.word	0x00021b00


	//   ....[112]....
        /*0b64*/ 	.word	0x00021b60


	//   ....[113]....
        /*0b68*/ 	.word	0x00021bc0


	//   ....[114]....
        /*0b6c*/ 	.word	0x00021e10


	//   ....[115]....
        /*0b70*/ 	.word	0x000220f0


	//   ....[116]....
        /*0b74*/ 	.word	0x00022260


	//   ....[117]....
        /*0b78*/ 	.word	0x000222b0


	//   ....[118]....
        /*0b7c*/ 	.word	0x00022310


	//   ....[119]....
        /*0b80*/ 	.word	0x000223f0


	//   ....[120]....
        /*0b84*/ 	.word	0x00022520


	//   ....[121]....
        /*0b88*/ 	.word	0x00022610


	//   ....[122]....
        /*0b8c*/ 	.word	0x000226e0


	//   ....[123]....
        /*0b90*/ 	.word	0x00022800


	//   ....[124]....
        /*0b94*/ 	.word	0x00022860


	//   ....[125]....
        /*0b98*/ 	.word	0x00022970


	//   ....[126]....
        /*0b9c*/ 	.word	0x000229d0


	//   ....[127]....
        /*0ba0*/ 	.word	0x00022ae0


	//   ....[128]....
        /*0ba4*/ 	.word	0x00022b40


	//   ....[129]....
        /*0ba8*/ 	.word	0x00022c30


	//   ....[130]....
        /*0bac*/ 	.word	0x00022cb0


	//   ....[131]....
        /*0bb0*/ 	.word	0x00022d90


	//   ....[132]....
        /*0bb4*/ 	.word	0x00023100


	//   ....[133]....
        /*0bb8*/ 	.word	0x000231a0


	//   ....[134]....
        /*0bbc*/ 	.word	0x00023340


	//   ....[135]....
        /*0bc0*/ 	.word	0x000233c0


	//   ....[136]....
        /*0bc4*/ 	.word	0x00023440


	//   ....[137]....
        /*0bc8*/ 	.word	0x000234c0


	//   ....[138]....
        /*0bcc*/ 	.word	0x00023540


	//   ....[139]....
        /*0bd0*/ 	.word	0x000235d0


	//   ....[140]....
        /*0bd4*/ 	.word	0x00023670


	//   ....[141]....
        /*0bd8*/ 	.word	0x00023720


	//   ....[142]....
        /*0bdc*/ 	.word	0x000237a0


	//   ....[143]....
        /*0be0*/ 	.word	0x00023820


	//   ....[144]....
        /*0be4*/ 	.word	0x000238a0


	//   ....[145]....
        /*0be8*/ 	.word	0x00023930


	//   ....[146]....
        /*0bec*/ 	.word	0x000239b0


	//   ....[147]....
        /*0bf0*/ 	.word	0x00023a50


	//   ....[148]....
        /*0bf4*/ 	.word	0x00023aa0


	//   ....[149]....
        /*0bf8*/ 	.word	0x00023b30


	//   ....[150]....
        /*0bfc*/ 	.word	0x00023c60


	//----- nvinfo : EIATTR_REG_RECONFIG
	.align		4
.L_151:
        /*0c00*/ 	.byte	0x01, 0x54
	.zero		2


	//----- nvinfo : EIATTR_SYSCALL_OFFSETS
	.align		4
        /*0c04*/ 	.byte	0x04, 0x46
        /*0c06*/ 	.short	(.L_153 - .L_152)


	//   ....[0]....
.L_152:
        /*0c08*/ 	.word	0x00001fa0


	//   ....[1]....
        /*0c0c*/ 	.word	0x000020f0


	//   ....[2]....
        /*0c10*/ 	.word	0x0000b030


	//   ....[3]....
        /*0c14*/ 	.word	0x0000b380


	//   ....[4]....
        /*0c18*/ 	.word	0x0001c710


	//   ....[5]....
        /*0c1c*/ 	.word	0x0001c860


	//   ....[6]....
        /*0c20*/ 	.word	0x0001c950


	//   ....[7]....
        /*0c24*/ 	.word	0x0001d2d0


	//----- nvinfo : EIATTR_MBARRIER_INSTR_OFFSETS
	.align		4
.L_153:
        /*0c28*/ 	.byte	0x04, 0x39
        /*0c2a*/ 	.short	(.L_155 - .L_154)


	//   ....[0]....
.L_154:
        /*0c2c*/ 	.word	0x000002d0
        /*0c30*/ 	.word	0x000000ff
        /*0c34*/ 	.word	0x00034800
        /*0c38*/ 	.short	0x0100
        /*0c3a*/ 	.byte	0x08
	.zero		1


	//   ....[1]....
        /*0c3c*/ 	.word	0x000002e0
        /*0c40*/ 	.word	0x000000ff
        /*0c44*/ 	.word	0x00034820
        /*0c48*/ 	.short	0x0100
        /*0c4a*/ 	.byte	0x08
	.zero		1


	//   ....[2]....
        /*0c4c*/ 	.word	0x000003d0
        /*0c50*/ 	.word	0x000000ff
        /*0c54*/ 	.word	0x00034830
        /*0c58*/ 	.short	0x0100
        /*0c5a*/ 	.byte	0x08
	.zero		1


	//   ....[3]....
        /*0c5c*/ 	.word	0x000003e0
        /*0c60*/ 	.word	0x000000ff
        /*0c64*/ 	.word	0x00034840
        /*0c68*/ 	.short	0x0100
        /*0c6a*/ 	.byte	0x08
	.zero		1


	//   ....[4]....
        /*0c6c*/ 	.word	0x000003f0
        /*0c70*/ 	.word	0x000000ff
        /*0c74*/ 	.word	0x00034838
        /*0c78*/ 	.short	0x0100
        /*0c7a*/ 	.byte	0x08
	.zero		1


	//   ....[5]....
        /*0c7c*/ 	.word	0x00000400
        /*0c80*/ 	.word	0x000000ff
        /*0c84*/ 	.word	0x00034848
        /*0c88*/ 	.short	0x0100
        /*0c8a*/ 	.byte	0x08
	.zero		1


	//   ....[6]....
        /*0c8c*/ 	.word	0x00000530
        /*0c90*/ 	.word	0x000000ff
        /*0c94*/ 	.word	0x00034850
        /*0c98*/ 	.short	0x0100
        /*0c9a*/ 	.byte	0x08
	.zero		1


	//   ....[7]....
        /*0c9c*/ 	.word	0x00000540
        /*0ca0*/ 	.word	0x000000ff
        /*0ca4*/ 	.word	0x00034860
        /*0ca8*/ 	.short	0x0100
        /*0caa*/ 	.byte	0x08
	.zero		1


	//   ....[8]....
        /*0cac*/ 	.word	0x00000550
        /*0cb0*/ 	.word	0x000000ff
        /*0cb4*/ 	.word	0x00034858
        /*0cb8*/ 	.short	0x0100
        /*0cba*/ 	.byte	0x08
	.zero		1


	//   ....[9]....
        /*0cbc*/ 	.word	0x00000560
        /*0cc0*/ 	.word	0x000000ff
        /*0cc4*/ 	.word	0x00034868
        /*0cc8*/ 	.short	0x0100
        /*0cca*/ 	.byte	0x08
	.zero		1


	//   ....[10]....
        /*0ccc*/ 	.word	0x00000650
        /*0cd0*/ 	.word	0x000000ff
        /*0cd4*/ 	.word	0x00034870
        /*0cd8*/ 	.short	0x0100
        /*0cda*/ 	.byte	0x06
	.zero		1


	//   ....[11]....
        /*0cdc*/ 	.word	0x00000660
        /*0ce0*/ 	.word	0x000000ff
        /*0ce4*/ 	.word	0x00034880
        /*0ce8*/ 	.short	0x0100
        /*0cea*/ 	.byte	0x06
	.zero		1


	//   ....[12]....
        /*0cec*/ 	.word	0x00000670
        /*0cf0*/ 	.word	0x000000ff
        /*0cf4*/ 	.word	0x00034878
        /*0cf8*/ 	.short	0x0100
        /*0cfa*/ 	.byte	0x06
	.zero		1


	//   ....[13]....
        /*0cfc*/ 	.word	0x00000680
        /*0d00*/ 	.word	0x000000ff
        /*0d04*/ 	.word	0x00034888
        /*0d08*/ 	.short	0x0100
        /*0d0a*/ 	.byte	0x06
	.zero		1


	//   ....[14]....
        /*0d0c*/ 	.word	0x000007b0
        /*0d10*/ 	.word	0x000000ff
        /*0d14*/ 	.word	0x00034890
        /*0d18*/ 	.short	0x0100
        /*0d1a*/ 	.byte	0x08
	.zero		1


	//   ....[15]....
        /*0d1c*/ 	.word	0x000007c0
        /*0d20*/ 	.word	0x000000ff
        /*0d24*/ 	.word	0x000348a0
        /*0d28*/ 	.short	0x0100
        /*0d2a*/ 	.byte	0x08
	.zero		1


	//   ....[16]....
        /*0d2c*/ 	.word	0x000007d0
        /*0d30*/ 	.word	0x000000ff
        /*0d34*/ 	.word	0x00034898
        /*0d38*/ 	.short	0x0100
        /*0d3a*/ 	.byte	0x08
	.zero		1


	//   ....[17]....
        /*0d3c*/ 	.word	0x000007e0
        /*0d40*/ 	.word	0x000000ff
        /*0d44*/ 	.word	0x000348a8
        /*0d48*/ 	.short	0x0100
        /*0d4a*/ 	.byte	0x08
	.zero		1


	//   ....[18]....
        /*0d4c*/ 	.word	0x00000910
        /*0d50*/ 	.word	0x000000ff
        /*0d54*/ 	.word	0x000348b0
        /*0d58*/ 	.short	0x0100
        /*0d5a*/ 	.byte	0x08
	.zero		1


	//   ....[19]....
        /*0d5c*/ 	.word	0x00000920
        /*0d60*/ 	.word	0x000000ff
        /*0d64*/ 	.word	0x000348c0
        /*0d68*/ 	.short	0x0100
        /*0d6a*/ 	.byte	0x08
	.zero		1


	//   ....[20]....
        /*0d6c*/ 	.word	0x00000930
        /*0d70*/ 	.word	0x000000ff
        /*0d74*/ 	.word	0x000348b8
        /*0d78*/ 	.short	0x0100
        /*0d7a*/ 	.byte	0x08
	.zero		1


	//   ....[21]....
        /*0d7c*/ 	.word	0x00000940
        /*0d80*/ 	.word	0x000000ff
        /*0d84*/ 	.word	0x000348c8
        /*0d88*/ 	.short	0x0100
        /*0d8a*/ 	.byte	0x08
	.zero		1


	//   ....[22]....
        /*0d8c*/ 	.word	0x00003bc0
        /*0d90*/ 	.word	0x00000065
        /*0d94*/ 	.word	0x00034890
        /*0d98*/ 	.short	0x010a
        /*0d9a*/ 	.byte	0x3f
	.zero		1


	//   ....[23]....
        /*0d9c*/ 	.word	0x00006f50
        /*0da0*/ 	.word	0x00000065
        /*0da4*/ 	.word	0x00034890
        /*0da8*/ 	.short	0x010a
        /*0daa*/ 	.byte	0x3f
	.zero		1


	//   ....[24]....
        /*0dac*/ 	.word	0x0000a040
        /*0db0*/ 	.word	0x00000065
        /*0db4*/ 	.word	0x00034890
        /*0db8*/ 	.short	0x010a
        /*0dba*/ 	.byte	0x3f
	.zero		1


	//   ....[25]....
        /*0dbc*/ 	.word	0x0000a410
        /*0dc0*/ 	.word	0x00000028
        /*0dc4*/ 	.word	0x00000000
        /*0dc8*/ 	.short	0x0101
        /*0dca*/ 	.byte	0x3f
	.zero		1


	//   ....[26]....
        /*0dcc*/ 	.word	0x0000a450
        /*0dd0*/ 	.word	0x00000065
        /*0dd4*/ 	.word	0x000348b0
        /*0dd8*/ 	.short	0x010a
        /*0dda*/ 	.byte	0x3f
	.zero		1


	//   ....[27]....
        /*0ddc*/ 	.word	0x0000a8f0
        /*0de0*/ 	.word	0x00000065
        /*0de4*/ 	.word	0x00000000
        /*0de8*/ 	.short	0x0101
        /*0dea*/ 	.byte	0x3f
	.zero		1


	//   ....[28]....
        /*0dec*/ 	.word	0x0000b0b0
        /*0df0*/ 	.word	0x00000002
        /*0df4*/ 	.word	0x00034800
        /*0df8*/ 	.short	0x010a
        /*0dfa*/ 	.byte	0x3f
	.zero		1


	//   ....[29]....
        /*0dfc*/ 	.word	0x0000b100
        /*0e00*/ 	.word	0x00000002
        /*0e04*/ 	.word	0x00034800
        /*0e08*/ 	.short	0x010a
        /*0e0a*/ 	.byte	0x3f
	.zero		1


	//   ....[30]....
        /*0e0c*/ 	.word	0x0000bb30
        /*0e10*/ 	.word	0x00000002
        /*0e14*/ 	.word	0x00034800
        /*0e18*/ 	.short	0x010a
        /*0e1a*/ 	.byte	0x3f
	.zero		1


	//   ....[31]....
        /*0e1c*/ 	.word	0x0000e3f0
        /*0e20*/ 	.word	0x00000002
        /*0e24*/ 	.word	0x00034800
        /*0e28*/ 	.short	0x010a
        /*0e2a*/ 	.byte	0x3f
	.zero		1


	//   ....[32]....
        /*0e2c*/ 	.word	0x00010b70
        /*0e30*/ 	.word	0x0000000a
        /*0e34*/ 	.word	0x00034830
        /*0e38*/ 	.short	0x010a
        /*0e3a*/ 	.byte	0x3f
	.zero		1


	//   ....[33]....
        /*0e3c*/ 	.word	0x00010bf0
        /*0e40*/ 	.word	0x0000000a
        /*0e44*/ 	.word	0x00034830
        /*0e48*/ 	.short	0x010a
        /*0e4a*/ 	.byte	0x3f
	.zero		1


	//   ....[34]....
        /*0e4c*/ 	.word	0x00012be0
        /*0e50*/ 	.word	0x00000005
        /*0e54*/ 	.word	0x00000000
        /*0e58*/ 	.short	0x0101
        /*0e5a*/ 	.byte	0x3f
	.zero		1


	//   ....[35]....
        /*0e5c*/ 	.word	0x00013640
        /*0e60*/ 	.word	0x0000000f
        /*0e64*/ 	.word	0x00034830
        /*0e68*/ 	.short	0x010a
        /*0e6a*/ 	.byte	0x3f
	.zero		1


	//   ....[36]....
        /*0e6c*/ 	.word	0x000136c0
        /*0e70*/ 	.word	0x0000000f
        /*0e74*/ 	.word	0x00034830
        /*0e78*/ 	.short	0x010a
        /*0e7a*/ 	.byte	0x3f
	.zero		1


	//   ....[37]....
        /*0e7c*/ 	.word	0x000141d0
        /*0e80*/ 	.word	0x00000014
        /*0e84*/ 	.word	0x00034850
        /*0e88*/ 	.short	0x010a
        /*0e8a*/ 	.byte	0x3f
	.zero		1


	//   ....[38]....
        /*0e8c*/ 	.word	0x00014220
        /*0e90*/ 	.word	0x00000014
        /*0e94*/ 	.word	0x00034850
        /*0e98*/ 	.short	0x010a
        /*0e9a*/ 	.byte	0x3f
	.zero		1


	//   ....[39]....
        /*0e9c*/ 	.word	0x000155a0
        /*0ea0*/ 	.word	0x0000000f
        /*0ea4*/ 	.word	0x00000000
        /*0ea8*/ 	.short	0x0101
        /*0eaa*/ 	.byte	0x3f
	.zero		1


	//   ....[40]....
        /*0eac*/ 	.word	0x000155f0
        /*0eb0*/ 	.word	0x00000014
        /*0eb4*/ 	.word	0x00000000
        /*0eb8*/ 	.short	0x0101
        /*0eba*/ 	.byte	0x3f
	.zero		1


	//   ....[41]....
        /*0ebc*/ 	.word	0x00015e50
        /*0ec0*/ 	.word	0x00000006
        /*0ec4*/ 	.word	0x00034850
        /*0ec8*/ 	.short	0x010a
        /*0eca*/ 	.byte	0x3f
	.zero		1


	//   ....[42]....
        /*0ecc*/ 	.word	0x00015ef0
        /*0ed0*/ 	.word	0x00000006
        /*0ed4*/ 	.word	0x00034850
        /*0ed8*/ 	.short	0x010a
        /*0eda*/ 	.byte	0x3f
	.zero		1


	//   ....[43]....
        /*0edc*/ 	.word	0x000164b0
        /*0ee0*/ 	.word	0x00000008
        /*0ee4*/ 	.word	0x00000000
        /*0ee8*/ 	.short	0x0101
        /*0eea*/ 	.byte	0x3f
	.zero		1


	//   ....[44]....
        /*0eec*/ 	.word	0x00017ad0
        /*0ef0*/ 	.word	0x00000000
        /*0ef4*/ 	.word	0x00000000
        /*0ef8*/ 	.short	0x0101
        /*0efa*/ 	.byte	0x3f
	.zero		1


	//   ....[45]....
        /*0efc*/ 	.word	0x00018260
        /*0f00*/ 	.word	0x00000006
        /*0f04*/ 	.word	0x00000000
        /*0f08*/ 	.short	0x0101
        /*0f0a*/ 	.byte	0x3f
	.zero		1


	//   ....[46]....
        /*0f0c*/ 	.word	0x0001afc0
        /*0f10*/ 	.word	0x00000012
        /*0f14*/ 	.word	0x00034820
        /*0f18*/ 	.short	0x010a
        /*0f1a*/ 	.byte	0x3f
	.zero		1


	//   ....[47]....
        /*0f1c*/ 	.word	0x0001b090
        /*0f20*/ 	.word	0x00000005
        /*0f24*/ 	.word	0x000348a0
        /*0f28*/ 	.short	0x010a
        /*0f2a*/ 	.byte	0x3f
	.zero		1


	//   ....[48]....
        /*0f2c*/ 	.word	0x0001b4c0
        /*0f30*/ 	.word	0x00000005
        /*0f34*/ 	.word	0x000348c0
        /*0f38*/ 	.short	0x010a
        /*0f3a*/ 	.byte	0x3f
	.zero		1


	//   ....[49]....
        /*0f3c*/ 	.word	0x0001b9c0
        /*0f40*/ 	.word	0x00000007
        /*0f44*/ 	.word	0x000348a0
        /*0f48*/ 	.short	0x010a
        /*0f4a*/ 	.byte	0x3f
	.zero		1


	//   ....[50]....
        /*0f4c*/ 	.word	0x0001bde0
        /*0f50*/ 	.word	0x00000007
        /*0f54*/ 	.word	0x000348c0
        /*0f58*/ 	.short	0x010a
        /*0f5a*/ 	.byte	0x3f
	.zero		1


	//   ....[51]....
        /*0f5c*/ 	.word	0x0001cd60
        /*0f60*/ 	.word	0x00000000
        /*0f64*/ 	.word	0x00034840
        /*0f68*/ 	.short	0x010a
        /*0f6a*/ 	.byte	0x3f
	.zero		1


	//   ....[52]....
        /*0f6c*/ 	.word	0x0001dd10
        /*0f70*/ 	.word	0x00000012
        /*0f74*/ 	.word	0x00034800
        /*0f78*/ 	.short	0x0107
        /*0f7a*/ 	.byte	0x3f
	.zero		1


	//   ....[53]....
        /*0f7c*/ 	.word	0x0001de20
        /*0f80*/ 	.word	0x00000012
        /*0f84*/ 	.word	0x00034800
        /*0f88*/ 	.short	0x0101
        /*0f8a*/ 	.byte	0x3f
	.zero		1


	//   ....[54]....
        /*0f8c*/ 	.word	0x0001de40
        /*0f90*/ 	.word	0x00000012
        /*0f94*/ 	.word	0x00034820
        /*0f98*/ 	.short	0x010a
        /*0f9a*/ 	.byte	0x3f
	.zero		1


	//   ....[55]....
        /*0f9c*/ 	.word	0x0001e200
        /*0fa0*/ 	.word	0x00000003
        /*0fa4*/ 	.word	0x00034840
        /*0fa8*/ 	.short	0x010a
        /*0faa*/ 	.byte	0x3f
	.zero		1


	//   ....[56]....
        /*0fac*/ 	.word	0x0001e690
        /*0fb0*/ 	.word	0x00000003
        /*0fb4*/ 	.word	0x00000060
        /*0fb8*/ 	.short	0x010a
        /*0fba*/ 	.byte	0x3f
	.zero		1


	//   ....[57]....
        /*0fbc*/ 	.word	0x0001ed20
        /*0fc0*/ 	.word	0x00000003
        /*0fc4*/ 	.word	0x00034840
        /*0fc8*/ 	.short	0x010a
        /*0fca*/ 	.byte	0x3f
	.zero		1


	//   ....[58]....
        /*0fcc*/ 	.word	0x0001f1b0
        /*0fd0*/ 	.word	0x00000002
        /*0fd4*/ 	.word	0x00000060
        /*0fd8*/ 	.short	0x010a
        /*0fda*/ 	.byte	0x3f
	.zero		1


	//   ....[59]....
        /*0fdc*/ 	.word	0x0001f780
        /*0fe0*/ 	.word	0x00000002
        /*0fe4*/ 	.word	0x00034840
        /*0fe8*/ 	.short	0x010a
        /*0fea*/ 	.byte	0x3f
	.zero		1


	//   ....[60]....
        /*0fec*/ 	.word	0x0001fc10
        /*0ff0*/ 	.word	0x00000002
        /*0ff4*/ 	.word	0x00000060
        /*0ff8*/ 	.short	0x010a
        /*0ffa*/ 	.byte	0x3f
	.zero		1


	//   ....[61]....
        /*0ffc*/ 	.word	0x00020190
        /*1000*/ 	.word	0x00000000
        /*1004*/ 	.word	0x00034860
        /*1008*/ 	.short	0x010a
        /*100a*/ 	.byte	0x3f
	.zero		1


	//   ....[62]....
        /*100c*/ 	.word	0x00021390
        /*1010*/ 	.word	0x00000000
        /*1014*/ 	.word	0x00034820
        /*1018*/ 	.short	0x010a
        /*101a*/ 	.byte	0x3f
	.zero		1


	//   ....[63]....
        /*101c*/ 	.word	0x00021590
        /*1020*/ 	.word	0x00000006
        /*1024*/ 	.word	0x00000000
        /*1028*/ 	.short	0x010a
        /*102a*/ 	.byte	0x3f
	.zero		1


	//   ....[64]....
        /*102c*/ 	.word	0x000215c0
        /*1030*/ 	.word	0x00000007
        /*1034*/ 	.word	0x00000000
        /*1038*/ 	.short	0x010a
        /*103a*/ 	.byte	0x3f
	.zero		1


	//   ....[65]....
        /*103c*/ 	.word	0x00021620
        /*1040*/ 	.word	0x00000004
        /*1044*/ 	.word	0x00000000
        /*1048*/ 	.short	0x010a
        /*104a*/ 	.byte	0x3f
	.zero		1


	//   ....[66]....
        /*104c*/ 	.word	0x00021650
        /*1050*/ 	.word	0x00000003
        /*1054*/ 	.word	0x00000000
        /*1058*/ 	.short	0x010a
        /*105a*/ 	.byte	0x3f
	.zero		1


	//   ....[67]....
        /*105c*/ 	.word	0x000216b0
        /*1060*/ 	.word	0x00000065
        /*1064*/ 	.word	0x00034890
        /*1068*/ 	.short	0x010a
        /*106a*/ 	.byte	0x3f
	.zero		1


	//   ....[68]....
        /*106c*/ 	.word	0x00021700
        /*1070*/ 	.word	0x00000065
        /*1074*/ 	.word	0x00034890
        /*1078*/ 	.short	0x010a
        /*107a*/ 	.byte	0x3f
	.zero		1


	//   ....[69]....
        /*107c*/ 	.word	0x00021750
        /*1080*/ 	.word	0x00000065
        /*1084*/ 	.word	0x00034890
        /*1088*/ 	.short	0x010a
        /*108a*/ 	.byte	0x3f
	.zero		1


	//   ....[70]....
        /*108c*/ 	.word	0x000217a0
        /*1090*/ 	.word	0x00000065
        /*1094*/ 	.word	0x000348b0
        /*1098*/ 	.short	0x010a
        /*109a*/ 	.byte	0x3f
	.zero		1


	//   ....[71]....
        /*109c*/ 	.word	0x000219c0
        /*10a0*/ 	.word	0x00000002
        /*10a4*/ 	.word	0x00034800
        /*10a8*/ 	.short	0x010a
        /*10aa*/ 	.byte	0x3f
	.zero		1


	//   ....[72]....
        /*10ac*/ 	.word	0x00021bf0
        /*10b0*/ 	.word	0x00000002
        /*10b4*/ 	.word	0x00034800
        /*10b8*/ 	.short	0x010a
        /*10ba*/ 	.byte	0x3f
	.zero		1


	//   ....[73]....
        /*10bc*/ 	.word	0x00021c40
        /*10c0*/ 	.word	0x0000000a
        /*10c4*/ 	.word	0x00034830
        /*10c8*/ 	.short	0x010a
        /*10ca*/ 	.byte	0x3f
	.zero		1


	//   ....[74]....
        /*10cc*/ 	.word	0x00021c90
        /*10d0*/ 	.word	0x0000000f
        /*10d4*/ 	.word	0x00034830
        /*10d8*/ 	.short	0x010a
        /*10da*/ 	.byte	0x3f
	.zero		1


	//   ....[75]....
        /*10dc*/ 	.word	0x00021ce0
        /*10e0*/ 	.word	0x00000014
        /*10e4*/ 	.word	0x00034850
        /*10e8*/ 	.short	0x010a
        /*10ea*/ 	.byte	0x3f
	.zero		1


	//   ....[76]....
        /*10ec*/ 	.word	0x00021d30
        /*10f0*/ 	.word	0x00000006
        /*10f4*/ 	.word	0x00034850
        /*10f8*/ 	.short	0x010a
        /*10fa*/ 	.byte	0x3f
	.zero		1


	//   ....[77]....
        /*10fc*/ 	.word	0x00021ed0
        /*1100*/ 	.word	0x00000012
        /*1104*/ 	.word	0x00034820
        /*1108*/ 	.short	0x010a
        /*110a*/ 	.byte	0x3f
	.zero		1


	//   ....[78]....
        /*110c*/ 	.word	0x00021f20
        /*1110*/ 	.word	0x00000005
        /*1114*/ 	.word	0x000348a0
        /*1118*/ 	.short	0x010a
        /*111a*/ 	.byte	0x3f
	.zero		1


	//   ....[79]....
        /*111c*/ 	.word	0x00021f70
        /*1120*/ 	.word	0x00000005
        /*1124*/ 	.word	0x000348c0
        /*1128*/ 	.short	0x010a
        /*112a*/ 	.byte	0x3f
	.zero		1


	//   ....[80]....
        /*112c*/ 	.word	0x00021fc0
        /*1130*/ 	.word	0x00000007
        /*1134*/ 	.word	0x000348a0
        /*1138*/ 	.short	0x010a
        /*113a*/ 	.byte	0x3f
	.zero		1


	//   ....[81]....
        /*113c*/ 	.word	0x00022010
        /*1140*/ 	.word	0x00000007
        /*1144*/ 	.word	0x000348c0
        /*1148*/ 	.short	0x010a
        /*114a*/ 	.byte	0x3f
	.zero		1


	//   ....[82]....
        /*114c*/ 	.word	0x000221b0
        /*1150*/ 	.word	0x00000000
        /*1154*/ 	.word	0x00034840
        /*1158*/ 	.short	0x010a
        /*115a*/ 	.byte	0x3f
	.zero		1


	//   ....[83]....
        /*115c*/ 	.word	0x00022e10
        /*1160*/ 	.word	0x00000012
        /*1164*/ 	.word	0x00034820
        /*1168*/ 	.short	0x010a
        /*116a*/ 	.byte	0x3f
	.zero		1


	//   ....[84]....
        /*116c*/ 	.word	0x00022e60
        /*1170*/ 	.word	0x00000003
        /*1174*/ 	.word	0x00034840
        /*1178*/ 	.short	0x010a
        /*117a*/ 	.byte	0x3f
	.zero		1


	//   ....[85]....
        /*117c*/ 	.word	0x00022eb0
        /*1180*/ 	.word	0x00000003
        /*1184*/ 	.word	0x00000060
        /*1188*/ 	.short	0x010a
        /*118a*/ 	.byte	0x3f
	.zero		1


	//   ....[86]....
        /*118c*/ 	.word	0x00022f00
        /*1190*/ 	.word	0x00000003
        /*1194*/ 	.word	0x00034840
        /*1198*/ 	.short	0x010a
        /*119a*/ 	.byte	0x3f
	.zero		1


	//   ....[87]....
        /*119c*/ 	.word	0x00022f50
        /*11a0*/ 	.word	0x00000002
        /*11a4*/ 	.word	0x00000060
        /*11a8*/ 	.short	0x010a
        /*11aa*/ 	.byte	0x3f
	.zero		1


	//   ....[88]....
        /*11ac*/ 	.word	0x00022fa0
        /*11b0*/ 	.word	0x00000002
        /*11b4*/ 	.word	0x00034840
        /*11b8*/ 	.short	0x010a
        /*11ba*/ 	.byte	0x3f
	.zero		1


	//   ....[89]....
        /*11bc*/ 	.word	0x00022ff0
        /*11c0*/ 	.word	0x00000002
        /*11c4*/ 	.word	0x00000060
        /*11c8*/ 	.short	0x010a
        /*11ca*/ 	.byte	0x3f
	.zero		1


	//   ....[90]....
        /*11cc*/ 	.word	0x00023040
        /*11d0*/ 	.word	0x00000000
        /*11d4*/ 	.word	0x00034860
        /*11d8*/ 	.short	0x010a
        /*11da*/ 	.byte	0x3f
	.zero		1


	//   ....[91]....
        /*11dc*/ 	.word	0x00023b80
        /*11e0*/ 	.word	0x00000000
        /*11e4*/ 	.word	0x00034820
        /*11e8*/ 	.short	0x010a
        /*11ea*/ 	.byte	0x3f
	.zero		1


	//   ....[92]....
        /*11ec*/ 	.word	0x00023d20
        /*11f0*/ 	.word	0x00000006
        /*11f4*/ 	.word	0x00000000
        /*11f8*/ 	.short	0x010a
        /*11fa*/ 	.byte	0x3f
	.zero		1


	//   ....[93]....
        /*11fc*/ 	.word	0x00023d70
        /*1200*/ 	.word	0x00000007
        /*1204*/ 	.word	0x00000000
        /*1208*/ 	.short	0x010a
        /*120a*/ 	.byte	0x3f
	.zero		1


	//   ....[94]....
        /*120c*/ 	.word	0x00023dc0
        /*1210*/ 	.word	0x00000004
        /*1214*/ 	.word	0x00000000
        /*1218*/ 	.short	0x010a
        /*121a*/ 	.byte	0x3f
	.zero		1


	//----- nvinfo : EIATTR_NUM_MBARRIERS
	.align		4
.L_155:
        /*121c*/ 	.byte	0x03, 0x38
        /*121e*/ 	.short	0x0016


	//----- nvinfo : EIATTR_EXIT_INSTR_OFFSETS
	.align		4
        /*1220*/ 	.byte	0x04, 0x1c
        /*1222*/ 	.short	(.L_157 - .L_156)


	//   ....[0]....
.L_156:
        /*1224*/ 	.word	0x000216a0


	//----- nvinfo : EIATTR_MAX_THREADS
	.align		4
.L_157:
        /*1228*/ 	.byte	0x04, 0x05
        /*122a*/ 	.short	(.L_159 - .L_158)
.L_158:
        /*122c*/ 	.word	0x00000180
        /*1230*/ 	.word	0x00000001
        /*1234*/ 	.word	0x00000001


	//----- nvinfo : EIATTR_CRS_STACK_SIZE
	.align		4
.L_159:
        /*1238*/ 	.byte	0x04, 0x1e
        /*123a*/ 	.short	(.L_161 - .L_160)
.L_160:
        /*123c*/ 	.word	0x00000000


	//----- nvinfo : EIATTR_CBANK_PARAM_SIZE
	.align		4
.L_161:
        /*1240*/ 	.byte	0x03, 0x19
        /*1242*/ 	.short	0x0af0


	//----- nvinfo : EIATTR_PARAM_CBANK
	.align		4
        /*1244*/ 	.byte	0x04, 0x0a
        /*1246*/ 	.short	(.L_163 - .L_162)
	.align		4
.L_162:
        /*1248*/ 	.word	index@(.nv.constant0._ZN7cutlass13device_kernelIN5flash11enable_sm90INS1_16FlashAttnFwdSm90INS1_25CollectiveMainloopFwdSm90ILi2EN4cute5tupleIJNS5_1CILi1EEES8_S8_EEENS6_IJNS7_ILi128EEESA_NS7_ILi192EEEEEELi128ENS_6half_tEfNS_4arch4Sm90ELb0ELb0ELb0ELb1ELb0ELb1ELb0ELb1ELb1ELb1ELb1ELb0EEENS1_21CollectiveEpilogueFwdINS6_IJSA_SA_SA_EEES9_SD_SF_Li256ELb1ELb1ELb1ELb0EEENS1_36VarlenDynamicPersistentTileSchedulerILi128ELi128ELi256ELi128ELb1ELb1ELb1ELb0ELb1ELb1EEEEEEEEEvNT_6ParamsE)
        /*124c*/ 	.short	0x0210
        /*124e*/ 	.short	0x0af0


	//----- nvinfo : EIATTR_SW_WAR
	.align		4
.L_163:
        /*1250*/ 	.byte	0x04, 0x36
        /*1252*/ 	.short	(.L_165 - .L_164)
.L_164:
        /*1254*/ 	.word	0x00000008
.L_165:


//--------------------- .nv.info._ZN7cutlass13device_kernelIN5flash11enable_sm90INS1_16FlashAttnFwdSm90INS1_25CollectiveMainloopFwdSm90ILi2EN4cute5tupleIJNS5_1CILi1EEES8_S8_EEENS6_IJNS7_ILi128EEENS7_ILi96EEENS7_ILi192EEEEEELi128ENS_6half_tEfNS_4arch4Sm90ELb0ELb1ELb0ELb0ELb0ELb0ELb0ELb1ELb1ELb1ELb1ELb0EEENS1_21CollectiveEpilogueFwdINS6_IJSA_SA_SB_EEES9_SE_SG_Li256ELb0ELb1ELb1ELb0EEENS1_19SingleTileSchedulerILb0ELb1ELb1ELi128EEEEEEEEEvNT_6ParamsE --------------------------
	.section	.nv.info._ZN7cutlass13device_kernelIN5flash11enable_sm90INS1_16FlashAttnFwdSm90INS1_25CollectiveMainloopFwdSm90ILi2EN4cute5tupleIJNS5_1CILi1EEES8_S8_EEENS6_IJNS7_ILi128EEENS7_ILi96EEENS7_ILi192EEEEEELi128ENS_6half_tEfNS_4arch4Sm90ELb0ELb1ELb0ELb0ELb0ELb0ELb0ELb1ELb1ELb1ELb1ELb0EEENS1_21CollectiveEpilogueFwdINS6_IJSA_SA_SB_EEES9_SE_SG_Li256ELb0ELb1ELb1ELb0EEENS1_19SingleTileSchedulerILb0ELb1ELb1ELi128EEEEEEEEEvNT_6ParamsE,"",@"SHT_CUDA_INFO"
	.sectionflags	@""
	.align	4


	//----- nvinfo : EIATTR_CUDA_API_VERSION
	.align		4
        /*0000*/ 	.byte	0x04, 0x37
        /*0002*/ 	.short	(.L_167 - .L_166)
.L_166:
        /*0004*/ 	.word	0x00000082


	//----- nvinfo : EIATTR_KPARAM_INFO
	.align		4
.L_167:
        /*0008*/ 	.byte	0x04, 0x17
        /*000a*/ 	.short	(.L_169 - .L_168)
.L_168:
        /*000c*/ 	.word	0x00000000
        /*0010*/ 	.short	0x0000
        /*0012*/ 	.short	0x0070
        /*0014*/ 	.byte	0x00, 0xf0, 0x01, 0x28


	//----- nvinfo : EIATTR_SPARSE_MMA_MASK
	.align		4
.L_169:
        /*0018*/ 	.byte	0x03, 0x50
        /*001a*/ 	.short	0x0000


	//----- nvinfo : EIATTR_MAXREG_COUNT
	.align		4
        /*001c*/ 	.byte	0x03, 0x1b
        /*001e*/ 	.short	0x00a8


	//----- nvinfo : EIATTR_NUM_BARRIERS
	.align		4
        /*0020*/ 	.byte	0x02, 0x4c
        /*0022*/ 	.byte	0x09
	.zero		1


	//----- nvinfo : EIATTR_EXTERNS
	.align		4
        /*0024*/ 	.byte	0x04, 0x0f
        /*0026*/ 	.short	(.L_171 - .L_170)


	//   ....[0]....
	.align		4
.L_170:
        /*0028*/ 	.word	index@(__assertfail)


	//----- nvinfo : EIATTR_ANNOTATIONS
	.align		4
.L_171:
        /*002c*/ 	.byte	0x04, 0x55
        /*002e*/ 	.short	(.L_173 - .L_172)


	//   ....[0]....
.L_172:
        /* <DEDUP_REMOVED lines=10> */


	//----- nvinfo : EIATTR_MERCURY_ISA_VERSION
	.align		4
.L_173:
        /*00c0*/ 	.byte	0x03, 0x5f
        /*00c2*/ 	.short	0x0101


	//----- nvinfo : EIATTR_INT_WARP_WIDE_INSTR_OFFSETS
	.align		4
        /*00c4*/ 	.byte	0x04, 0x31
        /*00c6*/ 	.short	(.L_175 - .L_174)


	//   ....[0]....
.L_174:
        /*00c8*/ 	.word	0x00000120


	//   ....[1]....
        /*00cc*/ 	.word	0x00000160


	//   ....[2]....
        /*00d0*/ 	.word	0x00000220


	//----- nvinfo : EIATTR_COOP_GROUP_MASK_REGIDS
	.align		4
.L_175:
        /*00d4*/ 	.byte	0x04, 0x29
        /*00d6*/ 	.short	(.L_177 - .L_176)


	//   ....[0]....
.L_176:
        /*00d8*/ 	.word	0xffffffff


	//   ....[1]....
        /*00dc*/ 	.word	0xffffffff


	//   ....[2]....
        /*00e0*/ 	.word	0xffffffff


	//   ....[3]....
        /*00e4*/ 	.word	0xffffffff


	//   ....[4]....
        /*00e8*/ 	.word	0xffffffff


	//   ....[5]....
        /*00ec*/ 	.word	0xffffffff


	//   ....[6]....
        /*00f0*/ 	.word	0xffffffff


	//   ....[7]....
        /*00f4*/ 	.word	0xffffffff


	//   ....[8]....
        /*00f8*/ 	.word	0xffffffff


	//   ....[9]....
        /*00fc*/ 	.word	0xffffffff


	//   ....[10]....
        /*0100*/ 	.word	0xffffffff


	//   ....[11]....
        /*0104*/ 	.word	0xffffffff


	//   ....[12]....
        /*0108*/ 	.word	0xffffffff


	//   ....[13]....
        /*010c*/ 	.word	0xffffffff


	//   ....[14]....
        /*0110*/ 	.word	0xffffffff


	//   ....[15]....
        /*0114*/ 	.word	0xffffffff


	//   ....[16]....
        /*0118*/ 	.word	0xffffffff


	//   ....[17]....
        /*011c*/ 	.word	0xffffffff


	//   ....[18]....
        /*0120*/ 	.word	0xffffffff


	//   ....[19]....
        /*0124*/ 	.word	0xffffffff


	//   ....[20]....
        /*0128*/ 	.word	0xffffffff


	//   ....[21]....
        /*012c*/ 	.word	0xffffffff


	//   ....[22]....
        /*0130*/ 	.word	0xffffffff


	//   ....[23]....
        /*0134*/ 	.word	0xffffffff


	//   ....[24]....
        /*0138*/ 	.word	0xffffffff


	//   ....[25]....
        /*013c*/ 	.word	0xffffffff


	//   ....[26]....
        /*0140*/ 	.word	0xffffffff


	//   ....[27]....
        /*0144*/ 	.word	0xffffffff


	//   ....[28]....
        /*0148*/ 	.word	0xffffffff


	//   ....[29]....
        /*014c*/ 	.word	0xffffffff


	//   ....[30]....
        /*0150*/ 	.word	0xffffffff


	//   ....[31]....
        /*0154*/ 	.word	0xffffffff


	//   ....[32]....
        /*0158*/ 	.word	0xffffffff


	//   ....[33]....
        /*015c*/ 	.word	0xffffffff


	//   ....[34]....
        /*0160*/ 	.word	0xffffffff


	//   ....[35]....
        /*0164*/ 	.word	0xffffffff


	//   ....[36]....
        /*0168*/ 	.word	0xffffffff


	//   ....[37]....
        /*016c*/ 	.word	0xffffffff


	//   ....[38]....
        /*0170*/ 	.word	0xffffffff


	//   ....[39]....
        /*0174*/ 	.word	0xffffffff


	//   ....[40]....
        /*0178*/ 	.word	0xffffffff


	//   ....[41]....
        /*017c*/ 	.word	0xffffffff


	//   ....[42]....
        /*0180*/ 	.word	0xffffffff


	//   ....[43]....
        /*0184*/ 	.word	0xffffffff


	//   ....[44]....
        /*0188*/ 	.word	0xffffffff


	//   ....[45]....
        /*018c*/ 	.word	0xffffffff


	//   ....[46]....
        /*0190*/ 	.word	0xffffffff


	//   ....[47]....
        /*0194*/ 	.word	0xffffffff


	//   ....[48]....
        /*0198*/ 	.word	0xffffffff


	//   ....[49]....
        /*019c*/ 	.word	0xffffffff


	//   ....[50]....
        /*01a0*/ 	.word	0xffffffff


	//   ....[51]....
        /*01a4*/ 	.word	0xffffffff


	//   ....[52]....
        /*01a8*/ 	.word	0xffffffff


	//   ....[53]....
        /*01ac*/ 	.word	0xffffffff


	//   ....[54]....
        /*01b0*/ 	.word	0xffffffff


	//   ....[55]....
        /*01b4*/ 	.word	0xffffffff


	//   ....[56]....
        /*01b8*/ 	.word	0xffffffff


	//   ....[57]....
        /*01bc*/ 	.word	0xffffffff


	//   ....[58]....
        /*01c0*/ 	.word	0xffffffff


	//   ....[59]....
        /*01c4*/ 	.word	0xffffffff


	//   ....[60]....
        /*01c8*/ 	.word	0xffffffff


	//   ....[61]....
        /*01cc*/ 	.word	0x0500000f


	//   ....[62]....
        /*01d0*/ 	.word	0x0500000f


	//   ....[63]....
        /*01d4*/ 	.word	0x0500000f


	//   ....[64]....
        /*01d8*/ 	.word	0x0500000f


	//   ....[65]....
        /*01dc*/ 	.word	0x0500000f


	//   ....[66]....
        /*01e0*/ 	.word	0x0500000f


	//   ....[67]....
        /*01e4*/ 	.word	0x0500000f


	//   ....[68]....
        /*01e8*/ 	.word	0x0500000f


	//   ....[69]....
        /*01ec*/ 	.word	0x0500000f


	//   ....[70]....
        /*01f0*/ 	.word	0x0500000f


	//   ....[71]....
        /*01f4*/ 	.word	0x0500000f


	//   ....[72]....
        /*01f8*/ 	.word	0x0500000f


	//   ....[73]....
        /*01fc*/ 	.word	0x0500000f


	//   ....[74]....
        /*0200*/ 	.word	0x0500000f


	//   ....[75]....
        /*0204*/ 	.word	0x0500000f


	//   ....[76]....
        /*0208*/ 	.word	0x0500000f


	//   ....[77]....
        /*020c*/ 	.word	0x0500000f


	//   ....[78]....
        /*0210*/ 	.word	0x0500000f


	//----- nvinfo : EIATTR_COOP_GROUP_INSTR_OFFSETS
	.align		4
.L_177:
        /*0214*/ 	.byte	0x04, 0x28
        /*0216*/ 	.short	(.L_179 - .L_178)


	//   ....[0]....
.L_178:
        /*0218*/ 	.word	0x00000060


	//   ....[1]....
        /*021c*/ 	.word	0x00000130


	//   ....[2]....
        /*0220*/ 	.word	0x00000230


	//   ....[3]....
        /*0224*/ 	.word	0x000003a0


	//   ....[4]....
        /*0228*/ 	.word	0x00000500


	//   ....[5]....
        /*022c*/ 	.word	0x00000620


	//   ....[6]....
        /*0230*/ 	.word	0x00000780


	//   ....[7]....
        /*0234*/ 	.word	0x00001490


	//   ....[8]....
        /*0238*/ 	.word	0x00001d90


	//   ....[9]....
        /*023c*/ 	.word	0x00002220


	//   ....[10]....
        /*0240*/ 	.word	0x00002f30


	//   ....[11]....
        /*0244*/ 	.word	0x00003040


	//   ....[12]....
        /*0248*/ 	.word	0x00003570


	//   ....[13]....
        /*024c*/ 	.word	0x00003610


	//   ....[14]....
        /*0250*/ 	.word	0x00004e60


	//   ....[15]....
        /*0254*/ 	.word	0x00005460


	//   ....[16]....
        /*0258*/ 	.word	0x00005ff0


	//   ....[17]....
        /*025c*/ 	.word	0x000060d0


	//   ....[18]....
        /*0260*/ 	.word	0x00006680


	//   ....[19]....
        /*0264*/ 	.word	0x000066e0


	//   ....[20]....
        /*0268*/ 	.word	0x00007f80


	//   ....[21]....
        /*026c*/ 	.word	0x000080a0


	//   ....[22]....
        /*0270*/ 	.word	0x00008480


	//   ....[23]....
        /*0274*/ 	.word	0x00008530


	//   ....[24]....
        /*0278*/ 	.word	0x00009a70


	//   ....[25]....
        /*027c*/ 	.word	0x00009e50


	//   ....[26]....
        /*0280*/ 	.word	0x0000ac10


	//   ....[27]....
        /*0284*/ 	.word	0x0000acf0


	//   ....[28]....
        /*0288*/ 	.word	0x0000b2c0


	//   ....[29]....
        /*028c*/ 	.word	0x0000b310


	//   ....[30]....
        /*0290*/ 	.word	0x0000c180


	//   ....[31]....
        /*0294*/ 	.word	0x0000c1b0


	//   ....[32]....
        /*0298*/ 	.word	0x0000c2a0


	//   ....[33]....
        /*029c*/ 	.word	0x0000c2b0


	//   ....[34]....
        /*02a0*/ 	.word	0x0000d0d0


	//   ....[35]....
        /*02a4*/ 	.word	0x0000d110


	//   ....[36]....
        /*02a8*/ 	.word	0x0000d140


	//   ....[37]....
        /*02ac*/ 	.word	0x0000d170


	//   ....[38]....
        /*02b0*/ 	.word	0x0000d180


	//   ....[39]....
        /*02b4*/ 	.word	0x0000d1b0


	//   ....[40]....
        /*02b8*/ 	.word	0x0000d810


	//   ....[41]....
        /*02bc*/ 	.word	0x0000d820


	//   ....[42]....
        /*02c0*/ 	.word	0x0000e220


	//   ....[43]....
        /*02c4*/ 	.word	0x0000f0b0


	//   ....[44]....
        /*02c8*/ 	.word	0x0000fa50


	//   ....[45]....
        /*02cc*/ 	.word	0x0000fa80


	//   ....[46]....
        /*02d0*/ 	.word	0x0000fab0


	//   ....[47]....
        /*02d4*/ 	.word	0x0000fb60


	//   ....[48]....
        /*02d8*/ 	.word	0x0000fbb0


	//   ....[49]....
        /*02dc*/ 	.word	0x0000fc10


	//   ....[50]....
        /*02e0*/ 	.word	0x0000fc60


	//   ....[51]....
        /*02e4*/ 	.word	0x0000fcc0


	//   ....[52]....
        /*02e8*/ 	.word	0x0000fd10


	//   ....[53]....
        /*02ec*/ 	.word	0x0000fd70


	//   ....[54]....
        /*02f0*/ 	.word	0x0000fdc0


	//   ....[55]....
        /*02f4*/ 	.word	0x0000fe20


	//   ....[56]....
        /*02f8*/ 	.word	0x0000fe70


	//   ....[57]....
        /*02fc*/ 	.word	0x0000fed0


	//   ....[58]....
        /*0300*/ 	.word	0x0000fee0


	//   ....[59]....
        /*0304*/ 	.word	0x0000ff20


	//   ....[60]....
        /*0308*/ 	.word	0x000121a0


	//   ....[61]....
        /*030c*/ 	.word	0x000127c0


	//   ....[62]....
        /*0310*/ 	.word	0x00012930


	//   ....[63]....
        /*0314*/ 	.word	0x00012980


	//   ....[64]....
        /*0318*/ 	.word	0x00012a30


	//   ....[65]....
        /*031c*/ 	.word	0x00012b30


	//   ....[66]....
        /*0320*/ 	.word	0x00012bc0


	//   ....[67]....
        /*0324*/ 	.word	0x00012c90


	//   ....[68]....
        /*0328*/ 	.word	0x00012d20


	//   ....[69]....
        /*032c*/ 	.word	0x00012df0


	//   ....[70]....
        /*0330*/ 	.word	0x00012e80


	//   ....[71]....
        /*0334*/ 	.word	0x00012f50


	//   ....[72]....
        /*0338*/ 	.word	0x00012fe0


	//   ....[73]....
        /*033c*/ 	.word	0x000130b0


	//   ....[74]....
        /*0340*/ 	.word	0x00013140


	//   ....[75]....
        /*0344*/ 	.word	0x00013210


	//   ....[76]....
        /*0348*/ 	.word	0x00013290


	//   ....[77]....
        /*034c*/ 	.word	0x00013350


	//   ....[78]....
        /*0350*/ 	.word	0x00013750


	//----- nvinfo : EIATTR_REG_RECONFIG
	.align		4
.L_179:
        /*0354*/ 	.byte	0x01, 0x54
	.zero		2


	//----- nvinfo : EIATTR_SYSCALL_OFFSETS
	.align		4
        /*0358*/ 	.byte	0x04, 0x46
        /*035a*/ 	.short	(.L_181 - .L_180)


	//   ....[0]....
.L_180:
        /*035c*/ 	.word	0x00001650


	//   ....[1]....
        /*0360*/ 	.word	0x0000ed30


	//   ....[2]....
        /*0364*/ 	.word	0x0000ee70


	//   ....[3]....
        /*0368*/ 	.word	0x0000ef60


	//   ....[4]....
        /*036c*/ 	.word	0x0000f6a0


	//----- nvinfo : EIATTR_MBARRIER_INSTR_OFFSETS
	.align		4
.L_181:
        /*0370*/ 	.byte	0x04, 0x39
        /*0372*/ 	.short	(.L_183 - .L_182)


	//   ....[0]....
.L_182:
        /*0374*/ 	.word	0x00000250
        /*0378*/ 	.word	0x000000ff
        /*037c*/ 	.word	0x0002a800
        /*0380*/ 	.short	0x0100
        /*0382*/ 	.byte	0x08
	.zero		1


	//   ....[1]....
        /*0384*/ 	.word	0x00000260
        /*0388*/ 	.word	0x000000ff
        /*038c*/ 	.word	0x0002a820
        /*0390*/ 	.short	0x0100
        /*0392*/ 	.byte	0x08
	.zero		1


	//   ....[2]....
        /*0394*/ 	.word	0x00000350
        /*0398*/ 	.word	0x000000ff
        /*039c*/ 	.word	0x0002a830
        /*03a0*/ 	.short	0x0100
        /*03a2*/ 	.byte	0x08
	.zero		1


	//   ....[3]....
        /*03a4*/ 	.word	0x00000360
        /*03a8*/ 	.word	0x000000ff
        /*03ac*/ 	.word	0x0002a840
        /*03b0*/ 	.short	0x0100
        /*03b2*/ 	.byte	0x08
	.zero		1


	//   ....[4]....
        /*03b4*/ 	.word	0x00000370
        /*03b8*/ 	.word	0x000000ff
        /*03bc*/ 	.word	0x0002a838
        /*03c0*/ 	.short	0x0100
        /*03c2*/ 	.byte	0x08
	.zero		1


	//   ....[5]....
        /*03c4*/ 	.word	0x00000380
        /*03c8*/ 	.word	0x000000ff
        /*03cc*/ 	.word	0x0002a848
        /*03d0*/ 	.short	0x0100
        /*03d2*/ 	.byte	0x08
	.zero		1


	//   ....[6]....
        /*03d4*/ 	.word	0x000004b0
        /*03d8*/ 	.word	0x000000ff
        /*03dc*/ 	.word	0x0002a850
        /*03e0*/ 	.short	0x0100
        /*03e2*/ 	.byte	0x08
	.zero		1


	//   ....[7]....
        /*03e4*/ 	.word	0x000004c0
        /*03e8*/ 	.word	0x000000ff
        /*03ec*/ 	.word	0x0002a860
        /*03f0*/ 	.short	0x0100
        /*03f2*/ 	.byte	0x08
	.zero		1


	//   ....[8]....
        /*03f4*/ 	.word	0x000004d0
        /*03f8*/ 	.word	0x000000ff
        /*03fc*/ 	.word	0x0002a858
        /*0400*/ 	.short	0x0100
        /*0402*/ 	.byte	0x08
	.zero		1


	//   ....[9]....
        /*0404*/ 	.word	0x000004e0
        /*0408*/ 	.word	0x000000ff
        /*040c*/ 	.word	0x0002a868
        /*0410*/ 	.short	0x0100
        /*0412*/ 	.byte	0x08
	.zero		1


	//   ....[10]....
        /*0414*/ 	.word	0x000005d0
        /*0418*/ 	.word	0x000000ff
        /*041c*/ 	.word	0x0002a870
        /*0420*/ 	.short	0x0100
        /*0422*/ 	.byte	0x06
	.zero		1


	//   ....[11]....
        /*0424*/ 	.word	0x000005e0
        /*0428*/ 	.word	0x000000ff
        /*042c*/ 	.word	0x0002a880
        /*0430*/ 	.short	0x0100
        /*0432*/ 	.byte	0x06
	.zero		1


	//   ....[12]....
        /*0434*/ 	.word	0x000005f0
        /*0438*/ 	.word	0x000000ff
        /*043c*/ 	.word	0x0002a878
        /*0440*/ 	.short	0x0100
        /*0442*/ 	.byte	0x06
	.zero		1


	//   ....[13]....
        /*0444*/ 	.word	0x00000600
        /*0448*/ 	.word	0x000000ff
        /*044c*/ 	.word	0x0002a888
        /*0450*/ 	.short	0x0100
        /*0452*/ 	.byte	0x06
	.zero		1


	//   ....[14]....
        /*0454*/ 	.word	0x00000730
        /*0458*/ 	.word	0x000000ff
        /*045c*/ 	.word	0x0002a890
        /*0460*/ 	.short	0x0100
        /*0462*/ 	.byte	0x08
	.zero		1


	//   ....[15]....
        /*0464*/ 	.word	0x00000740
        /*0468*/ 	.word	0x000000ff
        /*046c*/ 	.word	0x0002a8a0
        /*0470*/ 	.short	0x0100
        /*0472*/ 	.byte	0x08
	.zero		1


	//   ....[16]....
        /*0474*/ 	.word	0x00000750
        /*0478*/ 	.word	0x000000ff
        /*047c*/ 	.word	0x0002a898
        /*0480*/ 	.short	0x0100
        /*0482*/ 	.byte	0x08
	.zero		1


	//   ....[17]....
        /*0484*/ 	.word	0x00000760
        /*0488*/ 	.word	0x000000ff
        /*048c*/ 	.word	0x0002a8a8
        /*0490*/ 	.short	0x0100
        /*0492*/ 	.byte	0x08
	.zero		1


	//   ....[18]....
        /*0494*/ 	.word	0x00000890
        /*0498*/ 	.word	0x000000ff
        /*049c*/ 	.word	0x0002a8b0
        /*04a0*/ 	.short	0x0100
        /*04a2*/ 	.byte	0x08
	.zero		1


	//   ....[19]....
        /*04a4*/ 	.word	0x000008a0
        /*04a8*/ 	.word	0x000000ff
        /*04ac*/ 	.word	0x0002a8c0
        /*04b0*/ 	.short	0x0100
        /*04b2*/ 	.byte	0x08
	.zero		1


	//   ....[20]....
        /*04b4*/ 	.word	0x000008b0
        /*04b8*/ 	.word	0x000000ff
        /*04bc*/ 	.word	0x0002a8b8
        /*04c0*/ 	.short	0x0100
        /*04c2*/ 	.byte	0x08
	.zero		1


	//   ....[21]....
        /*04c4*/ 	.word	0x000008c0
        /*04c8*/ 	.word	0x000000ff
        /*04cc*/ 	.word	0x0002a8c8
        /*04d0*/ 	.short	0x0100
        /*04d2*/ 	.byte	0x08
	.zero		1


	//   ....[22]....
        /*04d4*/ 	.word	0x00001680
        /*04d8*/ 	.word	0x000000ff
        /*04dc*/ 	.word	0x0002a800
        /*04e0*/ 	.short	0x010a
        /*04e2*/ 	.byte	0x38
	.zero		1


	//   ....[23]....
        /*04e4*/ 	.word	0x000016e0
        /*04e8*/ 	.word	0x000000ff
        /*04ec*/ 	.word	0x0002a830
        /*04f0*/ 	.short	0x010a
        /*04f2*/ 	.byte	0x38
	.zero		1


	//   ....[24]....
        /*04f4*/ 	.word	0x00001770
        /*04f8*/ 	.word	0x000000ff
        /*04fc*/ 	.word	0x0002a830
        /*0500*/ 	.short	0x010a
        /*0502*/ 	.byte	0x38
	.zero		1


	//   ....[25]....
        /*0504*/ 	.word	0x00002080
        /*0508*/ 	.word	0x00000000
        /*050c*/ 	.word	0x00000000
        /*0510*/ 	.short	0x0101
        /*0512*/ 	.byte	0x3f
	.zero		1


	//   ....[26]....
        /*0514*/ 	.word	0x00004410
        /*0518*/ 	.word	0x000000ff
        /*051c*/ 	.word	0x0002a830
        /*0520*/ 	.short	0x010a
        /*0522*/ 	.byte	0x3a
	.zero		1


	//   ....[27]....
        /*0524*/ 	.word	0x00004450
        /*0528*/ 	.word	0x000000ff
        /*052c*/ 	.word	0x0002a830
        /*0530*/ 	.short	0x010a
        /*0532*/ 	.byte	0x3a
	.zero		1


	//   ....[28]....
        /*0534*/ 	.word	0x00004ca0
        /*0538*/ 	.word	0x000000ff
        /*053c*/ 	.word	0x0002a850
        /*0540*/ 	.short	0x010a
        /*0542*/ 	.byte	0x0b
	.zero		1


	//   ....[29]....
        /*0544*/ 	.word	0x00004ce0
        /*0548*/ 	.word	0x000000ff
        /*054c*/ 	.word	0x0002a850
        /*0550*/ 	.short	0x010a
        /*0552*/ 	.byte	0x0b
	.zero		1


	//   ....[30]....
        /*0554*/ 	.word	0x00005050
        /*0558*/ 	.word	0x00000000
        /*055c*/ 	.word	0x00000000
        /*0560*/ 	.short	0x0101
        /*0562*/ 	.byte	0x3f
	.zero		1


	//   ....[31]....
        /*0564*/ 	.word	0x00006a40
        /*0568*/ 	.word	0x0000005a
        /*056c*/ 	.word	0x00000000
        /*0570*/ 	.short	0x0101
        /*0572*/ 	.byte	0x3f
	.zero		1


	//   ....[32]....
        /*0574*/ 	.word	0x000073f0
        /*0578*/ 	.word	0x000000ff
        /*057c*/ 	.word	0x0002a830
        /*0580*/ 	.short	0x010a
        /*0582*/ 	.byte	0x07
	.zero		1


	//   ....[33]....
        /*0584*/ 	.word	0x00007430
        /*0588*/ 	.word	0x000000ff
        /*058c*/ 	.word	0x0002a830
        /*0590*/ 	.short	0x010a
        /*0592*/ 	.byte	0x07
	.zero		1


	//   ....[34]....
        /*0594*/ 	.word	0x00007c80
        /*0598*/ 	.word	0x000000ff
        /*059c*/ 	.word	0x0002a850
        /*05a0*/ 	.short	0x010a
        /*05a2*/ 	.byte	0x0b
	.zero		1


	//   ....[35]....
        /*05a4*/ 	.word	0x00007cc0
        /*05a8*/ 	.word	0x000000ff
        /*05ac*/ 	.word	0x0002a850
        /*05b0*/ 	.short	0x010a
        /*05b2*/ 	.byte	0x0b
	.zero		1


	//   ....[36]....
        /*05b4*/ 	.word	0x00008d60
        /*05b8*/ 	.word	0x0000005a
        /*05bc*/ 	.word	0x00000000
        /*05c0*/ 	.short	0x0101
        /*05c2*/ 	.byte	0x3f
	.zero		1


	//   ....[37]....
        /*05c4*/ 	.word	0x00008e50
        /*05c8*/ 	.word	0x0000005a
        /*05cc*/ 	.word	0x00000000
        /*05d0*/ 	.short	0x0101
        /*05d2*/ 	.byte	0x3f
	.zero		1


	//   ....[38]....
        /*05d4*/ 	.word	0x00008fe0
        /*05d8*/ 	.word	0x000000ff
        /*05dc*/ 	.word	0x0002a830
        /*05e0*/ 	.short	0x010a
        /*05e2*/ 	.byte	0x07
	.zero		1


	//   ....[39]....
        /*05e4*/ 	.word	0x00009020
        /*05e8*/ 	.word	0x000000ff
        /*05ec*/ 	.word	0x0002a830
        /*05f0*/ 	.short	0x010a
        /*05f2*/ 	.byte	0x07
	.zero		1


	//   ....[40]....
        /*05f4*/ 	.word	0x00009870
        /*05f8*/ 	.word	0x000000ff
        /*05fc*/ 	.word	0x0002a850
        /*0600*/ 	.short	0x010a
        /*0602*/ 	.byte	0x0b
	.zero		1


	//   ....[41]....
        /*0604*/ 	.word	0x000098b0
        /*0608*/ 	.word	0x000000ff
        /*060c*/ 	.word	0x0002a850
        /*0610*/ 	.short	0x010a
        /*0612*/ 	.byte	0x0b
	.zero		1


	//   ....[42]....
        /*0614*/ 	.word	0x00009c40
        /*0618*/ 	.word	0x00000000
        /*061c*/ 	.word	0x00000000
        /*0620*/ 	.short	0x0101
        /*0622*/ 	.byte	0x3f
	.zero		1


	//   ....[43]....
        /*0624*/ 	.word	0x0000b660
        /*0628*/ 	.word	0x0000005a
        /*062c*/ 	.word	0x00000000
        /*0630*/ 	.short	0x0101
        /*0632*/ 	.byte	0x3f
	.zero		1


	//   ....[44]....
        /*0634*/ 	.word	0x0000c0f0
        /*0638*/ 	.word	0x000000ff
        /*063c*/ 	.word	0x0002a850
        /*0640*/ 	.short	0x010a
        /*0642*/ 	.byte	0x05
	.zero		1


	//   ....[45]....
        /*0644*/ 	.word	0x0000c130
        /*0648*/ 	.word	0x000000ff
        /*064c*/ 	.word	0x0002a850
        /*0650*/ 	.short	0x010a
        /*0652*/ 	.byte	0x05
	.zero		1


	//   ....[46]....
        /*0654*/ 	.word	0x0000c550
        /*0658*/ 	.word	0x0000000a
        /*065c*/ 	.word	0x00000000
        /*0660*/ 	.short	0x0101
        /*0662*/ 	.byte	0x3f
	.zero		1


	//   ....[47]....
        /*0664*/ 	.word	0x0000d190
        /*0668*/ 	.word	0x000000ff
        /*066c*/ 	.word	0x00000000
        /*0670*/ 	.short	0x0101
        /*0672*/ 	.byte	0x04
	.zero		1


	//   ....[48]....
        /*0674*/ 	.word	0x0000f2b0
        /*0678*/ 	.word	0x000000ff
        /*067c*/ 	.word	0x0002a840
        /*0680*/ 	.short	0x010a
        /*0682*/ 	.byte	0x26
	.zero		1


	//   ....[49]....
        /*0684*/ 	.word	0x00010060
        /*0688*/ 	.word	0x000000ff
        /*068c*/ 	.word	0x0002a800
        /*0690*/ 	.short	0x0107
        /*0692*/ 	.byte	0x26
	.zero		1


	//   ....[50]....
        /*0694*/ 	.word	0x000100d0
        /*0698*/ 	.word	0x000000ff
        /*069c*/ 	.word	0x0002a800
        /*06a0*/ 	.short	0x0101
        /*06a2*/ 	.byte	0x26
	.zero		1


	//   ....[51]....
        /*06a4*/ 	.word	0x000100f0
        /*06a8*/ 	.word	0x000000ff
        /*06ac*/ 	.word	0x0002a820
        /*06b0*/ 	.short	0x010a
        /*06b2*/ 	.byte	0x26
	.zero		1


	//   ....[52]....
        /*06b4*/ 	.word	0x00010500
        /*06b8*/ 	.word	0x000000ff
        /*06bc*/ 	.word	0x0002a848
        /*06c0*/ 	.short	0x010a
        /*06c2*/ 	.byte	0x26
	.zero		1


	//   ....[53]....
        /*06c4*/ 	.word	0x000108a0
        /*06c8*/ 	.word	0x000000ff
        /*06cc*/ 	.word	0x0002a860
        /*06d0*/ 	.short	0x010a
        /*06d2*/ 	.byte	0x26
	.zero		1


	//   ....[54]....
        /*06d4*/ 	.word	0x00010d90
        /*06d8*/ 	.word	0x000000ff
        /*06dc*/ 	.word	0x0002a840
        /*06e0*/ 	.short	0x010a
        /*06e2*/ 	.byte	0x26
	.zero		1


	//   ....[55]....
        /*06e4*/ 	.word	0x00011140
        /*06e8*/ 	.word	0x000000ff
        /*06ec*/ 	.word	0x0002a868
        /*06f0*/ 	.short	0x010a
        /*06f2*/ 	.byte	0x26
	.zero		1


	//   ....[56]....
        /*06f4*/ 	.word	0x00011680
        /*06f8*/ 	.word	0x000000ff
        /*06fc*/ 	.word	0x0002a848
        /*0700*/ 	.short	0x010a
        /*0702*/ 	.byte	0x26
	.zero		1


	//   ....[57]....
        /*0704*/ 	.word	0x00011a10
        /*0708*/ 	.word	0x000000ff
        /*070c*/ 	.word	0x0002a860
        /*0710*/ 	.short	0x010a
        /*0712*/ 	.byte	0x26
	.zero		1


	//   ....[58]....
        /*0714*/ 	.word	0x00011da0
        /*0718*/ 	.word	0x00000003
        /*071c*/ 	.word	0x0002a860
        /*0720*/ 	.short	0x010a
        /*0722*/ 	.byte	0x3f
	.zero		1


	//   ....[59]....
        /*0724*/ 	.word	0x00012130
        /*0728*/ 	.word	0x00000002
        /*072c*/ 	.word	0x0002a820
        /*0730*/ 	.short	0x010a
        /*0732*/ 	.byte	0x3f
	.zero		1


	//   ....[60]....
        /*0734*/ 	.word	0x000122b0
        /*0738*/ 	.word	0x00000006
        /*073c*/ 	.word	0x00000000
        /*0740*/ 	.short	0x010a
        /*0742*/ 	.byte	0x3f
	.zero		1


	//   ....[61]....
        /*0744*/ 	.word	0x00012320
        /*0748*/ 	.word	0x00000003
        /*074c*/ 	.word	0x00000000
        /*0750*/ 	.short	0x010a
        /*0752*/ 	.byte	0x3f
	.zero		1


	//   ....[62]....
        /*0754*/ 	.word	0x00012380
        /*0758*/ 	.word	0x00000000
        /*075c*/ 	.word	0x00000000
        /*0760*/ 	.short	0x010a
        /*0762*/ 	.byte	0x3f
	.zero		1


	//   ....[63]....
        /*0764*/ 	.word	0x000123b0
        /*0768*/ 	.word	0x00000003
        /*076c*/ 	.word	0x00000000
        /*0770*/ 	.short	0x010a
        /*0772*/ 	.byte	0x3f
	.zero		1


	//   ....[64]....
        /*0774*/ 	.word	0x00012420
        /*0778*/ 	.word	0x00000003
        /*077c*/ 	.word	0x0002a800
        /*0780*/ 	.short	0x010a
        /*0782*/ 	.byte	0x3f
	.zero		1


	//   ....[65]....
        /*0784*/ 	.word	0x00012480
        /*0788*/ 	.word	0x00000003
        /*078c*/ 	.word	0x0002a830
        /*0790*/ 	.short	0x010a
        /*0792*/ 	.byte	0x3f
	.zero		1


	//   ....[66]....
        /*0794*/ 	.word	0x000124e0
        /*0798*/ 	.word	0x0000000f
        /*079c*/ 	.word	0x0002a830
        /*07a0*/ 	.short	0x010a
        /*07a2*/ 	.byte	0x3f
	.zero		1


	//   ....[67]....
        /*07a4*/ 	.word	0x00012540
        /*07a8*/ 	.word	0x0000000f
        /*07ac*/ 	.word	0x0002a850
        /*07b0*/ 	.short	0x010a
        /*07b2*/ 	.byte	0x3f
	.zero		1


	//   ....[68]....
        /*07b4*/ 	.word	0x000125a0
        /*07b8*/ 	.word	0x0000000e
        /*07bc*/ 	.word	0x0002a830
        /*07c0*/ 	.short	0x010a
        /*07c2*/ 	.byte	0x3f
	.zero		1


	//   ....[69]....
        /*07c4*/ 	.word	0x00012600
        /*07c8*/ 	.word	0x00000003
        /*07cc*/ 	.word	0x0002a850
        /*07d0*/ 	.short	0x010a
        /*07d2*/ 	.byte	0x3f
	.zero		1


	//   ....[70]....
        /*07d4*/ 	.word	0x00012660
        /*07d8*/ 	.word	0x0000000e
        /*07dc*/ 	.word	0x0002a830
        /*07e0*/ 	.short	0x010a
        /*07e2*/ 	.byte	0x3f
	.zero		1


	//   ....[71]....
        /*07e4*/ 	.word	0x000126c0
        /*07e8*/ 	.word	0x00000003
        /*07ec*/ 	.word	0x0002a850
        /*07f0*/ 	.short	0x010a
        /*07f2*/ 	.byte	0x3f
	.zero		1


	//   ....[72]....
        /*07f4*/ 	.word	0x00012720
        /*07f8*/ 	.word	0x00000007
        /*07fc*/ 	.word	0x0002a850
        /*0800*/ 	.short	0x010a
        /*0802*/ 	.byte	0x3f
	.zero		1


	//   ....[73]....
        /*0804*/ 	.word	0x00012880
        /*0808*/ 	.word	0x00000003
        /*080c*/ 	.word	0x0002a840
        /*0810*/ 	.short	0x010a
        /*0812*/ 	.byte	0x3f
	.zero		1


	//   ....[74]....
        /*0814*/ 	.word	0x00013390
        /*0818*/ 	.word	0x00000003
        /*081c*/ 	.word	0x0002a820
        /*0820*/ 	.short	0x010a
        /*0822*/ 	.byte	0x3f
	.zero		1


	//   ....[75]....
        /*0824*/ 	.word	0x000133f0
        /*0828*/ 	.word	0x00000003
        /*082c*/ 	.word	0x0002a848
        /*0830*/ 	.short	0x010a
        /*0832*/ 	.byte	0x3f
	.zero		1


	//   ....[76]....
        /*0834*/ 	.word	0x00013450
        /*0838*/ 	.word	0x00000003
        /*083c*/ 	.word	0x0002a860
        /*0840*/ 	.short	0x010a
        /*0842*/ 	.byte	0x3f
	.zero		1


	//   ....[77]....
        /*0844*/ 	.word	0x000134b0
        /*0848*/ 	.word	0x00000003
        /*084c*/ 	.word	0x0002a840
        /*0850*/ 	.short	0x010a
        /*0852*/ 	.byte	0x3f
	.zero		1


	//   ....[78]....
        /*0854*/ 	.word	0x00013510
        /*0858*/ 	.word	0x00000003
        /*085c*/ 	.word	0x0002a868
        /*0860*/ 	.short	0x010a
        /*0862*/ 	.byte	0x3f
	.zero		1


	//   ....[79]....
        /*0864*/ 	.word	0x00013570
        /*0868*/ 	.word	0x00000003
        /*086c*/ 	.word	0x0002a848
        /*0870*/ 	.short	0x010a
        /*0872*/ 	.byte	0x3f
	.zero		1


	//   ....[80]....
        /*0874*/ 	.word	0x000135d0
        /*0878*/ 	.word	0x00000003
        /*087c*/ 	.word	0x0002a860
        /*0880*/ 	.short	0x010a
        /*0882*/ 	.byte	0x3f
	.zero		1


	//   ....[81]....
        /*0884*/ 	.word	0x00013620
        /*0888*/ 	.word	0x00000003
        /*088c*/ 	.word	0x0002a860
        /*0890*/ 	.short	0x010a
        /*0892*/ 	.byte	0x3f
	.zero		1


	//   ....[82]....
        /*0894*/ 	.word	0x00013670
        /*0898*/ 	.word	0x00000002
        /*089c*/ 	.word	0x0002a820
        /*08a0*/ 	.short	0x010a
        /*08a2*/ 	.byte	0x3f
	.zero		1


	//   ....[83]....
        /*08a4*/ 	.word	0x00013810
        /*08a8*/ 	.word	0x00000006
        /*08ac*/ 	.word	0x00000000
        /*08b0*/ 	.short	0x010a
        /*08b2*/ 	.byte	0x3f
	.zero		1


	//   ....[84]....
        /*08b4*/ 	.word	0x00013860
        /*08b8*/ 	.word	0x00000003
        /*08bc*/ 	.word	0x00000000
        /*08c0*/ 	.short	0x010a
        /*08c2*/ 	.byte	0x3f
	.zero		1


	//   ....[85]....
        /*08c4*/ 	.word	0x000138b0
        /*08c8*/ 	.word	0x00000000
        /*08cc*/ 	.word	0x00000000
        /*08d0*/ 	.short	0x010a
        /*08d2*/ 	.byte	0x3f
	.zero		1


	//----- nvinfo : EIATTR_NUM_MBARRIERS
	.align		4
.L_183:
        /*08d4*/ 	.byte	0x03, 0x38
        /*08d6*/ 	.short	0x0016


	//----- nvinfo : EIATTR_EXIT_INSTR_OFFSETS
	.align		4
        /*08d8*/ 	.byte	0x04, 0x1c
        /*08da*/ 	.short	(.L_185 - .L_184)


	//   ....[0]....
.L_184:
        /*08dc*/ 	.word	0x00012400


	//----- nvinfo : EIATTR_MAX_THREADS
	.align		4
.L_185:
        /*08e0*/ 	.byte	0x04, 0x05
        /*08e2*/ 	.short	(.L_187 - .L_186)
.L_186:
        /*08e4*/ 	.word	0x00000180
        /*08e8*/ 	.word	0x00000001
        /*08ec*/ 	.word	0x00000001


	//----- nvinfo : EIATTR_CRS_STACK_SIZE
	.align		4
.L_187:
        /*08f0*/ 	.byte	0x04, 0x1e
        /*08f2*/ 	.short	(.L_189 - .L_188)
.L_188:
        /*08f4*/ 	.word	0x00000000


	//----- nvinfo : EIATTR_CBANK_PARAM_SIZE
	.align		4
.L_189:
        /*08f8*/ 	.byte	0x03, 0x19
        /*08fa*/ 	.short	0x0a70


	//----- nvinfo : EIATTR_PARAM_CBANK
	.align		4
        /*08fc*/ 	.byte	0x04, 0x0a
        /*08fe*/ 	.short	(.L_191 - .L_190)
	.align		4
.L_190:
        /*0900*/ 	.word	index@(.nv.constant0._ZN7cutlass13device_kernelIN5flash11enable_sm90INS1_16FlashAttnFwdSm90INS1_25CollectiveMainloopFwdSm90ILi2EN4cute5tupleIJNS5_1CILi1EEES8_S8_EEENS6_IJNS7_ILi128EEENS7_ILi96EEENS7_ILi192EEEEEELi128ENS_6half_tEfNS_4arch4Sm90ELb0ELb1ELb0ELb0ELb0ELb0ELb0ELb1ELb1ELb1ELb1ELb0EEENS1_21CollectiveEpilogueFwdINS6_IJSA_SA_SB_EEES9_SE_SG_Li256ELb0ELb1ELb1ELb0EEENS1_19SingleTileSchedulerILb0ELb1ELb1ELi128EEEEEEEEEvNT_6ParamsE)
        /*0904*/ 	.short	0x0210
        /*0906*/ 	.short	0x0a70


	//----- nvinfo : EIATTR_SW_WAR
	.align		4
.L_191:
        /*0908*/ 	.byte	0x04, 0x36
        /*090a*/ 	.short	(.L_193 - .L_192)
.L_192:
        /*090c*/ 	.word	0x00000008
.L_193:


//--------------------- .nv.info._ZN7cutlass13device_kernelIN5flash11enable_sm90INS1_16FlashAttnFwdSm90INS1_25CollectiveMainloopFwdSm90ILi2EN4cute5tupleIJNS5_1CILi1EEES8_S8_EEENS6_IJNS7_ILi128EEENS7_ILi96EEENS7_ILi192EEEEEELi128ENS_6half_tEfNS_4arch4Sm90ELb0ELb1ELb0ELb1ELb0ELb0ELb0ELb1ELb1ELb1ELb1ELb0EEENS1_21CollectiveEpilogueFwdINS6_IJSA_SA_SB_EEES9_SE_SG_Li256ELb1ELb1ELb1ELb0EEENS1_36VarlenDynamicPersistentTileSchedulerILi128ELi96ELi256ELi128ELb1ELb1ELb1ELb1ELb0ELb1EEEEEEEEEvNT_6ParamsE --------------------------
	.section	.nv.info._ZN7cutlass13device_kernelIN5flash11enable_sm90INS1_16FlashAttnFwdSm90INS1_25CollectiveMainloopFwdSm90ILi2EN4cute5tupleIJNS5_1CILi1EEES8_S8_EEENS6_IJNS7_ILi128EEENS7_ILi96EEENS7_ILi192EEEEEELi128ENS_6half_tEfNS_4arch4Sm90ELb0ELb1ELb0ELb1ELb0ELb0ELb0ELb1ELb1ELb1ELb1ELb0EEENS1_21CollectiveEpilogueFwdINS6_IJSA_SA_SB_EEES9_SE_SG_Li256ELb1ELb1ELb1ELb0EEENS1_36VarlenDynamicPersistentTileSchedulerILi128ELi96ELi256ELi128ELb1ELb1ELb1ELb1ELb0ELb1EEEEEEEEEvNT_6ParamsE,"",@"SHT_CUDA_INFO"
	.sectionflags	@""
	.align	4


	//----- nvinfo : EIATTR_CUDA_API_VERSION
	.align		4
        /*0000*/ 	.byte	0x04, 0x37
        /*0002*/ 	.short	(.L_195 - .L_194)
.L_194:
        /*0004*/ 	.word	0x00000082


	//----- nvinfo : EIATTR_KPARAM_INFO
	.align		4
.L_195:
        /*0008*/ 	.byte	0x04, 0x17
        /*000a*/ 	.short	(.L_197 - .L_196)
.L_196:
        /*000c*/ 	.word	0x00000000
        /*0010*/ 	.short	0x0000
        /*0012*/ 	.short	0x0070
        /*0014*/ 	.byte	0x00, 0xf0, 0x01, 0x2a


	//----- nvinfo : EIATTR_SPARSE_MMA_MASK
	.align		4
.L_197:
        /*0018*/ 	.byte	0x03, 0x50
        /*001a*/ 	.short	0x0000


	//----- nvinfo : EIATTR_MAXREG_COUNT
	.align		4
        /*001c*/ 	.byte	0x03, 0x1b
        /*001e*/ 	.short	0x00a8


	//----- nvinfo : EIATTR_NUM_BARRIERS
	.align		4
        /*0020*/ 	.byte	0x02, 0x4c
        /*0022*/ 	.byte	0x09
	.zero		1


	//----- nvinfo : EIATTR_EXTERNS
	.align		4
        /*0024*/ 	.byte	0x04, 0x0f
        /*0026*/ 	.short	(.L_199 - .L_198)


	//   ....[0]....
	.align		4
.L_198:
        /*0028*/ 	.word	index@(__assertfail)


	//----- nvinfo : EIATTR_ANNOTATIONS
	.align		4
.L_199:
        /*002c*/ 	.byte	0x04, 0x55
        /*002e*/ 	.short	(.L_201 - .L_200)


	//   ....[0]....
.L_200:
        /* <DEDUP_REMOVED lines=72> */


	//----- nvinfo : EIATTR_MERCURY_ISA_VERSION
	.align		4
.L_201:
        /*0498*/ 	.byte	0x03, 0x5f
        /*049a*/ 	.short	0x0101


	//----- nvinfo : EIATTR_UNUSED_LOAD_BYTE_OFFSET
	.align		4
        /*049c*/ 	.byte	0x04, 0x44
        /*049e*/ 	.short	(.L_203 - .L_202)


	//   ....[0]....
.L_202:
        /*04a0*/ 	.word	0x00000a10
        /*04a4*/ 	.word	0x0000fff0


	//   ....[1]....
        /*04a8*/ 	.word	0x0000d370
        /*04ac*/ 	.word	0x0000fff0


	//----- nvinfo : EIATTR_INT_WARP_WIDE_INSTR_OFFSETS
	.align		4
.L_203:
        /*04b0*/ 	.byte	0x04, 0x31
        /*04b2*/ 	.short	(.L_205 - .L_204)


	//   ....[0]....
.L_204:
        /*04b4*/ 	.word	0x00000130


	//   ....[1]....
        /*04b8*/ 	.word	0x00000170


	//   ....[2]....
        /*04bc*/ 	.word	0x000001e0


	//   ....[3]....
        /*04c0*/ 	.word	0x000123a0


	//   ....[4]....
        /*04c4*/ 	.word	0x00012440


	//   ....[5]....
        /*04c8*/ 	.word	0x00015f70


	//   ....[6]....
        /*04cc*/ 	.word	0x00015fe0


	//----- nvinfo : EIATTR_COOP_GROUP_MASK_REGIDS
	.align		4
.L_205:
        /*04d0*/ 	.byte	0x04, 0x29
        /*04d2*/ 	.short	(.L_207 - .L_206)


	//   ....[0]....
.L_206:
        /*04d4*/ 	.word	0xffffffff


	//   ....[1]....
        /*04d8*/ 	.word	0xffffffff


	//   ....[2]....
        /*04dc*/ 	.word	0xffffffff


	//   ....[3]....
        /*04e0*/ 	.word	0xffffffff


	//   ....[4]....
        /*04e4*/ 	.word	0xffffffff


	//   ....[5]....
        /*04e8*/ 	.word	0xffffffff


	//   ....[6]....
        /*04ec*/ 	.word	0xffffffff


	//   ....[7]....
        /*04f0*/ 	.word	0xffffffff


	//   ....[8]....
        /*04f4*/ 	.word	0xffffffff


	//   ....[9]....
        /*04f8*/ 	.word	0xffffffff


	//   ....[10]....
        /*04fc*/ 	.word	0xffffffff


	//   ....[11]....
        /*0500*/ 	.word	0xffffffff


	//   ....[12]....
        /*0504*/ 	.word	0xffffffff


	//   ....[13]....
        /*0508*/ 	.word	0xffffffff


	//   ....[14]....
        /*050c*/ 	.word	0xffffffff


	//   ....[15]....
        /*0510*/ 	.word	0xffffffff


	//   ....[16]....
        /*0514*/ 	.word	0xffffffff


	//   ....[17]....
        /*0518*/ 	.word	0xffffffff


	//   ....[18]....
        /*051c*/ 	.word	0xffffffff


	//   ....[19]....
        /*0520*/ 	.word	0xffffffff


	//   ....[20]....
        /*0524*/ 	.word	0xffffffff


	//   ....[21]....
        /*0528*/ 	.word	0xffffffff


	//   ....[22]....
        /*052c*/ 	.word	0xffffffff


	//   ....[23]....
        /*0530*/ 	.word	0xffffffff


	//   ....[24]....
        /*0534*/ 	.word	0xffffffff


	//   ....[25]....
        /*0538*/ 	.word	0xffffffff


	//   ....[26]....
        /*053c*/ 	.word	0xffffffff


	//   ....[27]....
        /*0540*/ 	.word	0xffffffff


	//   ....[28]....
        /*0544*/ 	.word	0xffffffff


	//   ....[29]....
        /*0548*/ 	.word	0xffffffff


	//   ....[30]....
        /*054c*/ 	.word	0xffffffff


	//   ....[31]....
        /*0550*/ 	.word	0xffffffff


	//   ....[32]....
        /*0554*/ 	.word	0xffffffff


	//   ....[33]....
        /*0558*/ 	.word	0xffffffff


	//   ....[34]....
        /*055c*/ 	.word	0xffffffff


	//   ....[35]....
        /*0560*/ 	.word	0xffffffff


	//   ....[36]....
        /*0564*/ 	.word	0xffffffff


	//   ....[37]....
        /*0568*/ 	.word	0xffffffff


	//   ....[38]....
        /*056c*/ 	.word	0xffffffff


	//   ....[39]....
        /*0570*/ 	.word	0xffffffff


	//   ....[40]....
        /*0574*/ 	.word	0xffffffff


	//   ....[41]....
        /*0578*/ 	.word	0xffffffff


	//   ....[42]....
        /*057c*/ 	.word	0xffffffff


	//   ....[43]....
        /*0580*/ 	.word	0xffffffff


	//   ....[44]....
        /*0584*/ 	.word	0xffffffff


	//   ....[45]....
        /*0588*/ 	.word	0xffffffff


	//   ....[46]....
        /*058c*/ 	.word	0xffffffff


	//   ....[47]....
        /*0590*/ 	.word	0xffffffff


	//   ....[48]....
        /*0594*/ 	.word	0xffffffff


	//   ....[49]....
        /*0598*/ 	.word	0xffffffff


	//   ....[50]....
        /*059c*/ 	.word	0xffffffff


	//   ....[51]....
        /*05a0*/ 	.word	0xffffffff


	//   ....[52]....
        /*05a4*/ 	.word	0xffffffff


	//   ....[53]....
        /*05a8*/ 	.word	0xffffffff


	//   ....[54]....
        /*05ac*/ 	.word	0xffffffff


	//   ....[55]....
        /*05b0*/ 	.word	0xffffffff


	//   ....[56]....
        /*05b4*/ 	.word	0xffffffff


	//   ....[57]....
        /*05b8*/ 	.word	0xffffffff


	//   ....[58]....
        /*05bc*/ 	.word	0xffffffff


	//   ....[59]....
        /*05c0*/ 	.word	0xffffffff


	//   ....[60]....
        /*05c4*/ 	.word	0xffffffff


	//   ....[61]....
        /*05c8*/ 	.word	0xffffffff


	//   ....[62]....
        /*05cc*/ 	.word	0xffffffff


	//   ....[63]....
        /*05d0*/ 	.word	0xffffffff


	//   ....[64]....
        /*05d4*/ 	.word	0xffffffff


	//   ....[65]....
        /*05d8*/ 	.word	0xffffffff


	//   ....[66]....
        /*05dc*/ 	.word	0xffffffff


	//   ....[67]....
        /*05e0*/ 	.word	0xffffffff


	//   ....[68]....
        /*05e4*/ 	.word	0xffffffff


	//   ....[69]....
        /*05e8*/ 	.word	0xffffffff


	//   ....[70]....
        /*05ec*/ 	.word	0xffffffff


	//   ....[71]....
        /*05f0*/ 	.word	0xffffffff


	//   ....[72]....
        /*05f4*/ 	.word	0xffffffff


	//   ....[73]....
        /*05f8*/ 	.word	0xffffffff


	//   ....[74]....
        /*05fc*/ 	.word	0xffffffff


	//   ....[75]....
        /*0600*/ 	.word	0xffffffff


	//   ....[76]....
        /*0604*/ 	.word	0xffffffff


	//   ....[77]....
        /*0608*/ 	.word	0xffffffff


	//   ....[78]....
        /*060c*/ 	.word	0xffffffff


	//   ....[79]....
        /*0610*/ 	.word	0xffffffff


	//   ....[80]....
        /*0614*/ 	.word	0xffffffff


	//   ....[81]....
        /*0618*/ 	.word	0xffffffff


	//   ....[82]....
        /*061c*/ 	.word	0xffffffff


	//   ....[83]....
        /*0620*/ 	.word	0xffffffff


	//   ....[84]....
        /*0624*/ 	.word	0xffffffff


	//   ....[85]....
        /*0628*/ 	.word	0xffffffff


	//   ....[86]....
        /*062c*/ 	.word	0xffffffff


	//   ....[87]....
        /*0630*/ 	.word	0xffffffff


	//   ....[88]....
        /*0634*/ 	.word	0xffffffff


	//   ....[89]....
        /*0638*/ 	.word	0xffffffff


	//   ....[90]....
        /*063c*/ 	.word	0xffffffff


	//   ....[91]....
        /*0640*/ 	.word	0xffffffff


	//   ....[92]....
        /*0644*/ 	.word	0xffffffff


	//   ....[93]....
        /*0648*/ 	.word	0xffffffff


	//   ....[94]....
        /*064c*/ 	.word	0xffffffff


	//   ....[95]....
        /*0650*/ 	.word	0xffffffff


	//   ....[96]....
        /*0654*/ 	.word	0xffffffff


	//   ....[97]....
        /*0658*/ 	.word	0xffffffff


	//   ....[98]....
        /*065c*/ 	.word	0xffffffff


	//   ....[99]....
        /*0660*/ 	.word	0xffffffff


	//   ....[100]....
        /*0664*/ 	.word	0xffffffff


	//   ....[101]....
        /*0668*/ 	.word	0xffffffff


	//   ....[102]....
        /*066c*/ 	.word	0xffffffff


	//   ....[103]....
        /*0670*/ 	.word	0xffffffff


	//   ....[104]....
        /*0674*/ 	.word	0xffffffff


	//   ....[105]....
        /*0678*/ 	.word	0xffffffff


	//   ....[106]....
        /*067c*/ 	.word	0xffffffff


	//   ....[107]....
        /*0680*/ 	.word	0xffffffff


	//   ....[108]....
        /*0684*/ 	.word	0xffffffff


	//   ....[109]....
        /*0688*/ 	.word	0xffffffff


	//   ....[110]....
        /*068c*/ 	.word	0xffffffff


	//   ....[111]....
        /*0690*/ 	.word	0x0500000f


	//   ....[112]....
        /*0694*/ 	.word	0x0500000f


	//   ....[113]....
        /*0698*/ 	.word	0x0500000f


	//   ....[114]....
        /*069c*/ 	.word	0x0500000f


	//   ....[115]....
        /*06a0*/ 	.word	0x0500000f


	//   ....[116]....
        /*06a4*/ 	.word	0x0500000f


	//   ....[117]....
        /*06a8*/ 	.word	0x0500000f


	//   ....[118]....
        /*06ac*/ 	.word	0x0500000f


	//   ....[119]....
        /*06b0*/ 	.word	0x0500000f


	//   ....[120]....
        /*06b4*/ 	.word	0x0500000f


	//   ....[121]....
        /*06b8*/ 	.word	0x0500000f


	//   ....[122]....
        /*06bc*/ 	.word	0x0500000f


	//   ....[123]....
        /*06c0*/ 	.word	0x0500000f


	//   ....[124]....
        /*06c4*/ 	.word	0x0500000f


	//   ....[125]....
        /*06c8*/ 	.word	0x0500000f


	//   ....[126]....
        /*06cc*/ 	.word	0x0500000f


	//   ....[127]....
        /*06d0*/ 	.word	0x0500000f


	//   ....[128]....
        /*06d4*/ 	.word	0x0500000f


	//   ....[129]....
        /*06d8*/ 	.word	0x0500000f


	//   ....[130]....
        /*06dc*/ 	.word	0x0500000f


	//   ....[131]....
        /*06e0*/ 	.word	0x0500000f


	//   ....[132]....
        /*06e4*/ 	.word	0x0500000f


	//   ....[133]....
        /*06e8*/ 	.word	0x0500000f


	//   ....[134]....
        /*06ec*/ 	.word	0x0500000f


	//   ....[135]....
        /*06f0*/ 	.word	0x0500000f


	//   ....[136]....
        /*06f4*/ 	.word	0x0500000f


	//   ....[137]....
        /*06f8*/ 	.word	0x0500000f


	//   ....[138]....
        /*06fc*/ 	.word	0x0500000f


	//   ....[139]....
        /*0700*/ 	.word	0x0500000f


	//   ....[140]....
        /*0704*/ 	.word	0x0500000f


	//   ....[141]....
        /*0708*/ 	.word	0x0500000f


	//   ....[142]....
        /*070c*/ 	.word	0x0500000f


	//   ....[143]....
        /*0710*/ 	.word	0x0500000f


	//   ....[144]....
        /*0714*/ 	.word	0x0500000f


	//   ....[145]....
        /*0718*/ 	.word	0x0500000f


	//   ....[146]....
        /*071c*/ 	.word	0x0500000f


	//----- nvinfo : EIATTR_COOP_GROUP_INSTR_OFFSETS
	.align		4
.L_207:
        /*0720*/ 	.byte	0x04, 0x28
        /*0722*/ 	.short	(.L_209 - .L_208)


	//   ....[0]....
.L_208:
        /*0724*/ 	.word	0x00000060


	//   ....[1]....
        /*0728*/ 	.word	0x00000140


	//   ....[2]....
        /*072c*/ 	.word	0x00000190


	//   ....[3]....
        /*0730*/ 	.word	0x000003c0


	//   ....[4]....
        /*0734*/ 	.word	0x00000520


	//   ....[5]....
        /*0738*/ 	.word	0x00000640


	//   ....[6]....
        /*073c*/ 	.word	0x000007a0


	//   ....[7]....
        /*0740*/ 	.word	0x00001e40


	//   ....[8]....
        /*0744*/ 	.word	0x00002670


	//   ....[9]....
        /*0748*/ 	.word	0x00003220


	//   ....[10]....
        /*074c*/ 	.word	0x000038c0


	//   ....[11]....
        /*0750*/ 	.word	0x000039d0


	//   ....[12]....
        /*0754*/ 	.word	0x00003fe0


	//   ....[13]....
        /*0758*/ 	.word	0x00004050


	//   ....[14]....
        /*075c*/ 	.word	0x00005940


	//   ....[15]....
        /*0760*/ 	.word	0x00005b60


	//   ....[16]....
        /*0764*/ 	.word	0x000068e0


	//   ....[17]....
        /*0768*/ 	.word	0x000069f0


	//   ....[18]....
        /*076c*/ 	.word	0x00006f70


	//   ....[19]....
        /*0770*/ 	.word	0x00006ff0


	//   ....[20]....
        /*0774*/ 	.word	0x00008990


	//   ....[21]....
        /*0778*/ 	.word	0x000089b0


	//   ....[22]....
        /*077c*/ 	.word	0x00008cc0


	//   ....[23]....
        /*0780*/ 	.word	0x00008d20


	//   ....[24]....
        /*0784*/ 	.word	0x0000a5d0


	//   ....[25]....
        /*0788*/ 	.word	0x0000a7a0


	//   ....[26]....
        /*078c*/ 	.word	0x0000b520


	//   ....[27]....
        /*0790*/ 	.word	0x0000b630


	//   ....[28]....
        /*0794*/ 	.word	0x0000bbd0


	//   ....[29]....
        /*0798*/ 	.word	0x0000bc60


	//   ....[30]....
        /*079c*/ 	.word	0x0000cac0


	//   ....[31]....
        /*07a0*/ 	.word	0x0000cb00


	//   ....[32]....
        /*07a4*/ 	.word	0x0000cc30


	//   ....[33]....
        /*07a8*/ 	.word	0x0000cc50


	//   ....[34]....
        /*07ac*/ 	.word	0x0000df20


	//   ....[35]....
        /*07b0*/ 	.word	0x0000df60


	//   ....[36]....
        /*07b4*/ 	.word	0x0000df90


	//   ....[37]....
        /*07b8*/ 	.word	0x0000dfc0


	//   ....[38]....
        /*07bc*/ 	.word	0x0000e690


	//   ....[39]....
        /*07c0*/ 	.word	0x0000e6d0


	//   ....[40]....
        /*07c4*/ 	.word	0x0000e7a0


	//   ....[41]....
        /*07c8*/ 	.word	0x0000e7c0


	//   ....[42]....
        /*07cc*/ 	.word	0x0000e890


	//   ....[43]....
        /*07d0*/ 	.word	0x0000e8b0


	//   ....[44]....
        /*07d4*/ 	.word	0x0000e990


	//   ....[45]....
        /*07d8*/ 	.word	0x0000e9b0


	//   ....[46]....
        /*07dc*/ 	.word	0x0000edb0


	//   ....[47]....
        /*07e0*/ 	.word	0x0000edc0


	//   ....[48]....
        /*07e4*/ 	.word	0x0000f210


	//   ....[49]....
        /*07e8*/ 	.word	0x0000f220


	//   ....[50]....
        /*07ec*/ 	.word	0x000100a0


	//   ....[51]....
        /*07f0*/ 	.word	0x000100c0


	//   ....[52]....
        /*07f4*/ 	.word	0x00010190


	//   ....[53]....
        /*07f8*/ 	.word	0x000101b0


	//   ....[54]....
        /*07fc*/ 	.word	0x00010280


	//   ....[55]....
        /*0800*/ 	.word	0x000102a0


	//   ....[56]....
        /*0804*/ 	.word	0x00010380


	//   ....[57]....
        /*0808*/ 	.word	0x000103a0


	//   ....[58]....
        /*080c*/ 	.word	0x00010510


	//   ....[59]....
        /*0810*/ 	.word	0x00010750


	//   ....[60]....
        /*0814*/ 	.word	0x00010780


	//   ....[61]....
        /*0818*/ 	.word	0x000107b0


	//   ....[62]....
        /*081c*/ 	.word	0x000107e0


	//   ....[63]....
        /*0820*/ 	.word	0x00010810


	//   ....[64]....
        /*0824*/ 	.word	0x00010840


	//   ....[65]....
        /*0828*/ 	.word	0x000109f0


	//   ....[66]....
        /*082c*/ 	.word	0x00010a20


	//   ....[67]....
        /*0830*/ 	.word	0x00010a50


	//   ....[68]....
        /*0834*/ 	.word	0x00010a80


	//   ....[69]....
        /*0838*/ 	.word	0x00010ab0


	//   ....[70]....
        /*083c*/ 	.word	0x00010ae0


	//   ....[71]....
        /*0840*/ 	.word	0x00010b80


	//   ....[72]....
        /*0844*/ 	.word	0x00010bb0


	//   ....[73]....
        /*0848*/ 	.word	0x00010bc0


	//   ....[74]....
        /*084c*/ 	.word	0x00010bf0


	//   ....[75]....
        /*0850*/ 	.word	0x00012990


	//   ....[76]....
        /*0854*/ 	.word	0x000135d0


	//   ....[77]....
        /*0858*/ 	.word	0x000135f0


	//   ....[78]....
        /*085c*/ 	.word	0x00013600


	//   ....[79]....
        /*0860*/ 	.word	0x00013630


	//   ....[80]....
        /*0864*/ 	.word	0x00013750


	//   ....[81]....
        /*0868*/ 	.word	0x00013760


	//   ....[82]....
        /*086c*/ 	.word	0x00013800


	//   ....[83]....
        /*0870*/ 	.word	0x00013810


	//   ....[84]....
        /*0874*/ 	.word	0x000138b0


	//   ....[85]....
        /*0878*/ 	.word	0x000138c0


	//   ....[86]....
        /*087c*/ 	.word	0x00013960


	//   ....[87]....
        /*0880*/ 	.word	0x00013970


	//   ....[88]....
        /*0884*/ 	.word	0x000139f0


	//   ....[89]....
        /*0888*/ 	.word	0x00013a20


	//   ....[90]....
        /*088c*/ 	.word	0x00013a70


	//   ....[91]....
        /*0890*/ 	.word	0x00013ab0


	//   ....[92]....
        /*0894*/ 	.word	0x000166c0


	//   ....[93]....
        /*0898*/ 	.word	0x00016740


	//   ....[94]....
        /*089c*/ 	.word	0x00016770


	//   ....[95]....
        /*08a0*/ 	.word	0x00016780


	//   ....[96]....
        /*08a4*/ 	.word	0x000167b0


	//   ....[97]....
        /*08a8*/ 	.word	0x000167e0


	//   ....[98]....
        /*08ac*/ 	.word	0x00016810


	//   ....[99]....
        /*08b0*/ 	.word	0x00016840


	//   ....[100]....
        /*08b4*/ 	.word	0x00016a10


	//   ....[101]....
        /*08b8*/ 	.word	0x00016a40


	//   ....[102]....
        /*08bc*/ 	.word	0x00016a70


	//   ....[103]....
        /*08c0*/ 	.word	0x00016aa0


	//   ....[104]....
        /*08c4*/ 	.word	0x00016ad0


	//   ....[105]....
        /*08c8*/ 	.word	0x00016b00


	//   ....[106]....
        /*08cc*/ 	.word	0x00016bd0


	//   ....[107]....
        /*08d0*/ 	.word	0x00016bf0


	//   ....[108]....
        /*08d4*/ 	.word	0x00016c00


	//   ....[109]....
        /*08d8*/ 	.word	0x00016c80


	//   ....[110]....
        /*08dc*/ 	.word	0x000177d0


	//   ....[111]....
        /*08e0*/ 	.word	0x00017e60


	//   ....[112]....
        /*08e4*/ 	.word	0x00018040


	//   ....[113]....
        /*08e8*/ 	.word	0x00018090


	//   ....[114]....
        /*08ec*/ 	.word	0x000181c0


	//   ....[115]....
        /*08f0*/ 	.word	0x00018210


	//   ....[116]....
        /*08f4*/ 	.word	0x00018350


	//   ....[117]....
        /*08f8*/ 	.word	0x000183c0


	//   ....[118]....
        /*08fc*/ 	.word	0x000184f0


	//   ....[119]....
        /*0900*/ 	.word	0x00018540


	//   ....[120]....
        /*0904*/ 	.word	0x00018670


	//   ....[121]....
        /*0908*/ 	.word	0x000186c0


	//   ....[122]....
        /*090c*/ 	.word	0x000187f0


	//   ....[123]....
        /*0910*/ 	.word	0x00018840


	//   ....[124]....
        /*0914*/ 	.word	0x00018950


	//   ....[125]....
        /*0918*/ 	.word	0x000189c0


	//   ....[126]....
        /*091c*/ 	.word	0x00018ad0


	//   ....[127]....
        /*0920*/ 	.word	0x00018b20


	//   ....[128]....
        /*0924*/ 	.word	0x00018e50


	//   ....[129]....
        /*0928*/ 	.word	0x00018ef0


	//   ....[130]....
        /*092c*/ 	.word	0x00019090


	//   ....[131]....
        /*0930*/ 	.word	0x00019110


	//   ....[132]....
        /*0934*/ 	.word	0x00019190


	//   ....[133]....
        /*0938*/ 	.word	0x00019210


	//   ....[134]....
        /*093c*/ 	.word	0x00019290


	//   ....[135]....
        /*0940*/ 	.word	0x00019320


	//   ....[136]....
        /*0944*/ 	.word	0x000193c0


	//   ....[137]....
        /*0948*/ 	.word	0x00019470


	//   ....[138]....
        /*094c*/ 	.word	0x000194f0


	//   ....[139]....
        /*0950*/ 	.word	0x00019570


	//   ....[140]....
        /*0954*/ 	.word	0x000195f0


	//   ....[141]....
        /*0958*/ 	.word	0x00019680


	//   ....[142]....
        /*095c*/ 	.word	0x00019700


	//   ....[143]....
        /*0960*/ 	.word	0x000197b0


	//   ....[144]....
        /*0964*/ 	.word	0x00019800


	//   ....[145]....
        /*0968*/ 	.word	0x000198c0


	//   ....[146]....
        /*096c*/ 	.word	0x000199f0


	//----- nvinfo : EIATTR_REG_RECONFIG
	.align		4
.L_209:
        /*0970*/ 	.byte	0x01, 0x54
	.zero		2


	//----- nvinfo : EIATTR_SYSCALL_OFFSETS
	.align		4
        /*0974*/ 	.byte	0x04, 0x46
        /*0976*/ 	.short	(.L_211 - .L_210)


	//   ....[0]....
.L_210:
        /*0978*/ 	.word	0x00002020


	//   ....[1]....
        /*097c*/ 	.word	0x000125b0


	//   ....[2]....
        /*0980*/ 	.word	0x00012700


	//   ....[3]....
        /*0984*/ 	.word	0x000127f0


	//   ....[4]....
        /*0988*/ 	.word	0x000130f0


	//----- nvinfo : EIATTR_MBARRIER_INSTR_OFFSETS
	.align		4
.L_211:
        /*098c*/ 	.byte	0x04, 0x39
        /*098e*/ 	.short	(.L_213 - .L_212)


	//   ....[0]....
.L_212:
        /*0990*/ 	.word	0x00000270
        /*0994*/ 	.word	0x000000ff
        /*0998*/ 	.word	0x0002a800
        /*099c*/ 	.short	0x0100
        /*099e*/ 	.byte	0x08
	.zero		1


	//   ....[1]....
        /*09a0*/ 	.word	0x00000280
        /*09a4*/ 	.word	0x000000ff
        /*09a8*/ 	.word	0x0002a820
        /*09ac*/ 	.short	0x0100
        /*09ae*/ 	.byte	0x08
	.zero		1


	//   ....[2]....
        /*09b0*/ 	.word	0x00000370
        /*09b4*/ 	.word	0x000000ff
        /*09b8*/ 	.word	0x0002a830
        /*09bc*/ 	.short	0x0100
        /*09be*/ 	.byte	0x08
	.zero		1


	//   ....[3]....
        /*09c0*/ 	.word	0x00000380
        /*09c4*/ 	.word	0x000000ff
        /*09c8*/ 	.word	0x0002a840
        /*09cc*/ 	.short	0x0100
        /*09ce*/ 	.byte	0x08
	.zero		1


	//   ....[4]....
        /*09d0*/ 	.word	0x00000390
        /*09d4*/ 	.word	0x000000ff
        /*09d8*/ 	.word	0x0002a838
        /*09dc*/ 	.short	0x0100
        /*09de*/ 	.byte	0x08
	.zero		1


	//   ....[5]....
        /*09e0*/ 	.word	0x000003a0
        /*09e4*/ 	.word	0x000000ff
        /*09e8*/ 	.word	0x0002a848
        /*09ec*/ 	.short	0x0100
        /*09ee*/ 	.byte	0x08
	.zero		1


	//   ....[6]....
        /*09f0*/ 	.word	0x000004d0
        /*09f4*/ 	.word	0x000000ff
        /*09f8*/ 	.word	0x0002a850
        /*09fc*/ 	.short	0x0100
        /*09fe*/ 	.byte	0x08
	.zero		1


	//   ....[7]....
        /*0a00*/ 	.word	0x000004e0
        /*0a04*/ 	.word	0x000000ff
        /*0a08*/ 	.word	0x0002a860
        /*0a0c*/ 	.short	0x0100
        /*0a0e*/ 	.byte	0x08
	.zero		1


	//   ....[8]....
        /*0a10*/ 	.word	0x000004f0
        /*0a14*/ 	.word	0x000000ff
        /*0a18*/ 	.word	0x0002a858
        /*0a1c*/ 	.short	0x0100
        /*0a1e*/ 	.byte	0x08
	.zero		1


	//   ....[9]....
        /*0a20*/ 	.word	0x00000500
        /*0a24*/ 	.word	0x000000ff
        /*0a28*/ 	.word	0x0002a868
        /*0a2c*/ 	.short	0x0100
        /*0a2e*/ 	.byte	0x08
	.zero		1


	//   ....[10]....
        /*0a30*/ 	.word	0x000005f0
        /*0a34*/ 	.word	0x000000ff
        /*0a38*/ 	.word	0x0002a870
        /*0a3c*/ 	.short	0x0100
        /*0a3e*/ 	.byte	0x06
	.zero		1


	//   ....[11]....
        /*0a40*/ 	.word	0x00000600
        /*0a44*/ 	.word	0x000000ff
        /*0a48*/ 	.word	0x0002a880
        /*0a4c*/ 	.short	0x0100
        /*0a4e*/ 	.byte	0x06
	.zero		1


	//   ....[12]....
        /*0a50*/ 	.word	0x00000610
        /*0a54*/ 	.word	0x000000ff
        /*0a58*/ 	.word	0x0002a878
        /*0a5c*/ 	.short	0x0100
        /*0a5e*/ 	.byte	0x06
	.zero		1


	//   ....[13]....
        /*0a60*/ 	.word	0x00000620
        /*0a64*/ 	.word	0x000000ff
        /*0a68*/ 	.word	0x0002a888
        /*0a6c*/ 	.short	0x0100
        /*0a6e*/ 	.byte	0x06
	.zero		1


	//   ....[14]....
        /*0a70*/ 	.word	0x00000750
        /*0a74*/ 	.word	0x000000ff
        /*0a78*/ 	.word	0x0002a890
        /*0a7c*/ 	.short	0x0100
        /*0a7e*/ 	.byte	0x08
	.zero		1


	//   ....[15]....
        /*0a80*/ 	.word	0x00000760
        /*0a84*/ 	.word	0x000000ff
        /*0a88*/ 	.word	0x0002a8a0
        /*0a8c*/ 	.short	0x0100
        /*0a8e*/ 	.byte	0x08
	.zero		1


	//   ....[16]....
        /*0a90*/ 	.word	0x00000770
        /*0a94*/ 	.word	0x000000ff
        /*0a98*/ 	.word	0x0002a898
        /*0a9c*/ 	.short	0x0100
        /*0a9e*/ 	.byte	0x08
	.zero		1


	//   ....[17]....
        /*0aa0*/ 	.word	0x00000780
        /*0aa4*/ 	.word	0x000000ff
        /*0aa8*/ 	.word	0x0002a8a8
        /*0aac*/ 	.short	0x0100
        /*0aae*/ 	.byte	0x08
	.zero		1


	//   ....[18]....
        /*0ab0*/ 	.word	0x000008b0
        /*0ab4*/ 	.word	0x000000ff
        /*0ab8*/ 	.word	0x0002a8b0
        /*0abc*/ 	.short	0x0100
        /*0abe*/ 	.byte	0x08
	.zero		1


	//   ....[19]....
        /*0ac0*/ 	.word	0x000008c0
        /*0ac4*/ 	.word	0x000000ff
        /*0ac8*/ 	.word	0x0002a8c0
        /*0acc*/ 	.short	0x0100
        /*0ace*/ 	.byte	0x08
	.zero		1


	//   ....[20]....
        /*0ad0*/ 	.word	0x000008d0
        /*0ad4*/ 	.word	0x000000ff
        /*0ad8*/ 	.word	0x0002a8b8
        /*0adc*/ 	.short	0x0100
        /*0ade*/ 	.byte	0x08
	.zero		1


	//   ....[21]....
        /*0ae0*/ 	.word	0x000008e0
        /*0ae4*/ 	.word	0x000000ff
        /*0ae8*/ 	.word	0x0002a8c8
        /*0aec*/ 	.short	0x0100
        /*0aee*/ 	.byte	0x08
	.zero		1


	//   ....[22]....
        /*0af0*/ 	.word	0x000020c0
        /*0af4*/ 	.word	0x000000ff
        /*0af8*/ 	.word	0x0002a800
        /*0afc*/ 	.short	0x010a
        /*0afe*/ 	.byte	0x25
	.zero		1


	//   ....[23]....
        /*0b00*/ 	.word	0x00002140
        /*0b04*/ 	.word	0x00000003
        /*0b08*/ 	.word	0x0002a830
        /*0b0c*/ 	.short	0x010a
        /*0b0e*/ 	.byte	0x3f
	.zero		1


	//   ....[24]....
        /*0b10*/ 	.word	0x000021b0
        /*0b14*/ 	.word	0x00000003
        /*0b18*/ 	.word	0x0002a830
        /*0b1c*/ 	.short	0x010a
        /*0b1e*/ 	.byte	0x3f
	.zero		1


	//   ....[25]....
        /*0b20*/ 	.word	0x00002900
        /*0b24*/ 	.word	0x00000000
        /*0b28*/ 	.word	0x00000000
        /*0b2c*/ 	.short	0x0101
        /*0b2e*/ 	.byte	0x3f
	.zero		1


	//   ....[26]....
        /*0b30*/ 	.word	0x00004d10
        /*0b34*/ 	.word	0x000000ff
        /*0b38*/ 	.word	0x0002a830
        /*0b3c*/ 	.short	0x010a
        /*0b3e*/ 	.byte	0x06
	.zero		1


	//   ....[27]....
        /*0b40*/ 	.word	0x00004d50
        /*0b44*/ 	.word	0x000000ff
        /*0b48*/ 	.word	0x0002a830
        /*0b4c*/ 	.short	0x010a
        /*0b4e*/ 	.byte	0x06
	.zero		1


	//   ....[28]....
        /*0b50*/ 	.word	0x000055d0
        /*0b54*/ 	.word	0x000000ff
        /*0b58*/ 	.word	0x0002a850
        /*0b5c*/ 	.short	0x010a
        /*0b5e*/ 	.byte	0x05
	.zero		1


	//   ....[29]....
        /*0b60*/ 	.word	0x00005610
        /*0b64*/ 	.word	0x000000ff
        /*0b68*/ 	.word	0x0002a850
        /*0b6c*/ 	.short	0x010a
        /*0b6e*/ 	.byte	0x05
	.zero		1


	//   ....[30]....
        /*0b70*/ 	.word	0x00005970
        /*0b74*/ 	.word	0x00000000
        /*0b78*/ 	.word	0x00000000
        /*0b7c*/ 	.short	0x0101
        /*0b7e*/ 	.byte	0x3f
	.zero		1


	//   ....[31]....
        /*0b80*/ 	.word	0x000072b0
        /*0b84*/ 	.word	0x0000006b
        /*0b88*/ 	.word	0x00000000
        /*0b8c*/ 	.short	0x0101
        /*0b8e*/ 	.byte	0x3f
	.zero		1


	//   ....[32]....
        /*0b90*/ 	.word	0x00007d50
        /*0b94*/ 	.word	0x000000ff
        /*0b98*/ 	.word	0x0002a830
        /*0b9c*/ 	.short	0x010a
        /*0b9e*/ 	.byte	0x05
	.zero		1


	//   ....[33]....
        /*0ba0*/ 	.word	0x00007d90
        /*0ba4*/ 	.word	0x000000ff
        /*0ba8*/ 	.word	0x0002a830
        /*0bac*/ 	.short	0x010a
        /*0bae*/ 	.byte	0x05
	.zero		1


	//   ....[34]....
        /*0bb0*/ 	.word	0x00008610
        /*0bb4*/ 	.word	0x000000ff
        /*0bb8*/ 	.word	0x0002a850
        /*0bbc*/ 	.short	0x010a
        /*0bbe*/ 	.byte	0x05
	.zero		1


	//   ....[35]....
        /*0bc0*/ 	.word	0x00008650
        /*0bc4*/ 	.word	0x000000ff
        /*0bc8*/ 	.word	0x0002a850
        /*0bcc*/ 	.short	0x010a
        /*0bce*/ 	.byte	0x05
	.zero		1


	//   ....[36]....
        /*0bd0*/ 	.word	0x000093b0
        /*0bd4*/ 	.word	0x0000005b
        /*0bd8*/ 	.word	0x00000000
        /*0bdc*/ 	.short	0x0101
        /*0bde*/ 	.byte	0x3f
	.zero		1


	//   ....[37]....
        /*0be0*/ 	.word	0x00009420
        /*0be4*/ 	.word	0x0000005f
        /*0be8*/ 	.word	0x00000000
        /*0bec*/ 	.short	0x0101
        /*0bee*/ 	.byte	0x3f
	.zero		1


	//   ....[38]....
        /*0bf0*/ 	.word	0x00009960
        /*0bf4*/ 	.word	0x000000ff
        /*0bf8*/ 	.word	0x0002a830
        /*0bfc*/ 	.short	0x010a
        /*0bfe*/ 	.byte	0x05
	.zero		1


	//   ....[39]....
        /*0c00*/ 	.word	0x000099a0
        /*0c04*/ 	.word	0x000000ff
        /*0c08*/ 	.word	0x0002a830
        /*0c0c*/ 	.short	0x010a
        /*0c0e*/ 	.byte	0x05
	.zero		1


	//   ....[40]....
        /*0c10*/ 	.word	0x0000a220
        /*0c14*/ 	.word	0x000000ff
        /*0c18*/ 	.word	0x0002a850
        /*0c1c*/ 	.short	0x010a
        /*0c1e*/ 	.byte	0x05
	.zero		1


	//   ....[41]....
        /*0c20*/ 	.word	0x0000a260
        /*0c24*/ 	.word	0x000000ff
        /*0c28*/ 	.word	0x0002a850
        /*0c2c*/ 	.short	0x010a
        /*0c2e*/ 	.byte	0x05
	.zero		1


	//   ....[42]....
        /*0c30*/ 	.word	0x0000a540
        /*0c34*/ 	.word	0x00000000
        /*0c38*/ 	.word	0x00000000
        /*0c3c*/ 	.short	0x0101
        /*0c3e*/ 	.byte	0x3f
	.zero		1


	//   ....[43]....
        /*0c40*/ 	.word	0x0000bcd0
        /*0c44*/ 	.word	0x0000006d
        /*0c48*/ 	.word	0x00000000
        /*0c4c*/ 	.short	0x0101
        /*0c4e*/ 	.byte	0x3f
	.zero		1


	//   ....[44]....
        /*0c50*/ 	.word	0x0000ca30
        /*0c54*/ 	.word	0x000000ff
        /*0c58*/ 	.word	0x0002a850
        /*0c5c*/ 	.short	0x010a
        /*0c5e*/ 	.byte	0x05
	.zero		1


	//   ....[45]....
        /*0c60*/ 	.word	0x0000ca70
        /*0c64*/ 	.word	0x000000ff
        /*0c68*/ 	.word	0x0002a850
        /*0c6c*/ 	.short	0x010a
        /*0c6e*/ 	.byte	0x05
	.zero		1


	//   ....[46]....
        /*0c70*/ 	.word	0x0000cf10
        /*0c74*/ 	.word	0x0000000a
        /*0c78*/ 	.word	0x00000000
        /*0c7c*/ 	.short	0x0101
        /*0c7e*/ 	.byte	0x3f
	.zero		1


	//   ....[47]....
        /*0c80*/ 	.word	0x0000e6c0
        /*0c84*/ 	.word	0x00000010
        /*0c88*/ 	.word	0x00000000
        /*0c8c*/ 	.short	0x0101
        /*0c8e*/ 	.byte	0x3f
	.zero		1


	//   ....[48]....
        /*0c90*/ 	.word	0x0000ebe0
        /*0c94*/ 	.word	0x00000006
        /*0c98*/ 	.word	0x00000000
        /*0c9c*/ 	.short	0x0101
        /*0c9e*/ 	.byte	0x3f
	.zero		1


	//   ....[49]....
        /*0ca0*/ 	.word	0x00012c10
        /*0ca4*/ 	.word	0x00000000
        /*0ca8*/ 	.word	0x0002a840
        /*0cac*/ 	.short	0x010a
        /*0cae*/ 	.byte	0x3f
	.zero		1


	//   ....[50]....
        /*0cb0*/ 	.word	0x00013bd0
        /*0cb4*/ 	.word	0x00000012
        /*0cb8*/ 	.word	0x0002a800
        /*0cbc*/ 	.short	0x0107
        /*0cbe*/ 	.byte	0x3f
	.zero		1


	//   ....[51]....
        /*0cc0*/ 	.word	0x00013ce0
        /*0cc4*/ 	.word	0x00000012
        /*0cc8*/ 	.word	0x0002a800
        /*0ccc*/ 	.short	0x0101
        /*0cce*/ 	.byte	0x3f
	.zero		1


	//   ....[52]....
        /*0cd0*/ 	.word	0x00013d00
        /*0cd4*/ 	.word	0x00000012
        /*0cd8*/ 	.word	0x0002a820
        /*0cdc*/ 	.short	0x010a
        /*0cde*/ 	.byte	0x3f
	.zero		1


	//   ....[53]....
        /*0ce0*/ 	.word	0x00014130
        /*0ce4*/ 	.word	0x00000003
        /*0ce8*/ 	.word	0x0002a840
        /*0cec*/ 	.short	0x010a
        /*0cee*/ 	.byte	0x3f
	.zero		1


	//   ....[54]....
        /*0cf0*/ 	.word	0x000145c0
        /*0cf4*/ 	.word	0x00000003
        /*0cf8*/ 	.word	0x00000060
        /*0cfc*/ 	.short	0x010a
        /*0cfe*/ 	.byte	0x3f
	.zero		1


	//   ....[55]....
        /*0d00*/ 	.word	0x00014c50
        /*0d04*/ 	.word	0x00000003
        /*0d08*/ 	.word	0x0002a840
        /*0d0c*/ 	.short	0x010a
        /*0d0e*/ 	.byte	0x3f
	.zero		1


	//   ....[56]....
        /*0d10*/ 	.word	0x000150e0
        /*0d14*/ 	.word	0x00000002
        /*0d18*/ 	.word	0x00000060
        /*0d1c*/ 	.short	0x010a
        /*0d1e*/ 	.byte	0x3f
	.zero		1


	//   ....[57]....
        /*0d20*/ 	.word	0x000156c0
        /*0d24*/ 	.word	0x00000002
        /*0d28*/ 	.word	0x0002a840
        /*0d2c*/ 	.short	0x010a
        /*0d2e*/ 	.byte	0x3f
	.zero		1


	//   ....[58]....
        /*0d30*/ 	.word	0x00015b50
        /*0d34*/ 	.word	0x00000002
        /*0d38*/ 	.word	0x00000060
        /*0d3c*/ 	.short	0x010a
        /*0d3e*/ 	.byte	0x3f
	.zero		1


	//   ....[59]....
        /*0d40*/ 	.word	0x000160e0
        /*0d44*/ 	.word	0x00000000
        /*0d48*/ 	.word	0x0002a860
        /*0d4c*/ 	.short	0x010a
        /*0d4e*/ 	.byte	0x3f
	.zero		1


	//   ....[60]....
        /*0d50*/ 	.word	0x00017750
        /*0d54*/ 	.word	0x00000000
        /*0d58*/ 	.word	0x0002a820
        /*0d5c*/ 	.short	0x010a
        /*0d5e*/ 	.byte	0x3f
	.zero		1


	//   ....[61]....
        /*0d60*/ 	.word	0x00017960
        /*0d64*/ 	.word	0x00000006
        /*0d68*/ 	.word	0x00000000
        /*0d6c*/ 	.short	0x010a
        /*0d6e*/ 	.byte	0x3f
	.zero		1


	//   ....[62]....
        /*0d70*/ 	.word	0x00017990
        /*0d74*/ 	.word	0x00000007
        /*0d78*/ 	.word	0x00000000
        /*0d7c*/ 	.short	0x010a
        /*0d7e*/ 	.byte	0x3f
	.zero		1


	//   ....[63]....
        /*0d80*/ 	.word	0x000179f0
        /*0d84*/ 	.word	0x00000004
        /*0d88*/ 	.word	0x00000000
        /*0d8c*/ 	.short	0x010a
        /*0d8e*/ 	.byte	0x3f
	.zero		1


	//   ....[64]....
        /*0d90*/ 	.word	0x00017a20
        /*0d94*/ 	.word	0x00000003
        /*0d98*/ 	.word	0x00000000
        /*0d9c*/ 	.short	0x010a
        /*0d9e*/ 	.byte	0x3f
	.zero		1


	//   ....[65]....
        /*0da0*/ 	.word	0x00017a90
        /*0da4*/ 	.word	0x00000003
        /*0da8*/ 	.word	0x0002a800
        /*0dac*/ 	.short	0x010a
        /*0dae*/ 	.byte	0x3f
	.zero		1


	//   ....[66]....
        /*0db0*/ 	.word	0x00017ae0
        /*0db4*/ 	.word	0x00000003
        /*0db8*/ 	.word	0x0002a830
        /*0dbc*/ 	.short	0x010a
        /*0dbe*/ 	.byte	0x3f
	.zero		1


	//   ....[67]....
        /*0dc0*/ 	.word	0x00017b40
        /*0dc4*/ 	.word	0x0000000c
        /*0dc8*/ 	.word	0x0002a830
        /*0dcc*/ 	.short	0x010a
        /*0dce*/ 	.byte	0x3f
	.zero		1


	//   ....[68]....
        /*0dd0*/ 	.word	0x00017ba0
        /*0dd4*/ 	.word	0x00000009
        /*0dd8*/ 	.word	0x0002a850
        /*0ddc*/ 	.short	0x010a
        /*0dde*/ 	.byte	0x3f
	.zero		1


	//   ....[69]....
        /*0de0*/ 	.word	0x00017c00
        /*0de4*/ 	.word	0x00000008
        /*0de8*/ 	.word	0x0002a830
        /*0dec*/ 	.short	0x010a
        /*0dee*/ 	.byte	0x3f
	.zero		1


	//   ....[70]....
        /*0df0*/ 	.word	0x00017c60
        /*0df4*/ 	.word	0x00000003
        /*0df8*/ 	.word	0x0002a850
        /*0dfc*/ 	.short	0x010a
        /*0dfe*/ 	.byte	0x3f
	.zero		1


	//   ....[71]....
        /*0e00*/ 	.word	0x00017cc0
        /*0e04*/ 	.word	0x00000008
        /*0e08*/ 	.word	0x0002a830
        /*0e0c*/ 	.short	0x010a
        /*0e0e*/ 	.byte	0x3f
	.zero		1


	//   ....[72]....
        /*0e10*/ 	.word	0x00017d20
        /*0e14*/ 	.word	0x00000003
        /*0e18*/ 	.word	0x0002a850
        /*0e1c*/ 	.short	0x010a
        /*0e1e*/ 	.byte	0x3f
	.zero		1


	//   ....[73]....
        /*0e20*/ 	.word	0x00017d80
        /*0e24*/ 	.word	0x00000005
        /*0e28*/ 	.word	0x0002a850
        /*0e2c*/ 	.short	0x010a
        /*0e2e*/ 	.byte	0x3f
	.zero		1


	//   ....[74]....
        /*0e30*/ 	.word	0x00017f20
        /*0e34*/ 	.word	0x00000000
        /*0e38*/ 	.word	0x0002a840
        /*0e3c*/ 	.short	0x010a
        /*0e3e*/ 	.byte	0x3f
	.zero		1


	//   ....[75]....
        /*0e40*/ 	.word	0x00018b60
        /*0e44*/ 	.word	0x00000012
        /*0e48*/ 	.word	0x0002a820
        /*0e4c*/ 	.short	0x010a
        /*0e4e*/ 	.byte	0x3f
	.zero		1


	//   ....[76]....
        /*0e50*/ 	.word	0x00018bb0
        /*0e54*/ 	.word	0x00000003
        /*0e58*/ 	.word	0x0002a840
        /*0e5c*/ 	.short	0x010a
        /*0e5e*/ 	.byte	0x3f
	.zero		1


	//   ....[77]....
        /*0e60*/ 	.word	0x00018c00
        /*0e64*/ 	.word	0x00000003
        /*0e68*/ 	.word	0x00000060
        /*0e6c*/ 	.short	0x010a
        /*0e6e*/ 	.byte	0x3f
	.zero		1


	//   ....[78]....
        /*0e70*/ 	.word	0x00018c50
        /*0e74*/ 	.word	0x00000003
        /*0e78*/ 	.word	0x0002a840
        /*0e7c*/ 	.short	0x010a
        /*0e7e*/ 	.byte	0x3f
	.zero		1


	//   ....[79]....
        /*0e80*/ 	.word	0x00018ca0
        /*0e84*/ 	.word	0x00000002
        /*0e88*/ 	.word	0x00000060
        /*0e8c*/ 	.short	0x010a
        /*0e8e*/ 	.byte	0x3f
	.zero		1


	//   ....[80]....
        /*0e90*/ 	.word	0x00018cf0
        /*0e94*/ 	.word	0x00000002
        /*0e98*/ 	.word	0x0002a840
        /*0e9c*/ 	.short	0x010a
        /*0e9e*/ 	.byte	0x3f
	.zero		1


	//   ....[81]....
        /*0ea0*/ 	.word	0x00018d40
        /*0ea4*/ 	.word	0x00000002
        /*0ea8*/ 	.word	0x00000060
        /*0eac*/ 	.short	0x010a
        /*0eae*/ 	.byte	0x3f
	.zero		1


	//   ....[82]....
        /*0eb0*/ 	.word	0x00018d90
        /*0eb4*/ 	.word	0x00000000
        /*0eb8*/ 	.word	0x0002a860
        /*0ebc*/ 	.short	0x010a
        /*0ebe*/ 	.byte	0x3f
	.zero		1


	//   ....[83]....
        /*0ec0*/ 	.word	0x00019910
        /*0ec4*/ 	.word	0x00000000
        /*0ec8*/ 	.word	0x0002a820
        /*0ecc*/ 	.short	0x010a
        /*0ece*/ 	.byte	0x3f
	.zero		1


	//   ....[84]....
        /*0ed0*/ 	.word	0x00019ab0
        /*0ed4*/ 	.word	0x00000006
        /*0ed8*/ 	.word	0x00000000
        /*0edc*/ 	.short	0x010a
        /*0ede*/ 	.byte	0x3f
	.zero		1


	//   ....[85]....
        /*0ee0*/ 	.word	0x00019b00
        /*0ee4*/ 	.word	0x00000007
        /*0ee8*/ 	.word	0x00000000
        /*0eec*/ 	.short	0x010a
        /*0eee*/ 	.byte	0x3f
	.zero		1


	//   ....[86]....
        /*0ef0*/ 	.word	0x00019b50
        /*0ef4*/ 	.word	0x00000004
        /*0ef8*/ 	.word	0x00000000
        /*0efc*/ 	.short	0x010a
        /*0efe*/ 	.byte	0x3f
	.zero		1


	//----- nvinfo : EIATTR_NUM_MBARRIERS
	.align		4
.L_213:
        /*0f00*/ 	.byte	0x03, 0x38
        /*0f02*/ 	.short	0x0016


	//----- nvinfo : EIATTR_EXIT_INSTR_OFFSETS
	.align		4
        /*0f04*/ 	.byte	0x04, 0x1c
        /*0f06*/ 	.short	(.L_215 - .L_214)


	//   ....[0]....
.L_214:
        /*0f08*/ 	.word	0x00000a50


	//   ....[1]....
        /*0f0c*/ 	.word	0x000104b0


	//   ....[2]....
        /*0f10*/ 	.word	0x00017a70


	//----- nvinfo : EIATTR_MAX_THREADS
	.align		4
.L_215:
        /*0f14*/ 	.byte	0x04, 0x05
        /*0f16*/ 	.short	(.L_217 - .L_216)
.L_216:
        /*0f18*/ 	.word	0x00000180
        /*0f1c*/ 	.word	0x00000001
        /*0f20*/ 	.word	0x00000001


	//----- nvinfo : EIATTR_CRS_STACK_SIZE
	.align		4
.L_217:
        /*0f24*/ 	.byte	0x04, 0x1e
        /*0f26*/ 	.short	(.L_219 - .L_218)
.L_218:
        /*0f28*/ 	.word	0x00000000


	//----- nvinfo : EIATTR_CBANK_PARAM_SIZE
	.align		4
.L_219:
        /*0f2c*/ 	.byte	0x03, 0x19
        /*0f2e*/ 	.short	0x0af0


	//----- nvinfo : EIATTR_PARAM_CBANK
	.align		4
        /*0f30*/ 	.byte	0x04, 0x0a
        /*0f32*/ 	.short	(.L_221 - .L_220)
	.align		4
.L_220:
        /*0f34*/ 	.word	index@(.nv.constant0._ZN7cutlass13device_kernelIN5flash11enable_sm90INS1_16FlashAttnFwdSm90INS1_25CollectiveMainloopFwdSm90ILi2EN4cute5tupleIJNS5_1CILi1EEES8_S8_EEENS6_IJNS7_ILi128EEENS7_ILi96EEENS7_ILi192EEEEEELi128ENS_6half_tEfNS_4arch4Sm90ELb0ELb1ELb0ELb1ELb0ELb0ELb0ELb1ELb1ELb1ELb1ELb0EEENS1_21CollectiveEpilogueFwdINS6_IJSA_SA_SB_EEES9_SE_SG_Li256ELb1ELb1ELb1ELb0EEENS1_36VarlenDynamicPersistentTileSchedulerILi128ELi96ELi256ELi128ELb1ELb1ELb1ELb1ELb0ELb1EEEEEEEEEvNT_6ParamsE)
        /*0f38*/ 	.short	0x0210
        /*0f3a*/ 	.short	0x0af0


	//----- nvinfo : EIATTR_SW_WAR
	.align		4
.L_221:
        /*0f3c*/ 	.byte	0x04, 0x36
        /*0f3e*/ 	.short	(.L_223 - .L_222)
.L_222:
        /*0f40*/ 	.word	0x00000008
.L_223:


//--------------------- .nv.info._ZN7cutlass13device_kernelIN5flash11enable_sm90INS1_16FlashAttnFwdSm90INS1_25CollectiveMainloopFwdSm90ILi2EN4cute5tupleIJNS5_1CILi1EEES8_S8_EEENS6_IJNS7_ILi128EEENS7_ILi96EEENS7_ILi192EEEEEELi128ENS_6half_tEfNS_4arch4Sm90ELb0ELb1ELb0ELb1ELb0ELb1ELb0ELb1ELb1ELb1ELb1ELb0EEENS1_21CollectiveEpilogueFwdINS6_IJSA_SA_SB_EEES9_SE_SG_Li256ELb1ELb1ELb1ELb0EEENS1_36VarlenDynamicPersistentTileSchedulerILi128ELi96ELi256ELi128ELb1ELb1ELb1ELb1ELb0ELb1EEEEEEEEEvNT_6ParamsE --------------------------
	.section	.nv.info._ZN7cutlass13device_kernelIN5flash11enable_sm90INS1_16FlashAttnFwdSm90INS1_25CollectiveMainloopFwdSm90ILi2EN4cute5tupleIJNS5_1CILi1EEES8_S8_EEENS6_IJNS7_ILi128EEENS7_ILi96EEENS7_ILi192EEEEEELi128ENS_6half_tEfNS_4arch4Sm90ELb0ELb1ELb0ELb1ELb0ELb1ELb0ELb1ELb1ELb1ELb1ELb0EEENS1_21CollectiveEpilogueFwdINS6_IJSA_SA_SB_EEES9_SE_SG_Li256ELb1ELb1ELb1ELb0EEENS1_36VarlenDynamicPersistentTileSchedulerILi128ELi96ELi256ELi128ELb1ELb1ELb1ELb1ELb0ELb1EEEEEEEEEvNT_6ParamsE,"",@"SHT_CUDA_INFO"
	.sectionflags	@""
	.align	4


	//----- nvinfo : EIATTR_CUDA_API_VERSION
	.align		4
        /*0000*/ 	.byte	0x04, 0x37
        /*0002*/ 	.short	(.L_225 - .L_224)
.L_224:
        /*0004*/ 	.word	0x00000082


	//----- nvinfo : EIATTR_KPARAM_INFO
	.align		4
.L_225:
        /*0008*/ 	.byte	0x04, 0x17
        /*000a*/ 	.short	(.L_227 - .L_226)
.L_226:
        /*000c*/ 	.word	0x00000000
        /*0010*/ 	.short	0x0000
        /*0012*/ 	.short	0x0070
        /*0014*/ 	.byte	0x00, 0xf0, 0x01, 0x2a


	//----- nvinfo : EIATTR_SPARSE_MMA_MASK
	.align		4
.L_227:
        /*0018*/ 	.byte	0x03, 0x50
        /*001a*/ 	.short	0x0000


	//----- nvinfo : EIATTR_MAXREG_COUNT
	.align		4
        /*001c*/ 	.byte	0x03, 0x1b
        /*001e*/ 	.short	0x00a8


	//----- nvinfo : EIATTR_NUM_BARRIERS
	.align		4
        /*0020*/ 	.byte	0x02, 0x4c
        /*0022*/ 	.byte	0x10
	.zero		1


	//----- nvinfo : EIATTR_EXTERNS
	.align		4
        /*0024*/ 	.byte	0x04, 0x0f
        /*0026*/ 	.short	(.L_229 - .L_228)


	//   ....[0]....
	.align		4
.L_228:
        /*0028*/ 	.word	index@(__assertfail)


	//----- nvinfo : EIATTR_ANNOTATIONS
	.align		4
.L_229:
        /*002c*/ 	.byte	0x04, 0x55
        /*002e*/ 	.short	(.L_231 - .L_230)


	//   ....[0]....
.L_230:
        /* <DEDUP_REMOVED lines=127> */


	//----- nvinfo : EIATTR_MERCURY_ISA_VERSION
	.align		4
.L_231:
        /*0808*/ 	.byte	0x03, 0x5f
        /*080a*/ 	.short	0x0101


	//----- nvinfo : EIATTR_UNUSED_LOAD_BYTE_OFFSET
	.align		4
        /*080c*/ 	.byte	0x04, 0x44
        /*080e*/ 	.short	(.L_233 - .L_232)


	//   ....[0]....
.L_232:
        /*0810*/ 	.word	0x00000ab0
        /*0814*/ 	.word	0x0000fff0


	//   ....[1]....
        /*0818*/ 	.word	0x0001e830
        /*081c*/ 	.word	0x0000fff0


	//----- nvinfo : EIATTR_INT_WARP_WIDE_INSTR_OFFSETS
	.align		4
.L_233:
        /*0820*/ 	.byte	0x04, 0x31
        /*0822*/ 	.short	(.L_235 - .L_234)


	//   ....[0]....
.L_234:
        /*0824*/ 	.word	0x00000190


	//   ....[1]....
        /*0828*/ 	.word	0x000001d0


	//   ....[2]....
        /*082c*/ 	.word	0x00000240


	//   ....[3]....
        /*0830*/ 	.word	0x00024f90


	//   ....[4]....
        /*0834*/ 	.word	0x00025020


	//   ....[5]....
        /*0838*/ 	.word	0x00028b10


	//   ....[6]....
        /*083c*/ 	.word	0x00028b70


	//----- nvinfo : EIATTR_COOP_GROUP_MASK_REGIDS
	.align		4
.L_235:
        /*0840*/ 	.byte	0x04, 0x29
        /*0842*/ 	.short	(.L_237 - .L_236)


	//   ....[0]....
.L_236:
        /*0844*/ 	.word	0xffffffff


	//   ....[1]....
        /*0848*/ 	.word	0xffffffff


	//   ....[2]....
        /*084c*/ 	.word	0xffffffff


	//   ....[3]....
        /*0850*/ 	.word	0xffffffff


	//   ....[4]....
        /*0854*/ 	.word	0xffffffff


	//   ....[5]....
        /*0858*/ 	.word	0xffffffff


	//   ....[6]....
        /*085c*/ 	.word	0xffffffff


	//   ....[7]....
        /*0860*/ 	.word	0xffffffff


	//   ....[8]....
        /*0864*/ 	.word	0xffffffff


	//   ....[9]....
        /*0868*/ 	.word	0xffffffff


	//   ....[10]....
        /*086c*/ 	.word	0xffffffff


	//   ....[11]....
        /*0870*/ 	.word	0xffffffff


	//   ....[12]....
        /*0874*/ 	.word	0xffffffff


	//   ....[13]....
        /*0878*/ 	.word	0xffffffff


	//   ....[14]....
        /*087c*/ 	.word	0xffffffff


	//   ....[15]....
        /*0880*/ 	.word	0xffffffff


	//   ....[16]....
        /*0884*/ 	.word	0xffffffff


	//   ....[17]....
        /*0888*/ 	.word	0xffffffff


	//   ....[18]....
        /*088c*/ 	.word	0xffffffff


	//   ....[19]....
        /*0890*/ 	.word	0xffffffff


	//   ....[20]....
        /*0894*/ 	.word	0xffffffff


	//   ....[21]....
        /*0898*/ 	.word	0xffffffff


	//   ....[22]....
        /*089c*/ 	.word	0xffffffff


	//   ....[23]....
        /*08a0*/ 	.word	0xffffffff


	//   ....[24]....
        /*08a4*/ 	.word	0xffffffff


	//   ....[25]....
        /*08a8*/ 	.word	0xffffffff


	//   ....[26]....
        /*08ac*/ 	.word	0xffffffff


	//   ....[27]....
        /*08b0*/ 	.word	0xffffffff


	//   ....[28]....
        /*08b4*/ 	.word	0xffffffff


	//   ....[29]....
        /*08b8*/ 	.word	0xffffffff


	//   ....[30]....
        /*08bc*/ 	.word	0xffffffff


	//   ....[31]....
        /*08c0*/ 	.word	0xffffffff


	//   ....[32]....
        /*08c4*/ 	.word	0xffffffff


	//   ....[33]....
        /*08c8*/ 	.word	0xffffffff


	//   ....[34]....
        /*08cc*/ 	.word	0xffffffff


	//   ....[35]....
        /*08d0*/ 	.word	0xffffffff


	//   ....[36]....
        /*08d4*/ 	.word	0xffffffff


	//   ....[37]....
        /*08d8*/ 	.word	0xffffffff


	//   ....[38]....
        /*08dc*/ 	.word	0xffffffff


	//   ....[39]....
        /*08e0*/ 	.word	0xffffffff


	//   ....[40]....
        /*08e4*/ 	.word	0xffffffff


	//   ....[41]....
        /*08e8*/ 	.word	0xffffffff


	//   ....[42]....
        /*08ec*/ 	.word	0xffffffff


	//   ....[43]....
        /*08f0*/ 	.word	0xffffffff


	//   ....[44]....
        /*08f4*/ 	.word	0xffffffff


	//   ....[45]....
        /*08f8*/ 	.word	0xffffffff


	//   ....[46]....
        /*08fc*/ 	.word	0xffffffff


	//   ....[47]....
        /*0900*/ 	.word	0xffffffff


	//   ....[48]....
        /*0904*/ 	.word	0xffffffff


	//   ....[49]....
        /*0908*/ 	.word	0xffffffff


	//   ....[50]....
        /*090c*/ 	.word	0xffffffff


	//   ....[51]....
        /*0910*/ 	.word	0xffffffff


	//   ....[52]....
        /*0914*/ 	.word	0xffffffff


	//   ....[53]....
        /*0918*/ 	.word	0xffffffff


	//   ....[54]....
        /*091c*/ 	.word	0xffffffff


	//   ....[55]....
        /*0920*/ 	.word	0xffffffff


	//   ....[56]....
        /*0924*/ 	.word	0xffffffff


	//   ....[57]....
        /*0928*/ 	.word	0xffffffff


	//   ....[58]....
        /*092c*/ 	.word	0xffffffff


	//   ....[59]....
        /*0930*/ 	.word	0xffffffff


	//   ....[60]....
        /*0934*/ 	.word	0xffffffff


	//   ....[61]....
        /*0938*/ 	.word	0xffffffff


	//   ....[62]....
        /*093c*/ 	.word	0xffffffff


	//   ....[63]....
        /*0940*/ 	.word	0xffffffff


	//   ....[64]....
        /*0944*/ 	.word	0xffffffff


	//   ....[65]....
        /*0948*/ 	.word	0xffffffff


	//   ....[66]....
        /*094c*/ 	.word	0xffffffff


	//   ....[67]....
        /*0950*/ 	.word	0xffffffff


	//   ....[68]....
        /*0954*/ 	.word	0xffffffff


	//   ....[69]....
        /*0958*/ 	.word	0xffffffff


	//   ....[70]....
        /*095c*/ 	.word	0xffffffff


	//   ....[71]....
        /*0960*/ 	.word	0xffffffff


	//   ....[72]....
        /*0964*/ 	.word	0xffffffff


	//   ....[73]....
        /*0968*/ 	.word	0xffffffff


	//   ....[74]....
        /*096c*/ 	.word	0xffffffff


	//   ....[75]....
        /*0970*/ 	.word	0xffffffff


	//   ....[76]....
        /*0974*/ 	.word	0xffffffff


	//   ....[77]....
        /*0978*/ 	.word	0xffffffff


	//   ....[78]....
        /*097c*/ 	.word	0xffffffff


	//   ....[79]....
        /*0980*/ 	.word	0xffffffff


	//   ....[80]....
        /*0984*/ 	.word	0xffffffff


	//   ....[81]....
        /*0988*/ 	.word	0xffffffff


	//   ....[82]....
        /*098c*/ 	.word	0xffffffff


	//   ....[83]....
        /*0990*/ 	.word	0xffffffff


	//   ....[84]....
        /*0994*/ 	.word	0xffffffff


	//   ....[85]....
        /*0998*/ 	.word	0xffffffff


	//   ....[86]....
        /*099c*/ 	.word	0xffffffff


	//   ....[87]....
        /*09a0*/ 	.word	0xffffffff


	//   ....[88]....
        /*09a4*/ 	.word	0xffffffff


	//   ....[89]....
        /*09a8*/ 	.word	0xffffffff


	//   ....[90]....
        /*09ac*/ 	.word	0xffffffff


	//   ....[91]....
        /*09b0*/ 	.word	0xffffffff


	//   ....[92]....
        /*09b4*/ 	.word	0xffffffff


	//   ....[93]....
        /*09b8*/ 	.word	0xffffffff


	//   ....[94]....
        /*09bc*/ 	.word	0xffffffff


	//   ....[95]....
        /*09c0*/ 	.word	0xffffffff


	//   ....[96]....
        /*09c4*/ 	.word	0xffffffff


	//   ....[97]....
        /*09c8*/ 	.word	0xffffffff


	//   ....[98]....
        /*09cc*/ 	.word	0xffffffff


	//   ....[99]....
        /*09d0*/ 	.word	0xffffffff


	//   ....[100]....
        /*09d4*/ 	.word	0xffffffff


	//   ....[101]....
        /*09d8*/ 	.word	0xffffffff


	//   ....[102]....
        /*09dc*/ 	.word	0xffffffff


	//   ....[103]....
        /*09e0*/ 	.word	0xffffffff


	//   ....[104]....
        /*09e4*/ 	.word	0xffffffff


	//   ....[105]....
        /*09e8*/ 	.word	0xffffffff


	//   ....[106]....
        /*09ec*/ 	.word	0xffffffff


	//   ....[107]....
        /*09f0*/ 	.word	0xffffffff


	//   ....[108]....
        /*09f4*/ 	.word	0xffffffff


	//   ....[109]....
        /*09f8*/ 	.word	0xffffffff


	//   ....[110]....
        /*09fc*/ 	.word	0xffffffff


	//   ....[111]....
        /*0a00*/ 	.word	0xffffffff


	//   ....[112]....
        /*0a04*/ 	.word	0xffffffff


	//   ....[113]....
        /*0a08*/ 	.word	0xffffffff


	//   ....[114]....
        /*0a0c*/ 	.word	0xffffffff


	//   ....[115]....
        /*0a10*/ 	.word	0xffffffff


	//   ....[116]....
        /*0a14*/ 	.word	0xffffffff


	//   ....[117]....
        /*0a18*/ 	.word	0xffffffff


	//   ....[118]....
        /*0a1c*/ 	.word	0xffffffff


	//   ....[119]....
        /*0a20*/ 	.word	0xffffffff


	//   ....[120]....
        /*0a24*/ 	.word	0xffffffff


	//   ....[121]....
        /*0a28*/ 	.word	0xffffffff


	//   ....[122]....
        /*0a2c*/ 	.word	0xffffffff


	//   ....[123]....
        /*0a30*/ 	.word	0xffffffff


	//   ....[124]....
        /*0a34*/ 	.word	0xffffffff


	//   ....[125]....
        /*0a38*/ 	.word	0xffffffff


	//   ....[126]....
        /*0a3c*/ 	.word	0xffffffff


	//   ....[127]....
        /*0a40*/ 	.word	0xffffffff


	//   ....[128]....
        /*0a44*/ 	.word	0x0500000f


	//   ....[129]....
        /*0a48*/ 	.word	0x0500000f


	//   ....[130]....
        /*0a4c*/ 	.word	0x0500000f


	//   ....[131]....
        /*0a50*/ 	.word	0x0500000f


	//   ....[132]....
        /*0a54*/ 	.word	0x0500000f


	//   ....[133]....
        /*0a58*/ 	.word	0x0500000f


	//   ....[134]....
        /*0a5c*/ 	.word	0x0500000f


	//   ....[135]....
        /*0a60*/ 	.word	0x0500000f


	//   ....[136]....
        /*0a64*/ 	.word	0x0500000f


	//   ....[137]....
        /*0a68*/ 	.word	0x0500000f


	//   ....[138]....
        /*0a6c*/ 	.word	0x0500000f


	//   ....[139]....
        /*0a70*/ 	.word	0x0500000f


	//   ....[140]....
        /*0a74*/ 	.word	0x0500000f


	//   ....[141]....
        /*0a78*/ 	.word	0x0500000f


	//   ....[142]....
        /*0a7c*/ 	.word	0x0500000f


	//   ....[143]....
        /*0a80*/ 	.word	0x0500000f


	//   ....[144]....
        /*0a84*/ 	.word	0x0500000f


	//   ....[145]....
        /*0a88*/ 	.word	0x0500000f


	//   ....[146]....
        /*0a8c*/ 	.word	0x0500000f


	//   ....[147]....
        /*0a90*/ 	.word	0x0500000f


	//   ....[148]....
        /*0a94*/ 	.word	0x0500000f


	//   ....[149]....
        /*0a98*/ 	.word	0x0500000f


	//   ....[150]....
        /*0a9c*/ 	.word	0x0500000f


	//   ....[151]....
        /*0aa0*/ 	.word	0x0500000f


	//   ....[152]....
        /*0aa4*/ 	.word	0x0500000f


	//   ....[153]....
        /*0aa8*/ 	.word	0x0500000f


	//   ....[154]....
        /*0aac*/ 	.word	0x0500000f


	//   ....[155]....
        /*0ab0*/ 	.word	0x0500000f


	//   ....[156]....
        /*0ab4*/ 	.word	0x0500000f


	//   ....[157]....
        /*0ab8*/ 	.word	0x0500000f


	//   ....[158]....
        /*0abc*/ 	.word	0x0500000f


	//   ....[159]....
        /*0ac0*/ 	.word	0x0500000f


	//   ....[160]....
        /*0ac4*/ 	.word	0x0500000f


	//   ....[161]....
        /*0ac8*/ 	.word	0x0500000f


	//   ....[162]....
        /*0acc*/ 	.word	0x0500000f


	//   ....[163]....
        /*0ad0*/ 	.word	0x0500000f


	//   ....[164]....
        /*0ad4*/ 	.word	0x0500000f


	//   ....[165]....
        /*0ad8*/ 	.word	0x0500000f


	//   ....[166]....
        /*0adc*/ 	.word	0x0500000f


	//   ....[167]....
        /*0ae0*/ 	.word	0x0500000f


	//   ....[168]....
        /*0ae4*/ 	.word	0x0500000f


	//   ....[169]....
        /*0ae8*/ 	.word	0x0500000f


	//   ....[170]....
        /*0aec*/ 	.word	0x0500000f


	//   ....[171]....
        /*0af0*/ 	.word	0x0500000f


	//   ....[172]....
        /*0af4*/ 	.word	0x0500000f


	//   ....[173]....
        /*0af8*/ 	.word	0x0500000f


	//   ....[174]....
        /*0afc*/ 	.word	0x0500000f


	//   ....[175]....
        /*0b00*/ 	.word	0x0500000f


	//   ....[176]....
        /*0b04*/ 	.word	0x0500000f


	//   ....[177]....
        /*0b08*/ 	.word	0x0500000f


	//   ....[178]....
        /*0b0c*/ 	.word	0x0500000f


	//   ....[179]....
        /*0b10*/ 	.word	0x0500000f


	//   ....[180]....
        /*0b14*/ 	.word	0x0500000f


	//----- nvinfo : EIATTR_COOP_GROUP_INSTR_OFFSETS
	.align		4
.L_237:
        /*0b18*/ 	.byte	0x04, 0x28
        /*0b1a*/ 	.short	(.L_239 - .L_238)


	//   ....[0]....
.L_238:
        /*0b1c*/ 	.word	0x00000060


	//   ....[1]....
        /*0b20*/ 	.word	0x000001a0


	//   ....[2]....
        /*0b24*/ 	.word	0x000001f0


	//   ....[3]....
        /*0b28*/ 	.word	0x00000420


	//   ....[4]....
        /*0b2c*/ 	.word	0x00000580


	//   ....[5]....
        /*0b30*/ 	.word	0x000006a0


	//   ....[6]....
        /*0b34*/ 	.word	0x00000800


	//   ....[7]....
        /*0b38*/ 	.word	0x0000b680


	//   ....[8]....
        /*0b3c*/ 	.word	0x0000bd80


	//   ....[9]....
        /*0b40*/ 	.word	0x0000bd90


	//   ....[10]....
        /*0b44*/ 	.word	0x0000bda0


	//   ....[11]....
        /*0b48*/ 	.word	0x0000bdb0


	//   ....[12]....
        /*0b4c*/ 	.word	0x0000c570


	//   ....[13]....
        /*0b50*/ 	.word	0x0000c580


	//   ....[14]....
        /*0b54*/ 	.word	0x0000c590


	//   ....[15]....
        /*0b58*/ 	.word	0x0000c5a0


	//   ....[16]....
        /*0b5c*/ 	.word	0x0000f320


	//   ....[17]....
        /*0b60*/ 	.word	0x0000f330


	//   ....[18]....
        /*0b64*/ 	.word	0x0000f340


	//   ....[19]....
        /*0b68*/ 	.word	0x0000f350


	//   ....[20]....
        /*0b6c*/ 	.word	0x0000f940


	//   ....[21]....
        /*0b70*/ 	.word	0x0000f950


	//   ....[22]....
        /*0b74*/ 	.word	0x0000f960


	//   ....[23]....
        /*0b78*/ 	.word	0x0000f970


	//   ....[24]....
        /*0b7c*/ 	.word	0x00013020


	//   ....[25]....
        /*0b80*/ 	.word	0x00013a00


	//   ....[26]....
        /*0b84*/ 	.word	0x00013fe0


	//   ....[27]....
        /*0b88*/ 	.word	0x000140e0


	//   ....[28]....
        /*0b8c*/ 	.word	0x00014630


	//   ....[29]....
        /*0b90*/ 	.word	0x00014700


	//   ....[30]....
        /*0b94*/ 	.word	0x00016420


	//   ....[31]....
        /*0b98*/ 	.word	0x00016e80


	//   ....[32]....
        /*0b9c*/ 	.word	0x000174f0


	//   ....[33]....
        /*0ba0*/ 	.word	0x00017610


	//   ....[34]....
        /*0ba4*/ 	.word	0x00017bb0


	//   ....[35]....
        /*0ba8*/ 	.word	0x00017c10


	//   ....[36]....
        /*0bac*/ 	.word	0x00019850


	//   ....[37]....
        /*0bb0*/ 	.word	0x00019870


	//   ....[38]....
        /*0bb4*/ 	.word	0x00019d10


	//   ....[39]....
        /*0bb8*/ 	.word	0x00019d60


	//   ....[40]....
        /*0bbc*/ 	.word	0x0001b870


	//   ....[41]....
        /*0bc0*/ 	.word	0x0001ba70


	//   ....[42]....
        /*0bc4*/ 	.word	0x0001c900


	//   ....[43]....
        /*0bc8*/ 	.word	0x0001ca10


	//   ....[44]....
        /*0bcc*/ 	.word	0x0001d000


	//   ....[45]....
        /*0bd0*/ 	.word	0x0001d070


	//   ....[46]....
        /*0bd4*/ 	.word	0x0001e180


	//   ....[47]....
        /*0bd8*/ 	.word	0x0001e1b0


	//   ....[48]....
        /*0bdc*/ 	.word	0x0001e260


	//   ....[49]....
        /*0be0*/ 	.word	0x0001e290


	//   ....[50]....
        /*0be4*/ 	.word	0x0001f2e0


	//   ....[51]....
        /*0be8*/ 	.word	0x0001f2f0


	//   ....[52]....
        /*0bec*/ 	.word	0x0001f300


	//   ....[53]....
        /*0bf0*/ 	.word	0x0001f310


	//   ....[54]....
        /*0bf4*/ 	.word	0x0001f9d0


	//   ....[55]....
        /*0bf8*/ 	.word	0x0001fa00


	//   ....[56]....
        /*0bfc*/ 	.word	0x0001fae0


	//   ....[57]....
        /*0c00*/ 	.word	0x0001fb00


	//   ....[58]....
        /*0c04*/ 	.word	0x0001fbc0


	//   ....[59]....
        /*0c08*/ 	.word	0x0001fbe0


	//   ....[60]....
        /*0c0c*/ 	.word	0x0001fcb0


	//   ....[61]....
        /*0c10*/ 	.word	0x0001fcd0


	//   ....[62]....
        /*0c14*/ 	.word	0x000200f0


	//   ....[63]....
        /*0c18*/ 	.word	0x00020100


	//   ....[64]....
        /*0c1c*/ 	.word	0x00020540


	//   ....[65]....
        /*0c20*/ 	.word	0x00020550


	//   ....[66]....
        /*0c24*/ 	.word	0x000211b0


	//   ....[67]....
        /*0c28*/ 	.word	0x000211d0


	//   ....[68]....
        /*0c2c*/ 	.word	0x00021290


	//   ....[69]....
        /*0c30*/ 	.word	0x000212b0


	//   ....[70]....
        /*0c34*/ 	.word	0x00021370


	//   ....[71]....
        /*0c38*/ 	.word	0x00021390


	//   ....[72]....
        /*0c3c*/ 	.word	0x00021460


	//   ....[73]....
        /*0c40*/ 	.word	0x00021480


	//   ....[74]....
        /*0c44*/ 	.word	0x000215d0


	//   ....[75]....
        /*0c48*/ 	.word	0x000217e0


	//   ....[76]....
        /*0c4c*/ 	.word	0x00021810


	//   ....[77]....
        /*0c50*/ 	.word	0x00021840


	//   ....[78]....
        /*0c54*/ 	.word	0x00021870


	//   ....[79]....
        /*0c58*/ 	.word	0x000218a0


	//   ....[80]....
        /*0c5c*/ 	.word	0x000218d0


	//   ....[81]....
        /*0c60*/ 	.word	0x00021a70


	//   ....[82]....
        /*0c64*/ 	.word	0x00021aa0


	//   ....[83]....
        /*0c68*/ 	.word	0x00021ad0


	//   ....[84]....
        /*0c6c*/ 	.word	0x00021b00


	//   ....[85]....
        /*0c70*/ 	.word	0x00021b30


	//   ....[86]....
        /*0c74*/ 	.word	0x00021b60


	//   ....[87]....
        /*0c78*/ 	.word	0x00021c00


	//   ....[88]....
        /*0c7c*/ 	.word	0x00021c30


	//   ....[89]....
        /*0c80*/ 	.word	0x00021c40


	//   ....[90]....
        /*0c84*/ 	.word	0x00021c70


	//   ....[91]....
        /*0c88*/ 	.word	0x00023540


	//   ....[92]....
        /*0c8c*/ 	.word	0x00025560


	//   ....[93]....
        /*0c90*/ 	.word	0x00026160


	//   ....[94]....
        /*0c94*/ 	.word	0x00026180


	//   ....[95]....
        /*0c98*/ 	.word	0x00026190


	//   ....[96]....
        /*0c9c*/ 	.word	0x000261c0


	//   ....[97]....
        /*0ca0*/ 	.word	0x000262e0


	//   ....[98]....
        /*0ca4*/ 	.word	0x000262f0


	//   ....[99]....
        /*0ca8*/ 	.word	0x00026390


	//   ....[100]....
        /*0cac*/ 	.word	0x000263a0


	//   ....[101]....
        /*0cb0*/ 	.word	0x00026440


	//   ....[102]....
        /*0cb4*/ 	.word	0x00026450


	//   ....[103]....
        /*0cb8*/ 	.word	0x000264f0


	//   ....[104]....
        /*0cbc*/ 	.word	0x00026500


	//   ....[105]....
        /*0cc0*/ 	.word	0x00026580


	//   ....[106]....
        /*0cc4*/ 	.word	0x000265b0


	//   ....[107]....
        /*0cc8*/ 	.word	0x00026600


	//   ....[108]....
        /*0ccc*/ 	.word	0x00026640


	//   ....[109]....
        /*0cd0*/ 	.word	0x00029270


	//   ....[110]....
        /*0cd4*/ 	.word	0x000292a0


	//   ....[111]....
        /*0cd8*/ 	.word	0x00029300


	//   ....[112]....
        /*0cdc*/ 	.word	0x00029330


	//   ....[113]....
        /*0ce0*/ 	.word	0x00029360


	//   ....[114]....
        /*0ce4*/ 	.word	0x00029390


	//   ....[115]....
        /*0ce8*/ 	.word	0x000293c0


	//   ....[116]....
        /*0cec*/ 	.word	0x000293f0


	//   ....[117]....
        /*0cf0*/ 	.word	0x000295b0


	//   ....[118]....
        /*0cf4*/ 	.word	0x000295e0


	//   ....[119]....
        /*0cf8*/ 	.word	0x00029610


	//   ....[120]....
        /*0cfc*/ 	.word	0x00029640


	//   ....[121]....
        /*0d00*/ 	.word	0x00029670


	//   ....[122]....
        /*0d04*/ 	.word	0x000296a0


	//   ....[123]....
        /*0d08*/ 	.word	0x00029770


	//   ....[124]....
        /*0d0c*/ 	.word	0x00029790


	//   ....[125]....
        /*0d10*/ 	.word	0x000297a0


	//   ....[126]....
        /*0d14*/ 	.word	0x00029820


	//   ....[127]....
        /*0d18*/ 	.word	0x0002a360


	//   ....[128]....
        /*0d1c*/ 	.word	0x0002a7c0


	//   ....[129]....
        /*0d20*/ 	.word	0x0002a850


	//   ....[130]....
        /*0d24*/ 	.word	0x0002a8a0


	//   ....[131]....
        /*0d28*/ 	.word	0x0002a8f0


	//   ....[132]....
        /*0d2c*/ 	.word	0x0002a990


	//   ....[133]....
        /*0d30*/ 	.word	0x0002aa20


	//   ....[134]....
        /*0d34*/ 	.word	0x0002aa70


	//   ....[135]....
        /*0d38*/ 	.word	0x0002aac0


	//   ....[136]....
        /*0d3c*/ 	.word	0x0002abb0


	//   ....[137]....
        /*0d40*/ 	.word	0x0002ac40


	//   ....[138]....
        /*0d44*/ 	.word	0x0002aca0


	//   ....[139]....
        /*0d48*/ 	.word	0x0002ad00


	//   ....[140]....
        /*0d4c*/ 	.word	0x0002ad90


	//   ....[141]....
        /*0d50*/ 	.word	0x0002ae20


	//   ....[142]....
        /*0d54*/ 	.word	0x0002ae70


	//   ....[143]....
        /*0d58*/ 	.word	0x0002aec0


	//   ....[144]....
        /*0d5c*/ 	.word	0x0002b260


	//   ....[145]....
        /*0d60*/ 	.word	0x0002b540


	//   ....[146]....
        /*0d64*/ 	.word	0x0002b720


	//   ....[147]....
        /*0d68*/ 	.word	0x0002b770


	//   ....[148]....
        /*0d6c*/ 	.word	0x0002b7d0


	//   ....[149]....
        /*0d70*/ 	.word	0x0002b8b0


	//   ....[150]....
        /*0d74*/ 	.word	0x0002b970


	//   ....[151]....
        /*0d78*/ 	.word	0x0002ba70


	//   ....[152]....
        /*0d7c*/ 	.word	0x0002bb40


	//   ....[153]....
        /*0d80*/ 	.word	0x0002bc50


	//   ....[154]....
        /*0d84*/ 	.word	0x0002bcb0


	//   ....[155]....
        /*0d88*/ 	.word	0x0002bdc0


	//   ....[156]....
        /*0d8c*/ 	.word	0x0002be20


	//   ....[157]....
        /*0d90*/ 	.word	0x0002bf30


	//   ....[158]....
        /*0d94*/ 	.word	0x0002bf90


	//   ....[159]....
        /*0d98*/ 	.word	0x0002c080


	//   ....[160]....
        /*0d9c*/ 	.word	0x0002c100


	//   ....[161]....
        /*0da0*/ 	.word	0x0002c1e0


	//   ....[162]....
        /*0da4*/ 	.word	0x0002c550


	//   ....[163]....
        /*0da8*/ 	.word	0x0002c5f0


	//   ....[164]....
        /*0dac*/ 	.word	0x0002c790


	//   ....[165]....
        /*0db0*/ 	.word	0x0002c810


	//   ....[166]....
        /*0db4*/ 	.word	0x0002c890


	//   ....[167]....
        /*0db8*/ 	.word	0x0002c910


	//   ....[168]....
        /*0dbc*/ 	.word	0x0002c990


	//   ....[169]....
        /*0dc0*/ 	.word	0x0002ca20


	//   ....[170]....
        /*0dc4*/ 	.word	0x0002cac0


	//   ....[171]....
        /*0dc8*/ 	.word	0x0002cb70


	//   ....[172]....
        /*0dcc*/ 	.word	0x0002cbf0


	//   ....[173]....
        /*0dd0*/ 	.word	0x0002cc70


	//   ....[174]....
        /*0dd4*/ 	.word	0x0002ccf0


	//   ....[175]....
        /*0dd8*/ 	.word	0x0002cd80


	//   ....[176]....
        /*0ddc*/ 	.word	0x0002ce00


	//   ....[177]....
        /*0de0*/ 	.word	0x0002ceb0


	//   ....[178]....
        /*0de4*/ 	.word	0x0002cf00


	//   ....[179]....
        /*0de8*/ 	.word	0x0002cfc0


	//   ....[180]....
        /*0dec*/ 	.word	0x0002d0f0


	//----- nvinfo : EIATTR_REG_RECONFIG
	.align		4
.L_239:
        /*0df0*/ 	.byte	0x01, 0x54
	.zero		2


	//----- nvinfo : EIATTR_SYSCALL_OFFSETS
	.align		4
        /*0df4*/ 	.byte	0x04, 0x46
        /*0df6*/ 	.short	(.L_241 - .L_240)


	//   ....[0]....
.L_240:
        /*0df8*/ 	.word	0x00002310


	//   ....[1]....
        /*0dfc*/ 	.word	0x00002460


	//   ....[2]....
        /*0e00*/ 	.word	0x0000b820


	//   ....[3]....
        /*0e04*/ 	.word	0x0000bb40


	//   ....[4]....
        /*0e08*/ 	.word	0x00025190


	//   ....[5]....
        /*0e0c*/ 	.word	0x000252e0


	//   ....[6]....
        /*0e10*/ 	.word	0x000253d0


	//   ....[7]....
        /*0e14*/ 	.word	0x00025c90


	//----- nvinfo : EIATTR_MBARRIER_INSTR_OFFSETS
	.align		4
.L_241:
        /*0e18*/ 	.byte	0x04, 0x39
        /*0e1a*/ 	.short	(.L_243 - .L_242)


	//   ....[0]....
.L_242:
        /*0e1c*/ 	.word	0x000002d0
        /*0e20*/ 	.word	0x000000ff
        /*0e24*/ 	.word	0x0002a800
        /*0e28*/ 	.short	0x0100
        /*0e2a*/ 	.byte	0x08
	.zero		1


	//   ....[1]....
        /*0e2c*/ 	.word	0x000002e0
        /*0e30*/ 	.word	0x000000ff
        /*0e34*/ 	.word	0x0002a820
        /*0e38*/ 	.short	0x0100
        /*0e3a*/ 	.byte	0x08
	.zero		1


	//   ....[2]....
        /*0e3c*/ 	.word	0x000003d0
        /*0e40*/ 	.word	0x000000ff
        /*0e44*/ 	.word	0x0002a830
        /*0e48*/ 	.short	0x0100
        /*0e4a*/ 	.byte	0x08
	.zero		1


	//   ....[3]....
        /*0e4c*/ 	.word	0x000003e0
        /*0e50*/ 	.word	0x000000ff
        /*0e54*/ 	.word	0x0002a840
        /*0e58*/ 	.short	0x0100
        /*0e5a*/ 	.byte	0x08
	.zero		1


	//   ....[4]....
        /*0e5c*/ 	.word	0x000003f0
        /*0e60*/ 	.word	0x000000ff
        /*0e64*/ 	.word	0x0002a838
        /*0e68*/ 	.short	0x0100
        /*0e6a*/ 	.byte	0x08
	.zero		1


	//   ....[5]....
        /*0e6c*/ 	.word	0x00000400
        /*0e70*/ 	.word	0x000000ff
        /*0e74*/ 	.word	0x0002a848
        /*0e78*/ 	.short	0x0100
        /*0e7a*/ 	.byte	0x08
	.zero		1


	//   ....[6]....
        /*0e7c*/ 	.word	0x00000530
        /*0e80*/ 	.word	0x000000ff
        /*0e84*/ 	.word	0x0002a850
        /*0e88*/ 	.short	0x0100
        /*0e8a*/ 	.byte	0x08
	.zero		1


	//   ....[7]....
        /*0e8c*/ 	.word	0x00000540
        /*0e90*/ 	.word	0x000000ff
        /*0e94*/ 	.word	0x0002a860
        /*0e98*/ 	.short	0x0100
        /*0e9a*/ 	.byte	0x08
	.zero		1


	//   ....[8]....
        /*0e9c*/ 	.word	0x00000550
        /*0ea0*/ 	.word	0x000000ff
        /*0ea4*/ 	.word	0x0002a858
        /*0ea8*/ 	.short	0x0100
        /*0eaa*/ 	.byte	0x08
	.zero		1


	//   ....[9]....
        /*0eac*/ 	.word	0x00000560
        /*0eb0*/ 	.word	0x000000ff
        /*0eb4*/ 	.word	0x0002a868
        /*0eb8*/ 	.short	0x0100
        /*0eba*/ 	.byte	0x08
	.zero		1


	//   ....[10]....
        /*0ebc*/ 	.word	0x00000650
        /*0ec0*/ 	.word	0x000000ff
        /*0ec4*/ 	.word	0x0002a870
        /*0ec8*/ 	.short	0x0100
        /*0eca*/ 	.byte	0x06
	.zero		1


	//   ....[11]....
        /*0ecc*/ 	.word	0x00000660
        /*0ed0*/ 	.word	0x000000ff
        /*0ed4*/ 	.word	0x0002a880
        /*0ed8*/ 	.short	0x0100
        /*0eda*/ 	.byte	0x06
	.zero		1


	//   ....[12]....
        /*0edc*/ 	.word	0x00000670
        /*0ee0*/ 	.word	0x000000ff
        /*0ee4*/ 	.word	0x0002a878
        /*0ee8*/ 	.short	0x0100
        /*0eea*/ 	.byte	0x06
	.zero		1


	//   ....[13]....
        /*0eec*/ 	.word	0x00000680
        /*0ef0*/ 	.word	0x000000ff
        /*0ef4*/ 	.word	0x0002a888
        /*0ef8*/ 	.short	0x0100
        /*0efa*/ 	.byte	0x06
	.zero		1


	//   ....[14]....
        /*0efc*/ 	.word	0x000007b0
        /*0f00*/ 	.word	0x000000ff
        /*0f04*/ 	.word	0x0002a890
        /*0f08*/ 	.short	0x0100
        /*0f0a*/ 	.byte	0x08
	.zero		1


	//   ....[15]....
        /*0f0c*/ 	.word	0x000007c0
        /*0f10*/ 	.word	0x000000ff
        /*0f14*/ 	.word	0x0002a8a0
        /*0f18*/ 	.short	0x0100
        /*0f1a*/ 	.byte	0x08
	.zero		1


	//   ....[16]....
        /*0f1c*/ 	.word	0x000007d0
        /*0f20*/ 	.word	0x000000ff
        /*0f24*/ 	.word	0x0002a898
        /*0f28*/ 	.short	0x0100
        /*0f2a*/ 	.byte	0x08
	.zero		1


	//   ....[17]....
        /*0f2c*/ 	.word	0x000007e0
        /*0f30*/ 	.word	0x000000ff
        /*0f34*/ 	.word	0x0002a8a8
        /*0f38*/ 	.short	0x0100
        /*0f3a*/ 	.byte	0x08
	.zero		1


	//   ....[18]....
        /*0f3c*/ 	.word	0x00000910
        /*0f40*/ 	.word	0x000000ff
        /*0f44*/ 	.word	0x0002a8b0
        /*0f48*/ 	.short	0x0100
        /*0f4a*/ 	.byte	0x08
	.zero		1


	//   ....[19]....
        /*0f4c*/ 	.word	0x00000920
        /*0f50*/ 	.word	0x000000ff
        /*0f54*/ 	.word	0x0002a8c0
        /*0f58*/ 	.short	0x0100
        /*0f5a*/ 	.byte	0x08
	.zero		1


	//   ....[20]....
        /*0f5c*/ 	.word	0x00000930
        /*0f60*/ 	.word	0x000000ff
        /*0f64*/ 	.word	0x0002a8b8
        /*0f68*/ 	.short	0x0100
        /*0f6a*/ 	.byte	0x08
	.zero		1


	//   ....[21]....
        /*0f6c*/ 	.word	0x00000940
        /*0f70*/ 	.word	0x000000ff
        /*0f74*/ 	.word	0x0002a8c8
        /*0f78*/ 	.short	0x0100
        /*0f7a*/ 	.byte	0x08
	.zero		1


	//   ....[22]....
        /*0f7c*/ 	.word	0x00003f20
        /*0f80*/ 	.word	0x00000003
        /*0f84*/ 	.word	0x0002a890
        /*0f88*/ 	.short	0x010a
        /*0f8a*/ 	.byte	0x3f
	.zero		1


	//   ....[23]....
        /*0f8c*/ 	.word	0x000072d0
        /*0f90*/ 	.word	0x00000003
        /*0f94*/ 	.word	0x0002a890
        /*0f98*/ 	.short	0x010a
        /*0f9a*/ 	.byte	0x3f
	.zero		1


	//   ....[24]....
        /*0f9c*/ 	.word	0x0000a440
        /*0fa0*/ 	.word	0x00000003
        /*0fa4*/ 	.word	0x0002a890
        /*0fa8*/ 	.short	0x010a
        /*0faa*/ 	.byte	0x3f
	.zero		1


	//   ....[25]....
        /*0fac*/ 	.word	0x0000a810
        /*0fb0*/ 	.word	0x0000001c
        /*0fb4*/ 	.word	0x00000000
        /*0fb8*/ 	.short	0x0101
        /*0fba*/ 	.byte	0x3f
	.zero		1


	//   ....[26]....
        /*0fbc*/ 	.word	0x0000a850
        /*0fc0*/ 	.word	0x00000003
        /*0fc4*/ 	.word	0x0002a8b0
        /*0fc8*/ 	.short	0x010a
        /*0fca*/ 	.byte	0x3f
	.zero		1


	//   ....[27]....
        /*0fcc*/ 	.word	0x0000acf0
        /*0fd0*/ 	.word	0x00000003
        /*0fd4*/ 	.word	0x00000000
        /*0fd8*/ 	.short	0x0101
        /*0fda*/ 	.byte	0x3f
	.zero		1


	//   ....[28]....
        /*0fdc*/ 	.word	0x0000b8a0
        /*0fe0*/ 	.word	0x00000002
        /*0fe4*/ 	.word	0x0002a800
        /*0fe8*/ 	.short	0x010a
        /*0fea*/ 	.byte	0x3f
	.zero		1


	//   ....[29]....
        /*0fec*/ 	.word	0x0000b8f0
        /*0ff0*/ 	.word	0x00000002
        /*0ff4*/ 	.word	0x0002a800
        /*0ff8*/ 	.short	0x010a
        /*0ffa*/ 	.byte	0x3f
	.zero		1


	//   ....[30]....
        /*0ffc*/ 	.word	0x0000cc70
        /*1000*/ 	.word	0x00000002
        /*1004*/ 	.word	0x0002a800
        /*1008*/ 	.short	0x010a
        /*100a*/ 	.byte	0x3f
	.zero		1


	//   ....[31]....
        /*100c*/ 	.word	0x0000fdb0
        /*1010*/ 	.word	0x00000002
        /*1014*/ 	.word	0x0002a800
        /*1018*/ 	.short	0x010a
        /*101a*/ 	.byte	0x3f
	.zero		1


	//   ....[32]....
        /*101c*/ 	.word	0x00012610
        /*1020*/ 	.word	0x00000009
        /*1024*/ 	.word	0x0002a830
        /*1028*/ 	.short	0x010a
        /*102a*/ 	.byte	0x3f
	.zero		1


	//   ....[33]....
        /*102c*/ 	.word	0x00012680
        /*1030*/ 	.word	0x00000009
        /*1034*/ 	.word	0x0002a830
        /*1038*/ 	.short	0x010a
        /*103a*/ 	.byte	0x3f
	.zero		1


	//   ....[34]....
        /*103c*/ 	.word	0x00013120
        /*1040*/ 	.word	0x00000000
        /*1044*/ 	.word	0x00000000
        /*1048*/ 	.short	0x0101
        /*104a*/ 	.byte	0x3f
	.zero		1


	//   ....[35]....
        /*104c*/ 	.word	0x000154d0
        /*1050*/ 	.word	0x00000007
        /*1054*/ 	.word	0x0002a830
        /*1058*/ 	.short	0x010a
        /*105a*/ 	.byte	0x3f
	.zero		1


	//   ....[36]....
        /*105c*/ 	.word	0x00015550
        /*1060*/ 	.word	0x00000007
        /*1064*/ 	.word	0x0002a830
        /*1068*/ 	.short	0x010a
        /*106a*/ 	.byte	0x3f
	.zero		1


	//   ....[37]....
        /*106c*/ 	.word	0x00015ff0
        /*1070*/ 	.word	0x00000017
        /*1074*/ 	.word	0x0002a850
        /*1078*/ 	.short	0x010a
        /*107a*/ 	.byte	0x3f
	.zero		1


	//   ....[38]....
        /*107c*/ 	.word	0x00016040
        /*1080*/ 	.word	0x00000017
        /*1084*/ 	.word	0x0002a850
        /*1088*/ 	.short	0x010a
        /*108a*/ 	.byte	0x3f
	.zero		1


	//   ....[39]....
        /*108c*/ 	.word	0x00016440
        /*1090*/ 	.word	0x00000007
        /*1094*/ 	.word	0x00000000
        /*1098*/ 	.short	0x0101
        /*109a*/ 	.byte	0x3f
	.zero		1


	//   ....[40]....
        /*109c*/ 	.word	0x00018000
        /*10a0*/ 	.word	0x00000069
        /*10a4*/ 	.word	0x00000000
        /*10a8*/ 	.short	0x0101
        /*10aa*/ 	.byte	0x3f
	.zero		1


	//   ....[41]....
        /*10ac*/ 	.word	0x000189b0
        /*10b0*/ 	.word	0x00000000
        /*10b4*/ 	.word	0x0002a830
        /*10b8*/ 	.short	0x010a
        /*10ba*/ 	.byte	0x3f
	.zero		1


	//   ....[42]....
        /*10bc*/ 	.word	0x00018a30
        /*10c0*/ 	.word	0x00000000
        /*10c4*/ 	.word	0x0002a830
        /*10c8*/ 	.short	0x010a
        /*10ca*/ 	.byte	0x3f
	.zero		1


	//   ....[43]....
        /*10cc*/ 	.word	0x000194f0
        /*10d0*/ 	.word	0x000000d2
        /*10d4*/ 	.word	0x0002a850
        /*10d8*/ 	.short	0x010a
        /*10da*/ 	.byte	0x3f
	.zero		1


	//   ....[44]....
        /*10dc*/ 	.word	0x00019540
        /*10e0*/ 	.word	0x000000d2
        /*10e4*/ 	.word	0x0002a850
        /*10e8*/ 	.short	0x010a
        /*10ea*/ 	.byte	0x3f
	.zero		1


	//   ....[45]....
        /*10ec*/ 	.word	0x0001a290
        /*10f0*/ 	.word	0x00000015
        /*10f4*/ 	.word	0x00000000
        /*10f8*/ 	.short	0x0101
        /*10fa*/ 	.byte	0x3f
	.zero		1


	//   ....[46]....
        /*10fc*/ 	.word	0x0001a340
        /*1100*/ 	.word	0x000000d2
        /*1104*/ 	.word	0x00000000
        /*1108*/ 	.short	0x0101
        /*110a*/ 	.byte	0x3f
	.zero		1


	//   ....[47]....
        /*110c*/ 	.word	0x0001a910
        /*1110*/ 	.word	0x00000003
        /*1114*/ 	.word	0x0002a830
        /*1118*/ 	.short	0x010a
        /*111a*/ 	.byte	0x3f
	.zero		1


	//   ....[48]....
        /*111c*/ 	.word	0x0001a990
        /*1120*/ 	.word	0x00000003
        /*1124*/ 	.word	0x0002a830
        /*1128*/ 	.short	0x010a
        /*112a*/ 	.byte	0x3f
	.zero		1


	//   ....[49]....
        /*112c*/ 	.word	0x0001b430
        /*1130*/ 	.word	0x00000015
        /*1134*/ 	.word	0x0002a850
        /*1138*/ 	.short	0x010a
        /*113a*/ 	.byte	0x3f
	.zero		1


	//   ....[50]....
        /*113c*/ 	.word	0x0001b480
        /*1140*/ 	.word	0x00000015
        /*1144*/ 	.word	0x0002a850
        /*1148*/ 	.short	0x010a
        /*114a*/ 	.byte	0x3f
	.zero		1


	//   ....[51]....
        /*114c*/ 	.word	0x0001b880
        /*1150*/ 	.word	0x00000000
        /*1154*/ 	.word	0x00000000
        /*1158*/ 	.short	0x0101
        /*115a*/ 	.byte	0x3f
	.zero		1


	//   ....[52]....
        /*115c*/ 	.word	0x0001d560
        /*1160*/ 	.word	0x00000065
        /*1164*/ 	.word	0x00000000
        /*1168*/ 	.short	0x0101
        /*116a*/ 	.byte	0x3f
	.zero		1


	//   ....[53]....
        /*116c*/ 	.word	0x0001de40
        /*1170*/ 	.word	0x0000000d
        /*1174*/ 	.word	0x0002a850
        /*1178*/ 	.short	0x010a
        /*117a*/ 	.byte	0x3f
	.zero		1


	//   ....[54]....
        /*117c*/ 	.word	0x0001dee0
        /*1180*/ 	.word	0x0000000d
        /*1184*/ 	.word	0x0002a850
        /*1188*/ 	.short	0x010a
        /*118a*/ 	.byte	0x3f
	.zero		1


	//   ....[55]....
        /*118c*/ 	.word	0x0001e3c0
        /*1190*/ 	.word	0x00000004
        /*1194*/ 	.word	0x00000000
        /*1198*/ 	.short	0x0101
        /*119a*/ 	.byte	0x3f
	.zero		1


	//   ....[56]....
        /*119c*/ 	.word	0x0001f9f0
        /*11a0*/ 	.word	0x00000000
        /*11a4*/ 	.word	0x00000000
        /*11a8*/ 	.short	0x0101
        /*11aa*/ 	.byte	0x3f
	.zero		1


	//   ....[57]....
        /*11ac*/ 	.word	0x00020000
        /*11b0*/ 	.word	0x00000006
        /*11b4*/ 	.word	0x00000000
        /*11b8*/ 	.short	0x0101
        /*11ba*/ 	.byte	0x3f
	.zero		1


	//   ....[58]....
        /*11bc*/ 	.word	0x00023620
        /*11c0*/ 	.word	0x00000013
        /*11c4*/ 	.word	0x0002a820
        /*11c8*/ 	.short	0x010a
        /*11ca*/ 	.byte	0x3f
	.zero		1


	//   ....[59]....
        /*11cc*/ 	.word	0x000236f0
        /*11d0*/ 	.word	0x00000007
        /*11d4*/ 	.word	0x0002a8a0
        /*11d8*/ 	.short	0x010a
        /*11da*/ 	.byte	0x3f
	.zero		1


	//   ....[60]....
        /*11dc*/ 	.word	0x00023b20
        /*11e0*/ 	.word	0x00000007
        /*11e4*/ 	.word	0x0002a8c0
        /*11e8*/ 	.short	0x010a
        /*11ea*/ 	.byte	0x3f
	.zero		1


	//   ....[61]....
        /*11ec*/ 	.word	0x00023fe0
        /*11f0*/ 	.word	0x00000008
        /*11f4*/ 	.word	0x0002a8a0
        /*11f8*/ 	.short	0x010a
        /*11fa*/ 	.byte	0x3f
	.zero		1


	//   ....[62]....
        /*11fc*/ 	.word	0x00024400
        /*1200*/ 	.word	0x00000008
        /*1204*/ 	.word	0x0002a8c0
        /*1208*/ 	.short	0x010a
        /*120a*/ 	.byte	0x3f
	.zero		1


	//   ....[63]....
        /*120c*/ 	.word	0x000257c0
        /*1210*/ 	.word	0x00000000
        /*1214*/ 	.word	0x0002a840
        /*1218*/ 	.short	0x010a
        /*121a*/ 	.byte	0x3f
	.zero		1


	//   ....[64]....
        /*121c*/ 	.word	0x00026750
        /*1220*/ 	.word	0x00000013
        /*1224*/ 	.word	0x0002a800
        /*1228*/ 	.short	0x0107
        /*122a*/ 	.byte	0x3f
	.zero		1


	//   ....[65]....
        /*122c*/ 	.word	0x00026860
        /*1230*/ 	.word	0x00000013
        /*1234*/ 	.word	0x0002a800
        /*1238*/ 	.short	0x0101
        /*123a*/ 	.byte	0x3f
	.zero		1


	//   ....[66]....
        /*123c*/ 	.word	0x00026880
        /*1240*/ 	.word	0x00000013
        /*1244*/ 	.word	0x0002a820
        /*1248*/ 	.short	0x010a
        /*124a*/ 	.byte	0x3f
	.zero		1


	//   ....[67]....
        /*124c*/ 	.word	0x00026ca0
        /*1250*/ 	.word	0x00000003
        /*1254*/ 	.word	0x0002a840
        /*1258*/ 	.short	0x010a
        /*125a*/ 	.byte	0x3f
	.zero		1


	//   ....[68]....
        /*125c*/ 	.word	0x00027140
        /*1260*/ 	.word	0x00000003
        /*1264*/ 	.word	0x00000060
        /*1268*/ 	.short	0x010a
        /*126a*/ 	.byte	0x3f
	.zero		1


	//   ....[69]....
        /*126c*/ 	.word	0x000277d0
        /*1270*/ 	.word	0x00000003
        /*1274*/ 	.word	0x0002a840
        /*1278*/ 	.short	0x010a
        /*127a*/ 	.byte	0x3f
	.zero		1


	//   ....[70]....
        /*127c*/ 	.word	0x00027c70
        /*1280*/ 	.word	0x00000002
        /*1284*/ 	.word	0x00000060
        /*1288*/ 	.short	0x010a
        /*128a*/ 	.byte	0x3f
	.zero		1


	//   ....[71]....
        /*128c*/ 	.word	0x00028250
        /*1290*/ 	.word	0x00000002
        /*1294*/ 	.word	0x0002a840
        /*1298*/ 	.short	0x010a
        /*129a*/ 	.byte	0x3f
	.zero		1


	//   ....[72]....
        /*129c*/ 	.word	0x000286f0
        /*12a0*/ 	.word	0x00000002
        /*12a4*/ 	.word	0x00000060
        /*12a8*/ 	.short	0x010a
        /*12aa*/ 	.byte	0x3f
	.zero		1


	//   ....[73]....
        /*12ac*/ 	.word	0x00028c70
        /*12b0*/ 	.word	0x00000000
        /*12b4*/ 	.word	0x0002a860
        /*12b8*/ 	.short	0x010a
        /*12ba*/ 	.byte	0x3f
	.zero		1


	//   ....[74]....
        /*12bc*/ 	.word	0x0002a2e0
        /*12c0*/ 	.word	0x00000000
        /*12c4*/ 	.word	0x0002a820
        /*12c8*/ 	.short	0x010a
        /*12ca*/ 	.byte	0x3f
	.zero		1


	//   ....[75]....
        /*12cc*/ 	.word	0x0002a4b0
        /*12d0*/ 	.word	0x00000006
        /*12d4*/ 	.word	0x00000000
        /*12d8*/ 	.short	0x010a
        /*12da*/ 	.byte	0x3f
	.zero		1


	//   ....[76]....
        /*12dc*/ 	.word	0x0002a520
        /*12e0*/ 	.word	0x00000007
        /*12e4*/ 	.word	0x00000000
        /*12e8*/ 	.short	0x010a
        /*12ea*/ 	.byte	0x3f
	.zero		1


	//   ....[77]....
        /*12ec*/ 	.word	0x0002a590
        /*12f0*/ 	.word	0x00000004
        /*12f4*/ 	.word	0x00000000
        /*12f8*/ 	.short	0x010a
        /*12fa*/ 	.byte	0x3f
	.zero		1


	//   ....[78]....
        /*12fc*/ 	.word	0x0002a5c0
        /*1300*/ 	.word	0x00000003
        /*1304*/ 	.word	0x00000000
        /*1308*/ 	.short	0x010a
        /*130a*/ 	.byte	0x3f
	.zero		1


	//   ....[79]....
        /*130c*/ 	.word	0x0002a620
        /*1310*/ 	.word	0x00000003
        /*1314*/ 	.word	0x0002a890
        /*1318*/ 	.short	0x010a
        /*131a*/ 	.byte	0x3f
	.zero		1


	//   ....[80]....
        /*131c*/ 	.word	0x0002a670
        /*1320*/ 	.word	0x00000003
        /*1324*/ 	.word	0x0002a890
        /*1328*/ 	.short	0x010a
        /*132a*/ 	.byte	0x3f
	.zero		1


	//   ....[81]....
        /*132c*/ 	.word	0x0002a6c0
        /*1330*/ 	.word	0x00000003
        /*1334*/ 	.word	0x0002a890
        /*1338*/ 	.short	0x010a
        /*133a*/ 	.byte	0x3f
	.zero		1


	//   ....[82]....
        /*133c*/ 	.word	0x0002a710
        /*1340*/ 	.word	0x00000003
        /*1344*/ 	.word	0x0002a8b0
        /*1348*/ 	.short	0x010a
        /*134a*/ 	.byte	0x3f
	.zero		1


	//   ....[83]....
        /*134c*/ 	.word	0x0002ab00
        /*1350*/ 	.word	0x00000002
        /*1354*/ 	.word	0x0002a800
        /*1358*/ 	.short	0x010a
        /*135a*/ 	.byte	0x3f
	.zero		1


	//   ....[84]....
        /*135c*/ 	.word	0x0002af00
        /*1360*/ 	.word	0x00000002
        /*1364*/ 	.word	0x0002a800
        /*1368*/ 	.short	0x010a
        /*136a*/ 	.byte	0x3f
	.zero		1


	//   ....[85]....
        /*136c*/ 	.word	0x0002af50
        /*1370*/ 	.word	0x00000009
        /*1374*/ 	.word	0x0002a830
        /*1378*/ 	.short	0x010a
        /*137a*/ 	.byte	0x3f
	.zero		1


	//   ....[86]....
        /*137c*/ 	.word	0x0002afa0
        /*1380*/ 	.word	0x00000007
        /*1384*/ 	.word	0x0002a830
        /*1388*/ 	.short	0x010a
        /*138a*/ 	.byte	0x3f
	.zero		1


	//   ....[87]....
        /*138c*/ 	.word	0x0002aff0
        /*1390*/ 	.word	0x00000017
        /*1394*/ 	.word	0x0002a850
        /*1398*/ 	.short	0x010a
        /*139a*/ 	.byte	0x3f
	.zero		1


	//   ....[88]....
        /*139c*/ 	.word	0x0002b040
        /*13a0*/ 	.word	0x00000000
        /*13a4*/ 	.word	0x0002a830
        /*13a8*/ 	.short	0x010a
        /*13aa*/ 	.byte	0x3f
	.zero		1


	//   ....[89]....
        /*13ac*/ 	.word	0x0002b090
        /*13b0*/ 	.word	0x000000d2
        /*13b4*/ 	.word	0x0002a850
        /*13b8*/ 	.short	0x010a
        /*13ba*/ 	.byte	0x3f
	.zero		1


	//   ....[90]....
        /*13bc*/ 	.word	0x0002b0e0
        /*13c0*/ 	.word	0x00000003
        /*13c4*/ 	.word	0x0002a830
        /*13c8*/ 	.short	0x010a
        /*13ca*/ 	.byte	0x3f
	.zero		1


	//   ....[91]....
        /*13cc*/ 	.word	0x0002b130
        /*13d0*/ 	.word	0x00000015
        /*13d4*/ 	.word	0x0002a850
        /*13d8*/ 	.short	0x010a
        /*13da*/ 	.byte	0x3f
	.zero		1


	//   ....[92]....
        /*13dc*/ 	.word	0x0002b180
        /*13e0*/ 	.word	0x0000000d
        /*13e4*/ 	.word	0x0002a850
        /*13e8*/ 	.short	0x010a
        /*13ea*/ 	.byte	0x3f
	.zero		1


	//   ....[93]....
        /*13ec*/ 	.word	0x0002b320
        /*13f0*/ 	.word	0x00000013
        /*13f4*/ 	.word	0x0002a820
        /*13f8*/ 	.short	0x010a
        /*13fa*/ 	.byte	0x3f
	.zero		1


	//   ....[94]....
        /*13fc*/ 	.word	0x0002b370
        /*1400*/ 	.word	0x00000007
        /*1404*/ 	.word	0x0002a8a0
        /*1408*/ 	.short	0x010a
        /*140a*/ 	.byte	0x3f
	.zero		1


	//   ....[95]....
        /*140c*/ 	.word	0x0002b3c0
        /*1410*/ 	.word	0x00000007
        /*1414*/ 	.word	0x0002a8c0
        /*1418*/ 	.short	0x010a
        /*141a*/ 	.byte	0x3f
	.zero		1


	//   ....[96]....
        /*141c*/ 	.word	0x0002b410
        /*1420*/ 	.word	0x00000008
        /*1424*/ 	.word	0x0002a8a0
        /*1428*/ 	.short	0x010a
        /*142a*/ 	.byte	0x3f
	.zero		1


	//   ....[97]....
        /*142c*/ 	.word	0x0002b460
        /*1430*/ 	.word	0x00000008
        /*1434*/ 	.word	0x0002a8c0
        /*1438*/ 	.short	0x010a
        /*143a*/ 	.byte	0x3f
	.zero		1


	//   ....[98]....
        /*143c*/ 	.word	0x0002b600
        /*1440*/ 	.word	0x00000000
        /*1444*/ 	.word	0x0002a840
        /*1448*/ 	.short	0x010a
        /*144a*/ 	.byte	0x3f
	.zero		1


	//   ....[99]....
        /*144c*/ 	.word	0x0002c260
        /*1450*/ 	.word	0x00000013
        /*1454*/ 	.word	0x0002a820
        /*1458*/ 	.short	0x010a
        /*145a*/ 	.byte	0x3f
	.zero		1


	//   ....[100]....
        /*145c*/ 	.word	0x0002c2b0
        /*1460*/ 	.word	0x00000003
        /*1464*/ 	.word	0x0002a840
        /*1468*/ 	.short	0x010a
        /*146a*/ 	.byte	0x3f
	.zero		1


	//   ....[101]....
        /*146c*/ 	.word	0x0002c300
        /*1470*/ 	.word	0x00000003
        /*1474*/ 	.word	0x00000060
        /*1478*/ 	.short	0x010a
        /*147a*/ 	.byte	0x3f
	.zero		1


	//   ....[102]....
        /*147c*/ 	.word	0x0002c350
        /*1480*/ 	.word	0x00000003
        /*1484*/ 	.word	0x0002a840
        /*1488*/ 	.short	0x010a
        /*148a*/ 	.byte	0x3f
	.zero		1


	//   ....[103]....
        /*148c*/ 	.word	0x0002c3a0
        /*1490*/ 	.word	0x00000002
        /*1494*/ 	.word	0x00000060
        /*1498*/ 	.short	0x010a
        /*149a*/ 	.byte	0x3f
	.zero		1


	//   ....[104]....
        /*149c*/ 	.word	0x0002c3f0
        /*14a0*/ 	.word	0x00000002
        /*14a4*/ 	.word	0x0002a840
        /*14a8*/ 	.short	0x010a
        /*14aa*/ 	.byte	0x3f
	.zero		1


	//   ....[105]....
        /*14ac*/ 	.word	0x0002c440
        /*14b0*/ 	.word	0x00000002
        /*14b4*/ 	.word	0x00000060
        /*14b8*/ 	.short	0x010a
        /*14ba*/ 	.byte	0x3f
	.zero		1


	//   ....[106]....
        /*14bc*/ 	.word	0x0002c490
        /*14c0*/ 	.word	0x00000000
        /*14c4*/ 	.word	0x0002a860
        /*14c8*/ 	.short	0x010a
        /*14ca*/ 	.byte	0x3f
	.zero		1


	//   ....[107]....
        /*14cc*/ 	.word	0x0002d010
        /*14d0*/ 	.word	0x00000000
        /*14d4*/ 	.word	0x0002a820
        /*14d8*/ 	.short	0x010a
        /*14da*/ 	.byte	0x3f
	.zero		1


	//   ....[108]....
        /*14dc*/ 	.word	0x0002d1b0
        /*14e0*/ 	.word	0x00000006
        /*14e4*/ 	.word	0x00000000
        /*14e8*/ 	.short	0x010a
        /*14ea*/ 	.byte	0x3f
	.zero		1


	//   ....[109]....
        /*14ec*/ 	.word	0x0002d200
        /*14f0*/ 	.word	0x00000007
        /*14f4*/ 	.word	0x00000000
        /*14f8*/ 	.short	0x010a
        /*14fa*/ 	.byte	0x3f
	.zero		1


	//   ....[110]....
        /*14fc*/ 	.word	0x0002d250
        /*1500*/ 	.word	0x00000004
        /*1504*/ 	.word	0x00000000
        /*1508*/ 	.short	0x010a
        /*150a*/ 	.byte	0x3f
	.zero		1


	//----- nvinfo : EIATTR_NUM_MBARRIERS
	.align		4
.L_243:
        /*150c*/ 	.byte	0x03, 0x38
        /*150e*/ 	.short	0x0016


	//----- nvinfo : EIATTR_EXIT_INSTR_OFFSETS
	.align		4
        /*1510*/ 	.byte	0x04, 0x1c
        /*1512*/ 	.short	(.L_245 - .L_244)


	//   ....[0]....
.L_244:
        /*1514*/ 	.word	0x0002a610


	//----- nvinfo : EIATTR_MAX_THREADS
	.align		4
.L_245:
        /*1518*/ 	.byte	0x04, 0x05
        /*151a*/ 	.short	(.L_247 - .L_246)
.L_246:
        /*151c*/ 	.word	0x00000180
        /*1520*/ 	.word	0x00000001
        /*1524*/ 	.word	0x00000001


	//----- nvinfo : EIATTR_CRS_STACK_SIZE
	.align		4
.L_247:
        /*1528*/ 	.byte	0x04, 0x1e
        /*152a*/ 	.short	(.L_249 - .L_248)
.L_248:
        /*152c*/ 	.word	0x00000000


	//----- nvinfo : EIATTR_CBANK_PARAM_SIZE
	.align		4
.L_249:
        /*1530*/ 	.byte	0x03, 0x19
        /*1532*/ 	.short	0x0af0


	//----- nvinfo : EIATTR_PARAM_CBANK
	.align		4
        /*1534*/ 	.byte	0x04, 0x0a
        /*1536*/ 	.short	(.L_251 - .L_250)
	.align		4
.L_250:
        /*1538*/ 	.word	index@(.nv.constant0._ZN7cutlass13device_kernelIN5flash11enable_sm90INS1_16FlashAttnFwdSm90INS1_25CollectiveMainloopFwdSm90ILi2EN4cute5tupleIJNS5_1CILi1EEES8_S8_EEENS6_IJNS7_ILi128EEENS7_ILi96EEENS7_ILi192EEEEEELi128ENS_6half_tEfNS_4arch4Sm90ELb0ELb1ELb0ELb1ELb0ELb1ELb0ELb1ELb1ELb1ELb1ELb0EEENS1_21CollectiveEpilogueFwdINS6_IJSA_SA_SB_EEES9_SE_SG_Li256ELb1ELb1ELb1ELb0EEENS1_36VarlenDynamicPersistentTileSchedulerILi128ELi96ELi256ELi128ELb1ELb1ELb1ELb1ELb0ELb1EEEEEEEEEvNT_6ParamsE)
        /*153c*/ 	.short	0x0210
        /*153e*/ 	.short	0x0af0


	//----- nvinfo : EIATTR_SW_WAR
	.align		4
.L_251:
        /*1540*/ 	.byte	0x04, 0x36
        /*1542*/ 	.short	(.L_253 - .L_252)
.L_252:
        /*1544*/ 	.word	0x00000008
.L_253:


//--------------------- .nv.info._ZN7cutlass13device_kernelIN5flash11enable_sm90INS1_16FlashAttnFwdSm90INS1_25CollectiveMainloopFwdSm90ILi2EN4cute5tupleIJNS5_1CILi1EEES8_S8_EEENS6_IJNS7_ILi128EEESA_NS7_ILi192EEEEEELi128ENS_6half_tEfNS_4arch4Sm90ELb1ELb0ELb0ELb0ELb0ELb0ELb0ELb1ELb1ELb1ELb1ELb0EEENS1_21CollectiveEpilogueFwdINS6_IJSA_SA_SA_EEES9_SD_SF_Li256ELb0ELb1ELb1ELb0EEENS1_19SingleTileSchedulerILb0ELb1ELb1ELi128EEEEEEEEEvNT_6ParamsE --------------------------
	.section	.nv.info._ZN7cutlass13device_kernelIN5flash11enable_sm90INS1_16FlashAttnFwdSm90INS1_25CollectiveMainloopFwdSm90ILi2EN4cute5tupleIJNS5_1CILi1EEES8_S8_EEENS6_IJNS7_ILi128EEESA_NS7_ILi192EEEEEELi128ENS_6half_tEfNS_4arch4Sm90ELb1ELb0ELb0ELb0ELb0ELb0ELb0ELb1ELb1ELb1ELb1ELb0EEENS1_21CollectiveEpilogueFwdINS6_IJSA_SA_SA_EEES9_SD_SF_Li256ELb0ELb1ELb1ELb0EEENS1_19SingleTileSchedulerILb0ELb1ELb1ELi128EEEEEEEEEvNT_6ParamsE,"",@"SHT_CUDA_INFO"
	.sectionflags	@""
	.align	4


	//----- nvinfo : EIATTR_CUDA_API_VERSION
	.align		4
        /*0000*/ 	.byte	0x04, 0x37
        /*0002*/ 	.short	(.L_255 - .L_254)
.L_254:
        /*0004*/ 	.word	0x00000082


	//----- nvinfo : EIATTR_KPARAM_INFO
	.align		4
.L_255:
        /*0008*/ 	.byte	0x04, 0x17
        /*000a*/ 	.short	(.L_257 - .L_256)
.L_256:
        /*000c*/ 	.word	0x00000000
        /*0010*/ 	.short	0x0000
        /*0012*/ 	.short	0x0070
        /*0014*/ 	.byte	0x00, 0xf0, 0x01, 0x28


	//----- nvinfo : EIATTR_SPARSE_MMA_MASK
	.align		4
.L_257:
        /*0018*/ 	.byte	0x03, 0x50
        /*001a*/ 	.short	0x0000


	//----- nvinfo : EIATTR_MAXREG_COUNT
	.align		4
        /*001c*/ 	.byte	0x03, 0x1b
        /*001e*/ 	.short	0x00a8


	//----- nvinfo : EIATTR_NUM_BARRIERS
	.align		4
        /*0020*/ 	.byte	0x02, 0x4c
        /*0022*/ 	.byte	0x09
	.zero		1


	//----- nvinfo : EIATTR_EXTERNS
	.align		4
        /*0024*/ 	.byte	0x04, 0x0f
        /*0026*/ 	.short	(.L_259 - .L_258)


	//   ....[0]....
	.align		4
.L_258:
        /*0028*/ 	.word	index@(__assertfail)


	//----- nvinfo : EIATTR_ANNOTATIONS
	.align		4
.L_259:
        /*002c*/ 	.byte	0x04, 0x55
        /*002e*/ 	.short	(.L_261 - .L_260)


	//   ....[0]....
.L_260:
        /* <DEDUP_REMOVED lines=12> */


	//----- nvinfo : EIATTR_MERCURY_ISA_VERSION
	.align		4
.L_261:
        /*00e0*/ 	.byte	0x03, 0x5f
        /*00e2*/ 	.short	0x0101


	//----- nvinfo : EIATTR_INT_WARP_WIDE_INSTR_OFFSETS
	.align		4
        /*00e4*/ 	.byte	0x04, 0x31
        /*00e6*/ 	.short	(.L_263 - .L_262)


	//   ....[0]....
.L_262:
        /*00e8*/ 	.word	0x00000120


	//   ....[1]....
        /*00ec*/ 	.word	0x00000160


	//   ....[2]....
        /*00f0*/ 	.word	0x00000220


	//----- nvinfo : EIATTR_COOP_GROUP_MASK_REGIDS
	.align		4
.L_263:
        /*00f4*/ 	.byte	0x04, 0x29
        /*00f6*/ 	.short	(.L_265 - .L_264)


	//   ....[0]....
.L_264:
        /*00f8*/ 	.word	0xffffffff


	//   ....[1]....
        /*00fc*/ 	.word	0xffffffff


	//   ....[2]....
        /*0100*/ 	.word	0xffffffff


	//   ....[3]....
        /*0104*/ 	.word	0xffffffff


	//   ....[4]....
        /*0108*/ 	.word	0xffffffff


	//   ....[5]....
        /*010c*/ 	.word	0xffffffff


	//   ....[6]....
        /*0110*/ 	.word	0xffffffff


	//   ....[7]....
        /*0114*/ 	.word	0xffffffff


	//   ....[8]....
        /*0118*/ 	.word	0xffffffff


	//   ....[9]....
        /*011c*/ 	.word	0xffffffff


	//   ....[10]....
        /*0120*/ 	.word	0xffffffff


	//   ....[11]....
        /*0124*/ 	.word	0xffffffff


	//   ....[12]....
        /*0128*/ 	.word	0xffffffff


	//   ....[13]....
        /*012c*/ 	.word	0xffffffff


	//   ....[14]....
        /*0130*/ 	.word	0xffffffff


	//   ....[15]....
        /*0134*/ 	.word	0xffffffff


	//   ....[16]....
        /*0138*/ 	.word	0xffffffff


	//   ....[17]....
        /*013c*/ 	.word	0xffffffff


	//   ....[18]....
        /*0140*/ 	.word	0xffffffff


	//   ....[19]....
        /*0144*/ 	.word	0xffffffff


	//   ....[20]....
        /*0148*/ 	.word	0xffffffff


	//   ....[21]....
        /*014c*/ 	.word	0xffffffff


	//   ....[22]....
        /*0150*/ 	.word	0xffffffff


	//   ....[23]....
        /*0154*/ 	.word	0xffffffff


	//   ....[24]....
        /*0158*/ 	.word	0xffffffff


	//   ....[25]....
        /*015c*/ 	.word	0xffffffff


	//   ....[26]....
        /*0160*/ 	.word	0xffffffff


	//   ....[27]....
        /*0164*/ 	.word	0xffffffff


	//   ....[28]....
        /*0168*/ 	.word	0xffffffff


	//   ....[29]....
        /*016c*/ 	.word	0xffffffff


	//   ....[30]....
        /*0170*/ 	.word	0xffffffff


	//   ....[31]....
        /*0174*/ 	.word	0xffffffff


	//   ....[32]....
        /*0178*/ 	.word	0xffffffff


	//   ....[33]....
        /*017c*/ 	.word	0xffffffff


	//   ....[34]....
        /*0180*/ 	.word	0xffffffff


	//   ....[35]....
        /*0184*/ 	.word	0xffffffff


	//   ....[36]....
        /*0188*/ 	.word	0xffffffff


	//   ....[37]....
        /*018c*/ 	.word	0xffffffff


	//   ....[38]....
        /*0190*/ 	.word	0xffffffff


	//   ....[39]....
        /*0194*/ 	.word	0xffffffff


	//   ....[40]....
        /*0198*/ 	.word	0xffffffff


	//   ....[41]....
        /*019c*/ 	.word	0xffffffff


	//   ....[42]....
        /*01a0*/ 	.word	0xffffffff


	//   ....[43]....
        /*01a4*/ 	.word	0xffffffff


	//   ....[44]....
        /*01a8*/ 	.word	0xffffffff


	//   ....[45]....
        /*01ac*/ 	.word	0xffffffff


	//   ....[46]....
        /*01b0*/ 	.word	0xffffffff


	//   ....[47]....
        /*01b4*/ 	.word	0xffffffff


	//   ....[48]....
        /*01b8*/ 	.word	0xffffffff


	//   ....[49]....
        /*01bc*/ 	.word	0xffffffff


	//   ....[50]....
        /*01c0*/ 	.word	0xffffffff


	//   ....[51]....
        /*01c4*/ 	.word	0xffffffff


	//   ....[52]....
        /*01c8*/ 	.word	0xffffffff


	//   ....[53]....
        /*01cc*/ 	.word	0xffffffff


	//   ....[54]....
        /*01d0*/ 	.word	0xffffffff


	//   ....[55]....
        /*01d4*/ 	.word	0x0500000f


	//   ....[56]....
        /*01d8*/ 	.word	0x0500000f


	//   ....[57]....
        /*01dc*/ 	.word	0x0500000f


	//   ....[58]....
        /*01e0*/ 	.word	0x0500000f


	//   ....[59]....
        /*01e4*/ 	.word	0x0500000f


	//   ....[60]....
        /*01e8*/ 	.word	0x0500000f


	//   ....[61]....
        /*01ec*/ 	.word	0x0500000f


	//   ....[62]....
        /*01f0*/ 	.word	0x0500000f


	//   ....[63]....
        /*01f4*/ 	.word	0x0500000f


	//   ....[64]....
        /*01f8*/ 	.word	0x0500000f


	//   ....[65]....
        /*01fc*/ 	.word	0x0500000f


	//   ....[66]....
        /*0200*/ 	.word	0x0500000f


	//   ....[67]....
        /*0204*/ 	.word	0x0500000f


	//   ....[68]....
        /*0208*/ 	.word	0x0500000f


	//   ....[69]....
        /*020c*/ 	.word	0x0500000f


	//   ....[70]....
        /*0210*/ 	.word	0x0500000f


	//   ....[71]....
        /*0214*/ 	.word	0x0500000f


	//   ....[72]....
        /*0218*/ 	.word	0x0500000f


	//----- nvinfo : EIATTR_COOP_GROUP_INSTR_OFFSETS
	.align		4
.L_265:
        /*021c*/ 	.byte	0x04, 0x28
        /*021e*/ 	.short	(.L_267 - .L_266)


	//   ....[0]....
.L_266:
        /*0220*/ 	.word	0x00000060


	//   ....[1]....
        /*0224*/ 	.word	0x00000130


	//   ....[2]....
        /*0228*/ 	.word	0x00000230


	//   ....[3]....
        /*022c*/ 	.word	0x000003a0


	//   ....[4]....
        /*0230*/ 	.word	0x00000500


	//   ....[5]....
        /*0234*/ 	.word	0x00000620


	//   ....[6]....
        /*0238*/ 	.word	0x00000780


	//   ....[7]....
        /*023c*/ 	.word	0x00001140


	//   ....[8]....
        /*0240*/ 	.word	0x00001a90


	//   ....[9]....
        /*0244*/ 	.word	0x00001ad0


	//   ....[10]....
        /*0248*/ 	.word	0x000023f0


	//   ....[11]....
        /*024c*/ 	.word	0x00002430


	//   ....[12]....
        /*0250*/ 	.word	0x00002eb0


	//   ....[13]....
        /*0254*/ 	.word	0x00002f20


	//   ....[14]....
        /*0258*/ 	.word	0x00004620


	//   ....[15]....
        /*025c*/ 	.word	0x00004d60


	//   ....[16]....
        /*0260*/ 	.word	0x00004d90


	//   ....[17]....
        /*0264*/ 	.word	0x00004df0


	//   ....[18]....
        /*0268*/ 	.word	0x00005750


	//   ....[19]....
        /*026c*/ 	.word	0x000057e0


	//   ....[20]....
        /*0270*/ 	.word	0x000071d0


	//   ....[21]....
        /*0274*/ 	.word	0x00007200


	//   ....[22]....
        /*0278*/ 	.word	0x000076d0


	//   ....[23]....
        /*027c*/ 	.word	0x000077d0


	//   ....[24]....
        /*0280*/ 	.word	0x00008aa0


	//   ....[25]....
        /*0284*/ 	.word	0x00008ad0


	//   ....[26]....
        /*0288*/ 	.word	0x00008ba0


	//   ....[27]....
        /*028c*/ 	.word	0x00008bb0


	//   ....[28]....
        /*0290*/ 	.word	0x00009a90


	//   ....[29]....
        /*0294*/ 	.word	0x00009ad0


	//   ....[30]....
        /*0298*/ 	.word	0x00009b00


	//   ....[31]....
        /*029c*/ 	.word	0x00009b30


	//   ....[32]....
        /*02a0*/ 	.word	0x00009b40


	//   ....[33]....
        /*02a4*/ 	.word	0x00009b70


	//   ....[34]....
        /*02a8*/ 	.word	0x0000a1d0


	//   ....[35]....
        /*02ac*/ 	.word	0x0000a1e0


	//   ....[36]....
        /*02b0*/ 	.word	0x0000abe0


	//   ....[37]....
        /*02b4*/ 	.word	0x0000b6f0


	//   ....[38]....
        /*02b8*/ 	.word	0x0000c0a0


	//   ....[39]....
        /*02bc*/ 	.word	0x0000c0d0


	//   ....[40]....
        /*02c0*/ 	.word	0x0000c100


	//   ....[41]....
        /*02c4*/ 	.word	0x0000c120


	//   ....[42]....
        /*02c8*/ 	.word	0x0000c1e0


	//   ....[43]....
        /*02cc*/ 	.word	0x0000c1f0


	//   ....[44]....
        /*02d0*/ 	.word	0x0000c290


	//   ....[45]....
        /*02d4*/ 	.word	0x0000c2d0


	//   ....[46]....
        /*02d8*/ 	.word	0x0000c340


	//   ....[47]....
        /*02dc*/ 	.word	0x0000c370


	//   ....[48]....
        /*02e0*/ 	.word	0x0000c3f0


	//   ....[49]....
        /*02e4*/ 	.word	0x0000c430


	//   ....[50]....
        /*02e8*/ 	.word	0x0000c4a0


	//   ....[51]....
        /*02ec*/ 	.word	0x0000c4d0


	//   ....[52]....
        /*02f0*/ 	.word	0x0000c550


	//   ....[53]....
        /*02f4*/ 	.word	0x0000c580


	//   ....[54]....
        /*02f8*/ 	.word	0x0000e7f0


	//   ....[55]....
        /*02fc*/ 	.word	0x0000ed50


	//   ....[56]....
        /*0300*/ 	.word	0x0000eec0


	//   ....[57]....
        /*0304*/ 	.word	0x0000ef20


	//   ....[58]....
        /*0308*/ 	.word	0x0000efc0


	//   ....[59]....
        /*030c*/ 	.word	0x0000f0a0


	//   ....[60]....
        /*0310*/ 	.word	0x0000f180


	//   ....[61]....
        /*0314*/ 	.word	0x0000f250


	//   ....[62]....
        /*0318*/ 	.word	0x0000f2e0


	//   ....[63]....
        /*031c*/ 	.word	0x0000f3b0


	//   ....[64]....
        /*0320*/ 	.word	0x0000f440


	//   ....[65]....
        /*0324*/ 	.word	0x0000f510


	//   ....[66]....
        /*0328*/ 	.word	0x0000f5a0


	//   ....[67]....
        /*032c*/ 	.word	0x0000f670


	//   ....[68]....
        /*0330*/ 	.word	0x0000f700


	//   ....[69]....
        /*0334*/ 	.word	0x0000f7d0


	//   ....[70]....
        /*0338*/ 	.word	0x0000f850


	//   ....[71]....
        /*033c*/ 	.word	0x0000f910


	//   ....[72]....
        /*0340*/ 	.word	0x0000fd10


	//----- nvinfo : EIATTR_REG_RECONFIG
	.align		4
.L_267:
        /*0344*/ 	.byte	0x01, 0x54
	.zero		2


	//----- nvinfo : EIATTR_SYSCALL_OFFSETS
	.align		4
        /*0348*/ 	.byte	0x04, 0x46
        /*034a*/ 	.short	(.L_269 - .L_268)


	//   ....[0]....
.L_268:
        /*034c*/ 	.word	0x00001300


	//   ....[1]....
        /*0350*/ 	.word	0x0000b380


	//   ....[2]....
        /*0354*/ 	.word	0x0000b4c0


	//   ....[3]....
        /*0358*/ 	.word	0x0000b5b0


	//   ....[4]....
        /*035c*/ 	.word	0x0000bce0


	//----- nvinfo : EIATTR_MBARRIER_INSTR_OFFSETS
	.align		4
.L_269:
        /*0360*/ 	.byte	0x04, 0x39
        /*0362*/ 	.short	(.L_271 - .L_270)


	//   ....[0]....
.L_270:
        /*0364*/ 	.word	0x00000250
        /*0368*/ 	.word	0x000000ff
        /*036c*/ 	.word	0x00034800
        /*0370*/ 	.short	0x0100
        /*0372*/ 	.byte	0x08
	.zero		1


	//   ....[1]....
        /*0374*/ 	.word	0x00000260
        /*0378*/ 	.word	0x000000ff
        /*037c*/ 	.word	0x00034820
        /*0380*/ 	.short	0x0100
        /*0382*/ 	.byte	0x08
	.zero		1


	//   ....[2]....
        /*0384*/ 	.word	0x00000350
        /*0388*/ 	.word	0x000000ff
        /*038c*/ 	.word	0x00034830
        /*0390*/ 	.short	0x0100
        /*0392*/ 	.byte	0x08
	.zero		1


	//   ....[3]....
        /*0394*/ 	.word	0x00000360
        /*0398*/ 	.word	0x000000ff
        /*039c*/ 	.word	0x00034840
        /*03a0*/ 	.short	0x0100
        /*03a2*/ 	.byte	0x08
	.zero		1


	//   ....[4]....
        /*03a4*/ 	.word	0x00000370
        /*03a8*/ 	.word	0x000000ff
        /*03ac*/ 	.word	0x00034838
        /*03b0*/ 	.short	0x0100
        /*03b2*/ 	.byte	0x08
	.zero		1


	//   ....[5]....
        /*03b4*/ 	.word	0x00000380
        /*03b8*/ 	.word	0x000000ff
        /*03bc*/ 	.word	0x00034848
        /*03c0*/ 	.short	0x0100
        /*03c2*/ 	.byte	0x08
	.zero		1


	//   ....[6]....
        /*03c4*/ 	.word	0x000004b0
        /*03c8*/ 	.word	0x000000ff
        /*03cc*/ 	.word	0x00034850
        /*03d0*/ 	.short	0x0100
        /*03d2*/ 	.byte	0x08
	.zero		1


	//   ....[7]....
        /*03d4*/ 	.word	0x000004c0
        /*03d8*/ 	.word	0x000000ff
        /*03dc*/ 	.word	0x00034860
        /*03e0*/ 	.short	0x0100
        /*03e2*/ 	.byte	0x08
	.zero		1


	//   ....[8]....
        /*03e4*/ 	.word	0x000004d0
        /*03e8*/ 	.word	0x000000ff
        /*03ec*/ 	.word	0x00034858
        /*03f0*/ 	.short	0x0100
        /*03f2*/ 	.byte	0x08
	.zero		1


	//   ....[9]....
        /*03f4*/ 	.word	0x000004e0
        /*03f8*/ 	.word	0x000000ff
        /*03fc*/ 	.word	0x00034868
        /*0400*/ 	.short	0x0100
        /*0402*/ 	.byte	0x08
	.zero		1


	//   ....[10]....
        /*0404*/ 	.word	0x000005d0
        /*0408*/ 	.word	0x000000ff
        /*040c*/ 	.word	0x00034870
        /*0410*/ 	.short	0x0100
        /*0412*/ 	.byte	0x06
	.zero		1


	//   ....[11]....
        /*0414*/ 	.word	0x000005e0
        /*0418*/ 	.word	0x000000ff
        /*041c*/ 	.word	0x00034880
        /*0420*/ 	.short	0x0100
        /*0422*/ 	.byte	0x06
	.zero		1


	//   ....[12]....
        /*0424*/ 	.word	0x000005f0
        /*0428*/ 	.word	0x000000ff
        /*042c*/ 	.word	0x00034878
        /*0430*/ 	.short	0x0100
        /*0432*/ 	.byte	0x06
	.zero		1


	//   ....[13]....
        /*0434*/ 	.word	0x00000600
        /*0438*/ 	.word	0x000000ff
        /*043c*/ 	.word	0x00034888
        /*0440*/ 	.short	0x0100
        /*0442*/ 	.byte	0x06
	.zero		1


	//   ....[14]....
        /*0444*/ 	.word	0x00000730
        /*0448*/ 	.word	0x000000ff
        /*044c*/ 	.word	0x00034890
        /*0450*/ 	.short	0x0100
        /*0452*/ 	.byte	0x08
	.zero		1


	//   ....[15]....
        /*0454*/ 	.word	0x00000740
        /*0458*/ 	.word	0x000000ff
        /*045c*/ 	.word	0x000348a0
        /*0460*/ 	.short	0x0100
        /*0462*/ 	.byte	0x08
	.zero		1


	//   ....[16]....
        /*0464*/ 	.word	0x00000750
        /*0468*/ 	.word	0x000000ff
        /*046c*/ 	.word	0x00034898
        /*0470*/ 	.short	0x0100
        /*0472*/ 	.byte	0x08
	.zero		1


	//   ....[17]....
        /*0474*/ 	.word	0x00000760
        /*0478*/ 	.word	0x000000ff
        /*047c*/ 	.word	0x000348a8
        /*0480*/ 	.short	0x0100
        /*0482*/ 	.byte	0x08
	.zero		1


	//   ....[18]....
        /*0484*/ 	.word	0x00000890
        /*0488*/ 	.word	0x000000ff
        /*048c*/ 	.word	0x000348b0
        /*0490*/ 	.short	0x0100
        /*0492*/ 	.byte	0x08
	.zero		1


	//   ....[19]....
        /*0494*/ 	.word	0x000008a0
        /*0498*/ 	.word	0x000000ff
        /*049c*/ 	.word	0x000348c0
        /*04a0*/ 	.short	0x0100
        /*04a2*/ 	.byte	0x08
	.zero		1


	//   ....[20]....
        /*04a4*/ 	.word	0x000008b0
        /*04a8*/ 	.word	0x000000ff
        /*04ac*/ 	.word	0x000348b8
        /*04b0*/ 	.short	0x0100
        /*04b2*/ 	.byte	0x08
	.zero		1


	//   ....[21]....
        /*04b4*/ 	.word	0x000008c0
        /*04b8*/ 	.word	0x000000ff
        /*04bc*/ 	.word	0x000348c8
        /*04c0*/ 	.short	0x0100
        /*04c2*/ 	.byte	0x08
	.zero		1


	//   ....[22]....
        /*04c4*/ 	.word	0x00001330
        /*04c8*/ 	.word	0x000000ff
        /*04cc*/ 	.word	0x00034800
        /*04d0*/ 	.short	0x010a
        /*04d2*/ 	.byte	0x24
	.zero		1


	//   ....[23]....
        /*04d4*/ 	.word	0x00001390
        /*04d8*/ 	.word	0x000000ff
        /*04dc*/ 	.word	0x00034830
        /*04e0*/ 	.short	0x010a
        /*04e2*/ 	.byte	0x24
	.zero		1


	//   ....[24]....
        /*04e4*/ 	.word	0x00001420
        /*04e8*/ 	.word	0x000000ff
        /*04ec*/ 	.word	0x00034830
        /*04f0*/ 	.short	0x010a
        /*04f2*/ 	.byte	0x24
	.zero		1


	//   ....[25]....
        /*04f4*/ 	.word	0x000033e0
        /*04f8*/ 	.word	0x00000005
        /*04fc*/ 	.word	0x00000000
        /*0500*/ 	.short	0x0101
        /*0502*/ 	.byte	0x3f
	.zero		1


	//   ....[26]....
        /*0504*/ 	.word	0x00003c20
        /*0508*/ 	.word	0x000000ff
        /*050c*/ 	.word	0x00034830
        /*0510*/ 	.short	0x010a
        /*0512*/ 	.byte	0x3c
	.zero		1


	//   ....[27]....
        /*0514*/ 	.word	0x00003c60
        /*0518*/ 	.word	0x000000ff
        /*051c*/ 	.word	0x00034830
        /*0520*/ 	.short	0x010a
        /*0522*/ 	.byte	0x3c
	.zero		1


	//   ....[28]....
        /*0524*/ 	.word	0x000044a0
        /*0528*/ 	.word	0x000000ff
        /*052c*/ 	.word	0x00034850
        /*0530*/ 	.short	0x010a
        /*0532*/ 	.byte	0x07
	.zero		1


	//   ....[29]....
        /*0534*/ 	.word	0x000044e0
        /*0538*/ 	.word	0x000000ff
        /*053c*/ 	.word	0x00034850
        /*0540*/ 	.short	0x010a
        /*0542*/ 	.byte	0x07
	.zero		1


	//   ....[30]....
        /*0544*/ 	.word	0x00006160
        /*0548*/ 	.word	0x0000000f
        /*054c*/ 	.word	0x00000000
        /*0550*/ 	.short	0x0101
        /*0552*/ 	.byte	0x3f
	.zero		1


	//   ....[31]....
        /*0554*/ 	.word	0x000061b0
        /*0558*/ 	.word	0x00000027
        /*055c*/ 	.word	0x00000000
        /*0560*/ 	.short	0x0101
        /*0562*/ 	.byte	0x3f
	.zero		1


	//   ....[32]....
        /*0564*/ 	.word	0x00006600
        /*0568*/ 	.word	0x000000ff
        /*056c*/ 	.word	0x00034830
        /*0570*/ 	.short	0x010a
        /*0572*/ 	.byte	0x27
	.zero		1


	//   ....[33]....
        /*0574*/ 	.word	0x00006640
        /*0578*/ 	.word	0x000000ff
        /*057c*/ 	.word	0x00034830
        /*0580*/ 	.short	0x010a
        /*0582*/ 	.byte	0x27
	.zero		1


	//   ....[34]....
        /*0584*/ 	.word	0x00006e80
        /*0588*/ 	.word	0x000000ff
        /*058c*/ 	.word	0x00034850
        /*0590*/ 	.short	0x010a
        /*0592*/ 	.byte	0x07
	.zero		1


	//   ....[35]....
        /*0594*/ 	.word	0x00006ec0
        /*0598*/ 	.word	0x000000ff
        /*059c*/ 	.word	0x00034850
        /*05a0*/ 	.short	0x010a
        /*05a2*/ 	.byte	0x07
	.zero		1


	//   ....[36]....
        /*05a4*/ 	.word	0x000084c0
        /*05a8*/ 	.word	0x00000013
        /*05ac*/ 	.word	0x00000000
        /*05b0*/ 	.short	0x0101
        /*05b2*/ 	.byte	0x3f
	.zero		1


	//   ....[37]....
        /*05b4*/ 	.word	0x00008570
        /*05b8*/ 	.word	0x00000013
        /*05bc*/ 	.word	0x00000000
        /*05c0*/ 	.short	0x0101
        /*05c2*/ 	.byte	0x3f
	.zero		1


	//   ....[38]....
        /*05c4*/ 	.word	0x00008a10
        /*05c8*/ 	.word	0x000000ff
        /*05cc*/ 	.word	0x00034850
        /*05d0*/ 	.short	0x010a
        /*05d2*/ 	.byte	0x05
	.zero		1


	//   ....[39]....
        /*05d4*/ 	.word	0x00008a50
        /*05d8*/ 	.word	0x000000ff
        /*05dc*/ 	.word	0x00034850
        /*05e0*/ 	.short	0x010a
        /*05e2*/ 	.byte	0x05
	.zero		1


	//   ....[40]....
        /*05e4*/ 	.word	0x00008f10
        /*05e8*/ 	.word	0x0000000a
        /*05ec*/ 	.word	0x00000000
        /*05f0*/ 	.short	0x0101
        /*05f2*/ 	.byte	0x3f
	.zero		1


	//   ....[41]....
        /*05f4*/ 	.word	0x00009b50
        /*05f8*/ 	.word	0x000000ff
        /*05fc*/ 	.word	0x00000000
        /*0600*/ 	.short	0x0101
        /*0602*/ 	.byte	0x04
	.zero		1


	//   ....[42]....
        /*0604*/ 	.word	0x0000b900
        /*0608*/ 	.word	0x000000ff
        /*060c*/ 	.word	0x00034840
        /*0610*/ 	.short	0x010a
        /*0612*/ 	.byte	0x26
	.zero		1


	//   ....[43]....
        /*0614*/ 	.word	0x0000c6b0
        /*0618*/ 	.word	0x000000ff
        /*061c*/ 	.word	0x00034800
        /*0620*/ 	.short	0x0107
        /*0622*/ 	.byte	0x26
	.zero		1


	//   ....[44]....
        /*0624*/ 	.word	0x0000c720
        /*0628*/ 	.word	0x000000ff
        /*062c*/ 	.word	0x00034800
        /*0630*/ 	.short	0x0101
        /*0632*/ 	.byte	0x26
	.zero		1


	//   ....[45]....
        /*0634*/ 	.word	0x0000c740
        /*0638*/ 	.word	0x000000ff
        /*063c*/ 	.word	0x00034820
        /*0640*/ 	.short	0x010a
        /*0642*/ 	.byte	0x26
	.zero		1


	//   ....[46]....
        /*0644*/ 	.word	0x0000cb20
        /*0648*/ 	.word	0x000000ff
        /*064c*/ 	.word	0x00034848
        /*0650*/ 	.short	0x010a
        /*0652*/ 	.byte	0x26
	.zero		1


	//   ....[47]....
        /*0654*/ 	.word	0x0000cec0
        /*0658*/ 	.word	0x000000ff
        /*065c*/ 	.word	0x00034860
        /*0660*/ 	.short	0x010a
        /*0662*/ 	.byte	0x26
	.zero		1


	//   ....[48]....
        /*0664*/ 	.word	0x0000d3c0
        /*0668*/ 	.word	0x000000ff
        /*066c*/ 	.word	0x00034840
        /*0670*/ 	.short	0x010a
        /*0672*/ 	.byte	0x26
	.zero		1


	//   ....[49]....
        /*0674*/ 	.word	0x0000d770
        /*0678*/ 	.word	0x000000ff
        /*067c*/ 	.word	0x00034868
        /*0680*/ 	.short	0x010a
        /*0682*/ 	.byte	0x26
	.zero		1


	//   ....[50]....
        /*0684*/ 	.word	0x0000dcc0
        /*0688*/ 	.word	0x000000ff
        /*068c*/ 	.word	0x00034848
        /*0690*/ 	.short	0x010a
        /*0692*/ 	.byte	0x26
	.zero		1


	//   ....[51]....
        /*0694*/ 	.word	0x0000e050
        /*0698*/ 	.word	0x000000ff
        /*069c*/ 	.word	0x00034860
        /*06a0*/ 	.short	0x010a
        /*06a2*/ 	.byte	0x26
	.zero		1


	//   ....[52]....
        /*06a4*/ 	.word	0x0000e3f0
        /*06a8*/ 	.word	0x00000003
        /*06ac*/ 	.word	0x00034860
        /*06b0*/ 	.short	0x010a
        /*06b2*/ 	.byte	0x3f
	.zero		1


	//   ....[53]....
        /*06b4*/ 	.word	0x0000e780
        /*06b8*/ 	.word	0x00000002
        /*06bc*/ 	.word	0x00034820
        /*06c0*/ 	.short	0x010a
        /*06c2*/ 	.byte	0x3f
	.zero		1


	//   ....[54]....
        /*06c4*/ 	.word	0x0000e900
        /*06c8*/ 	.word	0x00000006
        /*06cc*/ 	.word	0x00000000
        /*06d0*/ 	.short	0x010a
        /*06d2*/ 	.byte	0x3f
	.zero		1


	//   ....[55]....
        /*06d4*/ 	.word	0x0000e970
        /*06d8*/ 	.word	0x00000003
        /*06dc*/ 	.word	0x00000000
        /*06e0*/ 	.short	0x010a
        /*06e2*/ 	.byte	0x3f
	.zero		1


	//   ....[56]....
        /*06e4*/ 	.word	0x0000e9d0
        /*06e8*/ 	.word	0x00000000
        /*06ec*/ 	.word	0x00000000
        /*06f0*/ 	.short	0x010a
        /*06f2*/ 	.byte	0x3f
	.zero		1


	//   ....[57]....
        /*06f4*/ 	.word	0x0000ea00
        /*06f8*/ 	.word	0x00000003
        /*06fc*/ 	.word	0x00000000
        /*0700*/ 	.short	0x010a
        /*0702*/ 	.byte	0x3f
	.zero		1


	//   ....[58]....
        /*0704*/ 	.word	0x0000ea70
        /*0708*/ 	.word	0x00000003
        /*070c*/ 	.word	0x00034800
        /*0710*/ 	.short	0x010a
        /*0712*/ 	.byte	0x3f
	.zero		1


	//   ....[59]....
        /*0714*/ 	.word	0x0000ead0
        /*0718*/ 	.word	0x00000003
        /*071c*/ 	.word	0x00034830
        /*0720*/ 	.short	0x010a
        /*0722*/ 	.byte	0x3f
	.zero		1


	//   ....[60]....
        /*0724*/ 	.word	0x0000eb30
        /*0728*/ 	.word	0x00000015
        /*072c*/ 	.word	0x00034830
        /*0730*/ 	.short	0x010a
        /*0732*/ 	.byte	0x3f
	.zero		1


	//   ....[61]....
        /*0734*/ 	.word	0x0000eb90
        /*0738*/ 	.word	0x00000003
        /*073c*/ 	.word	0x00034850
        /*0740*/ 	.short	0x010a
        /*0742*/ 	.byte	0x3f
	.zero		1


	//   ....[62]....
        /*0744*/ 	.word	0x0000ebf0
        /*0748*/ 	.word	0x0000000f
        /*074c*/ 	.word	0x00034830
        /*0750*/ 	.short	0x010a
        /*0752*/ 	.byte	0x3f
	.zero		1


	//   ....[63]....
        /*0754*/ 	.word	0x0000ec50
        /*0758*/ 	.word	0x00000003
        /*075c*/ 	.word	0x00034850
        /*0760*/ 	.short	0x010a
        /*0762*/ 	.byte	0x3f
	.zero		1


	//   ....[64]....
        /*0764*/ 	.word	0x0000ecb0
        /*0768*/ 	.word	0x00000002
        /*076c*/ 	.word	0x00034850
        /*0770*/ 	.short	0x010a
        /*0772*/ 	.byte	0x3f
	.zero		1


	//   ....[65]....
        /*0774*/ 	.word	0x0000ee10
        /*0778*/ 	.word	0x00000003
        /*077c*/ 	.word	0x00034840
        /*0780*/ 	.short	0x010a
        /*0782*/ 	.byte	0x3f
	.zero		1


	//   ....[66]....
        /*0784*/ 	.word	0x0000f950
        /*0788*/ 	.word	0x00000003
        /*078c*/ 	.word	0x00034820
        /*0790*/ 	.short	0x010a
        /*0792*/ 	.byte	0x3f
	.zero		1


	//   ....[67]....
        /*0794*/ 	.word	0x0000f9b0
        /*0798*/ 	.word	0x00000003
        /*079c*/ 	.word	0x00034848
        /*07a0*/ 	.short	0x010a
        /*07a2*/ 	.byte	0x3f
	.zero		1


	//   ....[68]....
        /*07a4*/ 	.word	0x0000fa10
        /*07a8*/ 	.word	0x00000003
        /*07ac*/ 	.word	0x00034860
        /*07b0*/ 	.short	0x010a
        /*07b2*/ 	.byte	0x3f
	.zero		1


	//   ....[69]....
        /*07b4*/ 	.word	0x0000fa70
        /*07b8*/ 	.word	0x00000003
        /*07bc*/ 	.word	0x00034840
        /*07c0*/ 	.short	0x010a
        /*07c2*/ 	.byte	0x3f
	.zero		1


	//   ....[70]....
        /*07c4*/ 	.word	0x0000fad0
        /*07c8*/ 	.word	0x00000003
        /*07cc*/ 	.word	0x00034868
        /*07d0*/ 	.short	0x010a
        /*07d2*/ 	.byte	0x3f
	.zero		1


	//   ....[71]....
        /*07d4*/ 	.word	0x0000fb30
        /*07d8*/ 	.word	0x00000003
        /*07dc*/ 	.word	0x00034848
        /*07e0*/ 	.short	0x010a
        /*07e2*/ 	.byte	0x3f
	.zero		1


	//   ....[72]....
        /*07e4*/ 	.word	0x0000fb90
        /*07e8*/ 	.word	0x00000003
        /*07ec*/ 	.word	0x00034860
        /*07f0*/ 	.short	0x010a
        /*07f2*/ 	.byte	0x3f
	.zero		1


	//   ....[73]....
        /*07f4*/ 	.word	0x0000fbe0
        /*07f8*/ 	.word	0x00000003
        /*07fc*/ 	.word	0x00034860
        /*0800*/ 	.short	0x010a
        /*0802*/ 	.byte	0x3f
	.zero		1


	//   ....[74]....
        /*0804*/ 	.word	0x0000fc30
        /*0808*/ 	.word	0x00000002
        /*080c*/ 	.word	0x00034820
        /*0810*/ 	.short	0x010a
        /*0812*/ 	.byte	0x3f
	.zero		1


	//   ....[75]....
        /*0814*/ 	.word	0x0000fdd0
        /*0818*/ 	.word	0x00000006
        /*081c*/ 	.word	0x00000000
        /*0820*/ 	.short	0x010a
        /*0822*/ 	.byte	0x3f
	.zero		1


	//   ....[76]....
        /*0824*/ 	.word	0x0000fe20
        /*0828*/ 	.word	0x00000003
        /*082c*/ 	.word	0x00000000
        /*0830*/ 	.short	0x010a
        /*0832*/ 	.byte	0x3f
	.zero		1


	//   ....[77]....
        /*0834*/ 	.word	0x0000fe70
        /*0838*/ 	.word	0x00000000
        /*083c*/ 	.word	0x00000000
        /*0840*/ 	.short	0x010a
        /*0842*/ 	.byte	0x3f
	.zero		1


	//----- nvinfo : EIATTR_NUM_MBARRIERS
	.align		4
.L_271:
        /*0844*/ 	.byte	0x03, 0x38
        /*0846*/ 	.short	0x0016


	//----- nvinfo : EIATTR_EXIT_INSTR_OFFSETS
	.align		4
        /*0848*/ 	.byte	0x04, 0x1c
        /*084a*/ 	.short	(.L_273 - .L_272)


	//   ....[0]....
.L_272:
        /*084c*/ 	.word	0x0000ea50


	//----- nvinfo : EIATTR_MAX_THREADS
	.align		4
.L_273:
        /*0850*/ 	.byte	0x04, 0x05
        /*0852*/ 	.short	(.L_275 - .L_274)
.L_274:
        /*0854*/ 	.word	0x00000180
        /*0858*/ 	.word	0x00000001
        /*085c*/ 	.word	0x00000001


	//----- nvinfo : EIATTR_CRS_STACK_SIZE
	.align		4
.L_275:
        /*0860*/ 	.byte	0x04, 0x1e
        /*0862*/ 	.short	(.L_277 - .L_276)
.L_276:
        /*0864*/ 	.word	0x00000000


	//----- nvinfo : EIATTR_CBANK_PARAM_SIZE
	.align		4
.L_277:
        /*0868*/ 	.byte	0x03, 0x19
        /*086a*/ 	.short	0x0a70


	//----- nvinfo : EIATTR_PARAM_CBANK
	.align		4
        /*086c*/ 	.byte	0x04, 0x0a
        /*086e*/ 	.short	(.L_279 - .L_278)
	.align		4
.L_278:
        /*0870*/ 	.word	index@(.nv.constant0._ZN7cutlass13device_kernelIN5flash11enable_sm90INS1_16FlashAttnFwdSm90INS1_25CollectiveMainloopFwdSm90ILi2EN4cute5tupleIJNS5_1CILi1EEES8_S8_EEENS6_IJNS7_ILi128EEESA_NS7_ILi192EEEEEELi128ENS_6half_tEfNS_4arch4Sm90ELb1ELb0ELb0ELb0ELb0ELb0ELb0ELb1ELb1ELb1ELb1ELb0EEENS1_21CollectiveEpilogueFwdINS6_IJSA_SA_SA_EEES9_SD_SF_Li256ELb0ELb1ELb1ELb0EEENS1_19SingleTileSchedulerILb0ELb1ELb1ELi128EEEEEEEEEvNT_6ParamsE)
        /*0874*/ 	.short	0x0210
        /*0876*/ 	.short	0x0a70


	//----- nvinfo : EIATTR_SW_WAR
	.align		4
.L_279:
        /*0878*/ 	.byte	0x04, 0x36
        /*087a*/ 	.short	(.L_281 - .L_280)
.L_280:
        /*087c*/ 	.word	0x00000008
.L_281:


//--------------------- .nv.info._ZN7cutlass13device_kernelIN5flash11enable_sm90INS1_16FlashAttnFwdSm90INS1_25CollectiveMainloopFwdSm90ILi2EN4cute5tupleIJNS5_1CILi1EEES8_S8_EEENS6_IJNS7_ILi128EEESA_NS7_ILi192EEEEEELi128ENS_6half_tEfNS_4arch4Sm90ELb1ELb0ELb0ELb1ELb0ELb0ELb0ELb1ELb1ELb1ELb1ELb0EEENS1_21CollectiveEpilogueFwdINS6_IJSA_SA_SA_EEES9_SD_SF_Li256ELb1ELb1ELb1ELb0EEENS1_36VarlenDynamicPersistentTileSchedulerILi128ELi128ELi256ELi128ELb1ELb1ELb1ELb1ELb1ELb1EEEEEEEEEvNT_6ParamsE --------------------------
	.section	.nv.info._ZN7cutlass13device_kernelIN5flash11enable_sm90INS1_16FlashAttnFwdSm90INS1_25CollectiveMainloopFwdSm90ILi2EN4cute5tupleIJNS5_1CILi1EEES8_S8_EEENS6_IJNS7_ILi128EEESA_NS7_ILi192EEEEEELi128ENS_6half_tEfNS_4arch4Sm90ELb1ELb0ELb0ELb1ELb0ELb0ELb0ELb1ELb1ELb1ELb1ELb0EEENS1_21CollectiveEpilogueFwdINS6_IJSA_SA_SA_EEES9_SD_SF_Li256ELb1ELb1ELb1ELb0EEENS1_36VarlenDynamicPersistentTileSchedulerILi128ELi128ELi256ELi128ELb1ELb1ELb1ELb1ELb1ELb1EEEEEEEEEvNT_6ParamsE,"",@"SHT_CUDA_INFO"
	.sectionflags	@""
	.align	4


	//----- nvinfo : EIATTR_CUDA_API_VERSION
	.align		4
        /*0000*/ 	.byte	0x04, 0x37
        /*0002*/ 	.short	(.L_283 - .L_282)
.L_282:
        /*0004*/ 	.word	0x00000082


	//----- nvinfo : EIATTR_KPARAM_INFO
	.align		4
.L_283:
        /*0008*/ 	.byte	0x04, 0x17
        /*000a*/ 	.short	(.L_285 - .L_284)
.L_284:
        /*000c*/ 	.word	0x00000000
        /*0010*/ 	.short	0x0000
        /*0012*/ 	.short	0x0070
        /*0014*/ 	.byte	0x00, 0xf0, 0x01, 0x2a


	//----- nvinfo : EIATTR_SPARSE_MMA_MASK
	.align		4
.L_285:
        /*0018*/ 	.byte	0x03, 0x50
        /*001a*/ 	.short	0x0000


	//----- nvinfo : EIATTR_MAXREG_COUNT
	.align		4
        /*001c*/ 	.byte	0x03, 0x1b
        /*001e*/ 	.short	0x00a8


	//----- nvinfo : EIATTR_NUM_BARRIERS
	.align		4
        /*0020*/ 	.byte	0x02, 0x4c
        /*0022*/ 	.byte	0x09
	.zero		1


	//----- nvinfo : EIATTR_EXTERNS
	.align		4
        /*0024*/ 	.byte	0x04, 0x0f
        /*0026*/ 	.short	(.L_287 - .L_286)


	//   ....[0]....
	.align		4
.L_286:
        /*0028*/ 	.word	index@(__assertfail)


	//----- nvinfo : EIATTR_ANNOTATIONS
	.align		4
.L_287:
        /*002c*/ 	.byte	0x04, 0x55
        /*002e*/ 	.short	(.L_289 - .L_288)


	//   ....[0]....
.L_288:
        /* <DEDUP_REMOVED lines=73> */


	//----- nvinfo : EIATTR_MERCURY_ISA_VERSION
	.align		4
.L_289:
        /*04a8*/ 	.byte	0x03, 0x5f
        /*04aa*/ 	.short	0x0101


	//----- nvinfo : EIATTR_UNUSED_LOAD_BYTE_OFFSET
	.align		4
        /*04ac*/ 	.byte	0x04, 0x44
        /*04ae*/ 	.short	(.L_291 - .L_290)


	//   ....[0]....
.L_290:
        /*04b0*/ 	.word	0x000009f0
        /*04b4*/ 	.word	0x0000fff0


	//   ....[1]....
        /*04b8*/ 	.word	0x00009950
        /*04bc*/ 	.word	0x0000fff0


	//----- nvinfo : EIATTR_INT_WARP_WIDE_INSTR_OFFSETS
	.align		4
.L_291:
        /*04c0*/ 	.byte	0x04, 0x31
        /*04c2*/ 	.short	(.L_293 - .L_292)


	//   ....[0]....
.L_292:
        /*04c4*/ 	.word	0x00000120


	//   ....[1]....
        /*04c8*/ 	.word	0x00000160


	//   ....[2]....
        /*04cc*/ 	.word	0x00000220


	//   ....[3]....
        /*04d0*/ 	.word	0x0000e130


	//   ....[4]....
        /*04d4*/ 	.word	0x0000e1c0


	//   ....[5]....
        /*04d8*/ 	.word	0x00011c40


	//   ....[6]....
        /*04dc*/ 	.word	0x00011ca0


	//----- nvinfo : EIATTR_COOP_GROUP_MASK_REGIDS
	.align		4
.L_293:
        /*04e0*/ 	.byte	0x04, 0x29
        /*04e2*/ 	.short	(.L_295 - .L_294)


	//   ....[0]....
.L_294:
        /*04e4*/ 	.word	0xffffffff


	//   ....[1]....
        /*04e8*/ 	.word	0xffffffff


	//   ....[2]....
        /*04ec*/ 	.word	0xffffffff


	//   ....[3]....
        /*04f0*/ 	.word	0xffffffff


	//   ....[4]....
        /*04f4*/ 	.word	0xffffffff


	//   ....[5]....
        /*04f8*/ 	.word	0xffffffff


	//   ....[6]....
        /*04fc*/ 	.word	0xffffffff


	//   ....[7]....
        /*0500*/ 	.word	0xffffffff


	//   ....[8]....
        /*0504*/ 	.word	0xffffffff


	//   ....[9]....
        /*0508*/ 	.word	0xffffffff


	//   ....[10]....
        /*050c*/ 	.word	0xffffffff


	//   ....[11]....
        /*0510*/ 	.word	0xffffffff


	//   ....[12]....
        /*0514*/ 	.word	0xffffffff


	//   ....[13]....
        /*0518*/ 	.word	0xffffffff


	//   ....[14]....
        /*051c*/ 	.word	0xffffffff


	//   ....[15]....
        /*0520*/ 	.word	0xffffffff


	//   ....[16]....
        /*0524*/ 	.word	0xffffffff


	//   ....[17]....
        /*0528*/ 	.word	0xffffffff


	//   ....[18]....
        /*052c*/ 	.word	0xffffffff


	//   ....[19]....
        /*0530*/ 	.word	0xffffffff


	//   ....[20]....
        /*0534*/ 	.word	0xffffffff


	//   ....[21]....
        /*0538*/ 	.word	0xffffffff


	//   ....[22]....
        /*053c*/ 	.word	0xffffffff


	//   ....[23]....
        /*0540*/ 	.word	0xffffffff


	//   ....[24]....
        /*0544*/ 	.word	0xffffffff


	//   ....[25]....
        /*0548*/ 	.word	0xffffffff


	//   ....[26]....
        /*054c*/ 	.word	0xffffffff


	//   ....[27]....
        /*0550*/ 	.word	0xffffffff


	//   ....[28]....
        /*0554*/ 	.word	0xffffffff


	//   ....[29]....
        /*0558*/ 	.word	0xffffffff


	//   ....[30]....
        /*055c*/ 	.word	0xffffffff


	//   ....[31]....
        /*0560*/ 	.word	0xffffffff


	//   ....[32]....
        /*0564*/ 	.word	0xffffffff


	//   ....[33]....
        /*0568*/ 	.word	0xffffffff


	//   ....[34]....
        /*056c*/ 	.word	0xffffffff


	//   ....[35]....
        /*0570*/ 	.word	0xffffffff


	//   ....[36]....
        /*0574*/ 	.word	0xffffffff


	//   ....[37]....
        /*0578*/ 	.word	0xffffffff


	//   ....[38]....
        /*057c*/ 	.word	0xffffffff


	//   ....[39]....
        /*0580*/ 	.word	0xffffffff


	//   ....[40]....
        /*0584*/ 	.word	0xffffffff


	//   ....[41]....
        /*0588*/ 	.word	0xffffffff


	//   ....[42]....
        /*058c*/ 	.word	0xffffffff


	//   ....[43]....
        /*0590*/ 	.word	0xffffffff


	//   ....[44]....
        /*0594*/ 	.word	0xffffffff


	//   ....[45]....
        /*0598*/ 	.word	0xffffffff


	//   ....[46]....
        /*059c*/ 	.word	0xffffffff


	//   ....[47]....
        /*05a0*/ 	.word	0xffffffff


	//   ....[48]....
        /*05a4*/ 	.word	0xffffffff


	//   ....[49]....
        /*05a8*/ 	.word	0xffffffff


	//   ....[50]....
        /*05ac*/ 	.word	0xffffffff


	//   ....[51]....
        /*05b0*/ 	.word	0xffffffff


	//   ....[52]....
        /*05b4*/ 	.word	0xffffffff


	//   ....[53]....
        /*05b8*/ 	.word	0xffffffff


	//   ....[54]....
        /*05bc*/ 	.word	0xffffffff


	//   ....[55]....
        /*05c0*/ 	.word	0xffffffff


	//   ....[56]....
        /*05c4*/ 	.word	0xffffffff


	//   ....[57]....
        /*05c8*/ 	.word	0xffffffff


	//   ....[58]....
        /*05cc*/ 	.word	0xffffffff


	//   ....[59]....
        /*05d0*/ 	.word	0xffffffff


	//   ....[60]....
        /*05d4*/ 	.word	0xffffffff


	//   ....[61]....
        /*05d8*/ 	.word	0xffffffff


	//   ....[62]....
        /*05dc*/ 	.word	0xffffffff


	//   ....[63]....
        /*05e0*/ 	.word	0xffffffff


	//   ....[64]....
        /*05e4*/ 	.word	0xffffffff


	//   ....[65]....
        /*05e8*/ 	.word	0xffffffff


	//   ....[66]....
        /*05ec*/ 	.word	0xffffffff


	//   ....[67]....
        /*05f0*/ 	.word	0xffffffff


	//   ....[68]....
        /*05f4*/ 	.word	0xffffffff


	//   ....[69]....
        /*05f8*/ 	.word	0xffffffff


	//   ....[70]....
        /*05fc*/ 	.word	0xffffffff


	//   ....[71]....
        /*0600*/ 	.word	0xffffffff


	//   ....[72]....
        /*0604*/ 	.word	0xffffffff


	//   ....[73]....
        /*0608*/ 	.word	0xffffffff


	//   ....[74]....
        /*060c*/ 	.word	0xffffffff


	//   ....[75]....
        /*0610*/ 	.word	0xffffffff


	//   ....[76]....
        /*0614*/ 	.word	0xffffffff


	//   ....[77]....
        /*0618*/ 	.word	0xffffffff


	//   ....[78]....
        /*061c*/ 	.word	0xffffffff


	//   ....[79]....
        /*0620*/ 	.word	0xffffffff


	//   ....[80]....
        /*0624*/ 	.word	0xffffffff


	//   ....[81]....
        /*0628*/ 	.word	0xffffffff


	//   ....[82]....
        /*062c*/ 	.word	0xffffffff


	//   ....[83]....
        /*0630*/ 	.word	0xffffffff


	//   ....[84]....
        /*0634*/ 	.word	0xffffffff


	//   ....[85]....
        /*0638*/ 	.word	0xffffffff


	//   ....[86]....
        /*063c*/ 	.word	0xffffffff


	//   ....[87]....
        /*0640*/ 	.word	0xffffffff


	//   ....[88]....
        /*0644*/ 	.word	0xffffffff


	//   ....[89]....
        /*0648*/ 	.word	0xffffffff


	//   ....[90]....
        /*064c*/ 	.word	0xffffffff


	//   ....[91]....
        /*0650*/ 	.word	0xffffffff


	//   ....[92]....
        /*0654*/ 	.word	0xffffffff


	//   ....[93]....
        /*0658*/ 	.word	0xffffffff


	//   ....[94]....
        /*065c*/ 	.word	0xffffffff


	//   ....[95]....
        /*0660*/ 	.word	0xffffffff


	//   ....[96]....
        /*0664*/ 	.word	0xffffffff


	//   ....[97]....
        /*0668*/ 	.word	0xffffffff


	//   ....[98]....
        /*066c*/ 	.word	0xffffffff


	//   ....[99]....
        /*0670*/ 	.word	0xffffffff


	//   ....[100]....
        /*0674*/ 	.word	0xffffffff


	//   ....[101]....
        /*0678*/ 	.word	0xffffffff


	//   ....[102]....
        /*067c*/ 	.word	0xffffffff


	//   ....[103]....
        /*0680*/ 	.word	0xffffffff


	//   ....[104]....
        /*0684*/ 	.word	0xffffffff


	//   ....[105]....
        /*0688*/ 	.word	0x0500000f


	//   ....[106]....
        /*068c*/ 	.word	0x0500000f


	//   ....[107]....
        /*0690*/ 	.word	0x0500000f


	//   ....[108]....
        /*0694*/ 	.word	0x0500000f


	//   ....[109]....
        /*0698*/ 	.word	0x0500000f


	//   ....[110]....
        /*069c*/ 	.word	0x0500000f


	//   ....[111]....
        /*06a0*/ 	.word	0x0500000f


	//   ....[112]....
        /*06a4*/ 	.word	0x0500000f


	//   ....[113]....
        /*06a8*/ 	.word	0x0500000f


	//   ....[114]....
        /*06ac*/ 	.word	0x0500000f


	//   ....[115]....
        /*06b0*/ 	.word	0x0500000f


	//   ....[116]....
        /*06b4*/ 	.word	0x0500000f


	//   ....[117]....
        /*06b8*/ 	.word	0x0500000f


	//   ....[118]....
        /*06bc*/ 	.word	0x0500000f


	//   ....[119]....
        /*06c0*/ 	.word	0x0500000f


	//   ....[120]....
        /*06c4*/ 	.word	0x0500000f


	//   ....[121]....
        /*06c8*/ 	.word	0x0500000f


	//   ....[122]....
        /*06cc*/ 	.word	0x0500000f


	//   ....[123]....
        /*06d0*/ 	.word	0x0500000f


	//   ....[124]....
        /*06d4*/ 	.word	0x0500000f


	//   ....[125]....
        /*06d8*/ 	.word	0x0500000f


	//   ....[126]....
        /*06dc*/ 	.word	0x0500000f


	//   ....[127]....
        /*06e0*/ 	.word	0x0500000f


	//   ....[128]....
        /*06e4*/ 	.word	0x0500000f


	//   ....[129]....
        /*06e8*/ 	.word	0x0500000f


	//   ....[130]....
        /*06ec*/ 	.word	0x0500000f


	//   ....[131]....
        /*06f0*/ 	.word	0x0500000f


	//   ....[132]....
        /*06f4*/ 	.word	0x0500000f


	//   ....[133]....
        /*06f8*/ 	.word	0x0500000f


	//   ....[134]....
        /*06fc*/ 	.word	0x0500000f


	//   ....[135]....
        /*0700*/ 	.word	0x0500000f


	//   ....[136]....
        /*0704*/ 	.word	0x0500000f


	//   ....[137]....
        /*0708*/ 	.word	0x0500000f


	//   ....[138]....
        /*070c*/ 	.word	0x0500000f


	//   ....[139]....
        /*0710*/ 	.word	0x0500000f


	//   ....[140]....
        /*0714*/ 	.word	0x0500000f


	//----- nvinfo : EIATTR_COOP_GROUP_INSTR_OFFSETS
	.align		4
.L_295:
        /*0718*/ 	.byte	0x04, 0x28
        /*071a*/ 	.short	(.L_297 - .L_296)


	//   ....[0]....
.L_296:
        /*071c*/ 	.word	0x00000060


	//   ....[1]....
        /*0720*/ 	.word	0x00000130


	//   ....[2]....
        /*0724*/ 	.word	0x00000230


	//   ....[3]....
        /*0728*/ 	.word	0x000003a0


	//   ....[4]....
        /*072c*/ 	.word	0x00000500


	//   ....[5]....
        /*0730*/ 	.word	0x00000620


	//   ....[6]....
        /*0734*/ 	.word	0x00000780


	//   ....[7]....
        /*0738*/ 	.word	0x00001900


	//   ....[8]....
        /*073c*/ 	.word	0x00002160


	//   ....[9]....
        /*0740*/ 	.word	0x00002a10


	//   ....[10]....
        /*0744*/ 	.word	0x00002a20


	//   ....[11]....
        /*0748*/ 	.word	0x00002a80


	//   ....[12]....
        /*074c*/ 	.word	0x00003420


	//   ....[13]....
        /*0750*/ 	.word	0x000034a0


	//   ....[14]....
        /*0754*/ 	.word	0x00004bb0


	//   ....[15]....
        /*0758*/ 	.word	0x00004bd0


	//   ....[16]....
        /*075c*/ 	.word	0x00005600


	//   ....[17]....
        /*0760*/ 	.word	0x00005640


	//   ....[18]....
        /*0764*/ 	.word	0x00005dd0


	//   ....[19]....
        /*0768*/ 	.word	0x00005e80


	//   ....[20]....
        /*076c*/ 	.word	0x00007750


	//   ....[21]....
        /*0770*/ 	.word	0x00007780


	//   ....[22]....
        /*0774*/ 	.word	0x00007ea0


	//   ....[23]....
        /*0778*/ 	.word	0x00007ef0


	//   ....[24]....
        /*077c*/ 	.word	0x00009020


	//   ....[25]....
        /*0780*/ 	.word	0x00009050


	//   ....[26]....
        /*0784*/ 	.word	0x00009150


	//   ....[27]....
        /*0788*/ 	.word	0x00009170


	//   ....[28]....
        /*078c*/ 	.word	0x0000a3d0


	//   ....[29]....
        /*0790*/ 	.word	0x0000a410


	//   ....[30]....
        /*0794*/ 	.word	0x0000a430


	//   ....[31]....
        /*0798*/ 	.word	0x0000a460


	//   ....[32]....
        /*079c*/ 	.word	0x0000aae0


	//   ....[33]....
        /*07a0*/ 	.word	0x0000ab10


	//   ....[34]....
        /*07a4*/ 	.word	0x0000abd0


	//   ....[35]....
        /*07a8*/ 	.word	0x0000abf0


	//   ....[36]....
        /*07ac*/ 	.word	0x0000acb0


	//   ....[37]....
        /*07b0*/ 	.word	0x0000acd0


	//   ....[38]....
        /*07b4*/ 	.word	0x0000ada0


	//   ....[39]....
        /*07b8*/ 	.word	0x0000adc0


	//   ....[40]....
        /*07bc*/ 	.word	0x0000b150


	//   ....[41]....
        /*07c0*/ 	.word	0x0000b160


	//   ....[42]....
        /*07c4*/ 	.word	0x0000b5a0


	//   ....[43]....
        /*07c8*/ 	.word	0x0000b5b0


	//   ....[44]....
        /*07cc*/ 	.word	0x0000c1e0


	//   ....[45]....
        /*07d0*/ 	.word	0x0000c1f0


	//   ....[46]....
        /*07d4*/ 	.word	0x0000c2b0


	//   ....[47]....
        /*07d8*/ 	.word	0x0000c2d0


	//   ....[48]....
        /*07dc*/ 	.word	0x0000c390


	//   ....[49]....
        /*07e0*/ 	.word	0x0000c3b0


	//   ....[50]....
        /*07e4*/ 	.word	0x0000c480


	//   ....[51]....
        /*07e8*/ 	.word	0x0000c4a0


	//   ....[52]....
        /*07ec*/ 	.word	0x0000c5e0


	//   ....[53]....
        /*07f0*/ 	.word	0x0000c810


	//   ....[54]....
        /*07f4*/ 	.word	0x0000c840


	//   ....[55]....
        /*07f8*/ 	.word	0x0000c870


	//   ....[56]....
        /*07fc*/ 	.word	0x0000c8a0


	//   ....[57]....
        /*0800*/ 	.word	0x0000c8d0


	//   ....[58]....
        /*0804*/ 	.word	0x0000c900


	//   ....[59]....
        /*0808*/ 	.word	0x0000caa0


	//   ....[60]....
        /*080c*/ 	.word	0x0000cad0


	//   ....[61]....
        /*0810*/ 	.word	0x0000cb00


	//   ....[62]....
        /*0814*/ 	.word	0x0000cb30


	//   ....[63]....
        /*0818*/ 	.word	0x0000cb60


	//   ....[64]....
        /*081c*/ 	.word	0x0000cb90


	//   ....[65]....
        /*0820*/ 	.word	0x0000cc30


	//   ....[66]....
        /*0824*/ 	.word	0x0000cc60


	//   ....[67]....
        /*0828*/ 	.word	0x0000cc70


	//   ....[68]....
        /*082c*/ 	.word	0x0000cca0


	//   ....[69]....
        /*0830*/ 	.word	0x0000e710


	//   ....[70]....
        /*0834*/ 	.word	0x0000f310


	//   ....[71]....
        /*0838*/ 	.word	0x0000f340


	//   ....[72]....
        /*083c*/ 	.word	0x0000f360


	//   ....[73]....
        /*0840*/ 	.word	0x0000f380


	//   ....[74]....
        /*0844*/ 	.word	0x0000f460


	//   ....[75]....
        /*0848*/ 	.word	0x0000f4c0


	//   ....[76]....
        /*084c*/ 	.word	0x0000f560


	//   ....[77]....
        /*0850*/ 	.word	0x0000f570


	//   ....[78]....
        /*0854*/ 	.word	0x0000f610


	//   ....[79]....
        /*0858*/ 	.word	0x0000f620


	//   ....[80]....
        /*085c*/ 	.word	0x0000f6c0


	//   ....[81]....
        /*0860*/ 	.word	0x0000f6d0


	//   ....[82]....
        /*0864*/ 	.word	0x0000f750


	//   ....[83]....
        /*0868*/ 	.word	0x0000f780


	//   ....[84]....
        /*086c*/ 	.word	0x0000f7d0


	//   ....[85]....
        /*0870*/ 	.word	0x0000f810


	//   ....[86]....
        /*0874*/ 	.word	0x00012370


	//   ....[87]....
        /*0878*/ 	.word	0x000123a0


	//   ....[88]....
        /*087c*/ 	.word	0x000123f0


	//   ....[89]....
        /*0880*/ 	.word	0x00012430


	//   ....[90]....
        /*0884*/ 	.word	0x00012460


	//   ....[91]....
        /*0888*/ 	.word	0x00012490


	//   ....[92]....
        /*088c*/ 	.word	0x000124c0


	//   ....[93]....
        /*0890*/ 	.word	0x000124f0


	//   ....[94]....
        /*0894*/ 	.word	0x000126b0


	//   ....[95]....
        /*0898*/ 	.word	0x000126e0


	//   ....[96]....
        /*089c*/ 	.word	0x00012710


	//   ....[97]....
        /*08a0*/ 	.word	0x00012740


	//   ....[98]....
        /*08a4*/ 	.word	0x00012770


	//   ....[99]....
        /*08a8*/ 	.word	0x000127a0


	//   ....[100]....
        /*08ac*/ 	.word	0x00012870


	//   ....[101]....
        /*08b0*/ 	.word	0x00012890


	//   ....[102]....
        /*08b4*/ 	.word	0x000128a0


	//   ....[103]....
        /*08b8*/ 	.word	0x00012920


	//   ....[104]....
        /*08bc*/ 	.word	0x00013460


	//   ....[105]....
        /*08c0*/ 	.word	0x00013a10


	//   ....[106]....
        /*08c4*/ 	.word	0x00013be0


	//   ....[107]....
        /*08c8*/ 	.word	0x00013c30


	//   ....[108]....
        /*08cc*/ 	.word	0x00013c90


	//   ....[109]....
        /*08d0*/ 	.word	0x00013d30


	//   ....[110]....
        /*08d4*/ 	.word	0x00013e00


	//   ....[111]....
        /*08d8*/ 	.word	0x00013f00


	//   ....[112]....
        /*08dc*/ 	.word	0x00013fd0


	//   ....[113]....
        /*08e0*/ 	.word	0x000140e0


	//   ....[114]....
        /*08e4*/ 	.word	0x00014140


	//   ....[115]....
        /*08e8*/ 	.word	0x00014250


	//   ....[116]....
        /*08ec*/ 	.word	0x000142b0


	//   ....[117]....
        /*08f0*/ 	.word	0x000143c0


	//   ....[118]....
        /*08f4*/ 	.word	0x00014420


	//   ....[119]....
        /*08f8*/ 	.word	0x00014510


	//   ....[120]....
        /*08fc*/ 	.word	0x00014590


	//   ....[121]....
        /*0900*/ 	.word	0x00014670


	//   ....[122]....
        /*0904*/ 	.word	0x000149e0


	//   ....[123]....
        /*0908*/ 	.word	0x00014a80


	//   ....[124]....
        /*090c*/ 	.word	0x00014c10


	//   ....[125]....
        /*0910*/ 	.word	0x00014c90


	//   ....[126]....
        /*0914*/ 	.word	0x00014d10


	//   ....[127]....
        /*0918*/ 	.word	0x00014d90


	//   ....[128]....
        /*091c*/ 	.word	0x00014e10


	//   ....[129]....
        /*0920*/ 	.word	0x00014ea0


	//   ....[130]....
        /*0924*/ 	.word	0x00014f40


	//   ....[131]....
        /*0928*/ 	.word	0x00014ff0


	//   ....[132]....
        /*092c*/ 	.word	0x00015070


	//   ....[133]....
        /*0930*/ 	.word	0x000150f0


	//   ....[134]....
        /*0934*/ 	.word	0x00015170


	//   ....[135]....
        /*0938*/ 	.word	0x00015200


	//   ....[136]....
        /*093c*/ 	.word	0x00015280


	//   ....[137]....
        /*0940*/ 	.word	0x00015330


	//   ....[138]....
        /*0944*/ 	.word	0x00015380


	//   ....[139]....
        /*0948*/ 	.word	0x00015440


	//   ....[140]....
        /*094c*/ 	.word	0x00015570


	//----- nvinfo : EIATTR_REG_RECONFIG
	.align		4
.L_297:
        /*0950*/ 	.byte	0x01, 0x54
	.zero		2


	//----- nvinfo : EIATTR_SYSCALL_OFFSETS
	.align		4
        /*0954*/ 	.byte	0x04, 0x46
        /*0956*/ 	.short	(.L_299 - .L_298)


	//   ....[0]....
.L_298:
        /*0958*/ 	.word	0x00001ae0


	//   ....[1]....
        /*095c*/ 	.word	0x0000e330


	//   ....[2]....
        /*0960*/ 	.word	0x0000e480


	//   ....[3]....
        /*0964*/ 	.word	0x0000e580


	//   ....[4]....
        /*0968*/ 	.word	0x0000eeb0


	//----- nvinfo : EIATTR_MBARRIER_INSTR_OFFSETS
	.align		4
.L_299:
        /*096c*/ 	.byte	0x04, 0x39
        /*096e*/ 	.short	(.L_301 - .L_300)


	//   ....[0]....
.L_300:
        /*0970*/ 	.word	0x00000250
        /*0974*/ 	.word	0x000000ff
        /*0978*/ 	.word	0x00034800
        /*097c*/ 	.short	0x0100
        /*097e*/ 	.byte	0x08
	.zero		1


	//   ....[1]....
        /*0980*/ 	.word	0x00000260
        /*0984*/ 	.word	0x000000ff
        /*0988*/ 	.word	0x00034820
        /*098c*/ 	.short	0x0100
        /*098e*/ 	.byte	0x08
	.zero		1


	//   ....[2]....
        /*0990*/ 	.word	0x00000350
        /*0994*/ 	.word	0x000000ff
        /*0998*/ 	.word	0x00034830
        /*099c*/ 	.short	0x0100
        /*099e*/ 	.byte	0x08
	.zero		1


	//   ....[3]....
        /*09a0*/ 	.word	0x00000360
        /*09a4*/ 	.word	0x000000ff
        /*09a8*/ 	.word	0x00034840
        /*09ac*/ 	.short	0x0100
        /*09ae*/ 	.byte	0x08
	.zero		1


	//   ....[4]....
        /*09b0*/ 	.word	0x00000370
        /*09b4*/ 	.word	0x000000ff
        /*09b8*/ 	.word	0x00034838
        /*09bc*/ 	.short	0x0100
        /*09be*/ 	.byte	0x08
	.zero		1


	//   ....[5]....
        /*09c0*/ 	.word	0x00000380
        /*09c4*/ 	.word	0x000000ff
        /*09c8*/ 	.word	0x00034848
        /*09cc*/ 	.short	0x0100
        /*09ce*/ 	.byte	0x08
	.zero		1


	//   ....[6]....
        /*09d0*/ 	.word	0x000004b0
        /*09d4*/ 	.word	0x000000ff
        /*09d8*/ 	.word	0x00034850
        /*09dc*/ 	.short	0x0100
        /*09de*/ 	.byte	0x08
	.zero		1


	//   ....[7]....
        /*09e0*/ 	.word	0x000004c0
        /*09e4*/ 	.word	0x000000ff
        /*09e8*/ 	.word	0x00034860
        /*09ec*/ 	.short	0x0100
        /*09ee*/ 	.byte	0x08
	.zero		1


	//   ....[8]....
        /*09f0*/ 	.word	0x000004d0
        /*09f4*/ 	.word	0x000000ff
        /*09f8*/ 	.word	0x00034858
        /*09fc*/ 	.short	0x0100
        /*09fe*/ 	.byte	0x08
	.zero		1


	//   ....[9]....
        /*0a00*/ 	.word	0x000004e0
        /*0a04*/ 	.word	0x000000ff
        /*0a08*/ 	.word	0x00034868
        /*0a0c*/ 	.short	0x0100
        /*0a0e*/ 	.byte	0x08
	.zero		1


	//   ....[10]....
        /*0a10*/ 	.word	0x000005d0
        /*0a14*/ 	.word	0x000000ff
        /*0a18*/ 	.word	0x00034870
        /*0a1c*/ 	.short	0x0100
        /*0a1e*/ 	.byte	0x06
	.zero		1


	//   ....[11]....
        /*0a20*/ 	.word	0x000005e0
        /*0a24*/ 	.word	0x000000ff
        /*0a28*/ 	.word	0x00034880
        /*0a2c*/ 	.short	0x0100
        /*0a2e*/ 	.byte	0x06
	.zero		1


	//   ....[12]....
        /*0a30*/ 	.word	0x000005f0
        /*0a34*/ 	.word	0x000000ff
        /*0a38*/ 	.word	0x00034878
        /*0a3c*/ 	.short	0x0100
        /*0a3e*/ 	.byte	0x06
	.zero		1


	//   ....[13]....
        /*0a40*/ 	.word	0x00000600
        /*0a44*/ 	.word	0x000000ff
        /*0a48*/ 	.word	0x00034888
        /*0a4c*/ 	.short	0x0100
        /*0a4e*/ 	.byte	0x06
	.zero		1


	//   ....[14]....
        /*0a50*/ 	.word	0x00000730
        /*0a54*/ 	.word	0x000000ff
        /*0a58*/ 	.word	0x00034890
        /*0a5c*/ 	.short	0x0100
        /*0a5e*/ 	.byte	0x08
	.zero		1


	//   ....[15]....
        /*0a60*/ 	.word	0x00000740
        /*0a64*/ 	.word	0x000000ff
        /*0a68*/ 	.word	0x000348a0
        /*0a6c*/ 	.short	0x0100
        /*0a6e*/ 	.byte	0x08
	.zero		1


	//   ....[16]....
        /*0a70*/ 	.word	0x00000750
        /*0a74*/ 	.word	0x000000ff
        /*0a78*/ 	.word	0x00034898
        /*0a7c*/ 	.short	0x0100
        /*0a7e*/ 	.byte	0x08
	.zero		1


	//   ....[17]....
        /*0a80*/ 	.word	0x00000760
        /*0a84*/ 	.word	0x000000ff
        /*0a88*/ 	.word	0x000348a8
        /*0a8c*/ 	.short	0x0100
        /*0a8e*/ 	.byte	0x08
	.zero		1


	//   ....[18]....
        /*0a90*/ 	.word	0x00000890
        /*0a94*/ 	.word	0x000000ff
        /*0a98*/ 	.word	0x000348b0
        /*0a9c*/ 	.short	0x0100
        /*0a9e*/ 	.byte	0x08
	.zero		1


	//   ....[19]....
        /*0aa0*/ 	.word	0x000008a0
        /*0aa4*/ 	.word	0x000000ff
        /*0aa8*/ 	.word	0x000348c0
        /*0aac*/ 	.short	0x0100
        /*0aae*/ 	.byte	0x08
	.zero		1


	//   ....[20]....
        /*0ab0*/ 	.word	0x000008b0
        /*0ab4*/ 	.word	0x000000ff
        /*0ab8*/ 	.word	0x000348b8
        /*0abc*/ 	.short	0x0100
        /*0abe*/ 	.byte	0x08
	.zero		1


	//   ....[21]....
        /*0ac0*/ 	.word	0x000008c0
        /*0ac4*/ 	.word	0x000000ff
        /*0ac8*/ 	.word	0x000348c8
        /*0acc*/ 	.short	0x0100
        /*0ace*/ 	.byte	0x08
	.zero		1


	//   ....[22]....
        /*0ad0*/ 	.word	0x00001b40
        /*0ad4*/ 	.word	0x000000ff
        /*0ad8*/ 	.word	0x00034800
        /*0adc*/ 	.short	0x010a
        /*0ade*/ 	.byte	0x25
	.zero		1


	//   ....[23]....
        /*0ae0*/ 	.word	0x00001bc0
        /*0ae4*/ 	.word	0x00000002
        /*0ae8*/ 	.word	0x00034830
        /*0aec*/ 	.short	0x010a
        /*0aee*/ 	.byte	0x3f
	.zero		1


	//   ....[24]....
        /*0af0*/ 	.word	0x00001c20
        /*0af4*/ 	.word	0x00000002
        /*0af8*/ 	.word	0x00034830
        /*0afc*/ 	.short	0x010a
        /*0afe*/ 	.byte	0x3f
	.zero		1


	//   ....[25]....
        /*0b00*/ 	.word	0x00002440
        /*0b04*/ 	.word	0x00000002
        /*0b08*/ 	.word	0x00000000
        /*0b0c*/ 	.short	0x0101
        /*0b0e*/ 	.byte	0x3f
	.zero		1


	//   ....[26]....
        /*0b10*/ 	.word	0x000041b0
        /*0b14*/ 	.word	0x000000ff
        /*0b18*/ 	.word	0x00034830
        /*0b1c*/ 	.short	0x010a
        /*0b1e*/ 	.byte	0x3a
	.zero		1


	//   ....[27]....
        /*0b20*/ 	.word	0x000041f0
        /*0b24*/ 	.word	0x000000ff
        /*0b28*/ 	.word	0x00034830
        /*0b2c*/ 	.short	0x010a
        /*0b2e*/ 	.byte	0x3a
	.zero		1


	//   ....[28]....
        /*0b30*/ 	.word	0x00004a20
        /*0b34*/ 	.word	0x000000ff
        /*0b38*/ 	.word	0x00034850
        /*0b3c*/ 	.short	0x010a
        /*0b3e*/ 	.byte	0x07
	.zero		1


	//   ....[29]....
        /*0b40*/ 	.word	0x00004a60
        /*0b44*/ 	.word	0x000000ff
        /*0b48*/ 	.word	0x00034850
        /*0b4c*/ 	.short	0x010a
        /*0b4e*/ 	.byte	0x07
	.zero		1


	//   ....[30]....
        /*0b50*/ 	.word	0x00006440
        /*0b54*/ 	.word	0x00000008
        /*0b58*/ 	.word	0x00000000
        /*0b5c*/ 	.short	0x0101
        /*0b5e*/ 	.byte	0x3f
	.zero		1


	//   ....[31]....
        /*0b60*/ 	.word	0x000064a0
        /*0b64*/ 	.word	0x00000008
        /*0b68*/ 	.word	0x00000000
        /*0b6c*/ 	.short	0x0101
        /*0b6e*/ 	.byte	0x3f
	.zero		1


	//   ....[32]....
        /*0b70*/ 	.word	0x00006b80
        /*0b74*/ 	.word	0x000000ff
        /*0b78*/ 	.word	0x00034830
        /*0b7c*/ 	.short	0x010a
        /*0b7e*/ 	.byte	0x06
	.zero		1


	//   ....[33]....
        /*0b80*/ 	.word	0x00006bc0
        /*0b84*/ 	.word	0x000000ff
        /*0b88*/ 	.word	0x00034830
        /*0b8c*/ 	.short	0x010a
        /*0b8e*/ 	.byte	0x06
	.zero		1


	//   ....[34]....
        /*0b90*/ 	.word	0x000073f0
        /*0b94*/ 	.word	0x000000ff
        /*0b98*/ 	.word	0x00034850
        /*0b9c*/ 	.short	0x010a
        /*0b9e*/ 	.byte	0x07
	.zero		1


	//   ....[35]....
        /*0ba0*/ 	.word	0x00007430
        /*0ba4*/ 	.word	0x000000ff
        /*0ba8*/ 	.word	0x00034850
        /*0bac*/ 	.short	0x010a
        /*0bae*/ 	.byte	0x07
	.zero		1


	//   ....[36]....
        /*0bb0*/ 	.word	0x000084d0
        /*0bb4*/ 	.word	0x0000001f
        /*0bb8*/ 	.word	0x00000000
        /*0bbc*/ 	.short	0x0101
        /*0bbe*/ 	.byte	0x3f
	.zero		1


	//   ....[37]....
        /*0bc0*/ 	.word	0x00008560
        /*0bc4*/ 	.word	0x00000023
        /*0bc8*/ 	.word	0x00000000
        /*0bcc*/ 	.short	0x0101
        /*0bce*/ 	.byte	0x3f
	.zero		1


	//   ....[38]....
        /*0bd0*/ 	.word	0x00008f90
        /*0bd4*/ 	.word	0x000000ff
        /*0bd8*/ 	.word	0x00034850
        /*0bdc*/ 	.short	0x010a
        /*0bde*/ 	.byte	0x05
	.zero		1


	//   ....[39]....
        /*0be0*/ 	.word	0x00008fd0
        /*0be4*/ 	.word	0x000000ff
        /*0be8*/ 	.word	0x00034850
        /*0bec*/ 	.short	0x010a
        /*0bee*/ 	.byte	0x05
	.zero		1


	//   ....[40]....
        /*0bf0*/ 	.word	0x000094f0
        /*0bf4*/ 	.word	0x00000008
        /*0bf8*/ 	.word	0x00000000
        /*0bfc*/ 	.short	0x0101
        /*0bfe*/ 	.byte	0x3f
	.zero		1


	//   ....[41]....
        /*0c00*/ 	.word	0x0000aad0
        /*0c04*/ 	.word	0x00000000
        /*0c08*/ 	.word	0x00000000
        /*0c0c*/ 	.short	0x0101
        /*0c0e*/ 	.byte	0x3f
	.zero		1


	//   ....[42]....
        /*0c10*/ 	.word	0x0000b140
        /*0c14*/ 	.word	0x00000006
        /*0c18*/ 	.word	0x00000000
        /*0c1c*/ 	.short	0x0101
        /*0c1e*/ 	.byte	0x3f
	.zero		1


	//   ....[43]....
        /*0c20*/ 	.word	0x0000e960
        /*0c24*/ 	.word	0x00000000
        /*0c28*/ 	.word	0x00034840
        /*0c2c*/ 	.short	0x010a
        /*0c2e*/ 	.byte	0x3f
	.zero		1


	//   ....[44]....
        /*0c30*/ 	.word	0x0000f920
        /*0c34*/ 	.word	0x00000012
        /*0c38*/ 	.word	0x00034800
        /*0c3c*/ 	.short	0x0107
        /*0c3e*/ 	.byte	0x3f
	.zero		1


	//   ....[45]....
        /*0c40*/ 	.word	0x0000fa30
        /*0c44*/ 	.word	0x00000012
        /*0c48*/ 	.word	0x00034800
        /*0c4c*/ 	.short	0x0101
        /*0c4e*/ 	.byte	0x3f
	.zero		1


	//   ....[46]....
        /*0c50*/ 	.word	0x0000fa50
        /*0c54*/ 	.word	0x00000012
        /*0c58*/ 	.word	0x00034820
        /*0c5c*/ 	.short	0x010a
        /*0c5e*/ 	.byte	0x3f
	.zero		1


	//   ....[47]....
        /*0c60*/ 	.word	0x0000fe10
        /*0c64*/ 	.word	0x00000003
        /*0c68*/ 	.word	0x00034840
        /*0c6c*/ 	.short	0x010a
        /*0c6e*/ 	.byte	0x3f
	.zero		1


	//   ....[48]....
        /*0c70*/ 	.word	0x000102a0
        /*0c74*/ 	.word	0x00000003
        /*0c78*/ 	.word	0x00000060
        /*0c7c*/ 	.short	0x010a
        /*0c7e*/ 	.byte	0x3f
	.zero		1


	//   ....[49]....
        /*0c80*/ 	.word	0x00010930
        /*0c84*/ 	.word	0x00000003
        /*0c88*/ 	.word	0x00034840
        /*0c8c*/ 	.short	0x010a
        /*0c8e*/ 	.byte	0x3f
	.zero		1


	//   ....[50]....
        /*0c90*/ 	.word	0x00010dc0
        /*0c94*/ 	.word	0x00000002
        /*0c98*/ 	.word	0x00000060
        /*0c9c*/ 	.short	0x010a
        /*0c9e*/ 	.byte	0x3f
	.zero		1


	//   ....[51]....
        /*0ca0*/ 	.word	0x00011390
        /*0ca4*/ 	.word	0x00000002
        /*0ca8*/ 	.word	0x00034840
        /*0cac*/ 	.short	0x010a
        /*0cae*/ 	.byte	0x3f
	.zero		1


	//   ....[52]....
        /*0cb0*/ 	.word	0x00011820
        /*0cb4*/ 	.word	0x00000002
        /*0cb8*/ 	.word	0x00000060
        /*0cbc*/ 	.short	0x010a
        /*0cbe*/ 	.byte	0x3f
	.zero		1


	//   ....[53]....
        /*0cc0*/ 	.word	0x00011da0
        /*0cc4*/ 	.word	0x00000000
        /*0cc8*/ 	.word	0x00034860
        /*0ccc*/ 	.short	0x010a
        /*0cce*/ 	.byte	0x3f
	.zero		1


	//   ....[54]....
        /*0cd0*/ 	.word	0x000133e0
        /*0cd4*/ 	.word	0x00000000
        /*0cd8*/ 	.word	0x00034820
        /*0cdc*/ 	.short	0x010a
        /*0cde*/ 	.byte	0x3f
	.zero		1


	//   ....[55]....
        /*0ce0*/ 	.word	0x000135d0
        /*0ce4*/ 	.word	0x00000006
        /*0ce8*/ 	.word	0x00000000
        /*0cec*/ 	.short	0x010a
        /*0cee*/ 	.byte	0x3f
	.zero		1


	//   ....[56]....
        /*0cf0*/ 	.word	0x00013600
        /*0cf4*/ 	.word	0x00000007
        /*0cf8*/ 	.word	0x00000000
        /*0cfc*/ 	.short	0x010a
        /*0cfe*/ 	.byte	0x3f
	.zero		1


	//   ....[57]....
        /*0d00*/ 	.word	0x00013660
        /*0d04*/ 	.word	0x00000004
        /*0d08*/ 	.word	0x00000000
        /*0d0c*/ 	.short	0x010a
        /*0d0e*/ 	.byte	0x3f
	.zero		1


	//   ....[58]....
        /*0d10*/ 	.word	0x00013690
        /*0d14*/ 	.word	0x00000003
        /*0d18*/ 	.word	0x00000000
        /*0d1c*/ 	.short	0x010a
        /*0d1e*/ 	.byte	0x3f
	.zero		1


	//   ....[59]....
        /*0d20*/ 	.word	0x00013700
        /*0d24*/ 	.word	0x00000003
        /*0d28*/ 	.word	0x00034800
        /*0d2c*/ 	.short	0x010a
        /*0d2e*/ 	.byte	0x3f
	.zero		1


	//   ....[60]....
        /*0d30*/ 	.word	0x00013750
        /*0d34*/ 	.word	0x00000002
        /*0d38*/ 	.word	0x00034830
        /*0d3c*/ 	.short	0x010a
        /*0d3e*/ 	.byte	0x3f
	.zero		1


	//   ....[61]....
        /*0d40*/ 	.word	0x000137b0
        /*0d44*/ 	.word	0x00000007
        /*0d48*/ 	.word	0x00034830
        /*0d4c*/ 	.short	0x010a
        /*0d4e*/ 	.byte	0x3f
	.zero		1


	//   ....[62]....
        /*0d50*/ 	.word	0x00013810
        /*0d54*/ 	.word	0x00000003
        /*0d58*/ 	.word	0x00034850
        /*0d5c*/ 	.short	0x010a
        /*0d5e*/ 	.byte	0x3f
	.zero		1


	//   ....[63]....
        /*0d60*/ 	.word	0x00013870
        /*0d64*/ 	.word	0x00000007
        /*0d68*/ 	.word	0x00034830
        /*0d6c*/ 	.short	0x010a
        /*0d6e*/ 	.byte	0x3f
	.zero		1


	//   ....[64]....
        /*0d70*/ 	.word	0x000138d0
        /*0d74*/ 	.word	0x00000003
        /*0d78*/ 	.word	0x00034850
        /*0d7c*/ 	.short	0x010a
        /*0d7e*/ 	.byte	0x3f
	.zero		1


	//   ....[65]....
        /*0d80*/ 	.word	0x00013930
        /*0d84*/ 	.word	0x00000003
        /*0d88*/ 	.word	0x00034850
        /*0d8c*/ 	.short	0x010a
        /*0d8e*/ 	.byte	0x3f
	.zero		1


	//   ....[66]....
        /*0d90*/ 	.word	0x00013ad0
        /*0d94*/ 	.word	0x00000000
        /*0d98*/ 	.word	0x00034840
        /*0d9c*/ 	.short	0x010a
        /*0d9e*/ 	.byte	0x3f
	.zero		1


	//   ....[67]....
        /*0da0*/ 	.word	0x000146f0
        /*0da4*/ 	.word	0x00000012
        /*0da8*/ 	.word	0x00034820
        /*0dac*/ 	.short	0x010a
        /*0dae*/ 	.byte	0x3f
	.zero		1


	//   ....[68]....
        /*0db0*/ 	.word	0x00014740
        /*0db4*/ 	.word	0x00000003
        /*0db8*/ 	.word	0x00034840
        /*0dbc*/ 	.short	0x010a
        /*0dbe*/ 	.byte	0x3f
	.zero		1


	//   ....[69]....
        /*0dc0*/ 	.word	0x00014790
        /*0dc4*/ 	.word	0x00000003
        /*0dc8*/ 	.word	0x00000060
        /*0dcc*/ 	.short	0x010a
        /*0dce*/ 	.byte	0x3f
	.zero		1


	//   ....[70]....
        /*0dd0*/ 	.word	0x000147e0
        /*0dd4*/ 	.word	0x00000003
        /*0dd8*/ 	.word	0x00034840
        /*0ddc*/ 	.short	0x010a
        /*0dde*/ 	.byte	0x3f
	.zero		1


	//   ....[71]....
        /*0de0*/ 	.word	0x00014830
        /*0de4*/ 	.word	0x00000002
        /*0de8*/ 	.word	0x00000060
        /*0dec*/ 	.short	0x010a
        /*0dee*/ 	.byte	0x3f
	.zero		1


	//   ....[72]....
        /*0df0*/ 	.word	0x00014880
        /*0df4*/ 	.word	0x00000002
        /*0df8*/ 	.word	0x00034840
        /*0dfc*/ 	.short	0x010a
        /*0dfe*/ 	.byte	0x3f
	.zero		1


	//   ....[73]....
        /*0e00*/ 	.word	0x000148d0
        /*0e04*/ 	.word	0x00000002
        /*0e08*/ 	.word	0x00000060
        /*0e0c*/ 	.short	0x010a
        /*0e0e*/ 	.byte	0x3f
	.zero		1


	//   ....[74]....
        /*0e10*/ 	.word	0x00014920
        /*0e14*/ 	.word	0x00000000
        /*0e18*/ 	.word	0x00034860
        /*0e1c*/ 	.short	0x010a
        /*0e1e*/ 	.byte	0x3f
	.zero		1


	//   ....[75]....
        /*0e20*/ 	.word	0x00015490
        /*0e24*/ 	.word	0x00000000
        /*0e28*/ 	.word	0x00034820
        /*0e2c*/ 	.short	0x010a
        /*0e2e*/ 	.byte	0x3f
	.zero		1


	//   ....[76]....
        /*0e30*/ 	.word	0x00015630
        /*0e34*/ 	.word	0x00000006
        /*0e38*/ 	.word	0x00000000
        /*0e3c*/ 	.short	0x010a
        /*0e3e*/ 	.byte	0x3f
	.zero		1


	//   ....[77]....
        /*0e40*/ 	.word	0x00015680
        /*0e44*/ 	.word	0x00000007
        /*0e48*/ 	.word	0x00000000
        /*0e4c*/ 	.short	0x010a
        /*0e4e*/ 	.byte	0x3f
	.zero		1


	//   ....[78]....
        /*0e50*/ 	.word	0x000156d0
        /*0e54*/ 	.word	0x00000004
        /*0e58*/ 	.word	0x00000000
        /*0e5c*/ 	.short	0x010a
        /*0e5e*/ 	.byte	0x3f
	.zero		1


	//----- nvinfo : EIATTR_NUM_MBARRIERS
	.align		4
.L_301:
        /*0e60*/ 	.byte	0x03, 0x38
        /*0e62*/ 	.short	0x0016


	//----- nvinfo : EIATTR_EXIT_INSTR_OFFSETS
	.align		4
        /*0e64*/ 	.byte	0x04, 0x1c
        /*0e66*/ 	.short	(.L_303 - .L_302)


	//   ....[0]....
.L_302:
        /*0e68*/ 	.word	0x00000a30


	//   ....[1]....
        /*0e6c*/ 	.word	0x0000c590


	//   ....[2]....
        /*0e70*/ 	.word	0x000136e0


	//----- nvinfo : EIATTR_MAX_THREADS
	.align		4
.L_303:
        /*0e74*/ 	.byte	0x04, 0x05
        /*0e76*/ 	.short	(.L_305 - .L_304)
.L_304:
        /*0e78*/ 	.word	0x00000180
        /*0e7c*/ 	.word	0x00000001
        /*0e80*/ 	.word	0x00000001


	//----- nvinfo : EIATTR_CRS_STACK_SIZE
	.align		4
.L_305:
        /*0e84*/ 	.byte	0x04, 0x1e
        /*0e86*/ 	.short	(.L_307 - .L_306)
.L_306:
        /*0e88*/ 	.word	0x00000000


	//----- nvinfo : EIATTR_CBANK_PARAM_SIZE
	.align		4
.L_307:
        /*0e8c*/ 	.byte	0x03, 0x19
        /*0e8e*/ 	.short	0x0af0


	//----- nvinfo : EIATTR_PARAM_CBANK
	.align		4
        /*0e90*/ 	.byte	0x04, 0x0a
        /*0e92*/ 	.short	(.L_309 - .L_308)
	.align		4
.L_308:
        /*0e94*/ 	.word	index@(.nv.constant0._ZN7cutlass13device_kernelIN5flash11enable_sm90INS1_16FlashAttnFwdSm90INS1_25CollectiveMainloopFwdSm90ILi2EN4cute5tupleIJNS5_1CILi1EEES8_S8_EEENS6_IJNS7_ILi128EEESA_NS7_ILi192EEEEEELi128ENS_6half_tEfNS_4arch4Sm90ELb1ELb0ELb0ELb1ELb0ELb0ELb0ELb1ELb1ELb1ELb1ELb0EEENS1_21CollectiveEpilogueFwdINS6_IJSA_SA_SA_EEES9_SD_SF_Li256ELb1ELb1ELb1ELb0EEENS1_36VarlenDynamicPersistentTileSchedulerILi128ELi128ELi256ELi128ELb1ELb1ELb1ELb1ELb1ELb1EEEEEEEEEvNT_6ParamsE)
        /*0e98*/ 	.short	0x0210
        /*0e9a*/ 	.short	0x0af0


	//----- nvinfo : EIATTR_SW_WAR
	.align		4
.L_309:
        /*0e9c*/ 	.byte	0x04, 0x36
        /*0e9e*/ 	.short	(.L_311 - .L_310)
.L_310:
        /*0ea0*/ 	.word	0x00000008
.L_311:


//--------------------- .nv.info._ZN7cutlass13device_kernelIN5flash11enable_sm90INS1_16FlashAttnFwdSm90INS1_25CollectiveMainloopFwdSm90ILi2EN4cute5tupleIJNS5_1CILi1EEES8_S8_EEENS6_IJNS7_ILi128EEESA_NS7_ILi192EEEEEELi128ENS_6half_tEfNS_4arch4Sm90ELb1ELb0ELb0ELb1ELb0ELb1ELb0ELb1ELb1ELb1ELb1ELb0EEENS1_21CollectiveEpilogueFwdINS6_IJSA_SA_SA_EEES9_SD_SF_Li256ELb1ELb1ELb1ELb0EEENS1_36VarlenDynamicPersistentTileSchedulerILi128ELi128ELi256ELi128ELb1ELb1ELb1ELb1ELb1ELb1EEEEEEEEEvNT_6ParamsE --------------------------
	.section	.nv.info._ZN7cutlass13device_kernelIN5flash11enable_sm90INS1_16FlashAttnFwdSm90INS1_25CollectiveMainloopFwdSm90ILi2EN4cute5tupleIJNS5_1CILi1EEES8_S8_EEENS6_IJNS7_ILi128EEESA_NS7_ILi192EEEEEELi128ENS_6half_tEfNS_4arch4Sm90ELb1ELb0ELb0ELb1ELb0ELb1ELb0ELb1ELb1ELb1ELb1ELb0EEENS1_21CollectiveEpilogueFwdINS6_IJSA_SA_SA_EEES9_SD_SF_Li256ELb1ELb1ELb1ELb0EEENS1_36VarlenDynamicPersistentTileSchedulerILi128ELi128ELi256ELi128ELb1ELb1ELb1ELb1ELb1ELb1EEEEEEEEEvNT_6ParamsE,"",@"SHT_CUDA_INFO"
	.sectionflags	@""
	.align	4


	//----- nvinfo : EIATTR_CUDA_API_VERSION
	.align		4
        /*0000*/ 	.byte	0x04, 0x37
        /*0002*/ 	.short	(.L_313 - .L_312)
.L_312:
        /*0004*/ 	.word	0x00000082


	//----- nvinfo : EIATTR_KPARAM_INFO
	.align		4
.L_313:
        /*0008*/ 	.byte	0x04, 0x17
        /*000a*/ 	.short	(.L_315 - .L_314)
.L_314:
        /*000c*/ 	.word	0x00000000
        /*0010*/ 	.short	0x0000
        /*0012*/ 	.short	0x0070
        /*0014*/ 	.byte	0x00, 0xf0, 0x01, 0x2a


	//----- nvinfo : EIATTR_SPARSE_MMA_MASK
	.align		4
.L_315:
        /*0018*/ 	.byte	0x03, 0x50
        /*001a*/ 	.short	0x0000


	//----- nvinfo : EIATTR_MAXREG_COUNT
	.align		4
        /*001c*/ 	.byte	0x03, 0x1b
        /*001e*/ 	.short	0x00a8


	//----- nvinfo : EIATTR_NUM_BARRIERS
	.align		4
        /*0020*/ 	.byte	0x02, 0x4c
        /*0022*/ 	.byte	0x10
	.zero		1


	//----- nvinfo : EIATTR_EXTERNS
	.align		4
        /*0024*/ 	.byte	0x04, 0x0f
        /*0026*/ 	.short	(.L_317 - .L_316)


	//   ....[0]....
	.align		4
.L_316:
        /*0028*/ 	.word	index@(__assertfail)


	//----- nvinfo : EIATTR_ANNOTATIONS
	.align		4
.L_317:
        /*002c*/ 	.byte	0x04, 0x55
        /*002e*/ 	.short	(.L_319 - .L_318)


	//   ....[0]....
.L_318:
        /* <DEDUP_REMOVED lines=124> */


	//----- nvinfo : EIATTR_MERCURY_ISA_VERSION
	.align		4
.L_319:
        /*07e0*/ 	.byte	0x03, 0x5f
        /*07e2*/ 	.short	0x0101


	//----- nvinfo : EIATTR_UNUSED_LOAD_BYTE_OFFSET
	.align		4
        /*07e4*/ 	.byte	0x04, 0x44
        /*07e6*/ 	.short	(.L_321 - .L_320)


	//   ....[0]....
.L_320:
        /*07e8*/ 	.word	0x00000ab0
        /*07ec*/ 	.word	0x0000fff0


	//   ....[1]....
        /*07f0*/ 	.word	0x0001aa30
        /*07f4*/ 	.word	0x0000fff0


	//----- nvinfo : EIATTR_INT_WARP_WIDE_INSTR_OFFSETS
	.align		4
.L_321:
        /*07f8*/ 	.byte	0x04, 0x31
        /*07fa*/ 	.short	(.L_323 - .L_322)


	//   ....[0]....
.L_322:
        /*07fc*/ 	.word	0x00000190


	//   ....[1]....
        /*0800*/ 	.word	0x000001d0


	//   ....[2]....
        /*0804*/ 	.word	0x00000240


	//   ....[3]....
        /*0808*/ 	.word	0x00020be0


	//   ....[4]....
        /*080c*/ 	.word	0x00020c70


	//   ....[5]....
        /*0810*/ 	.word	0x00024730


	//   ....[6]....
        /*0814*/ 	.word	0x00024790


	//----- nvinfo : EIATTR_COOP_GROUP_MASK_REGIDS
	.align		4
.L_323:
        /*0818*/ 	.byte	0x04, 0x29
        /*081a*/ 	.short	(.L_325 - .L_324)


	//   ....[0]....
.L_324:
        /*081c*/ 	.word	0xffffffff


	//   ....[1]....
        /*0820*/ 	.word	0xffffffff


	//   ....[2]....
        /*0824*/ 	.word	0xffffffff


	//   ....[3]....
        /*0828*/ 	.word	0xffffffff


	//   ....[4]....
        /*082c*/ 	.word	0xffffffff


	//   ....[5]....
        /*0830*/ 	.word	0xffffffff


	//   ....[6]....
        /*0834*/ 	.word	0xffffffff


	//   ....[7]....
        /*0838*/ 	.word	0xffffffff


	//   ....[8]....
        /*083c*/ 	.word	0xffffffff


	//   ....[9]....
        /*0840*/ 	.word	0xffffffff


	//   ....[10]....
        /*0844*/ 	.word	0xffffffff


	//   ....[11]....
        /*0848*/ 	.word	0xffffffff


	//   ....[12]....
        /*084c*/ 	.word	0xffffffff


	//   ....[13]....
        /*0850*/ 	.word	0xffffffff


	//   ....[14]....
        /*0854*/ 	.word	0xffffffff


	//   ....[15]....
        /*0858*/ 	.word	0xffffffff


	//   ....[16]....
        /*085c*/ 	.word	0xffffffff


	//   ....[17]....
        /*0860*/ 	.word	0xffffffff


	//   ....[18]....
        /*0864*/ 	.word	0xffffffff


	//   ....[19]....
        /*0868*/ 	.word	0xffffffff


	//   ....[20]....
        /*086c*/ 	.word	0xffffffff


	//   ....[21]....
        /*0870*/ 	.word	0xffffffff


	//   ....[22]....
        /*0874*/ 	.word	0xffffffff


	//   ....[23]....
        /*0878*/ 	.word	0xffffffff


	//   ....[24]....
        /*087c*/ 	.word	0xffffffff


	//   ....[25]....
        /*0880*/ 	.word	0xffffffff


	//   ....[26]....
        /*0884*/ 	.word	0xffffffff


	//   ....[27]....
        /*0888*/ 	.word	0xffffffff


	//   ....[28]....
        /*088c*/ 	.word	0xffffffff


	//   ....[29]....
        /*0890*/ 	.word	0xffffffff


	//   ....[30]....
        /*0894*/ 	.word	0xffffffff


	//   ....[31]....
        /*0898*/ 	.word	0xffffffff


	//   ....[32]....
        /*089c*/ 	.word	0xffffffff


	//   ....[33]....
        /*08a0*/ 	.word	0xffffffff


	//   ....[34]....
        /*08a4*/ 	.word	0xffffffff


	//   ....[35]....
        /*08a8*/ 	.word	0xffffffff


	//   ....[36]....
        /*08ac*/ 	.word	0xffffffff


	//   ....[37]....
        /*08b0*/ 	.word	0xffffffff


	//   ....[38]....
        /*08b4*/ 	.word	0xffffffff


	//   ....[39]....
        /*08b8*/ 	.word	0xffffffff


	//   ....[40]....
        /*08bc*/ 	.word	0xffffffff


	//   ....[41]....
        /*08c0*/ 	.word	0xffffffff


	//   ....[42]....
        /*08c4*/ 	.word	0xffffffff


	//   ....[43]....
        /*08c8*/ 	.word	0xffffffff


	//   ....[44]....
        /*08cc*/ 	.word	0xffffffff


	//   ....[45]....
        /*08d0*/ 	.word	0xffffffff


	//   ....[46]....
        /*08d4*/ 	.word	0xffffffff


	//   ....[47]....
        /*08d8*/ 	.word	0xffffffff


	//   ....[48]....
        /*08dc*/ 	.word	0xffffffff


	//   ....[49]....
        /*08e0*/ 	.word	0xffffffff


	//   ....[50]....
        /*08e4*/ 	.word	0xffffffff


	//   ....[51]....
        /*08e8*/ 	.word	0xffffffff


	//   ....[52]....
        /*08ec*/ 	.word	0xffffffff


	//   ....[53]....
        /*08f0*/ 	.word	0xffffffff


	//   ....[54]....
        /*08f4*/ 	.word	0xffffffff


	//   ....[55]....
        /*08f8*/ 	.word	0xffffffff


	//   ....[56]....
        /*08fc*/ 	.word	0xffffffff


	//   ....[57]....
        /*0900*/ 	.word	0xffffffff


	//   ....[58]....
        /*0904*/ 	.word	0xffffffff


	//   ....[59]....
        /*0908*/ 	.word	0xffffffff


	//   ....[60]....
        /*090c*/ 	.word	0xffffffff


	//   ....[61]....
        /*0910*/ 	.word	0xffffffff


	//   ....[62]....
        /*0914*/ 	.word	0xffffffff


	//   ....[63]....
        /*0918*/ 	.word	0xffffffff


	//   ....[64]....
        /*091c*/ 	.word	0xffffffff


	//   ....[65]....
        /*0920*/ 	.word	0xffffffff


	//   ....[66]....
        /*0924*/ 	.word	0xffffffff


	//   ....[67]....
        /*0928*/ 	.word	0xffffffff


	//   ....[68]....
        /*092c*/ 	.word	0xffffffff


	//   ....[69]....
        /*0930*/ 	.word	0xffffffff


	//   ....[70]....
        /*0934*/ 	.word	0xffffffff


	//   ....[71]....
        /*0938*/ 	.word	0xffffffff


	//   ....[72]....
        /*093c*/ 	.word	0xffffffff


	//   ....[73]....
        /*0940*/ 	.word	0xffffffff


	//   ....[74]....
        /*0944*/ 	.word	0xffffffff


	//   ....[75]....
        /*0948*/ 	.word	0xffffffff


	//   ....[76]....
        /*094c*/ 	.word	0xffffffff


	//   ....[77]....
        /*0950*/ 	.word	0xffffffff


	//   ....[78]....
        /*0954*/ 	.word	0xffffffff


	//   ....[79]....
        /*0958*/ 	.word	0xffffffff


	//   ....[80]....
        /*095c*/ 	.word	0xffffffff


	//   ....[81]....
        /*0960*/ 	.word	0xffffffff


	//   ....[82]....
        /*0964*/ 	.word	0xffffffff


	//   ....[83]....
        /*0968*/ 	.word	0xffffffff


	//   ....[84]....
        /*096c*/ 	.word	0xffffffff


	//   ....[85]....
        /*0970*/ 	.word	0xffffffff


	//   ....[86]....
        /*0974*/ 	.word	0xffffffff


	//   ....[87]....
        /*0978*/ 	.word	0xffffffff


	//   ....[88]....
        /*097c*/ 	.word	0xffffffff


	//   ....[89]....
        /*0980*/ 	.word	0xffffffff


	//   ....[90]....
        /*0984*/ 	.word	0xffffffff


	//   ....[91]....
        /*0988*/ 	.word	0xffffffff


	//   ....[92]....
        /*098c*/ 	.word	0xffffffff


	//   ....[93]....
        /*0990*/ 	.word	0xffffffff


	//   ....[94]....
        /*0994*/ 	.word	0xffffffff


	//   ....[95]....
        /*0998*/ 	.word	0xffffffff


	//   ....[96]....
        /*099c*/ 	.word	0xffffffff


	//   ....[97]....
        /*09a0*/ 	.word	0xffffffff


	//   ....[98]....
        /*09a4*/ 	.word	0xffffffff


	//   ....[99]....
        /*09a8*/ 	.word	0xffffffff


	//   ....[100]....
        /*09ac*/ 	.word	0xffffffff


	//   ....[101]....
        /*09b0*/ 	.word	0xffffffff


	//   ....[102]....
        /*09b4*/ 	.word	0xffffffff


	//   ....[103]....
        /*09b8*/ 	.word	0xffffffff


	//   ....[104]....
        /*09bc*/ 	.word	0xffffffff


	//   ....[105]....
        /*09c0*/ 	.word	0xffffffff


	//   ....[106]....
        /*09c4*/ 	.word	0xffffffff


	//   ....[107]....
        /*09c8*/ 	.word	0xffffffff


	//   ....[108]....
        /*09cc*/ 	.word	0xffffffff


	//   ....[109]....
        /*09d0*/ 	.word	0xffffffff


	//   ....[110]....
        /*09d4*/ 	.word	0xffffffff


	//   ....[111]....
        /*09d8*/ 	.word	0xffffffff


	//   ....[112]....
        /*09dc*/ 	.word	0xffffffff


	//   ....[113]....
        /*09e0*/ 	.word	0xffffffff


	//   ....[114]....
        /*09e4*/ 	.word	0xffffffff


	//   ....[115]....
        /*09e8*/ 	.word	0xffffffff


	//   ....[116]....
        /*09ec*/ 	.word	0xffffffff


	//   ....[117]....
        /*09f0*/ 	.word	0xffffffff


	//   ....[118]....
        /*09f4*/ 	.word	0xffffffff


	//   ....[119]....
        /*09f8*/ 	.word	0xffffffff


	//   ....[120]....
        /*09fc*/ 	.word	0xffffffff


	//   ....[121]....
        /*0a00*/ 	.word	0xffffffff


	//   ....[122]....
        /*0a04*/ 	.word	0x0500000f


	//   ....[123]....
        /*0a08*/ 	.word	0x0500000f


	//   ....[124]....
        /*0a0c*/ 	.word	0x0500000f


	//   ....[125]....
        /*0a10*/ 	.word	0x0500000f


	//   ....[126]....
        /*0a14*/ 	.word	0x0500000f


	//   ....[127]....
        /*0a18*/ 	.word	0x0500000f


	//   ....[128]....
        /*0a1c*/ 	.word	0x0500000f


	//   ....[129]....
        /*0a20*/ 	.word	0x0500000f


	//   ....[130]....
        /*0a24*/ 	.word	0x0500000f


	//   ....[131]....
        /*0a28*/ 	.word	0x0500000f


	//   ....[132]....
        /*0a2c*/ 	.word	0x0500000f


	//   ....[133]....
        /*0a30*/ 	.word	0x0500000f


	//   ....[134]....
        /*0a34*/ 	.word	0x0500000f


	//   ....[135]....
        /*0a38*/ 	.word	0x0500000f


	//   ....[136]....
        /*0a3c*/ 	.word	0x0500000f


	//   ....[137]....
        /*0a40*/ 	.word	0x0500000f


	//   ....[138]....
        /*0a44*/ 	.word	0x0500000f


	//   ....[139]....
        /*0a48*/ 	.word	0x0500000f


	//   ....[140]....
        /*0a4c*/ 	.word	0x0500000f


	//   ....[141]....
        /*0a50*/ 	.word	0x0500000f


	//   ....[142]....
        /*0a54*/ 	.word	0x0500000f


	//   ....[143]....
        /*0a58*/ 	.word	0x0500000f


	//   ....[144]....
        /*0a5c*/ 	.word	0x0500000f


	//   ....[145]....
        /*0a60*/ 	.word	0x0500000f


	//   ....[146]....
        /*0a64*/ 	.word	0x0500000f


	//   ....[147]....
        /*0a68*/ 	.word	0x0500000f


	//   ....[148]....
        /*0a6c*/ 	.word	0x0500000f


	//   ....[149]....
        /*0a70*/ 	.word	0x0500000f


	//   ....[150]....
        /*0a74*/ 	.word	0x0500000f


	//   ....[151]....
        /*0a78*/ 	.word	0x0500000f


	//   ....[152]....
        /*0a7c*/ 	.word	0x0500000f


	//   ....[153]....
        /*0a80*/ 	.word	0x0500000f


	//   ....[154]....
        /*0a84*/ 	.word	0x0500000f


	//   ....[155]....
        /*0a88*/ 	.word	0x0500000f


	//   ....[156]....
        /*0a8c*/ 	.word	0x0500000f


	//   ....[157]....
        /*0a90*/ 	.word	0x0500000f


	//   ....[158]....
        /*0a94*/ 	.word	0x0500000f


	//   ....[159]....
        /*0a98*/ 	.word	0x0500000f


	//   ....[160]....
        /*0a9c*/ 	.word	0x0500000f


	//   ....[161]....
        /*0aa0*/ 	.word	0x0500000f


	//   ....[162]....
        /*0aa4*/ 	.word	0x0500000f


	//   ....[163]....
        /*0aa8*/ 	.word	0x0500000f


	//   ....[164]....
        /*0aac*/ 	.word	0x0500000f


	//   ....[165]....
        /*0ab0*/ 	.word	0x0500000f


	//   ....[166]....
        /*0ab4*/ 	.word	0x0500000f


	//   ....[167]....
        /*0ab8*/ 	.word	0x0500000f


	//   ....[168]....
        /*0abc*/ 	.word	0x0500000f


	//   ....[169]....
        /*0ac0*/ 	.word	0x0500000f


	//   ....[170]....
        /*0ac4*/ 	.word	0x0500000f


	//   ....[171]....
        /*0ac8*/ 	.word	0x0500000f


	//   ....[172]....
        /*0acc*/ 	.word	0x0500000f


	//   ....[173]....
        /*0ad0*/ 	.word	0x0500000f


	//   ....[174]....
        /*0ad4*/ 	.word	0x0500000f


	//----- nvinfo : EIATTR_COOP_GROUP_INSTR_OFFSETS
	.align		4
.L_325:
        /*0ad8*/ 	.byte	0x04, 0x28
        /*0ada*/ 	.short	(.L_327 - .L_326)


	//   ....[0]....
.L_326:
        /*0adc*/ 	.word	0x00000060


	//   ....[1]....
        /*0ae0*/ 	.word	0x000001a0


	//   ....[2]....
        /*0ae4*/ 	.word	0x000001f0


	//   ....[3]....
        /*0ae8*/ 	.word	0x00000420


	//   ....[4]....
        /*0aec*/ 	.word	0x00000580


	//   ....[5]....
        /*0af0*/ 	.word	0x000006a0


	//   ....[6]....
        /*0af4*/ 	.word	0x00000800


	//   ....[7]....
        /*0af8*/ 	.word	0x0000afc0


	//   ....[8]....
        /*0afc*/ 	.word	0x0000b6e0


	//   ....[9]....
        /*0b00*/ 	.word	0x0000b6f0


	//   ....[10]....
        /*0b04*/ 	.word	0x0000b700


	//   ....[11]....
        /*0b08*/ 	.word	0x0000b710


	//   ....[12]....
        /*0b0c*/ 	.word	0x0000bee0


	//   ....[13]....
        /*0b10*/ 	.word	0x0000bef0


	//   ....[14]....
        /*0b14*/ 	.word	0x0000bf00


	//   ....[15]....
        /*0b18*/ 	.word	0x0000bf10


	//   ....[16]....
        /*0b1c*/ 	.word	0x0000ec80


	//   ....[17]....
        /*0b20*/ 	.word	0x0000ec90


	//   ....[18]....
        /*0b24*/ 	.word	0x0000eca0


	//   ....[19]....
        /*0b28*/ 	.word	0x0000ecb0


	//   ....[20]....
        /*0b2c*/ 	.word	0x0000f290


	//   ....[21]....
        /*0b30*/ 	.word	0x0000f2a0


	//   ....[22]....
        /*0b34*/ 	.word	0x0000f2b0


	//   ....[23]....
        /*0b38*/ 	.word	0x0000f2c0


	//   ....[24]....
        /*0b3c*/ 	.word	0x000124e0


	//   ....[25]....
        /*0b40*/ 	.word	0x00012c00


	//   ....[26]....
        /*0b44*/ 	.word	0x000131b0


	//   ....[27]....
        /*0b48*/ 	.word	0x00013220


	//   ....[28]....
        /*0b4c*/ 	.word	0x00013b90


	//   ....[29]....
        /*0b50*/ 	.word	0x00013c00


	//   ....[30]....
        /*0b54*/ 	.word	0x000156d0


	//   ....[31]....
        /*0b58*/ 	.word	0x000156f0


	//   ....[32]....
        /*0b5c*/ 	.word	0x00015f20


	//   ....[33]....
        /*0b60*/ 	.word	0x00016470


	//   ....[34]....
        /*0b64*/ 	.word	0x000164e0


	//   ....[35]....
        /*0b68*/ 	.word	0x00016580


	//   ....[36]....
        /*0b6c*/ 	.word	0x00018690


	//   ....[37]....
        /*0b70*/ 	.word	0x00018720


	//   ....[38]....
        /*0b74*/ 	.word	0x00018ae0


	//   ....[39]....
        /*0b78*/ 	.word	0x00018c90


	//   ....[40]....
        /*0b7c*/ 	.word	0x0001a380


	//   ....[41]....
        /*0b80*/ 	.word	0x0001a400


	//   ....[42]....
        /*0b84*/ 	.word	0x0001a410


	//   ....[43]....
        /*0b88*/ 	.word	0x0001a440


	//   ....[44]....
        /*0b8c*/ 	.word	0x0001b4d0


	//   ....[45]....
        /*0b90*/ 	.word	0x0001b4e0


	//   ....[46]....
        /*0b94*/ 	.word	0x0001b4f0


	//   ....[47]....
        /*0b98*/ 	.word	0x0001b500


	//   ....[48]....
        /*0b9c*/ 	.word	0x0001bbb0


	//   ....[49]....
        /*0ba0*/ 	.word	0x0001bc10


	//   ....[50]....
        /*0ba4*/ 	.word	0x0001bce0


	//   ....[51]....
        /*0ba8*/ 	.word	0x0001bd00


	//   ....[52]....
        /*0bac*/ 	.word	0x0001bdc0


	//   ....[53]....
        /*0bb0*/ 	.word	0x0001bde0


	//   ....[54]....
        /*0bb4*/ 	.word	0x0001beb0


	//   ....[55]....
        /*0bb8*/ 	.word	0x0001bed0


	//   ....[56]....
        /*0bbc*/ 	.word	0x0001c350


	//   ....[57]....
        /*0bc0*/ 	.word	0x0001c360


	//   ....[58]....
        /*0bc4*/ 	.word	0x0001c7a0


	//   ....[59]....
        /*0bc8*/ 	.word	0x0001c7b0


	//   ....[60]....
        /*0bcc*/ 	.word	0x0001d400


	//   ....[61]....
        /*0bd0*/ 	.word	0x0001d420


	//   ....[62]....
        /*0bd4*/ 	.word	0x0001d4e0


	//   ....[63]....
        /*0bd8*/ 	.word	0x0001d500


	//   ....[64]....
        /*0bdc*/ 	.word	0x0001d5c0


	//   ....[65]....
        /*0be0*/ 	.word	0x0001d5e0


	//   ....[66]....
        /*0be4*/ 	.word	0x0001d6b0


	//   ....[67]....
        /*0be8*/ 	.word	0x0001d6d0


	//   ....[68]....
        /*0bec*/ 	.word	0x0001d820


	//   ....[69]....
        /*0bf0*/ 	.word	0x0001da50


	//   ....[70]....
        /*0bf4*/ 	.word	0x0001da80


	//   ....[71]....
        /*0bf8*/ 	.word	0x0001dab0


	//   ....[72]....
        /*0bfc*/ 	.word	0x0001dae0


	//   ....[73]....
        /*0c00*/ 	.word	0x0001db10


	//   ....[74]....
        /*0c04*/ 	.word	0x0001db40


	//   ....[75]....
        /*0c08*/ 	.word	0x0001dce0


	//   ....[76]....
        /*0c0c*/ 	.word	0x0001dd10


	//   ....[77]....
        /*0c10*/ 	.word	0x0001dd40


	//   ....[78]....
        /*0c14*/ 	.word	0x0001dd70


	//   ....[79]....
        /*0c18*/ 	.word	0x0001dda0


	//   ....[80]....
        /*0c1c*/ 	.word	0x0001ddd0


	//   ....[81]....
        /*0c20*/ 	.word	0x0001de70


	//   ....[82]....
        /*0c24*/ 	.word	0x0001dea0


	//   ....[83]....
        /*0c28*/ 	.word	0x0001deb0


	//   ....[84]....
        /*0c2c*/ 	.word	0x0001dee0


	//   ....[85]....
        /*0c30*/ 	.word	0x0001f4d0


	//   ....[86]....
        /*0c34*/ 	.word	0x000211c0


	//   ....[87]....
        /*0c38*/ 	.word	0x00021e20


	//   ....[88]....
        /*0c3c*/ 	.word	0x00021e40


	//   ....[89]....
        /*0c40*/ 	.word	0x00021e50


	//   ....[90]....
        /*0c44*/ 	.word	0x00021e80


	//   ....[91]....
        /*0c48*/ 	.word	0x00021fa0


	//   ....[92]....
        /*0c4c*/ 	.word	0x00021fb0


	//   ....[93]....
        /*0c50*/ 	.word	0x00022050


	//   ....[94]....
        /*0c54*/ 	.word	0x00022060


	//   ....[95]....
        /*0c58*/ 	.word	0x00022100


	//   ....[96]....
        /*0c5c*/ 	.word	0x00022110


	//   ....[97]....
        /*0c60*/ 	.word	0x000221b0


	//   ....[98]....
        /*0c64*/ 	.word	0x000221c0


	//   ....[99]....
        /*0c68*/ 	.word	0x00022240


	//   ....[100]....
        /*0c6c*/ 	.word	0x00022270


	//   ....[101]....
        /*0c70*/ 	.word	0x000222c0


	//   ....[102]....
        /*0c74*/ 	.word	0x00022300


	//   ....[103]....
        /*0c78*/ 	.word	0x00024e70


	//   ....[104]....
        /*0c7c*/ 	.word	0x00024ea0


	//   ....[105]....
        /*0c80*/ 	.word	0x00024f00


	//   ....[106]....
        /*0c84*/ 	.word	0x00024f30


	//   ....[107]....
        /*0c88*/ 	.word	0x00024f60


	//   ....[108]....
        /*0c8c*/ 	.word	0x00024f90


	//   ....[109]....
        /*0c90*/ 	.word	0x00024fc0


	//   ....[110]....
        /*0c94*/ 	.word	0x00024ff0


	//   ....[111]....
        /*0c98*/ 	.word	0x000251b0


	//   ....[112]....
        /*0c9c*/ 	.word	0x000251e0


	//   ....[113]....
        /*0ca0*/ 	.word	0x00025210


	//   ....[114]....
        /*0ca4*/ 	.word	0x00025240


	//   ....[115]....
        /*0ca8*/ 	.word	0x00025270


	//   ....[116]....
        /*0cac*/ 	.word	0x000252a0


	//   ....[117]....
        /*0cb0*/ 	.word	0x00025370


	//   ....[118]....
        /*0cb4*/ 	.word	0x00025390


	//   ....[119]....
        /*0cb8*/ 	.word	0x000253a0


	//   ....[120]....
        /*0cbc*/ 	.word	0x00025420


	//   ....[121]....
        /*0cc0*/ 	.word	0x00025f60


	//   ....[122]....
        /*0cc4*/ 	.word	0x000263a0


	//   ....[123]....
        /*0cc8*/ 	.word	0x00026430


	//   ....[124]....
        /*0ccc*/ 	.word	0x00026480


	//   ....[125]....
        /*0cd0*/ 	.word	0x000264d0


	//   ....[126]....
        /*0cd4*/ 	.word	0x00026570


	//   ....[127]....
        /*0cd8*/ 	.word	0x00026600


	//   ....[128]....
        /*0cdc*/ 	.word	0x00026650


	//   ....[129]....
        /*0ce0*/ 	.word	0x000266a0


	//   ....[130]....
        /*0ce4*/ 	.word	0x00026790


	//   ....[131]....
        /*0ce8*/ 	.word	0x00026820


	//   ....[132]....
        /*0cec*/ 	.word	0x00026880


	//   ....[133]....
        /*0cf0*/ 	.word	0x000268e0


	//   ....[134]....
        /*0cf4*/ 	.word	0x00026970


	//   ....[135]....
        /*0cf8*/ 	.word	0x00026a00


	//   ....[136]....
        /*0cfc*/ 	.word	0x00026a50


	//   ....[137]....
        /*0d00*/ 	.word	0x00026aa0


	//   ....[138]....
        /*0d04*/ 	.word	0x00026da0


	//   ....[139]....
        /*0d08*/ 	.word	0x00027080


	//   ....[140]....
        /*0d0c*/ 	.word	0x00027260


	//   ....[141]....
        /*0d10*/ 	.word	0x000272b0


	//   ....[142]....
        /*0d14*/ 	.word	0x00027310


	//   ....[143]....
        /*0d18*/ 	.word	0x000273f0


	//   ....[144]....
        /*0d1c*/ 	.word	0x000274b0


	//   ....[145]....
        /*0d20*/ 	.word	0x000275d0


	//   ....[146]....
        /*0d24*/ 	.word	0x00027650


	//   ....[147]....
        /*0d28*/ 	.word	0x00027760


	//   ....[148]....
        /*0d2c*/ 	.word	0x000277c0


	//   ....[149]....
        /*0d30*/ 	.word	0x000278d0


	//   ....[150]....
        /*0d34*/ 	.word	0x00027930


	//   ....[151]....
        /*0d38*/ 	.word	0x00027a40


	//   ....[152]....
        /*0d3c*/ 	.word	0x00027aa0


	//   ....[153]....
        /*0d40*/ 	.word	0x00027b90


	//   ....[154]....
        /*0d44*/ 	.word	0x00027c10


	//   ....[155]....
        /*0d48*/ 	.word	0x00027cf0


	//   ....[156]....
        /*0d4c*/ 	.word	0x00028060


	//   ....[157]....
        /*0d50*/ 	.word	0x00028100


	//   ....[158]....
        /*0d54*/ 	.word	0x000282a0


	//   ....[159]....
        /*0d58*/ 	.word	0x00028320


	//   ....[160]....
        /*0d5c*/ 	.word	0x000283a0


	//   ....[161]....
        /*0d60*/ 	.word	0x00028420


	//   ....[162]....
        /*0d64*/ 	.word	0x000284a0


	//   ....[163]....
        /*0d68*/ 	.word	0x00028530


	//   ....[164]....
        /*0d6c*/ 	.word	0x000285d0


	//   ....[165]....
        /*0d70*/ 	.word	0x00028680


	//   ....[166]....
        /*0d74*/ 	.word	0x00028700


	//   ....[167]....
        /*0d78*/ 	.word	0x00028780


	//   ....[168]....
        /*0d7c*/ 	.word	0x00028800


	//   ....[169]....
        /*0d80*/ 	.word	0x00028890


	//   ....[170]....
        /*0d84*/ 	.word	0x00028910


	//   ....[171]....
        /*0d88*/ 	.word	0x000289c0


	//   ....[172]....
        /*0d8c*/ 	.word	0x00028a10


	//   ....[173]....
        /*0d90*/ 	.word	0x00028ad0


	//   ....[174]....
        /*0d94*/ 	.word	0x00028c00


	//----- nvinfo : EIATTR_REG_RECONFIG
	.align		4
.L_327:
        /*0d98*/ 	.byte	0x01, 0x54
	.zero		2


	//----- nvinfo : EIATTR_SYSCALL_OFFSETS
	.align		4
        /*0d9c*/ 	.byte	0x04, 0x46
        /*0d9e*/ 	.short	(.L_329 - .L_328)


	//   ....[0]....
.L_328:
        /*0da0*/ 	.word	0x00001fe0


	//   ....[1]....
        /*0da4*/ 	.word	0x00002130


	//   ....[2]....
        /*0da8*/ 	.word	0x0000b170


	//   ....[3]....
        /*0dac*/ 	.word	0x0000b460


	//   ....[4]....
        /*0db0*/ 	.word	0x00020de0


	//   ....[5]....
        /*0db4*/ 	.word	0x00020f30


	//   ....[6]....
        /*0db8*/ 	.word	0x00021020


	//   ....[7]....
        /*0dbc*/ 	.word	0x000219a0


	//----- nvinfo : EIATTR_MBARRIER_INSTR_OFFSETS
	.align		4
.L_329:
        /*0dc0*/ 	.byte	0x04, 0x39
        /*0dc2*/ 	.short	(.L_331 - .L_330)


	//   ....[0]....
.L_330:
        /*0dc4*/ 	.word	0x000002d0
        /*0dc8*/ 	.word	0x000000ff
        /*0dcc*/ 	.word	0x00034800
        /*0dd0*/ 	.short	0x0100
        /*0dd2*/ 	.byte	0x08
	.zero		1


	//   ....[1]....
        /*0dd4*/ 	.word	0x000002e0
        /*0dd8*/ 	.word	0x000000ff
        /*0ddc*/ 	.word	0x00034820
        /*0de0*/ 	.short	0x0100
        /*0de2*/ 	.byte	0x08
	.zero		1


	//   ....[2]....
        /*0de4*/ 	.word	0x000003d0
        /*0de8*/ 	.word	0x000000ff
        /*0dec*/ 	.word	0x00034830
        /*0df0*/ 	.short	0x0100
        /*0df2*/ 	.byte	0x08
	.zero		1


	//   ....[3]....
        /*0df4*/ 	.word	0x000003e0
        /*0df8*/ 	.word	0x000000ff
        /*0dfc*/ 	.word	0x00034840
        /*0e00*/ 	.short	0x0100
        /*0e02*/ 	.byte	0x08
	.zero		1


	//   ....[4]....
        /*0e04*/ 	.word	0x000003f0
        /*0e08*/ 	.word	0x000000ff
        /*0e0c*/ 	.word	0x00034838
        /*0e10*/ 	.short	0x0100
        /*0e12*/ 	.byte	0x08
	.zero		1


	//   ....[5]....
        /*0e14*/ 	.word	0x00000400
        /*0e18*/ 	.word	0x000000ff
        /*0e1c*/ 	.word	0x00034848
        /*0e20*/ 	.short	0x0100
        /*0e22*/ 	.byte	0x08
	.zero		1


	//   ....[6]....
        /*0e24*/ 	.word	0x00000530
        /*0e28*/ 	.word	0x000000ff
        /*0e2c*/ 	.word	0x00034850
        /*0e30*/ 	.short	0x0100
        /*0e32*/ 	.byte	0x08
	.zero		1


	//   ....[7]....
        /*0e34*/ 	.word	0x00000540
        /*0e38*/ 	.word	0x000000ff
        /*0e3c*/ 	.word	0x00034860
        /*0e40*/ 	.short	0x0100
        /*0e42*/ 	.byte	0x08
	.zero		1


	//   ....[8]....
        /*0e44*/ 	.word	0x00000550
        /*0e48*/ 	.word	0x000000ff
        /*0e4c*/ 	.word	0x00034858
        /*0e50*/ 	.short	0x0100
        /*0e52*/ 	.byte	0x08
	.zero		1


	//   ....[9]....
        /*0e54*/ 	.word	0x00000560
        /*0e58*/ 	.word	0x000000ff
        /*0e5c*/ 	.word	0x00034868
        /*0e60*/ 	.short	0x0100
        /*0e62*/ 	.byte	0x08
	.zero		1


	//   ....[10]....
        /*0e64*/ 	.word	0x00000650
        /*0e68*/ 	.word	0x000000ff
        /*0e6c*/ 	.word	0x00034870
        /*0e70*/ 	.short	0x0100
        /*0e72*/ 	.byte	0x06
	.zero		1


	//   ....[11]....
        /*0e74*/ 	.word	0x00000660
        /*0e78*/ 	.word	0x000000ff
        /*0e7c*/ 	.word	0x00034880
        /*0e80*/ 	.short	0x0100
        /*0e82*/ 	.byte	0x06
	.zero		1


	//   ....[12]....
        /*0e84*/ 	.word	0x00000670
        /*0e88*/ 	.word	0x000000ff
        /*0e8c*/ 	.word	0x00034878
        /*0e90*/ 	.short	0x0100
        /*0e92*/ 	.byte	0x06
	.zero		1


	//   ....[13]....
        /*0e94*/ 	.word	0x00000680
        /*0e98*/ 	.word	0x000000ff
        /*0e9c*/ 	.word	0x00034888
        /*0ea0*/ 	.short	0x0100
        /*0ea2*/ 	.byte	0x06
	.zero		1


	//   ....[14]....
        /*0ea4*/ 	.word	0x000007b0
        /*0ea8*/ 	.word	0x000000ff
        /*0eac*/ 	.word	0x00034890
        /*0eb0*/ 	.short	0x0100
        /*0eb2*/ 	.byte	0x08
	.zero		1


	//   ....[15]....
        /*0eb4*/ 	.word	0x000007c0
        /*0eb8*/ 	.word	0x000000ff
        /*0ebc*/ 	.word	0x000348a0
        /*0ec0*/ 	.short	0x0100
        /*0ec2*/ 	.byte	0x08
	.zero		1


	//   ....[16]....
        /*0ec4*/ 	.word	0x000007d0
        /*0ec8*/ 	.word	0x000000ff
        /*0ecc*/ 	.word	0x00034898
        /*0ed0*/ 	.short	0x0100
        /*0ed2*/ 	.byte	0x08
	.zero		1


	//   ....[17]....
        /*0ed4*/ 	.word	0x000007e0
        /*0ed8*/ 	.word	0x000000ff
        /*0edc*/ 	.word	0x000348a8
        /*0ee0*/ 	.short	0x0100
        /*0ee2*/ 	.byte	0x08
	.zero		1


	//   ....[18]....
        /*0ee4*/ 	.word	0x00000910
        /*0ee8*/ 	.word	0x000000ff
        /*0eec*/ 	.word	0x000348b0
        /*0ef0*/ 	.short	0x0100
        /*0ef2*/ 	.byte	0x08
	.zero		1


	//   ....[19]....
        /*0ef4*/ 	.word	0x00000920
        /*0ef8*/ 	.word	0x000000ff
        /*0efc*/ 	.word	0x000348c0
        /*0f00*/ 	.short	0x0100
        /*0f02*/ 	.byte	0x08
	.zero		1


	//   ....[20]....
        /*0f04*/ 	.word	0x00000930
        /*0f08*/ 	.word	0x000000ff
        /*0f0c*/ 	.word	0x000348b8
        /*0f10*/ 	.short	0x0100
        /*0f12*/ 	.byte	0x08
	.zero		1


	//   ....[21]....
        /*0f14*/ 	.word	0x00000940
        /*0f18*/ 	.word	0x000000ff
        /*0f1c*/ 	.word	0x000348c8
        /*0f20*/ 	.short	0x0100
        /*0f22*/ 	.byte	0x08
	.zero		1


	//   ....[22]....
        /*0f24*/ 	.word	0x00003c30
        /*0f28*/ 	.word	0x00000003
        /*0f2c*/ 	.word	0x00034890
        /*0f30*/ 	.short	0x010a
        /*0f32*/ 	.byte	0x3f
	.zero		1


	//   ....[23]....
        /*0f34*/ 	.word	0x00007010
        /*0f38*/ 	.word	0x00000003
        /*0f3c*/ 	.word	0x00034890
        /*0f40*/ 	.short	0x010a
        /*0f42*/ 	.byte	0x3f
	.zero		1


	//   ....[24]....
        /*0f44*/ 	.word	0x0000a0f0
        /*0f48*/ 	.word	0x00000003
        /*0f4c*/ 	.word	0x00034890
        /*0f50*/ 	.short	0x010a
        /*0f52*/ 	.byte	0x3f
	.zero		1


	//   ....[25]....
        /*0f54*/ 	.word	0x0000a4c0
        /*0f58*/ 	.word	0x00000020
        /*0f5c*/ 	.word	0x00000000
        /*0f60*/ 	.short	0x0101
        /*0f62*/ 	.byte	0x3f
	.zero		1


	//   ....[26]....
        /*0f64*/ 	.word	0x0000a500
        /*0f68*/ 	.word	0x00000003
        /*0f6c*/ 	.word	0x000348b0
        /*0f70*/ 	.short	0x010a
        /*0f72*/ 	.byte	0x3f
	.zero		1


	//   ....[27]....
        /*0f74*/ 	.word	0x0000a9a0
        /*0f78*/ 	.word	0x00000003
        /*0f7c*/ 	.word	0x00000000
        /*0f80*/ 	.short	0x0101
        /*0f82*/ 	.byte	0x3f
	.zero		1


	//   ....[28]....
        /*0f84*/ 	.word	0x0000b1f0
        /*0f88*/ 	.word	0x00000002
        /*0f8c*/ 	.word	0x00034800
        /*0f90*/ 	.short	0x010a
        /*0f92*/ 	.byte	0x3f
	.zero		1


	//   ....[29]....
        /*0f94*/ 	.word	0x0000b240
        /*0f98*/ 	.word	0x00000002
        /*0f9c*/ 	.word	0x00034800
        /*0fa0*/ 	.short	0x010a
        /*0fa2*/ 	.byte	0x3f
	.zero		1


	//   ....[30]....
        /*0fa4*/ 	.word	0x0000c5c0
        /*0fa8*/ 	.word	0x00000002
        /*0fac*/ 	.word	0x00034800
        /*0fb0*/ 	.short	0x010a
        /*0fb2*/ 	.byte	0x3f
	.zero		1


	//   ....[31]....
        /*0fb4*/ 	.word	0x0000f6c0
        /*0fb8*/ 	.word	0x00000002
        /*0fbc*/ 	.word	0x00034800
        /*0fc0*/ 	.short	0x010a
        /*0fc2*/ 	.byte	0x3f
	.zero		1


	//   ....[32]....
        /*0fc4*/ 	.word	0x00011f90
        /*0fc8*/ 	.word	0x00000006
        /*0fcc*/ 	.word	0x00034830
        /*0fd0*/ 	.short	0x010a
        /*0fd2*/ 	.byte	0x3f
	.zero		1


	//   ....[33]....
        /*0fd4*/ 	.word	0x00012000
        /*0fd8*/ 	.word	0x00000006
        /*0fdc*/ 	.word	0x00034830
        /*0fe0*/ 	.short	0x010a
        /*0fe2*/ 	.byte	0x3f
	.zero		1


	//   ....[34]....
        /*0fe4*/ 	.word	0x00012bb0
        /*0fe8*/ 	.word	0x00000006
        /*0fec*/ 	.word	0x00000000
        /*0ff0*/ 	.short	0x0101
        /*0ff2*/ 	.byte	0x3f
	.zero		1


	//   ....[35]....
        /*0ff4*/ 	.word	0x00014910
        /*0ff8*/ 	.word	0x00000014
        /*0ffc*/ 	.word	0x00034830
        /*1000*/ 	.short	0x010a
        /*1002*/ 	.byte	0x3f
	.zero		1


	//   ....[36]....
        /*1004*/ 	.word	0x00014990
        /*1008*/ 	.word	0x00000014
        /*100c*/ 	.word	0x00034830
        /*1010*/ 	.short	0x010a
        /*1012*/ 	.byte	0x3f
	.zero		1


	//   ....[37]....
        /*1014*/ 	.word	0x000154b0
        /*1018*/ 	.word	0x00000015
        /*101c*/ 	.word	0x00034850
        /*1020*/ 	.short	0x010a
        /*1022*/ 	.byte	0x3f
	.zero		1


	//   ....[38]....
        /*1024*/ 	.word	0x00015500
        /*1028*/ 	.word	0x00000015
        /*102c*/ 	.word	0x00034850
        /*1030*/ 	.short	0x010a
        /*1032*/ 	.byte	0x3f
	.zero		1


	//   ....[39]....
        /*1034*/ 	.word	0x00016ee0
        /*1038*/ 	.word	0x00000014
        /*103c*/ 	.word	0x00000000
        /*1040*/ 	.short	0x0101
        /*1042*/ 	.byte	0x3f
	.zero		1


	//   ....[40]....
        /*1044*/ 	.word	0x00016f10
        /*1048*/ 	.word	0x00000015
        /*104c*/ 	.word	0x00000000
        /*1050*/ 	.short	0x0101
        /*1052*/ 	.byte	0x3f
	.zero		1


	//   ....[41]....
        /*1054*/ 	.word	0x00017730
        /*1058*/ 	.word	0x00000003
        /*105c*/ 	.word	0x00034830
        /*1060*/ 	.short	0x010a
        /*1062*/ 	.byte	0x3f
	.zero		1


	//   ....[42]....
        /*1064*/ 	.word	0x000177b0
        /*1068*/ 	.word	0x00000003
        /*106c*/ 	.word	0x00034830
        /*1070*/ 	.short	0x010a
        /*1072*/ 	.byte	0x3f
	.zero		1


	//   ....[43]....
        /*1074*/ 	.word	0x000182d0
        /*1078*/ 	.word	0x0000000f
        /*107c*/ 	.word	0x00034850
        /*1080*/ 	.short	0x010a
        /*1082*/ 	.byte	0x3f
	.zero		1


	//   ....[44]....
        /*1084*/ 	.word	0x00018320
        /*1088*/ 	.word	0x0000000f
        /*108c*/ 	.word	0x00034850
        /*1090*/ 	.short	0x010a
        /*1092*/ 	.byte	0x3f
	.zero		1


	//   ....[45]....
        /*1094*/ 	.word	0x00019460
        /*1098*/ 	.word	0x00000019
        /*109c*/ 	.word	0x00000000
        /*10a0*/ 	.short	0x0101
        /*10a2*/ 	.byte	0x3f
	.zero		1


	//   ....[46]....
        /*10a4*/ 	.word	0x000194a0
        /*10a8*/ 	.word	0x0000000f
        /*10ac*/ 	.word	0x00000000
        /*10b0*/ 	.short	0x0101
        /*10b2*/ 	.byte	0x3f
	.zero		1


	//   ....[47]....
        /*10b4*/ 	.word	0x00019f60
        /*10b8*/ 	.word	0x00000007
        /*10bc*/ 	.word	0x00034850
        /*10c0*/ 	.short	0x010a
        /*10c2*/ 	.byte	0x3f
	.zero		1


	//   ....[48]....
        /*10c4*/ 	.word	0x0001a000
        /*10c8*/ 	.word	0x00000007
        /*10cc*/ 	.word	0x00034850
        /*10d0*/ 	.short	0x010a
        /*10d2*/ 	.byte	0x3f
	.zero		1


	//   ....[49]....
        /*10d4*/ 	.word	0x0001a5c0
        /*10d8*/ 	.word	0x00000008
        /*10dc*/ 	.word	0x00000000
        /*10e0*/ 	.short	0x0101
        /*10e2*/ 	.byte	0x3f
	.zero		1


	//   ....[50]....
        /*10e4*/ 	.word	0x0001bbd0
        /*10e8*/ 	.word	0x00000000
        /*10ec*/ 	.word	0x00000000
        /*10f0*/ 	.short	0x0101
        /*10f2*/ 	.byte	0x3f
	.zero		1


	//   ....[51]....
        /*10f4*/ 	.word	0x0001c340
        /*10f8*/ 	.word	0x0000000a
        /*10fc*/ 	.word	0x00000000
        /*1100*/ 	.short	0x0101
        /*1102*/ 	.byte	0x3f
	.zero		1


	//   ....[52]....
        /*1104*/ 	.word	0x0001f5b0
        /*1108*/ 	.word	0x00000012
        /*110c*/ 	.word	0x00034820
        /*1110*/ 	.short	0x010a
        /*1112*/ 	.byte	0x3f
	.zero		1


	//   ....[53]....
        /*1114*/ 	.word	0x0001f680
        /*1118*/ 	.word	0x00000005
        /*111c*/ 	.word	0x000348a0
        /*1120*/ 	.short	0x010a
        /*1122*/ 	.byte	0x3f
	.zero		1


	//   ....[54]....
        /*1124*/ 	.word	0x0001fab0
        /*1128*/ 	.word	0x00000005
        /*112c*/ 	.word	0x000348c0
        /*1130*/ 	.short	0x010a
        /*1132*/ 	.byte	0x3f
	.zero		1


	//   ....[55]....
        /*1134*/ 	.word	0x0001ffb0
        /*1138*/ 	.word	0x00000007
        /*113c*/ 	.word	0x000348a0
        /*1140*/ 	.short	0x010a
        /*1142*/ 	.byte	0x3f
	.zero		1


	//   ....[56]....
        /*1144*/ 	.word	0x000203d0
        /*1148*/ 	.word	0x00000007
        /*114c*/ 	.word	0x000348c0
        /*1150*/ 	.short	0x010a
        /*1152*/ 	.byte	0x3f
	.zero		1


	//   ....[57]....
        /*1154*/ 	.word	0x00021430
        /*1158*/ 	.word	0x00000000
        /*115c*/ 	.word	0x00034840
        /*1160*/ 	.short	0x010a
        /*1162*/ 	.byte	0x3f
	.zero		1


	//   ....[58]....
        /*1164*/ 	.word	0x00022410
        /*1168*/ 	.word	0x00000012
        /*116c*/ 	.word	0x00034800
        /*1170*/ 	.short	0x0107
        /*1172*/ 	.byte	0x3f
	.zero		1


	//   ....[59]....
        /*1174*/ 	.word	0x00022520
        /*1178*/ 	.word	0x00000012
        /*117c*/ 	.word	0x00034800
        /*1180*/ 	.short	0x0101
        /*1182*/ 	.byte	0x3f
	.zero		1


	//   ....[60]....
        /*1184*/ 	.word	0x00022540
        /*1188*/ 	.word	0x00000012
        /*118c*/ 	.word	0x00034820
        /*1190*/ 	.short	0x010a
        /*1192*/ 	.byte	0x3f
	.zero		1


	//   ....[61]....
        /*1194*/ 	.word	0x00022900
        /*1198*/ 	.word	0x00000003
        /*119c*/ 	.word	0x00034840
        /*11a0*/ 	.short	0x010a
        /*11a2*/ 	.byte	0x3f
	.zero		1


	//   ....[62]....
        /*11a4*/ 	.word	0x00022d90
        /*11a8*/ 	.word	0x00000003
        /*11ac*/ 	.word	0x00000060
        /*11b0*/ 	.short	0x010a
        /*11b2*/ 	.byte	0x3f
	.zero		1


	//   ....[63]....
        /*11b4*/ 	.word	0x00023420
        /*11b8*/ 	.word	0x00000003
        /*11bc*/ 	.word	0x00034840
        /*11c0*/ 	.short	0x010a
        /*11c2*/ 	.byte	0x3f
	.zero		1


	//   ....[64]....
        /*11c4*/ 	.word	0x000238b0
        /*11c8*/ 	.word	0x00000002
        /*11cc*/ 	.word	0x00000060
        /*11d0*/ 	.short	0x010a
        /*11d2*/ 	.byte	0x3f
	.zero		1


	//   ....[65]....
        /*11d4*/ 	.word	0x00023e80
        /*11d8*/ 	.word	0x00000002
        /*11dc*/ 	.word	0x00034840
        /*11e0*/ 	.short	0x010a
        /*11e2*/ 	.byte	0x3f
	.zero		1


	//   ....[66]....
        /*11e4*/ 	.word	0x00024310
        /*11e8*/ 	.word	0x00000002
        /*11ec*/ 	.word	0x00000060
        /*11f0*/ 	.short	0x010a
        /*11f2*/ 	.byte	0x3f
	.zero		1


	//   ....[67]....
        /*11f4*/ 	.word	0x00024890
        /*11f8*/ 	.word	0x00000000
        /*11fc*/ 	.word	0x00034860
        /*1200*/ 	.short	0x010a
        /*1202*/ 	.byte	0x3f
	.zero		1


	//   ....[68]....
        /*1204*/ 	.word	0x00025ee0
        /*1208*/ 	.word	0x00000000
        /*120c*/ 	.word	0x00034820
        /*1210*/ 	.short	0x010a
        /*1212*/ 	.byte	0x3f
	.zero		1


	//   ....[69]....
        /*1214*/ 	.word	0x000260e0
        /*1218*/ 	.word	0x00000006
        /*121c*/ 	.word	0x00000000
        /*1220*/ 	.short	0x010a
        /*1222*/ 	.byte	0x3f
	.zero		1


	//   ....[70]....
        /*1224*/ 	.word	0x00026110
        /*1228*/ 	.word	0x00000007
        /*122c*/ 	.word	0x00000000
        /*1230*/ 	.short	0x010a
        /*1232*/ 	.byte	0x3f
	.zero		1


	//   ....[71]....
        /*1234*/ 	.word	0x00026170
        /*1238*/ 	.word	0x00000004
        /*123c*/ 	.word	0x00000000
        /*1240*/ 	.short	0x010a
        /*1242*/ 	.byte	0x3f
	.zero		1


	//   ....[72]....
        /*1244*/ 	.word	0x000261a0
        /*1248*/ 	.word	0x00000003
        /*124c*/ 	.word	0x00000000
        /*1250*/ 	.short	0x010a
        /*1252*/ 	.byte	0x3f
	.zero		1


	//   ....[73]....
        /*1254*/ 	.word	0x00026200
        /*1258*/ 	.word	0x00000003
        /*125c*/ 	.word	0x00034890
        /*1260*/ 	.short	0x010a
        /*1262*/ 	.byte	0x3f
	.zero		1


	//   ....[74]....
        /*1264*/ 	.word	0x00026250
        /*1268*/ 	.word	0x00000003
        /*126c*/ 	.word	0x00034890
        /*1270*/ 	.short	0x010a
        /*1272*/ 	.byte	0x3f
	.zero		1


	//   ....[75]....
        /*1274*/ 	.word	0x000262a0
        /*1278*/ 	.word	0x00000003
        /*127c*/ 	.word	0x00034890
        /*1280*/ 	.short	0x010a
        /*1282*/ 	.byte	0x3f
	.zero		1


	//   ....[76]....
        /*1284*/ 	.word	0x000262f0
        /*1288*/ 	.word	0x00000003
        /*128c*/ 	.word	0x000348b0
        /*1290*/ 	.short	0x010a
        /*1292*/ 	.byte	0x3f
	.zero		1


	//   ....[77]....
        /*1294*/ 	.word	0x000266e0
        /*1298*/ 	.word	0x00000002
        /*129c*/ 	.word	0x00034800
        /*12a0*/ 	.short	0x010a
        /*12a2*/ 	.byte	0x3f
	.zero		1


	//   ....[78]....
        /*12a4*/ 	.word	0x00026ae0
        /*12a8*/ 	.word	0x00000002
        /*12ac*/ 	.word	0x00034800
        /*12b0*/ 	.short	0x010a
        /*12b2*/ 	.byte	0x3f
	.zero		1


	//   ....[79]....
        /*12b4*/ 	.word	0x00026b30
        /*12b8*/ 	.word	0x00000006
        /*12bc*/ 	.word	0x00034830
        /*12c0*/ 	.short	0x010a
        /*12c2*/ 	.byte	0x3f
	.zero		1


	//   ....[80]....
        /*12c4*/ 	.word	0x00026b80
        /*12c8*/ 	.word	0x00000014
        /*12cc*/ 	.word	0x00034830
        /*12d0*/ 	.short	0x010a
        /*12d2*/ 	.byte	0x3f
	.zero		1


	//   ....[81]....
        /*12d4*/ 	.word	0x00026bd0
        /*12d8*/ 	.word	0x00000015
        /*12dc*/ 	.word	0x00034850
        /*12e0*/ 	.short	0x010a
        /*12e2*/ 	.byte	0x3f
	.zero		1


	//   ....[82]....
        /*12e4*/ 	.word	0x00026c20
        /*12e8*/ 	.word	0x00000003
        /*12ec*/ 	.word	0x00034830
        /*12f0*/ 	.short	0x010a
        /*12f2*/ 	.byte	0x3f
	.zero		1


	//   ....[83]....
        /*12f4*/ 	.word	0x00026c70
        /*12f8*/ 	.word	0x0000000f
        /*12fc*/ 	.word	0x00034850
        /*1300*/ 	.short	0x010a
        /*1302*/ 	.byte	0x3f
	.zero		1


	//   ....[84]....
        /*1304*/ 	.word	0x00026cc0
        /*1308*/ 	.word	0x00000007
        /*130c*/ 	.word	0x00034850
        /*1310*/ 	.short	0x010a
        /*1312*/ 	.byte	0x3f
	.zero		1


	//   ....[85]....
        /*1314*/ 	.word	0x00026e60
        /*1318*/ 	.word	0x00000012
        /*131c*/ 	.word	0x00034820
        /*1320*/ 	.short	0x010a
        /*1322*/ 	.byte	0x3f
	.zero		1


	//   ....[86]....
        /*1324*/ 	.word	0x00026eb0
        /*1328*/ 	.word	0x00000005
        /*132c*/ 	.word	0x000348a0
        /*1330*/ 	.short	0x010a
        /*1332*/ 	.byte	0x3f
	.zero		1


	//   ....[87]....
        /*1334*/ 	.word	0x00026f00
        /*1338*/ 	.word	0x00000005
        /*133c*/ 	.word	0x000348c0
        /*1340*/ 	.short	0x010a
        /*1342*/ 	.byte	0x3f
	.zero		1


	//   ....[88]....
        /*1344*/ 	.word	0x00026f50
        /*1348*/ 	.word	0x00000007
        /*134c*/ 	.word	0x000348a0
        /*1350*/ 	.short	0x010a
        /*1352*/ 	.byte	0x3f
	.zero		1


	//   ....[89]....
        /*1354*/ 	.word	0x00026fa0
        /*1358*/ 	.word	0x00000007
        /*135c*/ 	.word	0x000348c0
        /*1360*/ 	.short	0x010a
        /*1362*/ 	.byte	0x3f
	.zero		1


	//   ....[90]....
        /*1364*/ 	.word	0x00027140
        /*1368*/ 	.word	0x00000000
        /*136c*/ 	.word	0x00034840
        /*1370*/ 	.short	0x010a
        /*1372*/ 	.byte	0x3f
	.zero		1


	//   ....[91]....
        /*1374*/ 	.word	0x00027d70
        /*1378*/ 	.word	0x00000012
        /*137c*/ 	.word	0x00034820
        /*1380*/ 	.short	0x010a
        /*1382*/ 	.byte	0x3f
	.zero		1


	//   ....[92]....
        /*1384*/ 	.word	0x00027dc0
        /*1388*/ 	.word	0x00000003
        /*138c*/ 	.word	0x00034840
        /*1390*/ 	.short	0x010a
        /*1392*/ 	.byte	0x3f
	.zero		1


	//   ....[93]....
        /*1394*/ 	.word	0x00027e10
        /*1398*/ 	.word	0x00000003
        /*139c*/ 	.word	0x00000060
        /*13a0*/ 	.short	0x010a
        /*13a2*/ 	.byte	0x3f
	.zero		1


	//   ....[94]....
        /*13a4*/ 	.word	0x00027e60
        /*13a8*/ 	.word	0x00000003
        /*13ac*/ 	.word	0x00034840
        /*13b0*/ 	.short	0x010a
        /*13b2*/ 	.byte	0x3f
	.zero		1


	//   ....[95]....
        /*13b4*/ 	.word	0x00027eb0
        /*13b8*/ 	.word	0x00000002
        /*13bc*/ 	.word	0x00000060
        /*13c0*/ 	.short	0x010a
        /*13c2*/ 	.byte	0x3f
	.zero		1


	//   ....[96]....
        /*13c4*/ 	.word	0x00027f00
        /*13c8*/ 	.word	0x00000002
        /*13cc*/ 	.word	0x00034840
        /*13d0*/ 	.short	0x010a
        /*13d2*/ 	.byte	0x3f
	.zero		1


	//   ....[97]....
        /*13d4*/ 	.word	0x00027f50
        /*13d8*/ 	.word	0x00000002
        /*13dc*/ 	.word	0x00000060
        /*13e0*/ 	.short	0x010a
        /*13e2*/ 	.byte	0x3f
	.zero		1


	//   ....[98]....
        /*13e4*/ 	.word	0x00027fa0
        /*13e8*/ 	.word	0x00000000
        /*13ec*/ 	.word	0x00034860
        /*13f0*/ 	.short	0x010a
        /*13f2*/ 	.byte	0x3f
	.zero		1


	//   ....[99]....
        /*13f4*/ 	.word	0x00028b20
        /*13f8*/ 	.word	0x00000000
        /*13fc*/ 	.word	0x00034820
        /*1400*/ 	.short	0x010a
        /*1402*/ 	.byte	0x3f
	.zero		1


	//   ....[100]....
        /*1404*/ 	.word	0x00028cc0
        /*1408*/ 	.word	0x00000006
        /*140c*/ 	.word	0x00000000
        /*1410*/ 	.short	0x010a
        /*1412*/ 	.byte	0x3f
	.zero		1


	//   ....[101]....
        /*1414*/ 	.word	0x00028d10
        /*1418*/ 	.word	0x00000007
        /*141c*/ 	.word	0x00000000
        /*1420*/ 	.short	0x010a
        /*1422*/ 	.byte	0x3f
	.zero		1


	//   ....[102]....
        /*1424*/ 	.word	0x00028d60
        /*1428*/ 	.word	0x00000004
        /*142c*/ 	.word	0x00000000
        /*1430*/ 	.short	0x010a
        /*1432*/ 	.byte	0x3f
	.zero		1


	//----- nvinfo : EIATTR_NUM_MBARRIERS
	.align		4
.L_331:
        /*1434*/ 	.byte	0x03, 0x38
        /*1436*/ 	.short	0x0016


	//----- nvinfo : EIATTR_EXIT_INSTR_OFFSETS
	.align		4
        /*1438*/ 	.byte	0x04, 0x1c
        /*143a*/ 	.short	(.L_333 - .L_332)


	//   ....[0]....
.L_332:
        /*143c*/ 	.word	0x000261f0


	//----- nvinfo : EIATTR_MAX_THREADS
	.align		4
.L_333:
        /*1440*/ 	.byte	0x04, 0x05
        /*1442*/ 	.short	(.L_335 - .L_334)
.L_334:
        /*1444*/ 	.word	0x00000180
        /*1448*/ 	.word	0x00000001
        /*144c*/ 	.word	0x00000001


	//----- nvinfo : EIATTR_CRS_STACK_SIZE
	.align		4
.L_335:
        /*1450*/ 	.byte	0x04, 0x1e
        /*1452*/ 	.short	(.L_337 - .L_336)
.L_336:
        /*1454*/ 	.word	0x00000000


	//----- nvinfo : EIATTR_CBANK_PARAM_SIZE
	.align		4
.L_337:
        /*1458*/ 	.byte	0x03, 0x19
        /*145a*/ 	.short	0x0af0


	//----- nvinfo : EIATTR_PARAM_CBANK
	.align		4
        /*145c*/ 	.byte	0x04, 0x0a
        /*145e*/ 	.short	(.L_339 - .L_338)
	.align		4
.L_338:
        /*1460*/ 	.word	index@(.nv.constant0._ZN7cutlass13device_kernelIN5flash11enable_sm90INS1_16FlashAttnFwdSm90INS1_25CollectiveMainloopFwdSm90ILi2EN4cute5tupleIJNS5_1CILi1EEES8_S8_EEENS6_IJNS7_ILi128EEESA_NS7_ILi192EEEEEELi128ENS_6half_tEfNS_4arch4Sm90ELb1ELb0ELb0ELb1ELb0ELb1ELb0ELb1ELb1ELb1ELb1ELb0EEENS1_21CollectiveEpilogueFwdINS6_IJSA_SA_SA_EEES9_SD_SF_Li256ELb1ELb1ELb1ELb0EEENS1_36VarlenDynamicPersistentTileSchedulerILi128ELi128ELi256ELi128ELb1ELb1ELb1ELb1ELb1ELb1EEEEEEEEEvNT_6ParamsE)
        /*1464*/ 	.short	0x0210
        /*1466*/ 	.short	0x0af0


	//----- nvinfo : EIATTR_SW_WAR
	.align		4
.L_339:
        /*1468*/ 	.byte	0x04, 0x36
        /*146a*/ 	.short	(.L_341 - .L_340)
.L_340:
        /*146c*/ 	.word	0x00000008
.L_341:


//--------------------- .nv.callgraph             --------------------------
	.section	.nv.callgraph,"",@"SHT_CUDA_CALLGRAPH"
	.align	4
	.sectionentsize	8
	.align		4
        /*0000*/ 	.word	0x00000000
	.align		4
        /*0004*/ 	.word	0xffffffff
	.align		4
        /*0008*/ 	.word	index@(_ZN7cutlass13device_kernelIN5flash11enable_sm90INS1_16FlashAttnFwdSm90INS1_25CollectiveMainloopFwdSm90ILi2EN4cute5tupleIJNS5_1CILi1EEES8_S8_EEENS6_IJNS7_ILi128EEESA_NS7_ILi192EEEEEELi128ENS_6half_tEfNS_4arch4Sm90ELb0ELb0ELb0ELb0ELb0ELb0ELb0ELb1ELb1ELb1ELb1ELb0EEENS1_21CollectiveEpilogueFwdINS6_IJSA_SA_SA_EEES9_SD_SF_Li256ELb0ELb1ELb1ELb0EEENS1_19SingleTileSchedulerILb0ELb1ELb1ELi128EEEEEEEEEvNT_6ParamsE)
	.align		4
        /*000c*/ 	.word	index@(__assertfail)
	.align		4
        /*0010*/ 	.word	index@(_ZN7cutlass13device_kernelIN5flash11enable_sm90INS1_16FlashAttnFwdSm90INS1_25CollectiveMainloopFwdSm90ILi2EN4cute5tupleIJNS5_1CILi1EEES8_S8_EEENS6_IJNS7_ILi128EEESA_NS7_ILi192EEEEEELi128ENS_6half_tEfNS_4arch4Sm90ELb0ELb0ELb0ELb1ELb0ELb0ELb0ELb1ELb1ELb1ELb1ELb0EEENS1_21CollectiveEpilogueFwdINS6_IJSA_SA_SA_EEES9_SD_SF_Li256ELb1ELb1ELb1ELb0EEENS1_36VarlenDynamicPersistentTileSchedulerILi128ELi128ELi256ELi128ELb1ELb1ELb1ELb0ELb1ELb1EEEEEEEEEvNT_6ParamsE)
	.align		4
        /*0014*/ 	.word	index@(__assertfail)
	.align		4
        /*0018*/ 	.word	index@(_ZN7cutlass13device_kernelIN5flash11enable_sm90INS1_16FlashAttnFwdSm90INS1_25CollectiveMainloopFwdSm90ILi2EN4cute5tupleIJNS5_1CILi1EEES8_S8_EEENS6_IJNS7_ILi128EEESA_NS7_ILi192EEEEEELi128ENS_6half_tEfNS_4arch4Sm90ELb0ELb0ELb0ELb1ELb0ELb1ELb0ELb1ELb1ELb1ELb1ELb0EEENS1_21CollectiveEpilogueFwdINS6_IJSA_SA_SA_EEES9_SD_SF_Li256ELb1ELb1ELb1ELb0EEENS1_36VarlenDynamicPersistentTileSchedulerILi128ELi128ELi256ELi128ELb1ELb1ELb1ELb0ELb1ELb1EEEEEEEEEvNT_6ParamsE)
	.align		4
        /*001c*/ 	.word	index@(__assertfail)
	.align		4
        /*0020*/ 	.word	index@(_ZN7cutlass13device_kernelIN5flash11enable_sm90INS1_16FlashAttnFwdSm90INS1_25CollectiveMainloopFwdSm90ILi2EN4cute5tupleIJNS5_1CILi1EEES8_S8_EEENS6_IJNS7_ILi128EEENS7_ILi96EEENS7_ILi192EEEEEELi128ENS_6half_tEfNS_4arch4Sm90ELb0ELb1ELb0ELb0ELb0ELb0ELb0ELb1ELb1ELb1ELb1ELb0EEENS1_21CollectiveEpilogueFwdINS6_IJSA_SA_SB_EEES9_SE_SG_Li256ELb0ELb1ELb1ELb0EEENS1_19SingleTileSchedulerILb0ELb1ELb1ELi128EEEEEEEEEvNT_6ParamsE)
	.align		4
        /*0024*/ 	.word	index@(__assertfail)
	.align		4
        /*0028*/ 	.word	index@(_ZN7cutlass13device_kernelIN5flash11enable_sm90INS1_16FlashAttnFwdSm90INS1_25CollectiveMainloopFwdSm90ILi2EN4cute5tupleIJNS5_1CILi1EEES8_S8_EEENS6_IJNS7_ILi128EEENS7_ILi96EEENS7_ILi192EEEEEELi128ENS_6half_tEfNS_4arch4Sm90ELb0ELb1ELb0ELb1ELb0ELb0ELb0ELb1ELb1ELb1ELb1ELb0EEENS1_21CollectiveEpilogueFwdINS6_IJSA_SA_SB_EEES9_SE_SG_Li256ELb1ELb1ELb1ELb0EEENS1_36VarlenDynamicPersistentTileSchedulerILi128ELi96ELi256ELi128ELb1ELb1ELb1ELb1ELb0ELb1EEEEEEEEEvNT_6ParamsE)
	.align		4
        /*002c*/ 	.word	index@(__assertfail)
	.align		4
        /*0030*/ 	.word	index@(_ZN7cutlass13device_kernelIN5flash11enable_sm90INS1_16FlashAttnFwdSm90INS1_25CollectiveMainloopFwdSm90ILi2EN4cute5tupleIJNS5_1CILi1EEES8_S8_EEENS6_IJNS7_ILi128EEENS7_ILi96EEENS7_ILi192EEEEEELi128ENS_6half_tEfNS_4arch4Sm90ELb0ELb1ELb0ELb1ELb0ELb1ELb0ELb1ELb1ELb1ELb1ELb0EEENS1_21CollectiveEpilogueFwdINS6_IJSA_SA_SB_EEES9_SE_SG_Li256ELb1ELb1ELb1ELb0EEENS1_36VarlenDynamicPersistentTileSchedulerILi128ELi96ELi256ELi128ELb1ELb1ELb1ELb1ELb0ELb1EEEEEEEEEvNT_6ParamsE)
	.align		4
        /*0034*/ 	.word	index@(__assertfail)
	.align		4
        /*0038*/ 	.word	index@(_ZN7cutlass13device_kernelIN5flash11enable_sm90INS1_16FlashAttnFwdSm90INS1_25CollectiveMainloopFwdSm90ILi2EN4cute5tupleIJNS5_1CILi1EEES8_S8_EEENS6_IJNS7_ILi128EEESA_NS7_ILi192EEEEEELi128ENS_6half_tEfNS_4arch4Sm90ELb1ELb0ELb0ELb0ELb0ELb0ELb0ELb1ELb1ELb1ELb1ELb0EEENS1_21CollectiveEpilogueFwdINS6_IJSA_SA_SA_EEES9_SD_SF_Li256ELb0ELb1ELb1ELb0EEENS1_19SingleTileSchedulerILb0ELb1ELb1ELi128EEEEEEEEEvNT_6ParamsE)
	.align		4
        /*003c*/ 	.word	index@(__assertfail)
	.align		4
        /*0040*/ 	.word	index@(_ZN7cutlass13device_kernelIN5flash11enable_sm90INS1_16FlashAttnFwdSm90INS1_25CollectiveMainloopFwdSm90ILi2EN4cute5tupleIJNS5_1CILi1EEES8_S8_EEENS6_IJNS7_ILi128EEESA_NS7_ILi192EEEEEELi128ENS_6half_tEfNS_4arch4Sm90ELb1ELb0ELb0ELb1ELb0ELb0ELb0ELb1ELb1ELb1ELb1ELb0EEENS1_21CollectiveEpilogueFwdINS6_IJSA_SA_SA_EEES9_SD_SF_Li256ELb1ELb1ELb1ELb0EEENS1_36VarlenDynamicPersistentTileSchedulerILi128ELi128ELi256ELi128ELb1ELb1ELb1ELb1ELb1ELb1EEEEEEEEEvNT_6ParamsE)
	.align		4
        /*0044*/ 	.word	index@(__assertfail)
	.align		4
        /*0048*/ 	.word	index@(_ZN7cutlass13device_kernelIN5flash11enable_sm90INS1_16FlashAttnFwdSm90INS1_25CollectiveMainloopFwdSm90ILi2EN4cute5tupleIJNS5_1CILi1EEES8_S8_EEENS6_IJNS7_ILi128EEESA_NS7_ILi192EEEEEELi128ENS_6half_tEfNS_4arch4Sm90ELb1ELb0ELb0ELb1ELb0ELb1ELb0ELb1ELb1ELb1ELb1ELb0EEENS1_21CollectiveEpilogueFwdINS6_IJSA_SA_SA_EEES9_SD_SF_Li256ELb1ELb1ELb1ELb0EEENS1_36VarlenDynamicPersistentTileSchedulerILi128ELi128ELi256ELi128ELb1ELb1ELb1ELb1ELb1ELb1EEEEEEEEEvNT_6ParamsE)
	.align		4
        /*004c*/ 	.word	index@(__assertfail)
	.align		4
        /*0050*/ 	.word	0x00000000
	.align		4
        /*0054*/ 	.word	0xfffffffe
	.align		4
        /*0058*/ 	.word	0x00000000
	.align		4
        /*005c*/ 	.word	0xfffffffd
	.align		4
        /*0060*/ 	.word	0x00000000
	.align		4
        /*0064*/ 	.word	0xfffffffc


//--------------------- .nv.constant4             --------------------------
	.section	.nv.constant4,"a",@progbits
	.align	8
	.align		8
.nv.constant4:
        /*0000*/ 	.dword	__assertfail
	.align		8
        /*0008*/ 	.dword	__unnamed_1
	.align		8
        /*0010*/ 	.dword	__unnamed_2
	.align		8
        /*0018*/ 	.dword	__unnamed_3
	.align		8
        /*0020*/ 	.dword	__unnamed_4
	.align		8
        /*0028*/ 	.dword	__unnamed_5
	.align		8
        /*0030*/ 	.dword	__unnamed_6
	.align		8
        /*0038*/ 	.dword	__unnamed_7
	.align		8
        /*0040*/ 	.dword	__unnamed_8
	.align		8
        /*0048*/ 	.dword	__unnamed_9
	.align		8
        /*0050*/ 	.dword	__unnamed_10
	.align		8
        /*0058*/ 	.dword	__unnamed_11
	.align		8
        /*0060*/ 	.dword	_ZN76_INTERNAL_37f5b911_40_flash_fwd_hdim192_128_fp16_split_sm90_cu_ceb34e2a_31894cuda3std3__45__cpo5beginE
	.align		8
        /*0068*/ 	.dword	_ZN76_INTERNAL_37f5b911_40_flash_fwd_hdim192_128_fp16_split_sm90_cu_ceb34e2a_31894cuda3std3__45__cpo3endE
	.align		8
        /*0070*/ 	.dword	_ZN76_INTERNAL_37f5b911_40_flash_fwd_hdim192_128_fp16_split_sm90_cu_ceb34e2a_31894cuda3std3__45__cpo6cbeginE
	.align		8
        /*0078*/ 	.dword	_ZN76_INTERNAL_37f5b911_40_flash_fwd_hdim192_128_fp16_split_sm90_cu_ceb34e2a_31894cuda3std3__45__cpo4cendE
	.align		8
        /*0080*/ 	.dword	_ZN76_INTERNAL_37f5b911_40_flash_fwd_hdim192_128_fp16_split_sm90_cu_ceb34e2a_31894cuda3std3__478_GLOBAL__N__37f5b911_40_flash_fwd_hdim192_128_fp16_split_sm90_cu_ceb34e2a_31896ignoreE
	.align		8
        /*0088*/ 	.dword	_ZN76_INTERNAL_37f5b911_40_flash_fwd_hdim192_128_fp16_split_sm90_cu_ceb34e2a_31894cuda3std3__419piecewise_constructE
	.align		8
        /*0090*/ 	.dword	_ZN76_INTERNAL_37f5b911_40_flash_fwd_hdim192_128_fp16_split_sm90_cu_ceb34e2a_31894cuda3std3__48in_placeE
	.align		8
        /*0098*/ 	.dword	_ZN76_INTERNAL_37f5b911_40_flash_fwd_hdim192_128_fp16_split_sm90_cu_ceb34e2a_31894cuda3std6ranges3__45__cpo4swapE
	.align		8
        /*00a0*/ 	.dword	_ZN76_INTERNAL_37f5b911_40_flash_fwd_hdim192_128_fp16_split_sm90_cu_ceb34e2a_31894cuda3std6ranges3__45__cpo9iter_moveE
	.align		8
        /*00a8*/ 	.dword	_ZN76_INTERNAL_37f5b911_40_flash_fwd_hdim192_128_fp16_split_sm90_cu_ceb34e2a_31894cute7productE
	.align		8
        /*00b0*/ 	.dword	_ZN76_INTERNAL_37f5b911_40_flash_fwd_hdim192_128_fp16_split_sm90_cu_ceb34e2a_31894cute1_E
	.align		8
        /*00b8*/ 	.dword	$str$20
	.align		8
        /*00c0*/ 	.dword	$str$21


//--------------------- .text._ZN7cutlass13device_kernelIN5flash11enable_sm90INS1_16FlashAttnFwdSm90INS1_25CollectiveMainloopFwdSm90ILi2EN4cute5tupleIJNS5_1CILi1EEES8_S8_EEENS6_IJNS7_ILi128EEESA_NS7_ILi192EEEEEELi128ENS_6half_tEfNS_4arch4Sm90ELb0ELb0ELb0ELb0ELb0ELb0ELb0ELb1ELb1ELb1ELb1ELb0EEENS1_21CollectiveEpilogueFwdINS6_IJSA_SA_SA_EEES9_SD_SF_Li256ELb0ELb1ELb1ELb0EEENS1_19SingleTileSchedulerILb0ELb1ELb1ELi128EEEEEEEEEvNT_6ParamsE --------------------------
	.section	.text._ZN7cutlass13device_kernelIN5flash11enable_sm90INS1_16FlashAttnFwdSm90INS1_25CollectiveMainloopFwdSm90ILi2EN4cute5tupleIJNS5_1CILi1EEES8_S8_EEENS6_IJNS7_ILi128EEESA_NS7_ILi192EEEEEELi128ENS_6half_tEfNS_4arch4Sm90ELb0ELb0ELb0ELb0ELb0ELb0ELb0ELb1ELb1ELb1ELb1ELb0EEENS1_21CollectiveEpilogueFwdINS6_IJSA_SA_SA_EEES9_SD_SF_Li256ELb0ELb1ELb1ELb0EEENS1_19SingleTileSchedulerILb0ELb1ELb1ELi128EEEEEEEEEvNT_6ParamsE,"ax",@progbits
	.align	128
.text._ZN7cutlass13device_kernelIN5flash11enable_sm90INS1_16FlashAttnFwdSm90INS1_25CollectiveMainloopFwdSm90ILi2EN4cute5tupleIJNS5_1CILi1EEES8_S8_EEENS6_IJNS7_ILi128EEESA_NS7_ILi192EEEEEELi128ENS_6half_tEfNS_4arch4Sm90ELb0ELb0ELb0ELb0ELb0ELb0ELb0ELb1ELb1ELb1ELb1ELb0EEENS1_21CollectiveEpilogueFwdINS6_IJSA_SA_SA_EEES9_SD_SF_Li256ELb0ELb1ELb1ELb0EEENS1_19SingleTileSchedulerILb0ELb1ELb1ELi128EEEEEEEEEvNT_6ParamsE:
        .type           _ZN7cutlass13device_kernelIN5flash11enable_sm90INS1_16FlashAttnFwdSm90INS1_25CollectiveMainloopFwdSm90ILi2EN4cute5tupleIJNS5_1CILi1EEES8_S8_EEENS6_IJNS7_ILi128EEESA_NS7_ILi192EEEEEELi128ENS_6half_tEfNS_4arch4Sm90ELb0ELb0ELb0ELb0ELb0ELb0ELb0ELb1ELb1ELb1ELb1ELb0EEENS1_21CollectiveEpilogueFwdINS6_IJSA_SA_SA_EEES9_SD_SF_Li256ELb0ELb1ELb1ELb0EEENS1_19SingleTileSchedulerILb0ELb1ELb1ELi128EEEEEEEEEvNT_6ParamsE,@function
        .size           _ZN7cutlass13device_kernelIN5flash11enable_sm90INS1_16FlashAttnFwdSm90INS1_25CollectiveMainloopFwdSm90ILi2EN4cute5tupleIJNS5_1CILi1EEES8_S8_EEENS6_IJNS7_ILi128EEESA_NS7_ILi192EEEEEELi128ENS_6half_tEfNS_4arch4Sm90ELb0ELb0ELb0ELb0ELb0ELb0ELb0ELb1ELb1ELb1ELb1ELb0EEENS1_21CollectiveEpilogueFwdINS6_IJSA_SA_SA_EEES9_SD_SF_Li256ELb0ELb1ELb1ELb0EEENS1_19SingleTileSchedulerILb0ELb1ELb1ELi128EEEEEEEEEvNT_6ParamsE,(.L_x_2981 - _ZN7cutlass13device_kernelIN5flash11enable_sm90INS1_16FlashAttnFwdSm90INS1_25CollectiveMainloopFwdSm90ILi2EN4cute5tupleIJNS5_1CILi1EEES8_S8_EEENS6_IJNS7_ILi128EEESA_NS7_ILi192EEEEEELi128ENS_6half_tEfNS_4arch4Sm90ELb0ELb0ELb0ELb0ELb0ELb0ELb0ELb1ELb1ELb1ELb1ELb0EEENS1_21CollectiveEpilogueFwdINS6_IJSA_SA_SA_EEES9_SD_SF_Li256ELb0ELb1ELb1ELb0EEENS1_19SingleTileSchedulerILb0ELb1ELb1ELi128EEEEEEEEEvNT_6ParamsE)
        .other          _ZN7cutlass13device_kernelIN5flash11enable_sm90INS1_16FlashAttnFwdSm90INS1_25CollectiveMainloopFwdSm90ILi2EN4cute5tupleIJNS5_1CILi1EEES8_S8_EEENS6_IJNS7_ILi128EEESA_NS7_ILi192EEEEEELi128ENS_6half_tEfNS_4arch4Sm90ELb0ELb0ELb0ELb0ELb0ELb0ELb0ELb1ELb1ELb1ELb1ELb0EEENS1_21CollectiveEpilogueFwdINS6_IJSA_SA_SA_EEES9_SD_SF_Li256ELb0ELb1ELb1ELb0EEENS1_19SingleTileSchedulerILb0ELb1ELb1ELi128EEEEEEEEEvNT_6ParamsE,@"STO_CUDA_ENTRY STV_DEFAULT"
_ZN7cutlass13device_kernelIN5flash11enable_sm90INS1_16FlashAttnFwdSm90INS1_25CollectiveMainloopFwdSm90ILi2EN4cute5tupleIJNS5_1CILi1EEES8_S8_EEENS6_IJNS7_ILi128EEESA_NS7_ILi192EEEEEELi128ENS_6half_tEfNS_4arch4Sm90ELb0ELb0ELb0ELb0ELb0ELb0ELb0ELb1ELb1ELb1ELb1ELb0EEENS1_21CollectiveEpilogueFwdINS6_IJSA_SA_SA_EEES9_SD_SF_Li256ELb0ELb1ELb1ELb0EEENS1_19SingleTileSchedulerILb0ELb1ELb1ELi128EEEEEEEEEvNT_6ParamsE:
[----:B------:R-:W0:Y:S02]  /*0000*/  LDC R1, c[0x0][0x28] ;  /* 0x00000a00ff017b82 */ /* 0x000e240000000800 */
[----:B0-----:R-:W-:Y:S01]  /*0010*/  VIADD R1, R1, 0xffffffe8 ;  /* 0xffffffe801017836 */ /* 0x001fe20000000000 */
[----:B------:R-:W0:Y:S01]  /*0020*/  S2R R3, SR_TID.X ;  /* 0x0000000000037919 */ /* 0x000e220000002100 */
[----:B------:R-:W-:Y:S01]  /*0030*/  ELECT P0, URZ, PT ;  /* 0x00000000003f782f */ /* 0x000fe20003800000 */
[----:B------:R-:W-:Y:S01]  /*0040*/  BSSY B0, `(.L_x_0) ;  /* 0x000000d000007945 */ /* 0x000fe20003800000 */
[----:B0-----:R-:W-:-:S05]  /*0050*/  SHF.R.U32.HI R0, RZ, 0x5, R3 ;  /* 0x00000005ff007819 */ /* 0x001fca0000011603 */
[----:B------:R-:W0:Y:S02]  /*0060*/  SHFL.IDX PT, R2, R0, RZ, 0x1f ;  /* 0x00001fff00027589 */ /* 0x000e2400000e0000 */
[----:B0-----:R-:W-:-:S13]  /*0070*/  ISETP.EQ.AND P0, PT, R2, RZ, P0 ;  /* 0x000000ff0200720c */ /* 0x001fda0000702270 */
[----:B------:R-:W-:Y:S05]  /*0080*/  @!P0 BRA `(.L_x_1) ;  /* 0x0000000000208947 */ /* 0x000fea0003800000 */
[----:B------:R-:W-:Y:S02]  /*0090*/  ULDC.64 UR4, c[0x0][0x198] ;  /* 0x0000660000047ab9 */ /* 0x000fe40000000a00 */
[----:B------:R-:W-:Y:S02]  /*00a0*/  UIADD3 UR6, UP0, UR4, 0x370, URZ ;  /* 0x0000037004067890 */ /* 0x000fe4000ff1e03f */
[----:B------:R-:W-:Y:S02]  /*00b0*/  UIADD3 UR4, UP1, UR4, 0x470, URZ ;  /* 0x0000047004047890 */ /* 0x000fe4000ff3e03f */
[----:B------:R-:W-:Y:S02]  /*00c0*/  UIADD3.X UR7, URZ, UR5, URZ, UP0, !UPT ;  /* 0x000000053f077290 */ /* 0x000fe400087fe43f */
[----:B------:R-:W-:-:S07]  /*00d0*/  UIADD3.X UR5, URZ, UR5, URZ, UP1, !UPT ;  /* 0x000000053f057290 */ /* 0x000fce0008ffe43f */
[----:B------:R0:W-:Y:S02]  /*00e0*/  UTMACCTL.PF [UR6] ;  /* 0x00000000060079b9 */ /* 0x0001e40008040000 */
[----:B------:R0:W-:Y:S02]  /*00f0*/  UTMACCTL.PF [UR4] ;  /* 0x00000000040079b9 */ /* 0x0001e40008040000 */
[----:B0-----:R-:W-:Y:S01]  /*0100*/  NOP ;  /* 0x0000000000007918 */ /* 0x001fe20000000000 */
.L_x_1:
[----:B------:R-:W-:Y:S05]  /*0110*/  BSYNC B0 ;  /* 0x0000000000007941 */ /* 0x000fea0003800000 */
.L_x_0:
[----:B------:R-:W-:Y:S01]  /*0120*/  VOTEU.ANY UP0, P0 ;  /* 0x00000000003f7886 */ /* 0x000fe20000000100 */
[----:B------:R-:W0:Y:S01]  /*0130*/  SHFL.IDX PT, R2, R0, RZ, 0x1f ;  /* 0x00001fff00027589 */ /* 0x000e2200000e0000 */
[----:B------:R-:W-:Y:S01]  /*0140*/  UMOV UR4, 0x80 ;  /* 0x0000008000047882 */ /* 0x000fe20000000000 */
[----:B------:R-:W-:Y:S01]  /*0150*/  UMOV UR7, 0x100 ;  /* 0x0000010000077882 */ /* 0x000fe20000000000 */
[----:B------:R-:W-:Y:S01]  /*0160*/  VOTEU.ANY UP1, P0 ;  /* 0x00000000003f7886 */ /* 0x000fe20000020100 */
[----:B------:R-:W1:Y:S01]  /*0170*/  @UP0 S2UR UR8, SR_CgaCtaId ;  /* 0x00000000000809c3 */ /* 0x000e620000008800 */
[----:B------:R-:W-:Y:S01]  /*0180*/  @UP0 UMOV UR6, 0x400 ;  /* 0x0000040000060882 */ /* 0x000fe20000000000 */
[----:B------:R-:W-:-:S04]  /*0190*/  @UP0 UIADD3 UR4, -UR4, 0x100000, URZ ;  /* 0x0010000004040890 */ /* 0x000fc8000fffe13f */
[----:B------:R-:W-:Y:S02]  /*01a0*/  @UP0 USHF.L.U32 UR5, UR4, 0xb, URZ ;  /* 0x0000000b04050899 */ /* 0x000fe4000800063f */
[----:B------:R-:W-:Y:S01]  /*01b0*/  @UP0 USHF.L.U32 UR4, UR4, 0x1, URZ ;  /* 0x0000000104040899 */ /* 0x000fe2000800063f */
[----:B0-----:R-:W-:Y:S02]  /*01c0*/  ISETP.NE.AND P1, PT, R2, RZ, PT ;  /* 0x000000ff0200720c */ /* 0x001fe40003f25270 */
[----:B------:R-:W-:Y:S01]  /*01d0*/  SHF.R.U32.HI R2, RZ, 0x7, R3 ;  /* 0x00000007ff027819 */ /* 0x000fe20000011603 */
[----:B-1----:R-:W-:Y:S02]  /*01e0*/  @UP0 ULEA UR8, UR8, UR6, 0x18 ;  /* 0x0000000608080291 */ /* 0x002fe4000f8ec03f */
[----:B------:R-:W-:-:S04]  /*01f0*/  @UP0 UIADD3 UR6, -UR7, 0x100000, URZ ;  /* 0x0010000007060890 */ /* 0x000fc8000fffe13f */
[----:B------:R-:W-:Y:S02]  /*0200*/  @UP0 USHF.L.U32 UR7, UR6, 0xb, URZ ;  /* 0x0000000b06070899 */ /* 0x000fe4000800063f */
[----:B------:R-:W-:Y:S01]  /*0210*/  @UP0 USHF.L.U32 UR6, UR6, 0x1, URZ ;  /* 0x0000000106060899 */ /* 0x000fe2000800063f */
[----:B------:R-:W-:Y:S01]  /*0220*/  VOTEU.ANY UP0, P0 ;  /* 0x00000000003f7886 */ /* 0x000fe20000000100 */
[----:B------:R-:W0:Y:S04]  /*0230*/  SHFL.IDX PT, R2, R2, RZ, 0x1f ;  /* 0x00001fff02027589 */ /* 0x000e2800000e0000 */
[----:B------:R-:W1:Y:S02]  /*0240*/  FENCE.VIEW.ASYNC.S ;  /* 0x00000000000073c6 */ /* 0x000e640000000000 */
[----:B-1----:R1:W2:Y:S04]  /*0250*/  @UP0 SYNCS.EXCH.64 URZ, [UR8+0x34800], UR4 ;  /* 0x03480004083f05b2 */ /* 0x0022a80008000100 */
[----:B------:R1:W3:Y:S01]  /*0260*/  @UP1 SYNCS.EXCH.64 URZ, [UR8+0x34820], UR6 ;  /* 0x03482006083f15b2 */ /* 0x0002e20008000100 */
[----:B------:R-:W-:Y:S05]  /*0270*/  @P1 BRA `(.L_x_2) ;  /* 0x0000000000481947 */ /* 0x000fea0003800000 */
[----:B-1----:R-:W1:Y:S01]  /*0280*/  S2UR UR5, SR_CgaCtaId ;  /* 0x00000000000579c3 */ /* 0x002e620000008800 */
[----:B------:R-:W-:Y:S01]  /*0290*/  UMOV UR4, 0x400 ;  /* 0x0000040000047882 */ /* 0x000fe20000000000 */
[----:B------:R-:W-:Y:S01]  /*02a0*/  UMOV UR6, 0x1 ;  /* 0x0000000100067882 */ /* 0x000fe20000000000 */
[----:B------:R-:W-:Y:S01]  /*02b0*/  UMOV UR7, 0x2 ;  /* 0x0000000200077882 */ /* 0x000fe20000000000 */
[----:B------:R-:W-:Y:S01]  /*02c0*/  ELECT P0, URZ, PT ;  /* 0x00000000003f782f */ /* 0x000fe20003800000 */
[----:B-1----:R-:W-:Y:S02]  /*02d0*/  ULEA UR8, UR5, UR4, 0x18 ;  /* 0x0000000405087291 */ /* 0x002fe4000f8ec03f */
[----:B------:R-:W-:-:S04]  /*02e0*/  UIADD3 UR4, -UR6, 0x100000, URZ ;  /* 0x0010000006047890 */ /* 0x000fc8000fffe13f */
[----:B------:R-:W-:Y:S02]  /*02f0*/  USHF.L.U32 UR5, UR4, 0xb, URZ ;  /* 0x0000000b04057899 */ /* 0x000fe4000800063f */
[----:B------:R-:W-:Y:S02]  /*0300*/  USHF.L.U32 UR4, UR4, 0x1, URZ ;  /* 0x0000000104047899 */ /* 0x000fe4000800063f */
[----:B------:R-:W-:-:S04]  /*0310*/  UIADD3 UR6, -UR7, 0x100000, URZ ;  /* 0x0010000007067890 */ /* 0x000fc8000fffe13f */
[----:B------:R-:W-:Y:S02]  /*0320*/  USHF.L.U32 UR7, UR6, 0xb, URZ ;  /* 0x0000000b06077899 */ /* 0x000fe4000800063f */
[----:B------:R-:W-:Y:S01]  /*0330*/  USHF.L.U32 UR6, UR6, 0x1, URZ ;  /* 0x0000000106067899 */ /* 0x000fe2000800063f */
[----:B------:R-:W1:Y:S03]  /*0340*/  FENCE.VIEW.ASYNC.S ;  /* 0x00000000000073c6 */ /* 0x000e660000000000 */
[----:B-1----:R4:W1:Y:S08]  /*0350*/  SYNCS.EXCH.64 URZ, [UR8+0x34830], UR4 ;  /* 0x03483004083f75b2 */ /* 0x0028700008000100 */
[----:B------:R4:W0:Y:S01]  /*0360*/  SYNCS.EXCH.64 URZ, [UR8+0x34840], UR6 ;  /* 0x03484006083f75b2 */ /* 0x0008220008000100 */
[----:B------:R4:W0:Y:S01]  /*0370*/  SYNCS.EXCH.64 URZ, [UR8+0x34838], UR4 ;  /* 0x03483804083f75b2 */ /* 0x0008220008000100 */
[----:B------:R4:W0:Y:S02]  /*0380*/  SYNCS.EXCH.64 URZ, [UR8+0x34848], UR6 ;  /* 0x03484806083f75b2 */ /* 0x0008240008000100 */
[----:B----4-:R-:W-:Y:S01]  /*0390*/  NOP ;  /* 0x0000000000007918 */ /* 0x010fe20000000000 */
.L_x_2:
[----:B------:R-:W4:Y:S01]  /*03a0*/  SHFL.IDX PT, R3, R0, RZ, 0x1f ;  /* 0x00001fff00037589 */ /* 0x000f2200000e0000 */
[----:B------:R-:W-:Y:S01]  /*03b0*/  NOP ;  /* 0x0000000000007918 */ /* 0x000fe20000000000 */
[----:B----4-:R-:W-:-:S13]  /*03c0*/  ISETP.NE.AND P0, PT, R3, RZ, PT ;  /* 0x000000ff0300720c */ /* 0x010fda0003f05270 */
        /* <DEDUP_REMOVED lines=19> */
.L_x_3:
[----:B------:R-:W4:Y:S01]  /*0500*/  SHFL.IDX PT, R3, R0, RZ, 0x1f ;  /* 0x00001fff00037589 */ /* 0x000f2200000e0000 */
[----:B------:R-:W-:Y:S01]  /*0510*/  NOP ;  /* 0x0000000000007918 */ /* 0x000fe20000000000 */
[----:B----4-:R-:W-:-:S13]  /*0520*/  ISETP.NE.AND P0, PT, R3, RZ, PT ;  /* 0x000000ff0300720c */ /* 0x010fda0003f05270 */
[----:B------:R-:W-:Y:S05]  /*0530*/  @P0 BRA `(.L_x_4) ;  /* 0x0000000000380947 */ /* 0x000fea0003800000 */
[----:B-1----:R-:W1:Y:S01]  /*0540*/  S2UR UR5, SR_CgaCtaId ;  /* 0x00000000000579c3 */ /* 0x002e620000008800 */
[----:B------:R-:W-:Y:S01]  /*0550*/  UMOV UR4, 0x400 ;  /* 0x0000040000047882 */ /* 0x000fe20000000000 */
[----:B------:R-:W-:Y:S01]  /*0560*/  UMOV UR7, 0x1 ;  /* 0x0000000100077882 */ /* 0x000fe20000000000 */
[----:B------:R-:W-:Y:S01]  /*0570*/  ELECT P0, URZ, PT ;  /* 0x00000000003f782f */ /* 0x000fe20003800000 */
[----:B-1----:R-:W-:Y:S02]  /*0580*/  ULEA UR6, UR5, UR4, 0x18 ;  /* 0x0000000405067291 */ /* 0x002fe4000f8ec03f */
[----:B------:R-:W-:-:S04]  /*0590*/  UIADD3 UR4, -UR7, 0x100000, URZ ;  /* 0x0010000007047890 */ /* 0x000fc8000fffe13f */
[----:B------:R-:W-:Y:S02]  /*05a0*/  USHF.L.U32 UR5, UR4, 0xb, URZ ;  /* 0x0000000b04057899 */ /* 0x000fe4000800063f */
[----:B------:R-:W-:Y:S01]  /*05b0*/  USHF.L.U32 UR4, UR4, 0x1, URZ ;  /* 0x0000000104047899 */ /* 0x000fe2000800063f */
[----:B------:R-:W1:Y:S11]  /*05c0*/  FENCE.VIEW.ASYNC.S ;  /* 0x00000000000073c6 */ /* 0x000e760000000000 */
[----:B-1----:R4:W1:Y:S01]  /*05d0*/  SYNCS.EXCH.64 URZ, [UR6+0x34870], UR4 ;  /* 0x03487004063f75b2 */ /* 0x0028620008000100 */
[----:B------:R4:W0:Y:S01]  /*05e0*/  SYNCS.EXCH.64 URZ, [UR6+0x34880], UR4 ;  /* 0x03488004063f75b2 */ /* 0x0008220008000100 */
[----:B------:R4:W0:Y:S01]  /*05f0*/  SYNCS.EXCH.64 URZ, [UR6+0x34878], UR4 ;  /* 0x03487804063f75b2 */ /* 0x0008220008000100 */
[----:B------:R4:W0:Y:S02]  /*0600*/  SYNCS.EXCH.64 URZ, [UR6+0x34888], UR4 ;  /* 0x03488804063f75b2 */ /* 0x0008240008000100 */
[----:B----4-:R-:W-:Y:S01]  /*0610*/  NOP ;  /* 0x0000000000007918 */ /* 0x010fe20000000000 */
.L_x_4:
        /* <DEDUP_REMOVED lines=22> */
.L_x_5:
        /* <DEDUP_REMOVED lines=22> */
.L_x_6:
[----:B0-----:R-:W-:Y:S01]  /*08e0*/  ISETP.NE.AND P0, PT, R2, RZ, PT ;  /* 0x000000ff0200720c */ /* 0x001fe20003f05270 */
[----:B------:R-:W-:Y:S01]  /*08f0*/  IMAD.MOV.U32 R2, RZ, RZ, 0x1 ;  /* 0x00000001ff027424 */ /* 0x000fe200078e00ff */
[----:B------:R-:W-:Y:S01]  /*0900*/  NOP ;  /* 0x0000000000007918 */ /* 0x000fe20000000000 */
[----:B------:R-:W-:Y:S01]  /*0910*/  ULDC.64 UR42, c[0x0][0x208] ;  /* 0x00008200002a7ab9 */ /* 0x000fe20000000a00 */
[----:B------:R-:W-:Y:S02]  /*0920*/  BSSY B6, `(.L_x_7) ;  /* 0x0000b4b000067945 */ /* 0x000fe40003800000 */
[----:B------:R-:W-:-:S05]  /*0930*/  SEL R2, R2, 0x2, !P0 ;  /* 0x0000000202027807 */ /* 0x000fca0004000000 */
[----:B------:R0:W-:Y:S01]  /*0940*/  STL [R1+0x10], R2 ;  /* 0x0000100201007387 */ /* 0x0001e20000100800 */
[----:B-123--:R-:W-:Y:S06]  /*0950*/  BAR.SYNC.DEFER_BLOCKING 0x0 ;  /* 0x0000000000007b1d */ /* 0x00efec0000010000 */
[----:B------:R-:W-:Y:S05]  /*0960*/  @!P0 BRA `(.L_x_8) ;  /* 0x0000007400c08947 */ /* 0x000fea0003800000 */
.L_x_9:
[----:B------:R-:W-:-:S08]  /*0970*/  NOP ;  /* 0x0000000000007918 */ /* 0x000fd00000000000 */
[----:B------:R-:W1:Y:S02]  /*0980*/  USETMAXREG.TRY_ALLOC.CTAPOOL UP0, 0xf0 ;  /* 0x000000f0000079c8 */ /* 0x000e640008000600 */
[----:B-1----:R-:W-:-:S13]  /*0990*/  PLOP3.LUT P0, PT, PT, PT, UP0, 0x80, 0x0 ;  /* 0x000000000000781c */ /* 0x002fda0003f0f008 */
[----:B------:R-:W-:Y:S05]  /*09a0*/  @!P0 BRA `(.L_x_9) ;  /* 0xfffffffc00f08947 */ /* 0x000fea000383ffff */
[----:B0-----:R-:W0:Y:S08]  /*09b0*/  LDC R2, c[0x0][0xc50] ;  /* 0x00031400ff027b82 */ /* 0x001e300000000800 */
[----:B------:R-:W1:Y:S08]  /*09c0*/  S2UR UR4, SR_CTAID.Y ;  /* 0x00000000000479c3 */ /* 0x000e700000002600 */
[----:B------:R-:W2:Y:S08]  /*09d0*/  S2UR UR5, SR_CTAID.Z ;  /* 0x00000000000579c3 */ /* 0x000eb00000002700 */
[----:B------:R-:W-:Y:S06]  /*09e0*/  BAR.ARV 0x8, 0x180 ;  /* 0x0206000000007b1d */ /* 0x000fec0000002000 */
[----:B0-----:R-:W-:Y:S01]  /*09f0*/  ISETP.NE.AND P0, PT, R2, 0x1, PT ;  /* 0x000000010200780c */ /* 0x001fe20003f05270 */
[----:B-1----:R-:W-:-:S12]  /*0a00*/  IMAD.U32 R16, RZ, RZ, UR4 ;  /* 0x00000004ff107e24 */ /* 0x002fd8000f8e00ff */
[----:B------:R-:W0:Y:S08]  /*0a10*/  @P0 LDC R0, c[0x0][0xc54] ;  /* 0x00031500ff000b82 */ /* 0x000e300000000800 */
[----:B------:R-:W1:Y:S01]  /*0a20*/  @P0 LDC R3, c[0x0][0xc58] ;  /* 0x00031600ff030b82 */ /* 0x000e620000000800 */
[----:B0-----:R-:W-:-:S05]  /*0a30*/  @P0 IMAD.HI.U32 R0, R0, UR4, RZ ;  /* 0x0000000400000c27 */ /* 0x001fca000f8e00ff */
[----:B-1----:R-:W-:Y:S02]  /*0a40*/  @P0 SHF.R.U32.HI R16, RZ, R3, R0 ;  /* 0x00000003ff100219 */ /* 0x002fe40000011600 */
[----:B--2---:R-:W-:-:S03]  /*0a50*/  ISETP.LE.AND P0, PT, RZ, UR5, PT ;  /* 0x00000005ff007c0c */ /* 0x004fc6000bf03270 */
[----:B------:R-:W-:-:S04]  /*0a60*/  IMAD.MOV R3, RZ, RZ, -R16 ;  /* 0x000000ffff037224 */ /* 0x000fc800078e0a10 */
[----:B------:R-:W-:-:S06]  /*0a70*/  IMAD R2, R2, R3, UR4 ;  /* 0x0000000402027e24 */ /* 0x000fcc000f8e0203 */
[----:B------:R-:W-:Y:S05]  /*0a80*/  @!P0 BRA `(.L_x_10) ;  /* 0x000000b000d08947 */ /* 0x000fea0003800000 */
[----:B------:R-:W0:Y:S01]  /*0a90*/  LDC.64 R4, c[0x0][0x418] ;  /* 0x00010600ff047b82 */ /* 0x000e220000000a00 */
[----:B------:R-:W-:-:S07]  /*0aa0*/  LOP3.LUT R7, R2, 0xffff, RZ, 0xc0, !PT ;  /* 0x0000ffff02077812 */ /* 0x000fce00078ec0ff */
[----:B------:R-:W1:Y:S08]  /*0ab0*/  LDC R0, c[0x0][0x424] ;  /* 0x00010900ff007b82 */ /* 0x000e700000000800 */
[----:B------:R-:W2:Y:S01]  /*0ac0*/  LDC R3, c[0x0][0x2f0] ;  /* 0x0000bc00ff037b82 */ /* 0x000ea20000000800 */
[----:B0-----:R-:W-:-:S04]  /*0ad0*/  ISETP.NE.U32.AND P0, PT, R4, RZ, PT ;  /* 0x000000ff0400720c */ /* 0x001fc80003f05070 */
[----:B------:R-:W-:-:S04]  /*0ae0*/  ISETP.NE.AND.EX P0, PT, R5, RZ, PT, P0 ;  /* 0x000000ff0500720c */ /* 0x000fc80003f05300 */
[----:B-1----:R-:W-:-:S05]  /*0af0*/  SEL R0, R0, 0x1, P0 ;  /* 0x0000000100007807 */ /* 0x002fca0000000000 */
[----:B--2---:R-:W-:-:S04]  /*0b00*/  IMAD R18, R0, R3, RZ ;  /* 0x0000000300127224 */ /* 0x004fc800078e02ff */
[C---:B------:R-:W-:Y:S01]  /*0b10*/  VIADD R0, R18.reuse, 0x7f ;  /* 0x0000007f12007836 */ /* 0x040fe20000000000 */
[----:B------:R-:W-:-:S04]  /*0b20*/  ISETP.GE.AND P0, PT, R18, 0x1, PT ;  /* 0x000000011200780c */ /* 0x000fc80003f06270 */
[----:B------:R-:W-:-:S04]  /*0b30*/  SHF.R.S32.HI R3, RZ, 0x1f, R0 ;  /* 0x0000001fff037819 */ /* 0x000fc80000011400 */
[----:B------:R-:W-:Y:S01]  /*0b40*/  LEA.HI R3, R3, R0, RZ, 0x7 ;  /* 0x0000000003037211 */ /* 0x000fe200078f38ff */
[----:B------:R-:W-:-:S03]  /*0b50*/  IMAD.MOV.U32 R0, RZ, RZ, RZ ;  /* 0x000000ffff007224 */ /* 0x000fc600078e00ff */
[----:B------:R-:W-:Y:S01]  /*0b60*/  SHF.R.S32.HI R17, RZ, 0x7, R3 ;  /* 0x00000007ff117819 */ /* 0x000fe20000011403 */
[----:B------:R-:W-:Y:S06]  /*0b70*/  @!P0 BRA `(.L_x_11) ;  /* 0x0000000000788947 */ /* 0x000fec0003800000 */
[----:B------:R-:W-:-:S04]  /*0b80*/  SHF.R.U32.HI R0, RZ, 0x10, R2 ;  /* 0x00000010ff007819 */ /* 0x000fc80000011602 */
[----:B------:R-:W-:-:S13]  /*0b90*/  ISETP.NE.AND P0, PT, R0, RZ, PT ;  /* 0x000000ff0000720c */ /* 0x000fda0003f05270 */
[----:B------:R-:W0:Y:S02]  /*0ba0*/  @!P0 LDC R0, c[0x0][0x9f0] ;  /* 0x00027c00ff008b82 */ /* 0x000e240000000800 */
[-C--:B0-----:R-:W-:Y:S02]  /*0bb0*/  IABS R9, R0.reuse ;  /* 0x0000000000097213 */ /* 0x081fe40000000000 */
[----:B------:R-:W-:Y:S02]  /*0bc0*/  IADD3 R5, R17, -0x1, R0 ;  /* 0xffffffff11057810 */ /* 0x000fe40007ffe000 */
[----:B------:R-:W0:Y:S01]  /*0bd0*/  I2F.RP R4, R9 ;  /* 0x0000000900047306 */ /* 0x000e220000209400 */
[----:B------:R-:W-:-:S05]  /*0be0*/  IABS R8, R0 ;  /* 0x0000000000087213 */ /* 0x000fca0000000000 */
[----:B------:R-:W-:Y:S02]  /*0bf0*/  IMAD.MOV R8, RZ, RZ, -R8 ;  /* 0x000000ffff087224 */ /* 0x000fe400078e0a08 */
[----:B0-----:R-:W0:Y:S02]  /*0c00*/  MUFU.RCP R4, R4 ;  /* 0x0000000400047308 */ /* 0x001e240000001000 */
[----:B0-----:R-:W-:Y:S02]  /*0c10*/  IADD3 R2, R4, 0xffffffe, RZ ;  /* 0x0ffffffe04027810 */ /* 0x001fe40007ffe0ff */
[----:B------:R-:W-:-:S04]  /*0c20*/  IABS R4, R5 ;  /* 0x0000000500047213 */ /* 0x000fc80000000000 */
[----:B------:R0:W1:Y:S01]  /*0c30*/  F2I.FTZ.U32.TRUNC.NTZ R3, R2 ;  /* 0x0000000200037305 */ /* 0x000062000021f000 */
[----:B------:R-:W-:-:S04]  /*0c40*/  LOP3.LUT R5, R5, R0, RZ, 0x3c, !PT ;  /* 0x0000000005057212 */ /* 0x000fc800078e3cff */
[----:B------:R-:W-:Y:S01]  /*0c50*/  ISETP.GE.AND P2, PT, R5, RZ, PT ;  /* 0x000000ff0500720c */ /* 0x000fe20003f46270 */
[----:B0-----:R-:W-:Y:S02]  /*0c60*/  IMAD.MOV.U32 R2, RZ, RZ, RZ ;  /* 0x000000ffff027224 */ /* 0x001fe400078e00ff */
[----:B-1----:R-:W-:-:S04]  /*0c70*/  IMAD.MOV R6, RZ, RZ, -R3 ;  /* 0x000000ffff067224 */ /* 0x002fc800078e0a03 */
[----:B------:R-:W-:-:S04]  /*0c80*/  IMAD R11, R6, R9, RZ ;  /* 0x00000009060b7224 */ /* 0x000fc800078e02ff */
[----:B------:R-:W-:-:S04]  /*0c90*/  IMAD.HI.U32 R3, R3, R11, R2 ;  /* 0x0000000b03037227 */ /* 0x000fc800078e0002 */
[----:B------:R-:W-:Y:S02]  /*0ca0*/  IMAD.MOV.U32 R2, RZ, RZ, R8 ;  /* 0x000000ffff027224 */ /* 0x000fe400078e0008 */
[----:B------:R-:W-:-:S04]  /*0cb0*/  IMAD.HI.U32 R3, R3, R4, RZ ;  /* 0x0000000403037227 */ /* 0x000fc800078e00ff */
[----:B------:R-:W-:-:S05]  /*0cc0*/  IMAD R2, R3, R2, R4 ;  /* 0x0000000203027224 */ /* 0x000fca00078e0204 */
[----:B------:R-:W-:-:S13]  /*0cd0*/  ISETP.GT.U32.AND P1, PT, R9, R2, PT ;  /* 0x000000020900720c */ /* 0x000fda0003f24070 */
[----:B------:R-:W-:Y:S02]  /*0ce0*/  @!P1 IMAD.IADD R2, R2, 0x1, -R9 ;  /* 0x0000000102029824 */ /* 0x000fe400078e0a09 */
[----:B------:R-:W-:Y:S01]  /*0cf0*/  @!P1 VIADD R3, R3, 0x1 ;  /* 0x0000000103039836 */ /* 0x000fe20000000000 */
[----:B------:R-:W-:Y:S02]  /*0d00*/  ISETP.NE.AND P1, PT, R0, RZ, PT ;  /* 0x000000ff0000720c */ /* 0x000fe40003f25270 */
[----:B------:R-:W-:-:S13]  /*0d10*/  ISETP.GE.U32.AND P0, PT, R2, R9, PT ;  /* 0x000000090200720c */ /* 0x000fda0003f06070 */
[----:B------:R-:W-:-:S05]  /*0d20*/  @P0 IADD3 R3, R3, 0x1, RZ ;  /* 0x0000000103030810 */ /* 0x000fca0007ffe0ff */
[----:B------:R-:W-:Y:S01]  /*0d30*/  @!P2 IMAD.MOV R3, RZ, RZ, -R3 ;  /* 0x000000ffff03a224 */ /* 0x000fe200078e0a03 */
[----:B------:R-:W-:-:S05]  /*0d40*/  @!P1 LOP3.LUT R3, RZ, R0, RZ, 0x33, !PT ;  /* 0x00000000ff039212 */ /* 0x000fca00078e33ff */
[----:B------:R-:W-:-:S07]  /*0d50*/  IMAD.MOV.U32 R0, RZ, RZ, R3 ;  /* 0x000000ffff007224 */ /* 0x000fce00078e0003 */
.L_x_11:
[----:B------:R-:W0:Y:S01]  /*0d60*/  S2R R3, SR_TID.X ;  /* 0x0000000000037919 */ /* 0x000e220000002100 */
[-C--:B------:R-:W-:Y:S01]  /*0d70*/  IMAD R2, R7, R0.reuse, RZ ;  /* 0x0000000007027224 */ /* 0x080fe200078e02ff */
[----:B------:R-:W-:Y:S01]  /*0d80*/  PLOP3.LUT P0, PT, PT, PT, PT, 0x80, 0x0 ;  /* 0x000000000000781c */ /* 0x000fe20003f0f070 */
[----:B------:R-:W-:Y:S01]  /*0d90*/  IMAD.MOV.U32 R4, RZ, RZ, RZ ;  /* 0x000000ffff047224 */ /* 0x000fe200078e00ff */
[----:B------:R-:W-:Y:S02]  /*0da0*/  CS2R R86, SRZ ;  /* 0x0000000000567805 */ /* 0x000fe4000001ff00 */
[----:B------:R-:W-:Y:S02]  /*0db0*/  CS2R R84, SRZ ;  /* 0x0000000000547805 */ /* 0x000fe4000001ff00 */
[----:B------:R-:W-:Y:S01]  /*0dc0*/  VIADDMNMX R17, R2, R0, R17, PT ;  /* 0x0000000002117246 */ /* 0x000fe20003800111 */
[----:B------:R-:W-:Y:S01]  /*0dd0*/  IMAD.MOV.U32 R0, RZ, RZ, RZ ;  /* 0x000000ffff007224 */ /* 0x000fe200078e00ff */
[----:B------:R-:W-:-:S02]  /*0de0*/  CS2R R82, SRZ ;  /* 0x0000000000527805 */ /* 0x000fc4000001ff00 */
[----:B------:R-:W-:Y:S02]  /*0df0*/  CS2R R80, SRZ ;  /* 0x0000000000507805 */ /* 0x000fe4000001ff00 */
[----:B------:R-:W-:Y:S02]  /*0e00*/  ISETP.GT.AND P1, PT, R17, R2, PT ;  /* 0x000000021100720c */ /* 0x000fe40003f24270 */
[----:B------:R-:W-:Y:S02]  /*0e10*/  CS2R R78, SRZ ;  /* 0x00000000004e7805 */ /* 0x000fe4000001ff00 */
[----:B------:R-:W-:Y:S02]  /*0e20*/  CS2R R76, SRZ ;  /* 0x00000000004c7805 */ /* 0x000fe4000001ff00 */
[----:B------:R-:W-:Y:S02]  /*0e30*/  CS2R R74, SRZ ;  /* 0x00000000004a7805 */ /* 0x000fe4000001ff00 */
[----:B------:R-:W-:-:S02]  /*0e40*/  CS2R R72, SRZ ;  /* 0x0000000000487805 */ /* 0x000fc4000001ff00 */
[----:B------:R-:W-:Y:S02]  /*0e50*/  CS2R R70, SRZ ;  /* 0x0000000000467805 */ /* 0x000fe4000001ff00 */
[----:B------:R-:W-:Y:S02]  /*0e60*/  CS2R R68, SRZ ;  /* 0x0000000000447805 */ /* 0x000fe4000001ff00 */
        /* <DEDUP_REMOVED lines=14> */
[----:B------:R-:W-:Y:S01]  /*0f50*/  CS2R R38, SRZ ;  /* 0x0000000000267805 */ /* 0x000fe2000001ff00 */
[----:B0-----:R-:W-:Y:S01]  /*0f60*/  VIADD R19, R3, 0xffffff80 ;  /* 0xffffff8003137836 */ /* 0x001fe20000000000 */
[----:B------:R-:W-:-:S02]  /*0f70*/  CS2R R36, SRZ ;  /* 0x0000000000247805 */ /* 0x000fc4000001ff00 */
[----:B------:R-:W-:Y:S02]  /*0f80*/  CS2R R34, SRZ ;  /* 0x0000000000227805 */ /* 0x000fe4000001ff00 */
[----:B------:R-:W-:Y:S02]  /*0f90*/  CS2R R32, SRZ ;  /* 0x0000000000207805 */ /* 0x000fe4000001ff00 */
[----:B------:R-:W-:Y:S02]  /*0fa0*/  CS2R R30, SRZ ;  /* 0x00000000001e7805 */ /* 0x000fe4000001ff00 */
[----:B------:R-:W-:Y:S02]  /*0fb0*/  CS2R R28, SRZ ;  /* 0x00000000001c7805 */ /* 0x000fe4000001ff00 */
[----:B------:R-:W-:Y:S02]  /*0fc0*/  CS2R R26, SRZ ;  /* 0x00000000001a7805 */ /* 0x000fe4000001ff00 */
[----:B------:R-:W-:Y:S01]  /*0fd0*/  CS2R R24, SRZ ;  /* 0x0000000000187805 */ /* 0x000fe2000001ff00 */
[----:B------:R-:W-:Y:S06]  /*0fe0*/  @!P1 BRA `(.L_x_12) ;  /* 0x0000005800049947 */ /* 0x000fec0003800000 */
[----:B------:R-:W-:Y:S01]  /*0ff0*/  SHF.R.S32.HI R0, RZ, 0x1f, R19 ;  /* 0x0000001fff007819 */ /* 0x000fe20000011413 */
[----:B------:R-:W0:Y:S01]  /*1000*/  S2UR UR6, SR_CgaCtaId ;  /* 0x00000000000679c3 */ /* 0x000e220000008800 */
[----:B------:R-:W-:Y:S02]  /*1010*/  UMOV UR36, 0x400 ;  /* 0x0000040000247882 */ /* 0x000fe40000000000 */
[----:B------:R-:W-:-:S04]  /*1020*/  LEA.HI R22, R0, R19, RZ, 0x7 ;  /* 0x0000001300167211 */ /* 0x000fc800078f38ff */
[----:B------:R-:W-:-:S06]  /*1030*/  SHF.R.S32.HI R0, RZ, 0x7, R22 ;  /* 0x00000007ff007819 */ /* 0x000fcc0000011416 */
[----:B------:R-:W1:Y:S01]  /*1040*/  SHFL.IDX PT, R0, R0, RZ, 0x1f ;  /* 0x00001fff00007589 */ /* 0x000e6200000e0000 */
[----:B0-----:R-:W-:-:S04]  /*1050*/  ULEA UR36, UR6, UR36, 0x18 ;  /* 0x0000002406247291 */ /* 0x001fc8000f8ec03f */
[----:B------:R-:W-:-:S04]  /*1060*/  UIADD3 UR6, UR36, 0x10400, URZ ;  /* 0x0001040024067890 */ /* 0x000fc8000fffe03f */
[----:B------:R-:W-:Y:S01]  /*1070*/  ULOP3.LUT UP0, URZ, UR6, 0x3ff, URZ, 0xc0, !UPT ;  /* 0x000003ff063f7892 */ /* 0x000fe2000f80c03f */
[----:B-1----:R-:W-:-:S05]  /*1080*/  R2UR UR4, R0 ;  /* 0x00000000000472ca */ /* 0x002fca00000e0000 */
[----:B------:R-:W-:-:S08]  /*1090*/  PLOP3.LUT P0, PT, PT, PT, UP0, 0x80, 0x0 ;  /* 0x000000000000781c */ /* 0x000fd00003f0f008 */
[----:B------:R-:W-:-:S04]  /*10a0*/  ULEA.HI UR5, UR4, UR4, URZ, 0x1 ;  /* 0x0000000404057291 */ /* 0x000fc8000f8f083f */
[----:B------:R-:W-:-:S04]  /*10b0*/  ULOP3.LUT UR5, UR5, 0x1e, URZ, 0xc0, !UPT ;  /* 0x0000001e05057892 */ /* 0x000fc8000f8ec03f */
[----:B------:R-:W-:-:S04]  /*10c0*/  UIADD3 UR5, UR4, -UR5, URZ ;  /* 0x8000000504057290 */ /* 0x000fc8000fffe03f */
[----:B------:R-:W-:-:S04]  /*10d0*/  ULEA UR5, UR5, UR6, 0xd ;  /* 0x0000000605057291 */ /* 0x000fc8000f8e683f */
[----:B------:R-:W-:-:S04]  /*10e0*/  USHF.R.U32.HI UR5, URZ, 0x4, UR5 ;  /* 0x000000043f057899 */ /* 0x000fc80008011605 */
[----:B------:R-:W-:Y:S01]  /*10f0*/  ULOP3.LUT UR37, UR5, 0x3fff, URZ, 0xc0, !UPT ;  /* 0x00003fff05257892 */ /* 0x000fe2000f8ec03f */
[----:B------:R-:W-:Y:S11]  /*1100*/  @!P0 BRA `(.L_x_13) ;  /* 0x0000000000408947 */ /* 0x000ff60003800000 */
[----:B------:R-:W-:Y:S01]  /*1110*/  MOV R0, 0x0 ;  /* 0x0000000000007802 */ /* 0x000fe20000000f00 */
[----:B------:R-:W-:Y:S01]  /*1120*/  ULDC.64 UR4, c[0x4][0xb8] ;  /* 0x01002e0000047ab9 */ /* 0x000fe20000000a00 */
[----:B------:R-:W-:Y:S01]  /*1130*/  ULDC.64 UR6, c[0x4][0x30] ;  /* 0x01000c0000067ab9 */ /* 0x000fe20000000a00 */
[----:B------:R-:W-:Y:S01]  /*1140*/  IMAD.U32 R4, RZ, RZ, UR4 ;  /* 0x00000004ff047e24 */ /* 0x000fe2000f8e00ff */
[----:B------:R0:W1:Y:S01]  /*1150*/  LDC.64 R14, c[0x4][R0] ;  /* 0x01000000000e7b82 */ /* 0x0000620000000a00 */
[----:B------:R-:W-:Y:S01]  /*1160*/  MOV R5, UR5 ;  /* 0x0000000500057c02 */ /* 0x000fe20008000f00 */
[----:B------:R-:W-:Y:S01]  /*1170*/  ULDC.64 UR4, c[0x4][0xc0] ;  /* 0x0100300000047ab9 */ /* 0x000fe20000000a00 */
[----:B------:R-:W-:Y:S01]  /*1180*/  IMAD.U32 R10, RZ, RZ, UR6 ;  /* 0x00000006ff0a7e24 */ /* 0x000fe2000f8e00ff */
[----:B------:R-:W-:Y:S01]  /*1190*/  MOV R13, RZ ;  /* 0x000000ff000d7202 */ /* 0x000fe20000000f00 */
[----:B------:R-:W-:Y:S02]  /*11a0*/  IMAD.U32 R6, RZ, RZ, UR4 ;  /* 0x00000004ff067e24 */ /* 0x000fe4000f8e00ff */
[----:B------:R-:W-:-:S02]  /*11b0*/  IMAD.U32 R7, RZ, RZ, UR5 ;  /* 0x00000005ff077e24 */ /* 0x000fc4000f8e00ff */
[----:B------:R-:W-:Y:S02]  /*11c0*/  IMAD.U32 R11, RZ, RZ, UR7 ;  /* 0x00000007ff0b7e24 */ /* 0x000fe4000f8e00ff */
[----:B------:R-:W-:Y:S02]  /*11d0*/  IMAD.MOV.U32 R8, RZ, RZ, 0x70 ;  /* 0x00000070ff087424 */ /* 0x000fe400078e00ff */
[----:B0-----:R-:W-:-:S07]  /*11e0*/  IMAD.MOV.U32 R12, RZ, RZ, 0x1 ;  /* 0x00000001ff0c7424 */ /* 0x001fce00078e00ff */
[----:B------:R-:W-:-:S07]  /*11f0*/  LEPC R20, `(.L_x_13) ;  /* 0x000000001014794e */ /* 0x000fce0000000000 */
[----:B-1----:R-:W-:Y:S05]  /*1200*/  CALL.ABS.NOINC R14 ;  /* 0x000000000e007343 */ /* 0x002fea0003c00000 */
.L_x_13:
[----:B------:R-:W2:Y:S01]  /*1210*/  LDL.LU R20, [R1+0x10] ;  /* 0x0000100001147983 */ /* 0x000ea20000300800 */
[----:B------:R-:W-:-:S04]  /*1220*/  SHF.L.U32 R3, RZ, 0x1f, RZ ;  /* 0x0000001fff037819 */ /* 0x000fc800000006ff */
[----:B------:R-:W0:Y:S01]  /*1230*/  SYNCS.PHASECHK.TRANS64.TRYWAIT P1, [UR36+0x34800], R3 ;  /* 0x03480003ff0075a7 */ /* 0x000e220008020164 */
[----:B--2---:R-:W-:-:S04]  /*1240*/  LOP3.LUT R0, R20, 0x1, RZ, 0xfc, !PT ;  /* 0x0000000114007812 */ /* 0x004fc800078efcff */
[----:B------:R-:W-:Y:S01]  /*1250*/  ISETP.NE.AND P0, PT, R0, 0x3, PT ;  /* 0x000000030000780c */ /* 0x000fe20003f05270 */
[----:B0-----:R-:W-:-:S12]  /*1260*/  @!P1 BRA `(.L_x_14) ;  /* 0x000000a800e09947 */ /* 0x001fd80003800000 */
.L_x_121:
[----:B------:R-:W-:Y:S05]  /*1270*/  @!P0 BRA `(.L_x_15) ;  /* 0x0000000000048947 */ /* 0x000fea0003800000 */
[----:B------:R-:W-:Y:S01]  /*1280*/  BPT.TRAP 0x1 ;  /* 0x000000040000795c */ /* 0x000fe20000300000 */
.L_x_15:
[----:B------:R1:W2:Y:S01]  /*1290*/  SYNCS.PHASECHK.TRANS64.TRYWAIT P2, [UR36+0x34830], R3 ;  /* 0x03483003ff0075a7 */ /* 0x0002a20008040164 */
[----:B------:R-:W-:Y:S05]  /*12a0*/  @!P0 BRA `(.L_x_16) ;  /* 0x0000000000048947 */ /* 0x000fea0003800000 */
[----:B------:R-:W-:Y:S01]  /*12b0*/  BPT.TRAP 0x1 ;  /* 0x000000040000795c */ /* 0x000fe20000300000 */
.L_x_16:
[----:B0-----:R-:W0:Y:S01]  /*12c0*/  S2R R0, SR_TID.X ;  /* 0x0000000000007919 */ /* 0x001e220000002100 */
[----:B------:R-:W-:Y:S01]  /*12d0*/  IMAD.U32 R4, RZ, RZ, UR37 ;  /* 0x00000025ff047e24 */ /* 0x000fe2000f8e00ff */
[----:B0-----:R-:W-:-:S04]  /*12e0*/  LOP3.LUT R0, R0, 0x7f, RZ, 0xc0, !PT ;  /* 0x0000007f00007812 */ /* 0x001fc800078ec0ff */
[----:B------:R-:W-:Y:S01]  /*12f0*/  ISETP.NE.AND P1, PT, R0, RZ, PT ;  /* 0x000000ff0000720c */ /* 0x000fe20003f25270 */
[----:B--2---:R-:W-:-:S12]  /*1300*/  @P2 BRA `(.L_x_17) ;  /* 0x0000000000082947 */ /* 0x004fd80003800000 */
[----:B------:R-:W0:Y:S02]  /*1310*/  SYNCS.PHASECHK.TRANS64.TRYWAIT P2, [UR36+0x34830], R3 ;  /* 0x03483003ff0075a7 */ /* 0x000e240008040164 */
[----:B0-----:R-:W-:Y:S05]  /*1320*/  @!P2 BRA `(.L_x_18) ;  /* 0x000000a800c8a947 */ /* 0x001fea0003800000 */
.L_x_17:
[----:B------:R-:W-:Y:S05]  /*1330*/  WARPSYNC.ALL ;  /* 0x0000000000007948 */ /* 0x000fea0003800000 */
[----:B0-----:R-:W-:Y:S01]  /*1340*/  IMAD.MOV.U32 R0, RZ, RZ, RZ ;  /* 0x000000ffff007224 */ /* 0x001fe200078e00ff */
[----:B------:R-:W-:Y:S01]  /*1350*/  LOP3.LUT R4, R4, 0x10000, RZ, 0xfc, !PT ;  /* 0x0001000004047812 */ /* 0x000fe200078efcff */
[----:B------:R-:W-:Y:S02]  /*1360*/  IMAD.MOV.U32 R151, RZ, RZ, RZ ;  /* 0x000000ffff977224 */ /* 0x000fe400078e00ff */
[----:B------:R-:W-:Y:S01]  /*1370*/  IMAD.MOV.U32 R5, RZ, RZ, 0x40000040 ;  /* 0x40000040ff057424 */ /* 0x000fe200078e00ff */
[----:B------:R-:W-:Y:S01]  /*1380*/  UIADD3 UR4, UR36, 0x1c400, URZ ;  /* 0x0001c40024047890 */ /* 0x000fe2000fffe03f */
[----:B------:R-:W-:Y:S01]  /*1390*/  R2UR UR8, R4 ;  /* 0x00000000040872ca */ /* 0x000fe200000e0000 */
[----:B------:R-:W-:-:S02]  /*13a0*/  WARPGROUP.ARRIVE ;  /* 0x00000000000079c5 */ /* 0x000fc40000000000 */
[----:B------:R-:W-:Y:S01]  /*13b0*/  R2UR UR9, R5 ;  /* 0x00000000050972ca */ /* 0x000fe200000e0000 */
[----:B------:R-:W-:Y:S01]  /*13c0*/  USHF.R.U32.HI UR4, URZ, 0x4, UR4 ;  /* 0x000000043f047899 */ /* 0x000fe20008011604 */
[----:B------:R-:W-:Y:S01]  /*13d0*/  R2UR UR6, R4 ;  /* 0x00000000040672ca */ /* 0x000fe200000e0000 */
[----:B------:R-:W-:Y:S01]  /*13e0*/  UMOV UR11, 0x40000040 ;  /* 0x40000040000b7882 */ /* 0x000fe20000000000 */
[----:B------:R-:W-:Y:S01]  /*13f0*/  UMOV UR5, 0x40000040 ;  /* 0x4000004000057882 */ /* 0x000fe20000000000 */
[----:B------:R-:W-:Y:S01]  /*1400*/  ULOP3.LUT UR4, UR4, 0x3fff, URZ, 0xc0, !UPT ;  /* 0x00003fff04047892 */ /* 0x000fe2000f8ec03f */
[----:B------:R-:W-:Y:S01]  /*1410*/  LOP3.LUT R22, R22, 0xffffff80, RZ, 0xc0, !PT ;  /* 0xffffff8016167812 */ /* 0x000fe200078ec0ff */
[----:B------:R-:W-:Y:S01]  /*1420*/  UMOV UR13, 0x40000040 ;  /* 0x40000040000d7882 */ /* 0x000fe20000000000 */
[----:B------:R-:W-:Y:S01]  /*1430*/  UMOV UR15, 0x40000040 ;  /* 0x40000040000f7882 */ /* 0x000fe20000000000 */
[----:B------:R-:W-:Y:S01]  /*1440*/  ULOP3.LUT UR38, UR4, 0x10000, URZ, 0xfc, !UPT ;  /* 0x0001000004267892 */ /* 0x000fe2000f8efc3f */
[----:B------:R-:W-:Y:S01]  /*1450*/  IMAD.MOV.U32 R6, RZ, RZ, -0x2 ;  /* 0xfffffffeff067424 */ /* 0x000fe200078e00ff */
[----:B------:R-:W-:Y:S01]  /*1460*/  UMOV UR17, 0x40000040 ;  /* 0x4000004000117882 */ /* 0x000fe20000000000 */
[----:B------:R-:W-:Y:S01]  /*1470*/  UMOV UR19, 0x40000040 ;  /* 0x4000004000137882 */ /* 0x000fe20000000000 */
[----:B------:R-:W-:Y:S01]  /*1480*/  UIADD3 UR14, UR38, 0x6, URZ ;  /* 0x00000006260e7890 */ /* 0x000fe2000fffe03f */
[----:B------:R-:W-:Y:S01]  /*1490*/  IMAD.IADD R22, R19, 0x1, -R22 ;  /* 0x0000000113167824 */ /* 0x000fe200078e0a16 */
[----:B------:R-:W-:Y:S01]  /*14a0*/  UIADD3 UR4, UR6, 0x2, URZ ;  /* 0x0000000206047890 */ /* 0x000fe2000fffe03f */
[----:B------:R-:W-:Y:S01]  /*14b0*/  P2R R21, PR, RZ, 0x2 ;  /* 0x00000002ff157803 */ /* 0x000fe20000000000 */
[----:B------:R-:W-:Y:S01]  /*14c0*/  UMOV UR10, UR38 ;  /* 0x00000026000a7c82 */ /* 0x000fe20008000000 */
[----:B------:R-:W-:Y:S01]  /*14d0*/  UIADD3 UR12, UR6, 0x6, URZ ;  /* 0x00000006060c7890 */ /* 0x000fe2000fffe03f */
[----:B------:R-:W-:Y:S01]  /*14e0*/  HGMMA.64x128x16.F32 R24, gdesc[UR8], RZ, !UPT, gsb0 ;  /* 0x01e00000081879f0 */ /* 0x000fe2000c0008ff */
[----:B------:R-:W-:Y:S01]  /*14f0*/  UIADD3 UR10, UR38, 0x2, URZ ;  /* 0x00000002260a7890 */ /* 0x000fe2000fffe03f */
[----:B-1----:R-:W-:Y:S01]  /*1500*/  SHF.R.S32.HI R3, RZ, 0x1f, R22 ;  /* 0x0000001fff037819 */ /* 0x002fe20000011416 */
[----:B------:R-:W-:Y:S01]  /*1510*/  UMOV UR8, UR4 ;  /* 0x0000000400087c82 */ /* 0x000fe20008000000 */
[----:B------:R-:W-:Y:S01]  /*1520*/  UMOV UR9, UR5 ;  /* 0x0000000500097c82 */ /* 0x000fe20008000000 */
[----:B------:R-:W-:Y:S01]  /*1530*/  UMOV UR11, 0x40000040 ;  /* 0x40000040000b7882 */ /* 0x000fe20000000000 */
[----:B------:R-:W-:Y:S01]  /*1540*/  UIADD3 UR16, UR6, 0x400, URZ ;  /* 0x0000040006107890 */ /* 0x000fe2000fffe03f */
[----:B------:R-:W-:Y:S01]  /*1550*/  LEA.HI R3, R3, R22, RZ, 0x2 ;  /* 0x0000001603037211 */ /* 0x000fe200078f10ff */
[----:B------:R-:W-:Y:S01]  /*1560*/  UIADD3 UR18, UR38, 0x400, URZ ;  /* 0x0000040026127890 */ /* 0x000fe2000fffe03f */
[----:B------:R-:W-:Y:S01]  /*1570*/  P2R R23, PR, RZ, 0x1 ;  /* 0x00000001ff177803 */ /* 0x000fe20000000000 */
[----:B------:R-:W-:Y:S01]  /*1580*/  UIADD3 UR20, UR6, 0x402, URZ ;  /* 0x0000040206147890 */ /* 0x000fe2000fffe03f */
[----:B------:R-:W-:Y:S01]  /*1590*/  LOP3.LUT R3, R3, 0x7ffffffc, RZ, 0xc0, !PT ;  /* 0x7ffffffc03037812 */ /* 0x000fe200078ec0ff */
[----:B------:R-:W-:Y:S01]  /*15a0*/  UIADD3 UR22, UR38, 0x402, URZ ;  /* 0x0000040226167890 */ /* 0x000fe2000fffe03f */
[--C-:B------:R-:W-:Y:S01]  /*15b0*/  IMAD.MOV.U32 R150, RZ, RZ, R151.reuse ;  /* 0x000000ffff967224 */ /* 0x100fe200078e0097 */
[----:B------:R-:W-:Y:S01]  /*15c0*/  UMOV UR21, 0x40000040 ;  /* 0x4000004000157882 */ /* 0x000fe20000000000 */
[----:B------:R-:W-:Y:S01]  /*15d0*/  UMOV UR23, 0x40000040 ;  /* 0x4000004000177882 */ /* 0x000fe20000000000 */
[----:B------:R-:W-:Y:S01]  /*15e0*/  UIADD3 UR24, UR6, 0x404, URZ ;  /* 0x0000040406187890 */ /* 0x000fe2000fffe03f */
[----:B------:R-:W-:Y:S01]  /*15f0*/  IADD3 R3, R22, -R3, RZ ;  /* 0x8000000316037210 */ /* 0x000fe20007ffe0ff */
[----:B------:R-:W-:Y:S01]  /*1600*/  UIADD3 UR26, UR38, 0x404, URZ ;  /* 0x00000404261a7890 */ /* 0x000fe2000fffe03f */
[--C-:B------:R-:W-:Y:S01]  /*1610*/  IMAD.MOV.U32 R149, RZ, RZ, R151.reuse ;  /* 0x000000ffff957224 */ /* 0x100fe200078e0097 */
[----:B------:R-:W-:Y:S01]  /*1620*/  UMOV UR25, 0x40000040 ;  /* 0x4000004000197882 */ /* 0x000fe20000000000 */
[----:B------:R-:W-:Y:S01]  /*1630*/  UMOV UR27, 0x40000040 ;  /* 0x40000040001b7882 */ /* 0x000fe20000000000 */
[----:B------:R-:W-:Y:S01]  /*1640*/  UIADD3 UR28, UR6, 0x406, URZ ;  /* 0x00000406061c7890 */ /* 0x000fe2000fffe03f */
[----:B------:R-:W-:Y:S01]  /*1650*/  IMAD R3, R3, R6, 0x80 ;  /* 0x0000008003037424 */ /* 0x000fe200078e0206 */
[----:B------:R-:W-:Y:S01]  /*1660*/  UIADD3 UR30, UR38, 0x406, URZ ;  /* 0x00000406261e7890 */ /* 0x000fe2000fffe03f */
[----:B------:R-:W-:Y:S01]  /*1670*/  IMAD.MOV.U32 R148, RZ, RZ, R151 ;  /* 0x000000ffff947224 */ /* 0x000fe200078e0097 */
[----:B------:R-:W-:Y:S01]  /*1680*/  UMOV UR29, 0x40000040 ;  /* 0x40000040001d7882 */ /* 0x000fe20000000000 */
[----:B------:R-:W-:Y:S01]  /*1690*/  UMOV UR31, 0x40000040 ;  /* 0x40000040001f7882 */ /* 0x000fe20000000000 */
[----:B------:R-:W-:Y:S01]  /*16a0*/  UIADD3 UR32, UR6, 0x800, URZ ;  /* 0x0000080006207890 */ /* 0x000fe2000fffe03f */
[----:B------:R-:W-:Y:S01]  /*16b0*/  IMAD.IADD R18, R18, 0x1, R3 ;  /* 0x0000000112127824 */ /* 0x000fe200078e0203 */
[----:B------:R-:W-:Y:S01]  /*16c0*/  UIADD3 UR34, UR38, 0x800, URZ ;  /* 0x0000080026227890 */ /* 0x000fe2000fffe03f */
[--C-:B------:R-:W-:Y:S01]  /*16d0*/  IMAD.MOV.U32 R147, RZ, RZ, R151.reuse ;  /* 0x000000ffff937224 */ /* 0x100fe200078e0097 */
[----:B------:R-:W-:Y:S01]  /*16e0*/  UMOV UR33, 0x40000040 ;  /* 0x4000004000217882 */ /* 0x000fe20000000000 */
[----:B------:R-:W-:Y:S01]  /*16f0*/  UMOV UR35, 0x40000040 ;  /* 0x4000004000237882 */ /* 0x000fe20000000000 */
[----:B------:R-:W-:Y:S01]  /*1700*/  UIADD3 UR44, UR6, 0x802, URZ ;  /* 0x00000802062c7890 */ /* 0x000fe2000fffe03f */
[----:B------:R-:W-:Y:S01]  /*1710*/  IMAD R6, R17, -0x80, R18 ;  /* 0xffffff8011067824 */ /* 0x000fe200078e0212 */
[----:B------:R-:W-:Y:S01]  /*1720*/  UIADD3 UR46, UR38, 0x802, URZ ;  /* 0x00000802262e7890 */ /* 0x000fe2000fffe03f */
[-C--:B------:R-:W-:Y:S01]  /*1730*/  MOV R145, R151.reuse ;  /* 0x0000009700917202 */ /* 0x080fe20000000f00 */
[----:B------:R-:W-:Y:S01]  /*1740*/  UMOV UR45, 0x40000040 ;  /* 0x40000040002d7882 */ /* 0x000fe20000000000 */
[----:B------:R-:W-:Y:S01]  /*1750*/  UMOV UR47, 0x40000040 ;  /* 0x40000040002f7882 */ /* 0x000fe20000000000 */
[----:B------:R-:W-:Y:S01]  /*1760*/  UIADD3 UR48, UR6, 0x804, URZ ;  /* 0x0000080406307890 */ /* 0x000fe2000fffe03f */
[C---:B------:R-:W-:Y:S01]  /*1770*/  ISETP.GT.AND P4, PT, R6.reuse, RZ, PT ;  /* 0x000000ff0600720c */ /* 0x040fe20003f84270 */
[----:B------:R-:W-:Y:S01]  /*1780*/  UIADD3 UR50, UR38, 0x804, URZ ;  /* 0x0000080426327890 */ /* 0x000fe2000fffe03f */
[C---:B------:R-:W-:Y:S01]  /*1790*/  ISETP.GT.AND P3, PT, R6.reuse, 0x1, PT ;  /* 0x000000010600780c */ /* 0x040fe20003f64270 */
[----:B------:R-:W-:Y:S01]  /*17a0*/  UMOV UR49, 0x40000040 ;  /* 0x4000004000317882 */ /* 0x000fe20000000000 */
[----:B------:R-:W-:Y:S01]  /*17b0*/  UMOV UR51, 0x40000040 ;  /* 0x4000004000337882 */ /* 0x000fe20000000000 */
[----:B------:R-:W-:Y:S01]  /*17c0*/  UIADD3 UR52, UR6, 0x806, URZ ;  /* 0x0000080606347890 */ /* 0x000fe2000fffe03f */
[C---:B------:R-:W-:Y:S01]  /*17d0*/  ISETP.GT.AND P2, PT, R6.reuse, 0x8, PT ;  /* 0x000000080600780c */ /* 0x040fe20003f44270 */
[----:B------:R-:W-:Y:S01]  /*17e0*/  UIADD3 UR54, UR38, 0x806, URZ ;  /* 0x0000080626367890 */ /* 0x000fe2000fffe03f */
[C---:B------:R-:W-:Y:S01]  /*17f0*/  ISETP.GT.AND P6, PT, R6.reuse, 0x9, PT ;  /* 0x000000090600780c */ /* 0x040fe20003fc4270 */
[----:B------:R-:W-:Y:S01]  /*1800*/  UMOV UR53, 0x40000040 ;  /* 0x4000004000357882 */ /* 0x000fe20000000000 */
[----:B------:R-:W-:Y:S01]  /*1810*/  UMOV UR55, 0x40000040 ;  /* 0x4000004000377882 */ /* 0x000fe20000000000 */
[C---:B------:R-:W-:Y:S01]  /*1820*/  ISETP.GT.AND P5, PT, R6.reuse, 0x10, PT ;  /* 0x000000100600780c */ /* 0x040fe20003fa4270 */
[--C-:B------:R-:W-:Y:S01]  /*1830*/  IMAD.MOV.U32 R143, RZ, RZ, R151.reuse ;  /* 0x000000ffff8f7224 */ /* 0x100fe200078e0097 */
[C---:B------:R-:W-:Y:S01]  /*1840*/  ISETP.GT.AND P1, PT, R6.reuse, 0x59, PT ;  /* 0x000000590600780c */ /* 0x040fe20003f24270 */
[--C-:B------:R-:W-:Y:S01]  /*1850*/  IMAD.MOV.U32 R141, RZ, RZ, R151.reuse ;  /* 0x000000ffff8d7224 */ /* 0x100fe200078e0097 */
[----:B------:R-:W-:Y:S01]  /*1860*/  ISETP.GT.AND P0, PT, R6, 0x60, PT ;  /* 0x000000600600780c */ /* 0x000fe20003f04270 */
[--C-:B------:R-:W-:Y:S01]  /*1870*/  IMAD.MOV.U32 R139, RZ, RZ, R151.reuse ;  /* 0x000000ffff8b7224 */ /* 0x100fe200078e0097 */
[-C--:B------:R-:W-:Y:S01]  /*1880*/  MOV R131, R151.reuse ;  /* 0x0000009700837202 */ /* 0x080fe20000000f00 */
[--C-:B------:R-:W-:Y:S01]  /*1890*/  IMAD.MOV.U32 R137, RZ, RZ, R151.reuse ;  /* 0x000000ffff897224 */ /* 0x100fe200078e0097 */
[-C--:B------:R-:W-:Y:S01]  /*18a0*/  MOV R117, R151.reuse ;  /* 0x0000009700757202 */ /* 0x080fe20000000f00 */
[--C-:B------:R-:W-:Y:S01]  /*18b0*/  IMAD.MOV.U32 R135, RZ, RZ, R151.reuse ;  /* 0x000000ffff877224 */ /* 0x100fe200078e0097 */
[-C--:B------:R-:W-:Y:S01]  /*18c0*/  MOV R103, R151.reuse ;  /* 0x0000009700677202 */ /* 0x080fe20000000f00 */
[--C-:B------:R-:W-:Y:S01]  /*18d0*/  IMAD.MOV.U32 R133, RZ, RZ, R151.reuse ;  /* 0x000000ffff857224 */ /* 0x100fe200078e0097 */
[----:B------:R-:W-:Y:S01]  /*18e0*/  MOV R89, R151 ;  /* 0x0000009700597202 */ /* 0x000fe20000000f00 */
[----:B------:R-:W-:-:S02]  /*18f0*/  IMAD.MOV.U32 R129, RZ, RZ, R151 ;  /* 0x000000ffff817224 */ /* 0x000fc400078e0097 */
[--C-:B------:R-:W-:Y:S02]  /*1900*/  IMAD.MOV.U32 R127, RZ, RZ, R151.reuse ;  /* 0x000000ffff7f7224 */ /* 0x100fe400078e0097 */
[--C-:B------:R-:W-:Y:S02]  /*1910*/  IMAD.MOV.U32 R125, RZ, RZ, R151.reuse ;  /* 0x000000ffff7d7224 */ /* 0x100fe400078e0097 */
[--C-:B------:R-:W-:Y:S02]  /*1920*/  IMAD.MOV.U32 R123, RZ, RZ, R151.reuse ;  /* 0x000000ffff7b7224 */ /* 0x100fe400078e0097 */
[--C-:B------:R-:W-:Y:S02]  /*1930*/  IMAD.MOV.U32 R121, RZ, RZ, R151.reuse ;  /* 0x000000ffff797224 */ /* 0x100fe400078e0097 */
[--C-:B------:R-:W-:Y:S02]  /*1940*/  IMAD.MOV.U32 R119, RZ, RZ, R151.reuse ;  /* 0x000000ffff777224 */ /* 0x100fe400078e0097 */
        /* <DEDUP_REMOVED lines=11> */
[----:B------:R-:W-:Y:S01]  /*1a00*/  IMAD.MOV.U32 R91, RZ, RZ, R151 ;  /* 0x000000ffff5b7224 */ /* 0x000fe200078e0097 */
[----:B------:R-:W-:Y:S02]  /*1a10*/  WARPGROUP.DEPBAR.LE gsb0, 0x0 ;  /* 0x00008000000079c5 */ /* 0x000fe40000010000 */
[----:B------:R-:W-:-:S06]  /*1a20*/  WARPGROUP.ARRIVE ;  /* 0x00000000000079c5 */ /* 0x000fcc0000000000 */
[----:B------:R-:W-:Y:S01]  /*1a30*/  HGMMA.64x128x16.F32 R24, gdesc[UR8], R24, gsb0 ;  /* 0x01e00000081879f0 */ /* 0x000fe20008000818 */
[----:B------:R-:W-:Y:S02]  /*1a40*/  UIADD3 UR8, UR6, 0x4, URZ ;  /* 0x0000000406087890 */ /* 0x000fe4000fffe03f */
[----:B------:R-:W-:Y:S01]  /*1a50*/  UIADD3 UR10, UR38, 0x4, URZ ;  /* 0x00000004260a7890 */ /* 0x000fe2000fffe03f */
[----:B------:R-:W-:Y:S01]  /*1a60*/  UMOV UR9, 0x40000040 ;  /* 0x4000004000097882 */ /* 0x000fe20000000000 */
[----:B------:R-:W-:Y:S01]  /*1a70*/  UMOV UR11, 0x40000040 ;  /* 0x40000040000b7882 */ /* 0x000fe20000000000 */
[----:B------:R-:W-:Y:S01]  /*1a80*/  ULDC UR6, c[0x0][0x988] ;  /* 0x0002620000067ab9 */ /* 0x000fe20000000800 */
[----:B------:R-:W-:Y:S02]  /*1a90*/  WARPGROUP.DEPBAR.LE gsb0, 0x0 ;  /* 0x00008000000079c5 */ /* 0x000fe40000010000 */
[----:B------:R-:W-:-:S06]  /*1aa0*/  WARPGROUP.ARRIVE ;  /* 0x00000000000079c5 */ /* 0x000fcc0000000000 */
[----:B------:R-:W-:Y:S03]  /*1ab0*/  HGMMA.64x128x16.F32 R24, gdesc[UR8], R24, gsb0 ;  /* 0x01e00000081879f0 */ /* 0x000fe60008000818 */
[----:B------:R-:W-:Y:S02]  /*1ac0*/  WARPGROUP.DEPBAR.LE gsb0, 0x0 ;  /* 0x00008000000079c5 */ /* 0x000fe40000010000 */
[----:B------:R-:W-:-:S07]  /*1ad0*/  WARPGROUP.ARRIVE ;  /* 0x00000000000079c5 */ /* 0x000fce0000000000 */
        /* <DEDUP_REMOVED lines=26> */
[----:B------:R-:W-:Y:S02]  /*1c80*/  FSEL R88, R26, -INF , P4 ;  /* 0xff8000001a587808 */ /* 0x000fe40002000000 */
[----:B------:R-:W-:Y:S02]  /*1c90*/  FSEL R27, R27, -INF , P3 ;  /* 0xff8000001b1b7808 */ /* 0x000fe40001800000 */
[----:B------:R-:W-:Y:S02]  /*1ca0*/  FSEL R90, R30, -INF , P2 ;  /* 0xff8000001e5a7808 */ /* 0x000fe40001000000 */
[----:B------:R-:W-:-:S02]  /*1cb0*/  FMNMX.FTZ R3, R88, R27, !PT ;  /* 0x0000001b58037209 */ /* 0x000fc40007810000 */
[----:B------:R-:W-:Y:S02]  /*1cc0*/  FSEL R92, R31, -INF , P6 ;  /* 0xff8000001f5c7808 */ /* 0x000fe40003000000 */
[----:B------:R-:W-:Y:S02]  /*1cd0*/  FMNMX.FTZ R3, R90, R3, !PT ;  /* 0x000000035a037209 */ /* 0x000fe40007810000 */
[----:B------:R-:W-:Y:S02]  /*1ce0*/  FSEL R24, R24, -INF , P4 ;  /* 0xff80000018187808 */ /* 0x000fe40002000000 */
[----:B------:R-:W-:Y:S02]  /*1cf0*/  ISETP.GT.AND P4, PT, R6, 0x11, PT ;  /* 0x000000110600780c */ /* 0x000fe40003f84270 */
[----:B------:R-:W-:Y:S02]  /*1d00*/  FSEL R94, R34, -INF , P5 ;  /* 0xff800000225e7808 */ /* 0x000fe40002800000 */
[----:B------:R-:W-:-:S02]  /*1d10*/  FMNMX.FTZ R3, R92, R3, !PT ;  /* 0x000000035c037209 */ /* 0x000fc40007810000 */
[----:B------:R-:W-:Y:S02]  /*1d20*/  FSEL R25, R25, -INF , P3 ;  /* 0xff80000019197808 */ /* 0x000fe40001800000 */
[----:B------:R-:W-:Y:S02]  /*1d30*/  ISETP.GT.AND P3, PT, R6, 0x18, PT ;  /* 0x000000180600780c */ /* 0x000fe40003f64270 */
[----:B------:R-:W-:Y:S02]  /*1d40*/  FSEL R96, R35, -INF , P4 ;  /* 0xff80000023607808 */ /* 0x000fe40002000000 */
[----:B------:R-:W-:Y:S02]  /*1d50*/  FMNMX.FTZ R3, R94, R3, !PT ;  /* 0x000000035e037209 */ /* 0x000fe40007810000 */
[----:B------:R-:W-:Y:S02]  /*1d60*/  FSEL R28, R28, -INF , P2 ;  /* 0xff8000001c1c7808 */ /* 0x000fe40001000000 */
[----:B------:R-:W-:-:S02]  /*1d70*/  ISETP.GT.AND P2, PT, R6, 0x19, PT ;  /* 0x000000190600780c */ /* 0x000fc40003f44270 */
        /* <DEDUP_REMOVED lines=63> */
[----:B------:R-:W-:Y:S02]  /*2170*/  FMNMX.FTZ R3, R128, R3, !PT ;  /* 0x0000000380037209 */ /* 0x000fe40007810000 */
[----:B------:R-:W-:Y:S02]  /*2180*/  FSEL R132, R71, -INF , P1 ;  /* 0xff80000047847808 */ /* 0x000fe40000800000 */
[----:B------:R-:W-:-:S02]  /*2190*/  FMNMX.FTZ R3, R130, R3, !PT ;  /* 0x0000000382037209 */ /* 0x000fc40007810000 */
[----:B------:R-:W-:Y:S02]  /*21a0*/  ISETP.GT.AND P1, PT, R6, 0x61, PT ;  /* 0x000000610600780c */ /* 0x000fe40003f24270 */
[----:B------:R-:W-:Y:S02]  /*21b0*/  FSEL R134, R74, -INF , P0 ;  /* 0xff8000004a867808 */ /* 0x000fe40000000000 */
[----:B------:R-:W-:Y:S02]  /*21c0*/  FMNMX.FTZ R3, R132, R3, !PT ;  /* 0x0000000384037209 */ /* 0x000fe40007810000 */
        /* <DEDUP_REMOVED lines=8> */
[----:B------:R-:W-:-:S02]  /*2250*/  FSEL R138, R79, -INF , P2 ;  /* 0xff8000004f8a7808 */ /* 0x000fc40001000000 */
[----:B------:R-:W-:Y:S02]  /*2260*/  FMNMX.FTZ R3, R78, R3, !PT ;  /* 0x000000034e037209 */ /* 0x000fe40007810000 */
[----:B------:R-:W-:Y:S02]  /*2270*/  ISETP.GT.AND P3, PT, R6, 0x70, PT ;  /* 0x000000700600780c */ /* 0x000fe40003f64270 */
[----:B------:R-:W-:Y:S02]  /*2280*/  FSEL R64, R64, -INF , P4 ;  /* 0xff80000040407808 */ /* 0x000fe40002000000 */
[----:B------:R-:W-:Y:S02]  /*2290*/  FSEL R140, R82, -INF , P3 ;  /* 0xff800000528c7808 */ /* 0x000fe40001800000 */
[----:B------:R-:W-:Y:S02]  /*22a0*/  FMNMX.FTZ R3, R138, R3, !PT ;  /* 0x000000038a037209 */ /* 0x000fe40007810000 */
[----:B------:R-:W-:-:S02]  /*22b0*/  ISETP.GT.AND P4, PT, R6, 0x71, PT ;  /* 0x000000710600780c */ /* 0x000fc40003f84270 */
[----:B------:R-:W-:Y:S02]  /*22c0*/  FSEL R34, R61, -INF , P5 ;  /* 0xff8000003d227808 */ /* 0x000fe40002800000 */
[----:B------:R-:W-:Y:S02]  /*22d0*/  FSEL R142, R83, -INF , P4 ;  /* 0xff800000538e7808 */ /* 0x000fe40002000000 */
[----:B------:R-:W-:Y:S02]  /*22e0*/  FMNMX.FTZ R3, R140, R3, !PT ;  /* 0x000000038c037209 */ /* 0x000fe40007810000 */
[----:B------:R-:W-:Y:S02]  /*22f0*/  ISETP.GT.AND P5, PT, R6, 0x78, PT ;  /* 0x000000780600780c */ /* 0x000fe40003fa4270 */
[----:B------:R-:W-:Y:S02]  /*2300*/  FSEL R60, R60, -INF , P6 ;  /* 0xff8000003c3c7808 */ /* 0x000fe40003000000 */
[----:B------:R-:W-:-:S02]  /*2310*/  FSEL R144, R86, -INF , P5 ;  /* 0xff80000056907808 */ /* 0x000fc40002800000 */
[----:B------:R-:W-:Y:S02]  /*2320*/  FMNMX.FTZ R3, R142, R3, !PT ;  /* 0x000000038e037209 */ /* 0x000fe40007810000 */
[----:B------:R-:W-:Y:S02]  /*2330*/  ISETP.GT.AND P6, PT, R6, 0x79, PT ;  /* 0x000000790600780c */ /* 0x000fe40003fc4270 */
[----:B------:R-:W-:Y:S02]  /*2340*/  FMNMX.FTZ R3, R144, R3, !PT ;  /* 0x0000000390037209 */ /* 0x000fe40007810000 */
[----:B------:R-:W-:Y:S02]  /*2350*/  FSEL R146, R87, -INF , P6 ;  /* 0xff80000057927808 */ /* 0x000fe40003000000 */
[----:B------:R-:W-:Y:S02]  /*2360*/  P2R R15, PR, RZ, 0x1 ;  /* 0x00000001ff0f7803 */ /* 0x000fe40000000000 */
[----:B------:R-:W-:Y:S01]  /*2370*/  FMNMX.FTZ R7, R146, R3, !PT ;  /* 0x0000000392077209 */ /* 0x000fe20007810000 */
[----:B------:R-:W-:Y:S01]  /*2380*/  IMAD.U32 R3, RZ, RZ, UR6 ;  /* 0x00000006ff037e24 */ /* 0x000fe2000f8e00ff */
[----:B------:R-:W-:-:S02]  /*2390*/  ISETP.GT.AND P0, PT, R6, 0x59, PT ;  /* 0x000000590600780c */ /* 0x000fc40003f04270 */
[----:B------:R-:W-:Y:S01]  /*23a0*/  P2R R19, PR, RZ, 0x2 ;  /* 0x00000002ff137803 */ /* 0x000fe20000000000 */
[----:B------:R-:W0:Y:S01]  /*23b0*/  SHFL.BFLY PT, R10, R7, 0x2, 0x1f ;  /* 0x0c401f00070a7f89 */ /* 0x000e2200000e0000 */
[----:B------:R-:W-:Y:S02]  /*23c0*/  ISETP.GT.AND P1, PT, R6, 0x60, PT ;  /* 0x000000600600780c */ /* 0x000fe40003f24270 */
[----:B------:R-:W-:Y:S02]  /*23d0*/  FSEL R54, R69, -INF , P0 ;  /* 0xff80000045367808 */ /* 0x000fe40000000000 */
[----:B------:R-:W-:Y:S02]  /*23e0*/  FSEL R72, R72, -INF , P1 ;  /* 0xff80000048487808 */ /* 0x000fe40000800000 */
[----:B------:R-:W-:Y:S02]  /*23f0*/  ISETP.NE.AND P1, PT, R19, RZ, PT ;  /* 0x000000ff1300720c */ /* 0x000fe40003f25270 */
[----:B------:R-:W-:-:S02]  /*2400*/  P2R R13, PR, RZ, 0x4 ;  /* 0x00000004ff0d7803 */ /* 0x000fc40000000000 */
[----:B------:R-:W-:Y:S02]  /*2410*/  ISETP.NE.AND P0, PT, R15, RZ, PT ;  /* 0x000000ff0f00720c */ /* 0x000fe40003f05270 */
[----:B------:R-:W-:Y:S02]  /*2420*/  FSEL R50, R73, -INF , P1 ;  /* 0xff80000049327808 */ /* 0x000fe40000800000 */
[----:B------:R-:W-:Y:S02]  /*2430*/  FSEL R76, R76, -INF , P0 ;  /* 0xff8000004c4c7808 */ /* 0x000fe40000000000 */
[----:B------:R-:W-:Y:S02]  /*2440*/  FSEL R80, R80, -INF , P3 ;  /* 0xff80000050507808 */ /* 0x000fe40001800000 */
[----:B------:R-:W-:Y:S02]  /*2450*/  FSEL R86, R81, -INF , P4 ;  /* 0xff80000051567808 */ /* 0x000fe40002000000 */
[----:B------:R-:W-:-:S02]  /*2460*/  FSEL R84, R84, -INF , P5 ;  /* 0xff80000054547808 */ /* 0x000fc40002800000 */
[----:B------:R-:W-:Y:S02]  /*2470*/  ISETP.NE.AND P1, PT, R21, RZ, PT ;  /* 0x000000ff1500720c */ /* 0x000fe40003f25270 */
[----:B0-----:R-:W-:Y:S02]  /*2480*/  FMNMX.FTZ R9, R7, R10, !PT ;  /* 0x0000000a07097209 */ /* 0x001fe40007810000 */
[----:B------:R-:W-:Y:S02]  /*2490*/  FMNMX.FTZ R7, R24, R25, !PT ;  /* 0x0000001918077209 */ /* 0x000fe40007810000 */
[----:B------:R-:W-:Y:S01]  /*24a0*/  ISETP.NE.AND P0, PT, R23, RZ, PT ;  /* 0x000000ff1700720c */ /* 0x000fe20003f05270 */
[----:B------:R-:W0:Y:S01]  /*24b0*/  SHFL.BFLY PT, R10, R9, 0x1, 0x1f ;  /* 0x0c201f00090a7f89 */ /* 0x000e2200000e0000 */
[----:B------:R-:W-:-:S04]  /*24c0*/  FMNMX.FTZ R7, R28, R7, !PT ;  /* 0x000000071c077209 */ /* 0x000fc80007810000 */
[----:B------:R-:W-:-:S04]  /*24d0*/  FMNMX.FTZ R7, R8, R7, !PT ;  /* 0x0000000708077209 */ /* 0x000fc80007810000 */
[----:B------:R-:W-:-:S04]  /*24e0*/  FMNMX.FTZ R7, R32, R7, !PT ;  /* 0x0000000720077209 */ /* 0x000fc80007810000 */
[----:B------:R-:W-:-:S04]  /*24f0*/  FMNMX.FTZ R7, R12, R7, !PT ;  /* 0x000000070c077209 */ /* 0x000fc80007810000 */
[----:B------:R-:W-:-:S04]  /*2500*/  FMNMX.FTZ R7, R36, R7, !PT ;  /* 0x0000000724077209 */ /* 0x000fc80007810000 */
[----:B------:R-:W-:Y:S02]  /*2510*/  FMNMX.FTZ R7, R14, R7, !PT ;  /* 0x000000070e077209 */ /* 0x000fe40007810000 */
[----:B0-----:R-:W-:Y:S02]  /*2520*/  FMNMX.FTZ R10, R9, R10, !PT ;  /* 0x0000000a090a7209 */ /* 0x001fe40007810000 */
[----:B------:R-:W-:Y:S02]  /*2530*/  FMNMX.FTZ R7, R40, R7, !PT ;  /* 0x0000000728077209 */ /* 0x000fe40007810000 */
[C---:B------:R-:W-:Y:S01]  /*2540*/  FSETP.NEU.FTZ.AND P2, PT, R10.reuse, -INF , PT ;  /* 0xff8000000a00780b */ /* 0x040fe20003f5d000 */
[----:B------:R-:W-:Y:S01]  /*2550*/  FMUL.FTZ R11, R10, R3 ;  /* 0x000000030a0b7220 */ /* 0x000fe20000410000 */
[----:B------:R-:W-:-:S04]  /*2560*/  FMNMX.FTZ R7, R18, R7, !PT ;  /* 0x0000000712077209 */ /* 0x000fc80007810000 */
[----:B------:R-:W-:Y:S02]  /*2570*/  FMNMX.FTZ R7, R44, R7, !PT ;  /* 0x000000072c077209 */ /* 0x000fe40007810000 */
[----:B------:R-:W-:Y:S02]  /*2580*/  FSEL R11, R11, RZ, P2 ;  /* 0x000000ff0b0b7208 */ /* 0x000fe40001000000 */
[----:B------:R-:W-:Y:S02]  /*2590*/  FMNMX.FTZ R7, R20, R7, !PT ;  /* 0x0000000714077209 */ /* 0x000fe40007810000 */
[----:B------:R-:W-:Y:S01]  /*25a0*/  ISETP.NE.AND P2, PT, R13, RZ, PT ;  /* 0x000000ff0d00720c */ /* 0x000fe20003f45270 */
[--C-:B------:R-:W-:Y:S01]  /*25b0*/  FFMA.FTZ R181, R88, R3, -R11.reuse ;  /* 0x0000000358b57223 */ /* 0x100fe2000001080b */
[----:B------:R-:W-:Y:S01]  /*25c0*/  FMNMX.FTZ R7, R48, R7, !PT ;  /* 0x0000000730077209 */ /* 0x000fe20007810000 */
[-CC-:B------:R-:W-:Y:S01]  /*25d0*/  FFMA.FTZ R42, R27, R3.reuse, -R11.reuse ;  /* 0x000000031b2a7223 */ /* 0x180fe2000001080b */
[----:B------:R-:W-:Y:S01]  /*25e0*/  FSEL R82, R77, -INF , P2 ;  /* 0xff8000004d527808 */ /* 0x000fe20001000000 */
[--C-:B------:R-:W-:Y:S01]  /*25f0*/  FFMA.FTZ R183, R90, R3, -R11.reuse ;  /* 0x000000035ab77223 */ /* 0x100fe2000001080b */
[----:B------:R-:W-:Y:S01]  /*2600*/  FMNMX.FTZ R7, R22, R7, !PT ;  /* 0x0000000716077209 */ /* 0x000fe20007810000 */
[----:B------:R-:W-:Y:S01]  /*2610*/  MUFU.EX2 R181, R181 ;  /* 0x000000b500b57308 */ /* 0x000fe20000000800 */
[----:B------:R-:W-:Y:S01]  /*2620*/  FSEL R88, R85, -INF , P6 ;  /* 0xff80000055587808 */ /* 0x000fe20003000000 */
[--C-:B------:R-:W-:Y:S01]  /*2630*/  FFMA.FTZ R46, R92, R3, -R11.reuse ;  /* 0x000000035c2e7223 */ /* 0x100fe2000001080b */
[----:B------:R-:W-:Y:S01]  /*2640*/  FMNMX.FTZ R7, R52, R7, !PT ;  /* 0x0000000734077209 */ /* 0x000fe20007810000 */
[-CC-:B------:R-:W-:Y:S01]  /*2650*/  FFMA.FTZ R177, R94, R3.reuse, -R11.reuse ;  /* 0x000000035eb17223 */ /* 0x180fe2000001080b */
[-CC-:B------:R-:W-:Y:S01]  /*2660*/  FFMA.FTZ R58, R96, R3.reuse, -R11.reuse ;  /* 0x00000003603a7223 */ /* 0x180fe2000001080b */
[--C-:B------:R-:W-:Y:S01]  /*2670*/  FFMA.FTZ R179, R98, R3, -R11.reuse ;  /* 0x0000000362b37223 */ /* 0x100fe2000001080b */
[----:B------:R-:W-:Y:S01]  /*2680*/  FMNMX.FTZ R7, R26, R7, !PT ;  /* 0x000000071a077209 */ /* 0x000fe20007810000 */
[----:B------:R-:W0:Y:S01]  /*2690*/  MUFU.EX2 R42, R42 ;  /* 0x0000002a002a7308 */ /* 0x000e220000000800 */
[-CC-:B------:R-:W-:Y:S01]  /*26a0*/  FFMA.FTZ R62, R100, R3.reuse, -R11.reuse ;  /* 0x00000003643e7223 */ /* 0x180fe2000001080b */
[--C-:B------:R-:W-:Y:S01]  /*26b0*/  FFMA.FTZ R173, R102, R3, -R11.reuse ;  /* 0x0000000366ad7223 */ /* 0x100fe2000001080b */
[----:B------:R-:W-:Y:S01]  /*26c0*/  FMNMX.FTZ R7, R56, R7, !PT ;  /* 0x0000000738077209 */ /* 0x000fe20007810000 */
[-CC-:B------:R-:W-:Y:S01]  /*26d0*/  FFMA.FTZ R66, R104, R3.reuse, -R11.reuse ;  /* 0x0000000368427223 */ /* 0x180fe2000001080b */
[-CC-:B------:R-:W-:Y:S01]  /*26e0*/  FFMA.FTZ R175, R106, R3.reuse, -R11.reuse ;  /* 0x000000036aaf7223 */ /* 0x180fe2000001080b */
[--C-:B------:R-:W-:Y:S01]  /*26f0*/  FFMA.FTZ R70, R108, R3, -R11.reuse ;  /* 0x000000036c467223 */ /* 0x100fe2000001080b */
[----:B------:R-:W-:Y:S01]  /*2700*/  FMNMX.FTZ R7, R30, R7, !PT ;  /* 0x000000071e077209 */ /* 0x000fe20007810000 */
[----:B------:R-:W1:Y:S01]  /*2710*/  MUFU.EX2 R183, R183 ;  /* 0x000000b700b77308 */ /* 0x000e620000000800 */
[-CC-:B------:R-:W-:Y:S01]  /*2720*/  FFMA.FTZ R169, R110, R3.reuse, -R11.reuse ;  /* 0x000000036ea97223 */ /* 0x180fe2000001080b */
[--C-:B------:R-:W-:Y:S01]  /*2730*/  FFMA.FTZ R74, R112, R3, -R11.reuse ;  /* 0x00000003704a7223 */ /* 0x100fe2000001080b */
[----:B------:R-:W-:Y:S01]  /*2740*/  FMNMX.FTZ R7, R60, R7, !PT ;  /* 0x000000073c077209 */ /* 0x000fe20007810000 */
[-CC-:B------:R-:W-:Y:S01]  /*2750*/  FFMA.FTZ R171, R114, R3.reuse, -R11.reuse ;  /* 0x0000000372ab7223 */ /* 0x180fe2000001080b */
[-CC-:B------:R-:W-:Y:S01]  /*2760*/  FFMA.FTZ R116, R116, R3.reuse, -R11.reuse ;  /* 0x0000000374747223 */ /* 0x180fe2000001080b */
[--C-:B------:R-:W-:Y:S01]  /*2770*/  FFMA.FTZ R118, R118, R3, -R11.reuse ;  /* 0x0000000376767223 */ /* 0x100fe2000001080b */
[----:B------:R-:W-:Y:S01]  /*2780*/  FMNMX.FTZ R7, R34, R7, !PT ;  /* 0x0000000722077209 */ /* 0x000fe20007810000 */
[----:B------:R-:W2:Y:S01]  /*2790*/  MUFU.EX2 R46, R46 ;  /* 0x0000002e002e7308 */ /* 0x000ea20000000800 */
[-CC-:B------:R-:W-:Y:S01]  /*27a0*/  FFMA.FTZ R120, R120, R3.reuse, -R11.reuse ;  /* 0x0000000378787223 */ /* 0x180fe2000001080b */
[--C-:B------:R-:W-:Y:S01]  /*27b0*/  FFMA.FTZ R122, R122, R3, -R11.reuse ;  /* 0x000000037a7a7223 */ /* 0x100fe2000001080b */
[----:B------:R-:W-:Y:S01]  /*27c0*/  FMNMX.FTZ R7, R64, R7, !PT ;  /* 0x0000000740077209 */ /* 0x000fe20007810000 */
[-CC-:B------:R-:W-:Y:S01]  /*27d0*/  FFMA.FTZ R124, R124, R3.reuse, -R11.reuse ;  /* 0x000000037c7c7223 */ /* 0x180fe2000001080b */
[-CC-:B------:R-:W-:Y:S01]  /*27e0*/  FFMA.FTZ R126, R126, R3.reuse, -R11.reuse ;  /* 0x000000037e7e7223 */ /* 0x180fe2000001080b */
[--C-:B------:R-:W-:Y:S01]  /*27f0*/  FFMA.FTZ R128, R128, R3, -R11.reuse ;  /* 0x0000000380807223 */ /* 0x100fe2000001080b */
[----:B------:R-:W-:Y:S01]  /*2800*/  FMNMX.FTZ R7, R38, R7, !PT ;  /* 0x0000000726077209 */ /* 0x000fe20007810000 */
[----:B------:R-:W3:Y:S01]  /*2810*/  MUFU.EX2 R177, R177 ;  /* 0x000000b100b17308 */ /* 0x000ee20000000800 */
[-CC-:B------:R-:W-:Y:S01]  /*2820*/  FFMA.FTZ R130, R130, R3.reuse, -R11.reuse ;  /* 0x0000000382827223 */ /* 0x180fe2000001080b */
[--C-:B------:R-:W-:Y:S01]  /*2830*/  FFMA.FTZ R132, R132, R3, -R11.reuse ;  /* 0x0000000384847223 */ /* 0x100fe2000001080b */
[----:B------:R-:W-:Y:S01]  /*2840*/  FMNMX.FTZ R7, R68, R7, !PT ;  /* 0x0000000744077209 */ /* 0x000fe20007810000 */
[-CC-:B------:R-:W-:Y:S01]  /*2850*/  FFMA.FTZ R134, R134, R3.reuse, -R11.reuse ;  /* 0x0000000386867223 */ /* 0x180fe2000001080b */
        /* <DEDUP_REMOVED lines=8> */
[----:B------:R-:W-:Y:S01]  /*28e0*/  FFMA.FTZ R146, R146, R3, -R11 ;  /* 0x0000000392927223 */ /* 0x000fe2000001080b */
[----:B------:R-:W4:Y:S01]  /*28f0*/  MUFU.EX2 R58, R58 ;  /* 0x0000003a003a7308 */ /* 0x000f220000000800 */
[----:B------:R-:W-:Y:S01]  /*2900*/  FMNMX.FTZ R7, R50, R7, !PT ;  /* 0x0000000732077209 */ /* 0x000fe20007810000 */
[--C-:B------:R-:W-:Y:S01]  /*2910*/  IMAD.MOV.U32 R114, RZ, RZ, R151.reuse ;  /* 0x000000ffff727224 */ /* 0x100fe200078e0097 */
[----:B------:R-:W-:Y:S01]  /*2920*/  MOV R110, R151 ;  /* 0x00000097006e7202 */ /* 0x000fe20000000f00 */
[--C-:B------:R-:W-:Y:S01]  /*2930*/  IMAD.MOV.U32 R112, RZ, RZ, R151.reuse ;  /* 0x000000ffff707224 */ /* 0x100fe200078e0097 */
[----:B------:R-:W-:Y:S01]  /*2940*/  FMNMX.FTZ R7, R76, R7, !PT ;  /* 0x000000074c077209 */ /* 0x000fe20007810000 */
[--C-:B------:R-:W-:Y:S01]  /*2950*/  IMAD.MOV.U32 R108, RZ, RZ, R151.reuse ;  /* 0x000000ffff6c7224 */ /* 0x100fe200078e0097 */
[----:B------:R-:W-:Y:S01]  /*2960*/  MOV R96, R151 ;  /* 0x0000009700607202 */ /* 0x000fe20000000f00 */
[----:B------:R-:W5:Y:S01]  /*2970*/  MUFU.EX2 R179, R179 ;  /* 0x000000b300b37308 */ /* 0x000f620000000800 */
[----:B------:R-:W-:Y:S01]  /*2980*/  FMNMX.FTZ R7, R82, R7, !PT ;  /* 0x0000000752077209 */ /* 0x000fe20007810000 */
[----:B------:R-:W-:-:S02]  /*2990*/  IMAD.MOV.U32 R106, RZ, RZ, R151 ;  /* 0x000000ffff6a7224 */ /* 0x000fc400078e0097 */
[--C-:B------:R-:W-:Y:S01]  /*29a0*/  IMAD.MOV.U32 R104, RZ, RZ, R151.reuse ;  /* 0x000000ffff687224 */ /* 0x100fe200078e0097 */
[----:B------:R-:W-:Y:S01]  /*29b0*/  FMNMX.FTZ R7, R80, R7, !PT ;  /* 0x0000000750077209 */ /* 0x000fe20007810000 */
[--C-:B------:R-:W-:Y:S02]  /*29c0*/  IMAD.MOV.U32 R102, RZ, RZ, R151.reuse ;  /* 0x000000ffff667224 */ /* 0x100fe400078e0097 */
[----:B------:R-:W-:Y:S01]  /*29d0*/  MUFU.EX2 R62, R62 ;  /* 0x0000003e003e7308 */ /* 0x000fe20000000800 */
[----:B------:R-:W-:Y:S01]  /*29e0*/  FMNMX.FTZ R7, R86, R7, !PT ;  /* 0x0000000756077209 */ /* 0x000fe20007810000 */
[--C-:B------:R-:W-:Y:S02]  /*29f0*/  IMAD.MOV.U32 R100, RZ, RZ, R151.reuse ;  /* 0x000000ffff647224 */ /* 0x100fe400078e0097 */
[--C-:B------:R-:W-:Y:S01]  /*2a00*/  IMAD.MOV.U32 R98, RZ, RZ, R151.reuse ;  /* 0x000000ffff627224 */ /* 0x100fe200078e0097 */
[----:B------:R-:W-:Y:S01]  /*2a10*/  FMNMX.FTZ R7, R84, R7, !PT ;  /* 0x0000000754077209 */ /* 0x000fe20007810000 */
[----:B------:R-:W-:-:S02]  /*2a20*/  IMAD.MOV.U32 R94, RZ, RZ, R151 ;  /* 0x000000ffff5e7224 */ /* 0x000fc400078e0097 */
[----:B------:R-:W-:Y:S01]  /*2a30*/  MUFU.EX2 R173, R173 ;  /* 0x000000ad00ad7308 */ /* 0x000fe20000000800 */
[----:B------:R-:W-:Y:S01]  /*2a40*/  FMNMX.FTZ R7, R88, R7, !PT ;  /* 0x0000000758077209 */ /* 0x000fe20007810000 */
[--C-:B------:R-:W-:Y:S02]  /*2a50*/  IMAD.MOV.U32 R92, RZ, RZ, R151.reuse ;  /* 0x000000ffff5c7224 */ /* 0x100fe400078e0097 */
[----:B------:R-:W-:Y:S02]  /*2a60*/  IMAD.MOV.U32 R90, RZ, RZ, R151 ;  /* 0x000000ffff5a7224 */ /* 0x000fe400078e0097 */
[----:B------:R-:W0:Y:S02]  /*2a70*/  SHFL.BFLY PT, R6, R7, 0x2, 0x1f ;  /* 0x0c401f0007067f89 */ /* 0x000e2400000e0000 */
[----:B------:R-:W-:Y:S08]  /*2a80*/  MUFU.EX2 R66, R66 ;  /* 0x0000004200427308 */ /* 0x000ff00000000800 */
[----:B------:R-:W-:Y:S08]  /*2a90*/  MUFU.EX2 R175, R175 ;  /* 0x000000af00af7308 */ /* 0x000ff00000000800 */
[----:B------:R-:W-:Y:S01]  /*2aa0*/  MUFU.EX2 R70, R70 ;  /* 0x0000004600467308 */ /* 0x000fe20000000800 */
[----:B0-----:R-:W-:-:S07]  /*2ab0*/  FMNMX.FTZ R9, R7, R6, !PT ;  /* 0x0000000607097209 */ /* 0x001fce0007810000 */
[----:B------:R-:W-:Y:S01]  /*2ac0*/  MUFU.EX2 R169, R169 ;  /* 0x000000a900a97308 */ /* 0x000fe20000000800 */
[----:B------:R-:W0:Y:S07]  /*2ad0*/  SHFL.BFLY PT, R6, R9, 0x1, 0x1f ;  /* 0x0c201f0009067f89 */ /* 0x000e2e00000e0000 */
[----:B------:R-:W-:Y:S08]  /*2ae0*/  MUFU.EX2 R74, R74 ;  /* 0x0000004a004a7308 */ /* 0x000ff00000000800 */
[----:B------:R-:W-:Y:S08]  /*2af0*/  MUFU.EX2 R171, R171 ;  /* 0x000000ab00ab7308 */ /* 0x000ff00000000800 */
[----:B------:R-:W-:Y:S01]  /*2b00*/  MUFU.EX2 R116, R116 ;  /* 0x0000007400747308 */ /* 0x000fe20000000800 */
[----:B0-----:R-:W-:-:S04]  /*2b10*/  FMNMX.FTZ R6, R9, R6, !PT ;  /* 0x0000000609067209 */ /* 0x001fc80007810000 */
[C---:B------:R-:W-:Y:S01]  /*2b20*/  FSETP.NEU.FTZ.AND P2, PT, R6.reuse, -INF , PT ;  /* 0xff8000000600780b */ /* 0x040fe20003f5d000 */
[----:B------:R-:W-:Y:S02]  /*2b30*/  FMUL.FTZ R7, R6, R3 ;  /* 0x0000000306077220 */ /* 0x000fe40000410000 */
[----:B------:R-:W-:Y:S03]  /*2b40*/  MUFU.EX2 R118, R118 ;  /* 0x0000007600767308 */ /* 0x000fe60000000800 */
[----:B------:R-:W-:-:S05]  /*2b50*/  FSEL R9, R7, RZ, P2 ;  /* 0x000000ff07097208 */ /* 0x000fca0001000000 */
[----:B------:R-:W-:Y:S01]  /*2b60*/  MUFU.EX2 R153, R120 ;  /* 0x0000007800997308 */ /* 0x000fe20000000800 */
[-CC-:B------:R-:W-:Y:S01]  /*2b70*/  FFMA.FTZ R8, R8, R3.reuse, -R9.reuse ;  /* 0x0000000308087223 */ /* 0x180fe20000010809 */
[-CC-:B------:R-:W-:Y:S01]  /*2b80*/  FFMA.FTZ R24, R24, R3.reuse, -R9.reuse ;  /* 0x0000000318187223 */ /* 0x180fe20000010809 */
[-CC-:B------:R-:W-:Y:S01]  /*2b90*/  FFMA.FTZ R25, R25, R3.reuse, -R9.reuse ;  /* 0x0000000319197223 */ /* 0x180fe20000010809 */
[-CC-:B------:R-:W-:Y:S01]  /*2ba0*/  FFMA.FTZ R28, R28, R3.reuse, -R9.reuse ;  /* 0x000000031c1c7223 */ /* 0x180fe20000010809 */
[-CC-:B------:R-:W-:Y:S01]  /*2bb0*/  FFMA.FTZ R32, R32, R3.reuse, -R9.reuse ;  /* 0x0000000320207223 */ /* 0x180fe20000010809 */
[-CC-:B------:R-:W-:Y:S01]  /*2bc0*/  FFMA.FTZ R12, R12, R3.reuse, -R9.reuse ;  /* 0x000000030c0c7223 */ /* 0x180fe20000010809 */
[-CC-:B------:R-:W-:Y:S01]  /*2bd0*/  FFMA.FTZ R36, R36, R3.reuse, -R9.reuse ;  /* 0x0000000324247223 */ /* 0x180fe20000010809 */
[----:B------:R0:W-:Y:S01]  /*2be0*/  MUFU.EX2 R11, R8 ;  /* 0x00000008000b7308 */ /* 0x0001e20000000800 */
[-CC-:B------:R-:W-:Y:S01]  /*2bf0*/  FFMA.FTZ R14, R14, R3.reuse, -R9.reuse ;  /* 0x000000030e0e7223 */ /* 0x180fe20000010809 */
[-CC-:B------:R-:W-:Y:S01]  /*2c00*/  FFMA.FTZ R40, R40, R3.reuse, -R9.reuse ;  /* 0x0000000328287223 */ /* 0x180fe20000010809 */
[-CC-:B------:R-:W-:Y:S01]  /*2c10*/  FFMA.FTZ R18, R18, R3.reuse, -R9.reuse ;  /* 0x0000000312127223 */ /* 0x180fe20000010809 */
[-CC-:B------:R-:W-:Y:S01]  /*2c20*/  FFMA.FTZ R44, R44, R3.reuse, -R9.reuse ;  /* 0x000000032c2c7223 */ /* 0x180fe20000010809 */
[-CC-:B------:R-:W-:Y:S01]  /*2c30*/  FFMA.FTZ R20, R20, R3.reuse, -R9.reuse ;  /* 0x0000000314147223 */ /* 0x180fe20000010809 */
[-CC-:B------:R-:W-:Y:S01]  /*2c40*/  FFMA.FTZ R48, R48, R3.reuse, -R9.reuse ;  /* 0x0000000330307223 */ /* 0x180fe20000010809 */
[-CC-:B------:R-:W-:Y:S01]  /*2c50*/  FFMA.FTZ R22, R22, R3.reuse, -R9.reuse ;  /* 0x0000000316167223 */ /* 0x180fe20000010809 */
[----:B------:R-:W-:Y:S01]  /*2c60*/  MUFU.EX2 R24, R24 ;  /* 0x0000001800187308 */ /* 0x000fe20000000800 */
[----:B0-----:R-:W-:Y:S01]  /*2c70*/  FADD.FTZ R8, R181, R42 ;  /* 0x0000002ab5087221 */ /* 0x001fe20000010000 */
[-CC-:B------:R-:W-:Y:S01]  /*2c80*/  FFMA.FTZ R52, R52, R3.reuse, -R9.reuse ;  /* 0x0000000334347223 */ /* 0x180fe20000010809 */
[-CC-:B------:R-:W-:Y:S01]  /*2c90*/  FFMA.FTZ R26, R26, R3.reuse, -R9.reuse ;  /* 0x000000031a1a7223 */ /* 0x180fe20000010809 */
[-CC-:B------:R-:W-:Y:S01]  /*2ca0*/  FFMA.FTZ R56, R56, R3.reuse, -R9.reuse ;  /* 0x0000000338387223 */ /* 0x180fe20000010809 */
[----:B-1----:R-:W-:Y:S01]  /*2cb0*/  FADD.FTZ R7, R183, R8 ;  /* 0x00000008b7077221 */ /* 0x002fe20000010000 */
[-CC-:B------:R-:W-:Y:S01]  /*2cc0*/  FFMA.FTZ R30, R30, R3.reuse, -R9.reuse ;  /* 0x000000031e1e7223 */ /* 0x180fe20000010809 */
[-C--:B------:R-:W-:Y:S01]  /*2cd0*/  FFMA.FTZ R60, R60, R3.reuse, -R9 ;  /* 0x000000033c3c7223 */ /* 0x080fe20000010809 */
[----:B------:R-:W0:Y:S01]  /*2ce0*/  MUFU.EX2 R25, R25 ;  /* 0x0000001900197308 */ /* 0x000e220000000800 */
[----:B--2---:R-:W-:Y:S01]  /*2cf0*/  FADD.FTZ R8, R46, R7 ;  /* 0x000000072e087221 */ /* 0x004fe20000010000 */
[-CC-:B------:R-:W-:Y:S01]  /*2d00*/  FFMA.FTZ R34, R34, R3.reuse, -R9.reuse ;  /* 0x0000000322227223 */ /* 0x180fe20000010809 */
[-CC-:B------:R-:W-:Y:S01]  /*2d10*/  FFMA.FTZ R64, R64, R3.reuse, -R9.reuse ;  /* 0x0000000340407223 */ /* 0x180fe20000010809 */
[-CC-:B------:R-:W-:Y:S01]  /*2d20*/  FFMA.FTZ R38, R38, R3.reuse, -R9.reuse ;  /* 0x0000000326267223 */ /* 0x180fe20000010809 */
[----:B---3--:R-:W-:Y:S01]  /*2d30*/  FADD.FTZ R7, R177, R8 ;  /* 0x00000008b1077221 */ /* 0x008fe20000010000 */
[-CC-:B------:R-:W-:Y:S01]  /*2d40*/  FFMA.FTZ R68, R68, R3.reuse, -R9.reuse ;  /* 0x0000000344447223 */ /* 0x180fe20000010809 */
[-C--:B------:R-:W-:Y:S01]  /*2d50*/  FFMA.FTZ R54, R54, R3.reuse, -R9 ;  /* 0x0000000336367223 */ /* 0x080fe20000010809 */
[----:B------:R-:W1:Y:S01]  /*2d60*/  MUFU.EX2 R28, R28 ;  /* 0x0000001c001c7308 */ /* 0x000e620000000800 */
[----:B----4-:R-:W-:Y:S01]  /*2d70*/  FADD.FTZ R8, R58, R7 ;  /* 0x000000073a087221 */ /* 0x010fe20000010000 */
[-CC-:B------:R-:W-:Y:S01]  /*2d80*/  FFMA.FTZ R72, R72, R3.reuse, -R9.reuse ;  /* 0x0000000348487223 */ /* 0x180fe20000010809 */
[-CC-:B------:R-:W-:Y:S01]  /*2d90*/  FFMA.FTZ R50, R50, R3.reuse, -R9.reuse ;  /* 0x0000000332327223 */ /* 0x180fe20000010809 */
[-CC-:B------:R-:W-:Y:S01]  /*2da0*/  FFMA.FTZ R76, R76, R3.reuse, -R9.reuse ;  /* 0x000000034c4c7223 */ /* 0x180fe20000010809 */
[----:B-----5:R-:W-:Y:S01]  /*2db0*/  FADD.FTZ R31, R179, R8 ;  /* 0x00000008b31f7221 */ /* 0x020fe20000010000 */
[-CC-:B------:R-:W-:Y:S01]  /*2dc0*/  FFMA.FTZ R82, R82, R3.reuse, -R9.reuse ;  /* 0x0000000352527223 */ /* 0x180fe20000010809 */
[-C--:B------:R-:W-:Y:S01]  /*2dd0*/  FFMA.FTZ R80, R80, R3.reuse, -R9 ;  /* 0x0000000350507223 */ /* 0x080fe20000010809 */
[----:B------:R-:W2:Y:S01]  /*2de0*/  MUFU.EX2 R32, R32 ;  /* 0x0000002000207308 */ /* 0x000ea20000000800 */
[----:B0-----:R-:W-:Y:S01]  /*2df0*/  FADD.FTZ R7, R24, R25 ;  /* 0x0000001918077221 */ /* 0x001fe20000010000 */
[-CC-:B------:R-:W-:Y:S01]  /*2e00*/  FFMA.FTZ R86, R86, R3.reuse, -R9.reuse ;  /* 0x0000000356567223 */ /* 0x180fe20000010809 */
[-CC-:B------:R-:W-:Y:S01]  /*2e10*/  FFMA.FTZ R84, R84, R3.reuse, -R9.reuse ;  /* 0x0000000354547223 */ /* 0x180fe20000010809 */
[----:B------:R-:W-:Y:S01]  /*2e20*/  FFMA.FTZ R88, R88, R3, -R9 ;  /* 0x0000000358587223 */ /* 0x000fe20000010809 */
[----:B------:R-:W-:Y:S01]  /*2e30*/  F2FP.F16.F32.PACK_AB R181, R42, R181 ;  /* 0x000000b52ab5723e */ /* 0x000fe200000000ff */
[----:B------:R-:W-:Y:S01]  /*2e40*/  IMAD.MOV.U32 R120, RZ, RZ, R151 ;  /* 0x000000ffff787224 */ /* 0x000fe200078e0097 */
[----:B------:R-:W-:Y:S01]  /*2e50*/  F2FP.F16.F32.PACK_AB R183, R46, R183 ;  /* 0x000000b72eb7723e */ /* 0x000fe200000000ff */
[----:B------:R0:W3:Y:S01]  /*2e60*/  MUFU.EX2 R13, R12 ;  /* 0x0000000c000d7308 */ /* 0x0000e20000000800 */
[----:B-1----:R-:W-:Y:S01]  /*2e70*/  FADD.FTZ R8, R28, R7 ;  /* 0x000000071c087221 */ /* 0x002fe20000010000 */
[----:B------:R-:W-:-:S02]  /*2e80*/  F2FP.F16.F32.PACK_AB R182, R11, R28 ;  /* 0x0000001c0bb6723e */ /* 0x000fc400000000ff */
[----:B------:R-:W-:Y:S01]  /*2e90*/  F2FP.F16.F32.PACK_AB R177, R58, R177 ;  /* 0x000000b13ab1723e */ /* 0x000fe200000000ff */
[----:B------:R-:W-:Y:S01]  /*2ea0*/  FADD.FTZ R7, R11, R8 ;  /* 0x000000080b077221 */ /* 0x000fe20000010000 */
[C---:B------:R-:W-:Y:S02]  /*2eb0*/  F2FP.F16.F32.PACK_AB R179, R62.reuse, R179 ;  /* 0x000000b33eb3723e */ /* 0x040fe400000000ff */
[----:B------:R-:W1:Y:S01]  /*2ec0*/  MUFU.EX2 R36, R36 ;  /* 0x0000002400247308 */ /* 0x000e620000000800 */
[----:B0-----:R-:W-:Y:S01]  /*2ed0*/  FADD.FTZ R12, R62, R31 ;  /* 0x0000001f3e0c7221 */ /* 0x001fe20000010000 */
[----:B--2---:R-:W-:Y:S01]  /*2ee0*/  FADD.FTZ R8, R32, R7 ;  /* 0x0000000720087221 */ /* 0x004fe20000010000 */
[----:B------:R-:W-:Y:S02]  /*2ef0*/  F2FP.F16.F32.PACK_AB R180, R25, R24 ;  /* 0x0000001819b4723e */ /* 0x000fe400000000ff */
[----:B------:R-:W-:Y:S01]  /*2f00*/  FADD.FTZ R33, R173, R12 ;  /* 0x0000000cad217221 */ /* 0x000fe20000010000 */
[----:B------:R-:W-:-:S02]  /*2f10*/  F2FP.F16.F32.PACK_AB R173, R66, R173 ;  /* 0x000000ad42ad723e */ /* 0x000fc400000000ff */
[----:B------:R0:W2:Y:S01]  /*2f20*/  MUFU.EX2 R15, R14 ;  /* 0x0000000e000f7308 */ /* 0x0000a20000000800 */
[----:B------:R-:W-:Y:S01]  /*2f30*/  FADD.FTZ R12, R66, R33 ;  /* 0x00000021420c7221 */ /* 0x000fe20000010000 */
[C---:B---3--:R-:W-:Y:S01]  /*2f40*/  FADD.FTZ R7, R13.reuse, R8 ;  /* 0x000000080d077221 */ /* 0x048fe20000010000 */
[----:B------:R-:W-:Y:S02]  /*2f50*/  F2FP.F16.F32.PACK_AB R176, R13, R32 ;  /* 0x000000200db0723e */ /* 0x000fe400000000ff */
[----:B------:R-:W-:Y:S01]  /*2f60*/  FADD.FTZ R33, R175, R12 ;  /* 0x0000000caf217221 */ /* 0x000fe20000010000 */
[C---:B------:R-:W-:Y:S02]  /*2f70*/  F2FP.F16.F32.PACK_AB R175, R70.reuse, R175 ;  /* 0x000000af46af723e */ /* 0x040fe400000000ff */
[----:B------:R-:W3:Y:S01]  /*2f80*/  MUFU.EX2 R40, R40 ;  /* 0x0000002800287308 */ /* 0x000ee20000000800 */
[----:B0-----:R-:W-:Y:S02]  /*2f90*/  IMAD.U32 R14, RZ, RZ, UR36 ;  /* 0x00000024ff0e7e24 */ /* 0x001fe4000f8e00ff */
[----:B------:R-:W-:Y:S01]  /*2fa0*/  FADD.FTZ R12, R70, R33 ;  /* 0x00000021460c7221 */ /* 0x000fe20000010000 */
[----:B-1----:R-:W-:Y:S01]  /*2fb0*/  FADD.FTZ R8, R36, R7 ;  /* 0x0000000724087221 */ /* 0x002fe20000010000 */
[----:B------:R-:W-:-:S02]  /*2fc0*/  @!P1 VIADD R7, R14, 0x34840 ;  /* 0x000348400e079836 */ /* 0x000fc40000000000 */
[----:B------:R-:W-:Y:S01]  /*2fd0*/  FADD.FTZ R37, R169, R12 ;  /* 0x0000000ca9257221 */ /* 0x000fe20000010000 */
[C---:B------:R-:W-:Y:S01]  /*2fe0*/  F2FP.F16.F32.PACK_AB R169, R74.reuse, R169 ;  /* 0x000000a94aa9723e */ /* 0x040fe200000000ff */
[----:B------:R-:W0:Y:S01]  /*2ff0*/  MUFU.EX2 R19, R18 ;  /* 0x0000001200137308 */ /* 0x000e220000000800 */
[C---:B--2---:R-:W-:Y:S01]  /*3000*/  FADD.FTZ R35, R15.reuse, R8 ;  /* 0x000000080f237221 */ /* 0x044fe20000010000 */
[----:B------:R-:W-:Y:S01]  /*3010*/  FADD.FTZ R12, R74, R37 ;  /* 0x000000254a0c7221 */ /* 0x000fe20000010000 */
[----:B------:R-:W-:Y:S02]  /*3020*/  @!P1 PRMT R7, RZ, 0x654, R7 ;  /* 0x00000654ff079816 */ /* 0x000fe40000000007 */
[----:B------:R-:W-:Y:S02]  /*3030*/  F2FP.F16.F32.PACK_AB R178, R15, R36 ;  /* 0x000000240fb2723e */ /* 0x000fe400000000ff */
[----:B------:R0:W-:Y:S01]  /*3040*/  @!P1 SYNCS.ARRIVE.TRANS64.RED.A1T0 RZ, [R7+URZ], RZ ;  /* 0x000000ff07ff99a7 */ /* 0x0001e2000810043f */
[----:B------:R-:W1:Y:S01]  /*3050*/  MUFU.EX2 R44, R44 ;  /* 0x0000002c002c7308 */ /* 0x000e620000000800 */
[----:B---3--:R-:W-:Y:S01]  /*3060*/  FADD.FTZ R8, R40, R35 ;  /* 0x0000002328087221 */ /* 0x008fe20000010000 */
[----:B------:R-:W-:Y:S01]  /*3070*/  FADD.FTZ R35, R171, R12 ;  /* 0x0000000cab237221 */ /* 0x000fe20000010000 */
[----:B------:R-:W-:-:S03]  /*3080*/  F2FP.F16.F32.PACK_AB R171, R116, R171 ;  /* 0x000000ab74ab723e */ /* 0x000fc600000000ff */
[----:B------:R-:W-:Y:S01]  /*3090*/  FADD.FTZ R35, R116, R35 ;  /* 0x0000002374237221 */ /* 0x000fe20000010000 */
[----:B------:R-:W-:Y:S01]  /*30a0*/  IMAD.MOV.U32 R116, RZ, RZ, R151 ;  /* 0x000000ffff747224 */ /* 0x000fe200078e0097 */
[----:B------:R-:W2:Y:S01]  /*30b0*/  MUFU.EX2 R21, R20 ;  /* 0x0000001400157308 */ /* 0x000ea20000000800 */
[C---:B0-----:R-:W-:Y:S01]  /*30c0*/  FADD.FTZ R7, R19.reuse, R8 ;  /* 0x0000000813077221 */ /* 0x041fe20000010000 */
[----:B------:R-:W-:Y:S01]  /*30d0*/  FADD.FTZ R12, R118, R35 ;  /* 0x00000023760c7221 */ /* 0x000fe20000010000 */
[----:B------:R-:W-:-:S03]  /*30e0*/  F2FP.F16.F32.PACK_AB R172, R19, R40 ;  /* 0x0000002813ac723e */ /* 0x000fc600000000ff */
[C---:B------:R-:W-:Y:S01]  /*30f0*/  FADD.FTZ R37, R153.reuse, R12 ;  /* 0x0000000c99257221 */ /* 0x040fe20000010000 */
[----:B------:R-:W-:Y:S01]  /*3100*/  F2FP.F16.F32.PACK_AB R153, R153, R118 ;  /* 0x000000769999723e */ /* 0x000fe200000000ff */
[----:B------:R-:W0:Y:S01]  /*3110*/  MUFU.EX2 R48, R48 ;  /* 0x0000003000307308 */ /* 0x000e220000000800 */
[----:B-1----:R-:W-:Y:S01]  /*3120*/  FADD.FTZ R8, R44, R7 ;  /* 0x000000072c087221 */ /* 0x002fe20000010000 */
[----:B------:R-:W-:-:S06]  /*3130*/  IMAD.MOV.U32 R118, RZ, RZ, R151 ;  /* 0x000000ffff767224 */ /* 0x000fcc00078e0097 */
[----:B------:R-:W1:Y:S01]  /*3140*/  MUFU.EX2 R122, R122 ;  /* 0x0000007a007a7308 */ /* 0x000e620000000800 */
[C---:B--2---:R-:W-:Y:S01]  /*3150*/  FADD.FTZ R7, R21.reuse, R8 ;  /* 0x0000000815077221 */ /* 0x044fe20000010000 */
[----:B------:R-:W-:-:S06]  /*3160*/  F2FP.F16.F32.PACK_AB R174, R21, R44 ;  /* 0x0000002c15ae723e */ /* 0x000fcc00000000ff */
[----:B------:R-:W2:Y:S01]  /*3170*/  MUFU.EX2 R23, R22 ;  /* 0x0000001600177308 */ /* 0x000ea20000000800 */
[----:B0-----:R-:W-:-:S07]  /*3180*/  FADD.FTZ R8, R48, R7 ;  /* 0x0000000730087221 */ /* 0x001fce0000010000 */
[----:B------:R0:W3:Y:S01]  /*3190*/  MUFU.EX2 R155, R124 ;  /* 0x0000007c009b7308 */ /* 0x0000e20000000800 */
[----:B-1----:R-:W-:-:S07]  /*31a0*/  FADD.FTZ R12, R122, R37 ;  /* 0x000000257a0c7221 */ /* 0x002fce0000010000 */
[----:B------:R-:W1:Y:S01]  /*31b0*/  MUFU.EX2 R52, R52 ;  /* 0x0000003400347308 */ /* 0x000e620000000800 */
[C---:B--2---:R-:W-:Y:S01]  /*31c0*/  FADD.FTZ R7, R23.reuse, R8 ;  /* 0x0000000817077221 */ /* 0x044fe20000010000 */
[----:B------:R-:W-:Y:S02]  /*31d0*/  F2FP.F16.F32.PACK_AB R168, R23, R48 ;  /* 0x0000003017a8723e */ /* 0x000fe400000000ff */
[----:B0-----:R-:W-:-:S04]  /*31e0*/  MOV R124, R151 ;  /* 0x00000097007c7202 */ /* 0x001fc80000000f00 */
[----:B------:R-:W0:Y:S01]  /*31f0*/  MUFU.EX2 R126, R126 ;  /* 0x0000007e007e7308 */ /* 0x000e220000000800 */
[C---:B---3--:R-:W-:Y:S01]  /*3200*/  FADD.FTZ R37, R155.reuse, R12 ;  /* 0x0000000c9b257221 */ /* 0x048fe20000010000 */
[----:B------:R-:W-:Y:S01]  /*3210*/  F2FP.F16.F32.PACK_AB R155, R155, R122 ;  /* 0x0000007a9b9b723e */ /* 0x000fe200000000ff */
[----:B------:R-:W-:-:S05]  /*3220*/  IMAD.MOV.U32 R122, RZ, RZ, R151 ;  /* 0x000000ffff7a7224 */ /* 0x000fca00078e0097 */
[----:B------:R-:W2:Y:S01]  /*3230*/  MUFU.EX2 R27, R26 ;  /* 0x0000001a001b7308 */ /* 0x000ea20000000800 */
[----:B-1----:R-:W-:-:S07]  /*3240*/  FADD.FTZ R8, R52, R7 ;  /* 0x0000000734087221 */ /* 0x002fce0000010000 */
[----:B------:R1:W3:Y:S01]  /*3250*/  MUFU.EX2 R157, R128 ;  /* 0x00000080009d7308 */ /* 0x0002e20000000800 */
[----:B0-----:R-:W-:-:S07]  /*3260*/  FADD.FTZ R12, R126, R37 ;  /* 0x000000257e0c7221 */ /* 0x001fce0000010000 */
[----:B------:R-:W0:Y:S01]  /*3270*/  MUFU.EX2 R56, R56 ;  /* 0x0000003800387308 */ /* 0x000e220000000800 */
[C---:B--2---:R-:W-:Y:S01]  /*3280*/  FADD.FTZ R7, R27.reuse, R8 ;  /* 0x000000081b077221 */ /* 0x044fe20000010000 */
[----:B------:R-:W-:Y:S01]  /*3290*/  F2FP.F16.F32.PACK_AB R170, R27, R52 ;  /* 0x000000341baa723e */ /* 0x000fe200000000ff */
[----:B-1----:R-:W-:-:S05]  /*32a0*/  IMAD.MOV.U32 R128, RZ, RZ, R151 ;  /* 0x000000ffff807224 */ /* 0x002fca00078e0097 */
[----:B------:R-:W1:Y:S01]  /*32b0*/  MUFU.EX2 R130, R130 ;  /* 0x0000008200827308 */ /* 0x000e620000000800 */
[C---:B---3--:R-:W-:Y:S01]  /*32c0*/  FADD.FTZ R37, R157.reuse, R12 ;  /* 0x0000000c9d257221 */ /* 0x048fe20000010000 */
[----:B------:R-:W-:Y:S01]  /*32d0*/  F2FP.F16.F32.PACK_AB R157, R157, R126 ;  /* 0x0000007e9d9d723e */ /* 0x000fe200000000ff */
[----:B------:R-:W-:-:S05]  /*32e0*/  IMAD.MOV.U32 R126, RZ, RZ, R151 ;  /* 0x000000ffff7e7224 */ /* 0x000fca00078e0097 */
[----:B------:R-:W2:Y:S01]  /*32f0*/  MUFU.EX2 R29, R30 ;  /* 0x0000001e001d7308 */ /* 0x000ea20000000800 */
[----:B0-----:R-:W-:-:S07]  /*3300*/  FADD.FTZ R8, R56, R7 ;  /* 0x0000000738087221 */ /* 0x001fce0000010000 */
[----:B------:R0:W3:Y:S01]  /*3310*/  MUFU.EX2 R159, R132 ;  /* 0x00000084009f7308 */ /* 0x0000e20000000800 */
[----:B-1----:R-:W-:-:S07]  /*3320*/  FADD.FTZ R12, R130, R37 ;  /* 0x00000025820c7221 */ /* 0x002fce0000010000 */
[----:B------:R-:W1:Y:S01]  /*3330*/  MUFU.EX2 R60, R60 ;  /* 0x0000003c003c7308 */ /* 0x000e620000000800 */
[C---:B--2---:R-:W-:Y:S01]  /*3340*/  FADD.FTZ R7, R29.reuse, R8 ;  /* 0x000000081d077221 */ /* 0x044fe20000010000 */
[----:B------:R-:W-:Y:S01]  /*3350*/  F2FP.F16.F32.PACK_AB R152, R29, R56 ;  /* 0x000000381d98723e */ /* 0x000fe200000000ff */
[----:B0-----:R-:W-:-:S05]  /*3360*/  IMAD.MOV.U32 R132, RZ, RZ, R151 ;  /* 0x000000ffff847224 */ /* 0x001fca00078e0097 */
        /* <DEDUP_REMOVED lines=26> */
[----:B------:R-:W-:-:S06]  /*3510*/  F2FP.F16.F32.PACK_AB R163, R163, R78 ;  /* 0x0000004ea3a3723e */ /* 0x000fcc00000000ff */
        /* <DEDUP_REMOVED lines=14> */
[----:B------:R-:W0:Y:S01]  /*3600*/  MUFU.EX2 R76, R76 ;  /* 0x0000004c004c7308 */ /* 0x000e220000000800 */
[----:B-1----:R-:W-:-:S07]  /*3610*/  FADD.FTZ R12, R144, R41 ;  /* 0x00000029900c7221 */ /* 0x002fce0000010000 */
[----:B------:R-:W1:Y:S01]  /*3620*/  MUFU.EX2 R37, R82 ;  /* 0x0000005200257308 */ /* 0x000e620000000800 */
[C---:B--2---:R-:W-:Y:S01]  /*3630*/  FADD.FTZ R41, R9.reuse, R8 ;  /* 0x0000000809297221 */ /* 0x044fe20000010000 */
[----:B------:R-:W-:Y:S01]  /*3640*/  F2FP.F16.F32.PACK_AB R160, R9, R72 ;  /* 0x0000004809a0723e */ /* 0x000fe200000000ff */
[----:B------:R-:W-:-:S05]  /*3650*/  IMAD.MOV.U32 R9, RZ, RZ, RZ ;  /* 0x000000ffff097224 */ /* 0x000fca00078e00ff */
[----:B------:R-:W2:Y:S01]  /*3660*/  MUFU.EX2 R80, R80 ;  /* 0x0000005000507308 */ /* 0x000ea20000000800 */
[----:B0-----:R-:W-:-:S07]  /*3670*/  FADD.FTZ R8, R76, R41 ;  /* 0x000000294c087221 */ /* 0x001fce0000010000 */
[----:B------:R-:W0:Y:S01]  /*3680*/  MUFU.EX2 R39, R86 ;  /* 0x0000005600277308 */ /* 0x000e220000000800 */
[C---:B-1----:R-:W-:Y:S01]  /*3690*/  FADD.FTZ R13, R37.reuse, R8 ;  /* 0x00000008250d7221 */ /* 0x042fe20000010000 */
[----:B------:R-:W-:-:S06]  /*36a0*/  F2FP.F16.F32.PACK_AB R162, R37, R76 ;  /* 0x0000004c25a2723e */ /* 0x000fcc00000000ff */
[----:B------:R-:W1:Y:S01]  /*36b0*/  MUFU.EX2 R84, R84 ;  /* 0x0000005400547308 */ /* 0x000e620000000800 */
[----:B--2---:R-:W-:-:S07]  /*36c0*/  FADD.FTZ R8, R80, R13 ;  /* 0x0000000d50087221 */ /* 0x004fce0000010000 */
[----:B------:R2:W3:Y:S01]  /*36d0*/  MUFU.EX2 R167, R146 ;  /* 0x0000009200a77308 */ /* 0x0004e20000000800 */
[C---:B0-----:R-:W-:Y:S01]  /*36e0*/  FADD.FTZ R13, R39.reuse, R8 ;  /* 0x00000008270d7221 */ /* 0x041fe20000010000 */
[----:B------:R-:W-:-:S06]  /*36f0*/  F2FP.F16.F32.PACK_AB R164, R39, R80 ;  /* 0x0000005027a4723e */ /* 0x000fcc00000000ff */
[----:B------:R0:W4:Y:S01]  /*3700*/  MUFU.EX2 R11, R88 ;  /* 0x00000058000b7308 */ /* 0x0001220000000800 */
[----:B-1----:R-:W-:Y:S01]  /*3710*/  FADD.FTZ R8, R84, R13 ;  /* 0x0000000d54087221 */ /* 0x002fe20000010000 */
[----:B------:R-:W-:Y:S02]  /*3720*/  VIADD R13, R17, 0xfffffffe ;  /* 0xfffffffe110d7836 */ /* 0x000fe40000000000 */
[----:B--2---:R-:W-:-:S03]  /*3730*/  IMAD.MOV.U32 R146, RZ, RZ, R151 ;  /* 0x000000ffff927224 */ /* 0x004fc600078e0097 */
[----:B------:R-:W-:Y:S01]  /*3740*/  ISETP.GE.AND P2, PT, R13, R2, PT ;  /* 0x000000020d00720c */ /* 0x000fe20003f46270 */
[C---:B---3--:R-:W-:Y:S01]  /*3750*/  FADD.FTZ R7, R167.reuse, R12 ;  /* 0x0000000ca7077221 */ /* 0x048fe20000010000 */
[----:B------:R-:W-:Y:S01]  /*3760*/  F2FP.F16.F32.PACK_AB R167, R167, R144 ;  /* 0x00000090a7a7723e */ /* 0x000fe200000000ff */
[----:B------:R-:W-:Y:S02]  /*3770*/  IMAD.MOV.U32 R12, RZ, RZ, 0x3f800000 ;  /* 0x3f800000ff0c7424 */ /* 0x000fe400078e00ff */
[--C-:B------:R-:W-:Y:S02]  /*3780*/  IMAD.MOV.U32 R144, RZ, RZ, R151.reuse ;  /* 0x000000ffff907224 */ /* 0x100fe400078e0097 */
[----:B0-----:R-:W-:Y:S02]  /*3790*/  IMAD.MOV.U32 R88, RZ, RZ, R151 ;  /* 0x000000ffff587224 */ /* 0x001fe400078e0097 */
[C---:B----4-:R-:W-:Y:S01]  /*37a0*/  FADD.FTZ R8, R11.reuse, R8 ;  /* 0x000000080b087221 */ /* 0x050fe20000010000 */
[----:B------:R-:W-:-:S02]  /*37b0*/  F2FP.F16.F32.PACK_AB R166, R11, R84 ;  /* 0x000000540ba6723e */ /* 0x000fc400000000ff */
[----:B------:R-:W-:Y:S01]  /*37c0*/  MOV R11, 0x3f800000 ;  /* 0x3f800000000b7802 */ /* 0x000fe20000000f00 */
[----:B------:R-:W-:Y:S06]  /*37d0*/  @!P2 BRA `(.L_x_19) ;  /* 0x0000002000b0a947 */ /* 0x000fec0003800000 */
[----:B------:R-:W-:Y:S01]  /*37e0*/  IMAD.MOV.U32 R15, RZ, RZ, R10 ;  /* 0x000000ffff0f7224 */ /* 0x000fe200078e000a */
[----:B------:R-:W-:Y:S01]  /*37f0*/  CS2R R150, SRZ ;  /* 0x0000000000967805 */ /* 0x000fe2000001ff00 */
[----:B------:R-:W-:Y:S01]  /*3800*/  IMAD.MOV.U32 R17, RZ, RZ, R6 ;  /* 0x000000ffff117224 */ /* 0x000fe200078e0006 */
[----:B------:R-:W-:Y:S01]  /*3810*/  CS2R R146, SRZ ;  /* 0x0000000000927805 */ /* 0x000fe2000001ff00 */
[----:B------:R-:W-:Y:S01]  /*3820*/  IMAD.MOV.U32 R14, RZ, RZ, RZ ;  /* 0x000000ffff0e7224 */ /* 0x000fe200078e00ff */
[----:B------:R-:W-:Y:S01]  /*3830*/  CS2R R142, SRZ ;  /* 0x00000000008e7805 */ /* 0x000fe2000001ff00 */
[----:B------:R-:W-:Y:S01]  /*3840*/  IMAD.MOV.U32 R12, RZ, RZ, 0x3f800000 ;  /* 0x3f800000ff0c7424 */ /* 0x000fe200078e00ff */
        /* <DEDUP_REMOVED lines=28> */
[----:B------:R-:W-:Y:S01]  /*3a10*/  CS2R R88, SRZ ;  /* 0x0000000000587805 */ /* 0x000fe2000001ff00 */
[----:B------:R-:W-:-:S06]  /*3a20*/  UMOV UR37, URZ ;  /* 0x0000003f00257c82 */ /* 0x000fcc0008000000 */
.L_x_28:
[----:B------:R-:W-:-:S04]  /*3a30*/  UIADD3 UR6, UR37, 0x1, URZ ;  /* 0x0000000125067890 */ /* 0x000fc8000fffe03f */
[----:B------:R-:W-:-:S04]  /*3a40*/  UISETP.NE.AND UP0, UPT, UR6, 0x2, UPT ;  /* 0x000000020600788c */ /* 0x000fc8000bf05270 */
[----:B------:R-:W-:Y:S02]  /*3a50*/  USEL UR7, URZ, 0x1, UP0 ;  /* 0x000000013f077887 */ /* 0x000fe40008000000 */
[----:B------:R-:W-:-:S04]  /*3a60*/  USEL UR6, UR6, URZ, UP0 ;  /* 0x0000003f06067287 */ /* 0x000fc80008000000 */
[----:B------:R-:W-:Y:S02]  /*3a70*/  LOP3.LUT R9, R14, UR7, RZ, 0x3c, !PT ;  /* 0x000000070e097c12 */ /* 0x000fe4000f8e3cff */
[----:B------:R-:W-:Y:S01]  /*3a80*/  IMAD.U32 R0, RZ, RZ, UR6 ;  /* 0x00000006ff007e24 */ /* 0x000fe2000f8e00ff */
[----:B------:R-:W-:Y:S06]  /*3a90*/  @!P0 BRA `(.L_x_20) ;  /* 0x0000000000048947 */ /* 0x000fec0003800000 */
[----:B------:R-:W-:Y:S01]  /*3aa0*/  BPT.TRAP 0x1 ;  /* 0x000000040000795c */ /* 0x000fe20000300000 */
.L_x_20:
[----:B------:R-:W-:Y:S01]  /*3ab0*/  ULEA UR39, UR6, UR36, 0x3 ;  /* 0x0000002406277291 */ /* 0x000fe2000f8e183f */
[----:B------:R-:W-:-:S08]  /*3ac0*/  SHF.L.U32 R3, R9, 0x1f, RZ ;  /* 0x0000001f09037819 */ /* 0x000fd000000006ff */
[----:B------:R0:W1:Y:S01]  /*3ad0*/  SYNCS.PHASECHK.TRANS64.TRYWAIT P2, [UR39+0x34830], R3 ;  /* 0x03483003ff0075a7 */ /* 0x0000620008040167 */
[----:B------:R-:W-:Y:S05]  /*3ae0*/  @!P0 BRA `(.L_x_21) ;  /* 0x0000000000048947 */ /* 0x000fea0003800000 */
[----:B------:R-:W-:Y:S01]  /*3af0*/  BPT.TRAP 0x1 ;  /* 0x000000040000795c */ /* 0x000fe20000300000 */
.L_x_21:
[----:B-1----:R-:W-:Y:S05]  /*3b00*/  @P2 BRA `(.L_x_22) ;  /* 0x0000000000082947 */ /* 0x002fea0003800000 */
[----:B------:R-:W1:Y:S02]  /*3b10*/  SYNCS.PHASECHK.TRANS64.TRYWAIT P2, [UR39+0x34830], R3 ;  /* 0x03483003ff0075a7 */ /* 0x000e640008040167 */
[----:B-1----:R-:W-:Y:S05]  /*3b20*/  @!P2 BRA `(.L_x_23) ;  /* 0x0000008000e0a947 */ /* 0x002fea0003800000 */
.L_x_22:
[----:B------:R-:W-:Y:S01]  /*3b30*/  R2UR UR58, R0 ;  /* 0x00000000003a72ca */ /* 0x000fe200000e0000 */
[----:B------:R-:W-:Y:S01]  /*3b40*/  WARPGROUP.ARRIVE ;  /* 0x00000000000079c5 */ /* 0x000fe20000000000 */
[----:B------:R-:W-:Y:S01]  /*3b50*/  R2UR UR56, R4 ;  /* 0x00000000043872ca */ /* 0x000fe200000e0000 */
[----:B------:R-:W-:Y:S01]  /*3b60*/  UMOV UR59, 0x40000040 ;  /* 0x40000040003b7882 */ /* 0x000fe20000000000 */
[----:B------:R-:W-:Y:S01]  /*3b70*/  R2UR UR57, R5 ;  /* 0x00000000053972ca */ /* 0x000fe200000e0000 */
[----:B------:R-:W-:Y:S01]  /*3b80*/  UMOV UR7, 0x40000040 ;  /* 0x4000004000077882 */ /* 0x000fe20000000000 */
[----:B------:R-:W-:Y:S01]  /*3b90*/  UMOV UR11, 0x40000040 ;  /* 0x40000040000b7882 */ /* 0x000fe20000000000 */
[----:B------:R-:W-:Y:S01]  /*3ba0*/  UMOV UR15, 0x40000040 ;  /* 0x40000040000f7882 */ /* 0x000fe20000000000 */
[----:B------:R-:W-:Y:S01]  /*3bb0*/  UMOV UR19, 0x40000040 ;  /* 0x4000004000137882 */ /* 0x000fe20000000000 */
[----:B------:R-:W-:Y:S01]  /*3bc0*/  UMOV UR23, 0x40000040 ;  /* 0x4000004000177882 */ /* 0x000fe20000000000 */
[----:B------:R-:W-:Y:S01]  /*3bd0*/  UMOV UR27, 0x40000040 ;  /* 0x40000040001b7882 */ /* 0x000fe20000000000 */
[----:B------:R-:W-:Y:S01]  /*3be0*/  UMOV UR31, 0x40000040 ;  /* 0x40000040001f7882 */ /* 0x000fe20000000000 */
[----:B------:R-:W-:Y:S01]  /*3bf0*/  UMOV UR35, 0x40000040 ;  /* 0x4000004000237882 */ /* 0x000fe20000000000 */
[----:B------:R-:W-:Y:S01]  /*3c00*/  UIMAD UR58, UR58, 0xc00, UR38 ;  /* 0x00000c003a3a78a4 */ /* 0x000fe2000f8e0226 */
[-C--:B------:R-:W-:Y:S01]  /*3c10*/  FMUL.FTZ R88, R88, R11.reuse ;  /* 0x0000000b58587220 */ /* 0x080fe20000410000 */
[----:B------:R-:W-:Y:S01]  /*3c20*/  UMOV UR47, 0x40000040 ;  /* 0x40000040002f7882 */ /* 0x000fe20000000000 */
[----:B------:R-:W-:Y:S01]  /*3c30*/  UMOV UR51, 0x40000040 ;  /* 0x4000004000337882 */ /* 0x000fe20000000000 */
[----:B------:R-:W-:Y:S01]  /*3c40*/  UIADD3 UR6, UR58, 0x2, URZ ;  /* 0x000000023a067890 */ /* 0x000fe2000fffe03f */
[-C--:B------:R-:W-:Y:S01]  /*3c50*/  FMUL.FTZ R89, R89, R11.reuse ;  /* 0x0000000b59597220 */ /* 0x080fe20000410000 */
[----:B------:R-:W-:Y:S01]  /*3c60*/  UIADD3 UR10, UR58, 0x4, URZ ;  /* 0x000000043a0a7890 */ /* 0x000fe2000fffe03f */
[----:B------:R-:W-:Y:S01]  /*3c70*/  FMUL.FTZ R92, R92, R11 ;  /* 0x0000000b5c5c7220 */ /* 0x000fe20000410000 */
[----:B------:R-:W-:-:S02]  /*3c80*/  UIADD3 UR14, UR58, 0x6, URZ ;  /* 0x000000063a0e7890 */ /* 0x000fc4000fffe03f */
[----:B------:R-:W-:Y:S01]  /*3c90*/  HGMMA.64x128x16.F32 R24, gdesc[UR56], RZ, !UPT, gsb0 ;  /* 0x01e00000381879f0 */ /* 0x000fe2000c0008ff */
[----:B------:R-:W-:Y:S01]  /*3ca0*/  UIADD3 UR18, UR58, 0x400, URZ ;  /* 0x000004003a127890 */ /* 0x000fe2000fffe03f */
[-C--:B------:R-:W-:Y:S01]  /*3cb0*/  FMUL.FTZ R93, R93, R11.reuse ;  /* 0x0000000b5d5d7220 */ /* 0x080fe20000410000 */
        /* <DEDUP_REMOVED lines=14> */
[----:B------:R-:W-:Y:S01]  /*3da0*/  UMOV UR55, 0x40000040 ;  /* 0x4000004000377882 */ /* 0x000fe20000000000 */
[-C--:B------:R-:W-:Y:S01]  /*3db0*/  FMUL.FTZ R109, R109, R11.reuse ;  /* 0x0000000b6d6d7220 */ /* 0x080fe20000410000 */
        /* <DEDUP_REMOVED lines=19> */
[----:B------:R-:W-:Y:S01]  /*3ef0*/  FMUL.FTZ R149, R149, R11 ;  /* 0x0000000b95957220 */ /* 0x000fe20000410000 */
        /* <DEDUP_REMOVED lines=32> */
[----:B------:R-:W-:-:S02]  /*4100*/  WARPGROUP.DEPBAR.LE gsb0, 0x0 ;  /* 0x00008000000079c5 */ /* 0x000fc40000010000 */
        /* <DEDUP_REMOVED lines=33> */
[----:B------:R-:W-:Y:S05]  /*4320*/  @!P0 BRA `(.L_x_24) ;  /* 0x0000000000048947 */ /* 0x000fea0003800000 */
[----:B------:R-:W-:Y:S01]  /*4330*/  BPT.TRAP 0x1 ;  /* 0x000000040000795c */ /* 0x000fe20000300000 */
.L_x_24:
[----:B------:R-:W-:Y:S01]  /*4340*/  ULEA UR7, UR37, UR36, 0x3 ;  /* 0x0000002425077291 */ /* 0x000fe2000f8e183f */
[----:B01----:R-:W-:-:S08]  /*4350*/  SHF.L.U32 R3, R14, 0x1f, RZ ;  /* 0x0000001f0e037819 */ /* 0x003fd000000006ff */
[----:B------:R0:W1:Y:S01]  /*4360*/  SYNCS.PHASECHK.TRANS64.TRYWAIT P2, [UR7+0x34850], R3 ;  /* 0x03485003ff0075a7 */ /* 0x0000620008040147 */
[----:B------:R-:W-:Y:S05]  /*4370*/  @!P0 BRA `(.L_x_25) ;  /* 0x0000000000048947 */ /* 0x000fea0003800000 */
[----:B------:R-:W-:Y:S01]  /*4380*/  BPT.TRAP 0x1 ;  /* 0x000000040000795c */ /* 0x000fe20000300000 */
.L_x_25:
[----:B-1----:R-:W-:Y:S05]  /*4390*/  @P2 BRA `(.L_x_26) ;  /* 0x0000000000082947 */ /* 0x002fea0003800000 */
[----:B------:R-:W1:Y:S02]  /*43a0*/  SYNCS.PHASECHK.TRANS64.TRYWAIT P2, [UR7+0x34850], R3 ;  /* 0x03485003ff0075a7 */ /* 0x000e640008040147 */
[----:B-1----:R-:W-:Y:S05]  /*43b0*/  @!P2 BRA `(.L_x_27) ;  /* 0x0000007800d4a947 */ /* 0x002fea0003800000 */
.L_x_26:
[----:B------:R-:W-:Y:S01]  /*43c0*/  UIADD3 UR6, UR36, 0x400, URZ ;  /* 0x0000040024067890 */ /* 0x000fe2000fffe03f */
[----:B------:R-:W-:Y:S01]  /*43d0*/  WARPGROUP.ARRIVE ;  /* 0x00000000000079c5 */ /* 0x000fe20000000000 */
[----:B------:R-:W-:Y:S01]  /*43e0*/  UMOV UR11, 0x40000040 ;  /* 0x40000040000b7882 */ /* 0x000fe20000000000 */
[----:B-1----:R-:W-:Y:S01]  /*43f0*/  FMNMX.FTZ R6, R24, R17, !PT ;  /* 0x0000001118067209 */ /* 0x002fe20007810000 */
[----:B------:R-:W-:Y:S01]  /*4400*/  USHF.R.U32.HI UR6, URZ, 0x4, UR6 ;  /* 0x000000043f067899 */ /* 0x000fe20008011606 */
[C---:B------:R-:W-:Y:S01]  /*4410*/  ISETP.GT.AND P2, PT, R13.reuse, R2, PT ;  /* 0x000000020d00720c */ /* 0x040fe20003f44270 */
[----:B------:R-:W-:Y:S01]  /*4420*/  VIADD R13, R13, 0xffffffff ;  /* 0xffffffff0d0d7836 */ /* 0x000fe20000000000 */
[----:B0-----:R-:W-:Y:S01]  /*4430*/  FMNMX.FTZ R3, R25, R6, !PT ;  /* 0x0000000619037209 */ /* 0x001fe20007810000 */
[----:B------:R-:W-:-:S03]  /*4440*/  ULOP3.LUT UR6, UR6, 0x3fff, URZ, 0xc0, !UPT ;  /* 0x00003fff06067892 */ /* 0x000fc6000f8ec03f */
[----:B------:R-:W-:Y:S01]  /*4450*/  FMNMX.FTZ R6, R28, R3, !PT ;  /* 0x000000031c067209 */ /* 0x000fe20007810000 */
[----:B------:R-:W-:-:S03]  /*4460*/  ULOP3.LUT UR6, UR6, 0x4000000, URZ, 0xfc, !UPT ;  /* 0x0400000006067892 */ /* 0x000fc6000f8efc3f */
[----:B------:R-:W-:Y:S01]  /*4470*/  FMNMX.FTZ R3, R29, R6, !PT ;  /* 0x000000061d037209 */ /* 0x000fe20007810000 */
[----:B------:R-:W-:Y:S01]  /*4480*/  ULEA UR6, UR37, UR6, 0xb ;  /* 0x0000000625067291 */ /* 0x000fe2000f8e583f */
[----:B------:R-:W-:Y:S02]  /*4490*/  R2UR UR37, R0 ;  /* 0x00000000002572ca */ /* 0x000fe400000e0000 */
[----:B------:R-:W-:-:S04]  /*44a0*/  FMNMX.FTZ R6, R32, R3, !PT ;  /* 0x0000000320067209 */ /* 0x000fc80007810000 */
[----:B------:R-:W-:Y:S01]  /*44b0*/  UMOV UR10, UR6 ;  /* 0x00000006000a7c82 */ /* 0x000fe20008000000 */
[----:B------:R-:W-:Y:S01]  /*44c0*/  FMNMX.FTZ R3, R33, R6, !PT ;  /* 0x0000000621037209 */ /* 0x000fe20007810000 */
[----:B------:R-:W-:Y:S01]  /*44d0*/  HGMMA.64x128x16.F32 R88, R180, gdesc[UR8].tnspB, R88, gsb0 ;  /* 0x41e00008b4587df0 */ /* 0x000fe20008000858 */
[----:B------:R-:W-:Y:S01]  /*44e0*/  UIADD3 UR10, UR6, 0x80, URZ ;  /* 0x00000080060a7890 */ /* 0x000fe2000fffe03f */
[----:B------:R-:W-:Y:S01]  /*44f0*/  UMOV UR11, 0x40000040 ;  /* 0x40000040000b7882 */ /* 0x000fe20000000000 */
[----:B------:R-:W-:-:S04]  /*4500*/  FMNMX.FTZ R6, R36, R3, !PT ;  /* 0x0000000324067209 */ /* 0x000fc80007810000 */
        /* <DEDUP_REMOVED lines=24> */
[----:B------:R-:W-:-:S05]  /*4690*/  FMNMX.FTZ R10, R85, R6, !PT ;  /* 0x00000006550a7209 */ /* 0x000fca0007810000 */
[----:B------:R-:W0:Y:S02]  /*46a0*/  SHFL.BFLY PT, R3, R10, 0x2, 0x1f ;  /* 0x0c401f000a037f89 */ /* 0x000e2400000e0000 */
[----:B0-----:R-:W-:Y:S02]  /*46b0*/  FMNMX.FTZ R14, R10, R3, !PT ;  /* 0x000000030a0e7209 */ /* 0x001fe40007810000 */
[----:B------:R-:W0:Y:S01]  /*46c0*/  LDC R3, c[0x0][0x988] ;  /* 0x00026200ff037b82 */ /* 0x000e220000000800 */
[----:B------:R-:W-:Y:S02]  /*46d0*/  FMNMX.FTZ R10, R26, R15, !PT ;  /* 0x0000000f1a0a7209 */ /* 0x000fe40007810000 */
[----:B------:R-:W1:Y:S02]  /*46e0*/  SHFL.BFLY PT, R11, R14, 0x1, 0x1f ;  /* 0x0c201f000e0b7f89 */ /* 0x000e6400000e0000 */
[----:B------:R-:W-:Y:S01]  /*46f0*/  FMNMX.FTZ R21, R27, R10, !PT ;  /* 0x0000000a1b157209 */ /* 0x000fe20007810000 */
[----:B------:R-:W-:-:S02]  /*4700*/  WARPGROUP.DEPBAR.LE gsb0, 0x0 ;  /* 0x00008000000079c5 */ /* 0x000fc40000010000 */
[----:B------:R-:W-:Y:S01]  /*4710*/  WARPGROUP.ARRIVE ;  /* 0x00000000000079c5 */ /* 0x000fe20000000000 */
[----:B------:R-:W-:-:S04]  /*4720*/  FMNMX.FTZ R10, R30, R21, !PT ;  /* 0x000000151e0a7209 */ /* 0x000fc80007810000 */
[----:B------:R-:W-:Y:S01]  /*4730*/  FMNMX.FTZ R23, R31, R10, !PT ;  /* 0x0000000a1f177209 */ /* 0x000fe20007810000 */
[----:B------:R-:W-:Y:S01]  /*4740*/  HGMMA.64x128x16.F32 R88, R176, gdesc[UR8].tnspB, R88, gsb0 ;  /* 0x41e00008b0587df0 */ /* 0x000fe20008000858 */
[----:B------:R-:W-:Y:S01]  /*4750*/  UIADD3 UR10, UR6, 0x100, URZ ;  /* 0x00000100060a7890 */ /* 0x000fe2000fffe03f */
[----:B------:R-:W-:Y:S01]  /*4760*/  UMOV UR11, 0x40000040 ;  /* 0x40000040000b7882 */ /* 0x000fe20000000000 */
[----:B------:R-:W-:-:S04]  /*4770*/  FMNMX.FTZ R10, R34, R23, !PT ;  /* 0x00000017220a7209 */ /* 0x000fc80007810000 */
[----:B------:R-:W-:Y:S02]  /*4780*/  FMNMX.FTZ R23, R35, R10, !PT ;  /* 0x0000000a23177209 */ /* 0x000fe40007810000 */
[----:B-1----:R-:W-:Y:S02]  /*4790*/  FMNMX.FTZ R6, R14, R11, !PT ;  /* 0x0000000b0e067209 */ /* 0x002fe40007810000 */
[----:B------:R-:W-:-:S03]  /*47a0*/  FMNMX.FTZ R10, R38, R23, !PT ;  /* 0x00000017260a7209 */ /* 0x000fc60007810000 */
[----:B------:R-:W-:-:S04]  /*47b0*/  FADD.FTZ R12, -R6, R17 ;  /* 0x00000011060c7221 */ /* 0x000fc80000010100 */
[-C--:B0-----:R-:W-:Y:S01]  /*47c0*/  FMUL.FTZ R11, R12, R3.reuse ;  /* 0x000000030c0b7220 */ /* 0x081fe20000410000 */
[----:B------:R-:W-:-:S04]  /*47d0*/  FMUL.FTZ R12, R6, R3 ;  /* 0x00000003060c7220 */ /* 0x000fc80000410000 */
[-CC-:B------:R-:W-:Y:S01]  /*47e0*/  FFMA.FTZ R17, R25, R3.reuse, -R12.reuse ;  /* 0x0000000319117223 */ /* 0x180fe2000001080c */
[----:B------:R-:W-:Y:S01]  /*47f0*/  FMNMX.FTZ R25, R39, R10, !PT ;  /* 0x0000000a27197209 */ /* 0x000fe20007810000 */
[-CC-:B------:R-:W-:Y:S01]  /*4800*/  FFMA.FTZ R19, R29, R3.reuse, -R12.reuse ;  /* 0x000000031d137223 */ /* 0x180fe2000001080c */
[-CC-:B------:R-:W-:Y:S01]  /*4810*/  FFMA.FTZ R21, R33, R3.reuse, -R12.reuse ;  /* 0x0000000321157223 */ /* 0x180fe2000001080c */
[--C-:B------:R-:W-:Y:S01]  /*4820*/  FFMA.FTZ R23, R37, R3, -R12.reuse ;  /* 0x0000000325177223 */ /* 0x100fe2000001080c */
[----:B------:R-:W-:Y:S01]  /*4830*/  FMNMX.FTZ R10, R42, R25, !PT ;  /* 0x000000192a0a7209 */ /* 0x000fe20007810000 */
[-CC-:B------:R-:W-:Y:S01]  /*4840*/  FFMA.FTZ R180, R24, R3.reuse, -R12.reuse ;  /* 0x0000000318b47223 */ /* 0x180fe2000001080c */
[-CC-:B------:R-:W-:Y:S01]  /*4850*/  FFMA.FTZ R182, R28, R3.reuse, -R12.reuse ;  /* 0x000000031cb67223 */ /* 0x180fe2000001080c */
[-CC-:B------:R-:W-:Y:S01]  /*4860*/  FFMA.FTZ R14, R72, R3.reuse, -R12.reuse ;  /* 0x00000003480e7223 */ /* 0x180fe2000001080c */
[----:B------:R-:W-:Y:S01]  /*4870*/  FMNMX.FTZ R25, R43, R10, !PT ;  /* 0x0000000a2b197209 */ /* 0x000fe20007810000 */
[-CC-:B------:R-:W-:Y:S01]  /*4880*/  FFMA.FTZ R18, R76, R3.reuse, -R12.reuse ;  /* 0x000000034c127223 */ /* 0x180fe2000001080c */
[-CC-:B------:R-:W-:Y:S01]  /*4890*/  FFMA.FTZ R20, R80, R3.reuse, -R12.reuse ;  /* 0x0000000350147223 */ /* 0x180fe2000001080c */
[--C-:B------:R-:W-:Y:S01]  /*48a0*/  FFMA.FTZ R84, R84, R3, -R12.reuse ;  /* 0x0000000354547223 */ /* 0x100fe2000001080c */
[----:B------:R-:W-:Y:S01]  /*48b0*/  FMNMX.FTZ R10, R46, R25, !PT ;  /* 0x000000192e0a7209 */ /* 0x000fe20007810000 */
[-CC-:B------:R-:W-:Y:S01]  /*48c0*/  FFMA.FTZ R25, R41, R3.reuse, -R12.reuse ;  /* 0x0000000329197223 */ /* 0x180fe2000001080c */
[----:B------:R-:W-:Y:S01]  /*48d0*/  FFMA.FTZ R85, R85, R3, -R12 ;  /* 0x0000000355557223 */ /* 0x000fe2000001080c */
[----:B------:R-:W-:Y:S01]  /*48e0*/  MUFU.EX2 R11, R11 ;  /* 0x0000000b000b7308 */ /* 0x000fe20000000800 */
[----:B------:R-:W-:-:S04]  /*48f0*/  FMNMX.FTZ R29, R47, R10, !PT ;  /* 0x0000000a2f1d7209 */ /* 0x000fc80007810000 */
[----:B------:R-:W-:-:S03]  /*4900*/  FMNMX.FTZ R10, R50, R29, !PT ;  /* 0x0000001d320a7209 */ /* 0x000fc60007810000 */
[----:B------:R-:W0:Y:S01]  /*4910*/  MUFU.EX2 R180, R180 ;  /* 0x000000b400b47308 */ /* 0x000e220000000800 */
[----:B------:R-:W-:-:S04]  /*4920*/  FMNMX.FTZ R29, R51, R10, !PT ;  /* 0x0000000a331d7209 */ /* 0x000fc80007810000 */
[----:B------:R-:W-:Y:S01]  /*4930*/  FMNMX.FTZ R10, R54, R29, !PT ;  /* 0x0000001d360a7209 */ /* 0x000fe20007810000 */
[----:B------:R-:W-:Y:S02]  /*4940*/  FFMA.FTZ R29, R45, R3, -R12 ;  /* 0x000000032d1d7223 */ /* 0x000fe4000001080c */
[----:B------:R-:W1:Y:S01]  /*4950*/  MUFU.EX2 R17, R17 ;  /* 0x0000001100117308 */ /* 0x000e620000000800 */
[----:B------:R-:W-:-:S04]  /*4960*/  FMNMX.FTZ R33, R55, R10, !PT ;  /* 0x0000000a37217209 */ /* 0x000fc80007810000 */
[----:B------:R-:W-:-:S03]  /*4970*/  FMNMX.FTZ R10, R58, R33, !PT ;  /* 0x000000213a0a7209 */ /* 0x000fc60007810000 */
[----:B------:R-:W-:Y:S01]  /*4980*/  MUFU.EX2 R182, R182 ;  /* 0x000000b600b67308 */ /* 0x000fe20000000800 */
[----:B------:R-:W-:Y:S01]  /*4990*/  FMNMX.FTZ R33, R59, R10, !PT ;  /* 0x0000000a3b217209 */ /* 0x000fe20007810000 */
[----:B0-----:R-:W-:-:S03]  /*49a0*/  FFMA.FTZ R8, R11, R8, R180 ;  /* 0x000000080b087223 */ /* 0x001fc600000100b4 */
[----:B------:R-:W-:Y:S01]  /*49b0*/  FMNMX.FTZ R10, R62, R33, !PT ;  /* 0x000000213e0a7209 */ /* 0x000fe20007810000 */
[-CC-:B------:R-:W-:Y:S01]  /*49c0*/  FFMA.FTZ R33, R49, R3.reuse, -R12.reuse ;  /* 0x0000000331217223 */ /* 0x180fe2000001080c */
[-CC-:B------:R-:W-:Y:S01]  /*49d0*/  FFMA.FTZ R49, R65, R3.reuse, -R12.reuse ;  /* 0x0000000341317223 */ /* 0x180fe2000001080c */
[----:B------:R-:W-:Y:S01]  /*49e0*/  FFMA.FTZ R65, R81, R3, -R12 ;  /* 0x0000000351417223 */ /* 0x000fe2000001080c */
[----:B------:R-:W-:Y:S01]  /*49f0*/  FMNMX.FTZ R37, R63, R10, !PT ;  /* 0x0000000a3f257209 */ /* 0x000fe20007810000 */
[----:B------:R-:W-:Y:S01]  /*4a00*/  MUFU.EX2 R19, R19 ;  /* 0x0000001300137308 */ /* 0x000fe20000000800 */
[----:B-1----:R-:W-:Y:S02]  /*4a10*/  F2FP.F16.F32.PACK_AB R180, R17, R180 ;  /* 0x000000b411b4723e */ /* 0x002fe400000000ff */
[----:B------:R-:W-:-:S04]  /*4a20*/  FMNMX.FTZ R10, R66, R37, !PT ;  /* 0x00000025420a7209 */ /* 0x000fc80007810000 */
[----:B------:R-:W-:Y:S01]  /*4a30*/  FMNMX.FTZ R37, R67, R10, !PT ;  /* 0x0000000a43257209 */ /* 0x000fe20007810000 */
[----:B------:R-:W-:Y:S03]  /*4a40*/  MUFU.EX2 R21, R21 ;  /* 0x0000001500157308 */ /* 0x000fe60000000800 */
[----:B------:R-:W-:Y:S01]  /*4a50*/  FMNMX.FTZ R10, R70, R37, !PT ;  /* 0x00000025460a7209 */ /* 0x000fe20007810000 */
[-CC-:B------:R-:W-:Y:S01]  /*4a60*/  FFMA.FTZ R37, R53, R3.reuse, -R12.reuse ;  /* 0x0000000335257223 */ /* 0x180fe2000001080c */
[----:B------:R-:W-:Y:S02]  /*4a70*/  FFMA.FTZ R53, R69, R3, -R12 ;  /* 0x0000000345357223 */ /* 0x000fe4000001080c */
[----:B------:R-:W-:Y:S01]  /*4a80*/  FMNMX.FTZ R41, R71, R10, !PT ;  /* 0x0000000a47297209 */ /* 0x000fe20007810000 */
[----:B------:R-:W-:Y:S03]  /*4a90*/  MUFU.EX2 R23, R23 ;  /* 0x0000001700177308 */ /* 0x000fe60000000800 */
[----:B------:R-:W-:-:S04]  /*4aa0*/  FMNMX.FTZ R10, R74, R41, !PT ;  /* 0x000000294a0a7209 */ /* 0x000fc80007810000 */
[----:B------:R-:W-:Y:S01]  /*4ab0*/  FMNMX.FTZ R41, R75, R10, !PT ;  /* 0x0000000a4b297209 */ /* 0x000fe20007810000 */
[----:B------:R-:W-:Y:S03]  /*4ac0*/  MUFU.EX2 R25, R25 ;  /* 0x0000001900197308 */ /* 0x000fe60000000800 */
[----:B------:R-:W-:Y:S01]  /*4ad0*/  FMNMX.FTZ R10, R78, R41, !PT ;  /* 0x000000294e0a7209 */ /* 0x000fe20007810000 */
[----:B------:R-:W-:-:S03]  /*4ae0*/  FFMA.FTZ R41, R57, R3, -R12 ;  /* 0x0000000339297223 */ /* 0x000fc6000001080c */
[----:B------:R-:W-:Y:S01]  /*4af0*/  FMNMX.FTZ R45, R79, R10, !PT ;  /* 0x0000000a4f2d7209 */ /* 0x000fe20007810000 */
[----:B------:R-:W-:Y:S03]  /*4b00*/  MUFU.EX2 R29, R29 ;  /* 0x0000001d001d7308 */ /* 0x000fe60000000800 */
[----:B------:R-:W-:-:S04]  /*4b10*/  FMNMX.FTZ R10, R82, R45, !PT ;  /* 0x0000002d520a7209 */ /* 0x000fc80007810000 */
[----:B------:R-:W-:Y:S01]  /*4b20*/  FMNMX.FTZ R45, R83, R10, !PT ;  /* 0x0000000a532d7209 */ /* 0x000fe20007810000 */
[----:B------:R-:W-:Y:S03]  /*4b30*/  MUFU.EX2 R33, R33 ;  /* 0x0000002100217308 */ /* 0x000fe60000000800 */
[----:B------:R-:W-:Y:S01]  /*4b40*/  FMNMX.FTZ R10, R86, R45, !PT ;  /* 0x0000002d560a7209 */ /* 0x000fe20007810000 */
[-CC-:B------:R-:W-:Y:S01]  /*4b50*/  FFMA.FTZ R45, R61, R3.reuse, -R12.reuse ;  /* 0x000000033d2d7223 */ /* 0x180fe2000001080c */
[----:B------:R-:W-:Y:S02]  /*4b60*/  FFMA.FTZ R61, R77, R3, -R12 ;  /* 0x000000034d3d7223 */ /* 0x000fe4000001080c */
[----:B------:R-:W-:Y:S01]  /*4b70*/  FMNMX.FTZ R10, R87, R10, !PT ;  /* 0x0000000a570a7209 */ /* 0x000fe20007810000 */
[----:B------:R-:W-:Y:S04]  /*4b80*/  MUFU.EX2 R37, R37 ;  /* 0x0000002500257308 */ /* 0x000fe80000000800 */
[----:B------:R-:W0:Y:S04]  /*4b90*/  SHFL.BFLY PT, R57, R10, 0x2, 0x1f ;  /* 0x0c401f000a397f89 */ /* 0x000e2800000e0000 */
[----:B------:R-:W-:Y:S08]  /*4ba0*/  MUFU.EX2 R41, R41 ;  /* 0x0000002900297308 */ /* 0x000ff00000000800 */
[----:B------:R-:W-:Y:S01]  /*4bb0*/  MUFU.EX2 R45, R45 ;  /* 0x0000002d002d7308 */ /* 0x000fe20000000800 */
[----:B------:R-:W-:-:S02]  /*4bc0*/  WARPGROUP.DEPBAR.LE gsb0, 0x0 ;  /* 0x00008000000079c5 */ /* 0x000fc40000010000 */
[----:B------:R-:W-:Y:S01]  /*4bd0*/  WARPGROUP.ARRIVE ;  /* 0x00000000000079c5 */ /* 0x000fe20000000000 */
[-CC-:B------:R-:W-:Y:S01]  /*4be0*/  FFMA.FTZ R176, R32, R3.reuse, -R12.reuse ;  /* 0x0000000320b07223 */ /* 0x180fe2000001080c */
[----:B------:R-:W-:-:S03]  /*4bf0*/  FFMA.FTZ R178, R36, R3, -R12 ;  /* 0x0000000324b27223 */ /* 0x000fc6000001080c */
[----:B------:R-:W-:Y:S01]  /*4c00*/  MUFU.EX2 R49, R49 ;  /* 0x0000003100317308 */ /* 0x000fe20000000800 */
[----:B------:R-:W-:Y:S01]  /*4c10*/  HGMMA.64x128x16.F32 R88, R172, gdesc[UR8].tnspB, R88, gsb0 ;  /* 0x41e00008ac587df0 */ /* 0x000fe20008000858 */
[----:B------:R-:W-:Y:S01]  /*4c20*/  UIADD3 UR10, UR6, 0x180, URZ ;  /* 0x00000180060a7890 */ /* 0x000fe2000fffe03f */
[----:B0-----:R-:W-:Y:S01]  /*4c30*/  FMNMX.FTZ R22, R10, R57, !PT ;  /* 0x000000390a167209 */ /* 0x001fe20007810000 */
[----:B------:R-:W-:Y:S01]  /*4c40*/  UMOV UR11, 0x40000040 ;  /* 0x40000040000b7882 */ /* 0x000fe20000000000 */
[----:B------:R-:W-:-:S03]  /*4c50*/  FFMA.FTZ R57, R73, R3, -R12 ;  /* 0x0000000349397223 */ /* 0x000fc6000001080c */
[----:B------:R-:W-:Y:S01]  /*4c60*/  MUFU.EX2 R176, R176 ;  /* 0x000000b000b07308 */ /* 0x000fe20000000800 */
[----:B------:R-:W0:Y:S07]  /*4c70*/  SHFL.BFLY PT, R69, R22, 0x1, 0x1f ;  /* 0x0c201f0016457f89 */ /* 0x000e2e00000e0000 */
[----:B------:R-:W-:Y:S08]  /*4c80*/  MUFU.EX2 R178, R178 ;  /* 0x000000b200b27308 */ /* 0x000ff00000000800 */
[----:B------:R-:W-:Y:S08]  /*4c90*/  MUFU.EX2 R53, R53 ;  /* 0x0000003500357308 */ /* 0x000ff00000000800 */
[----:B------:R-:W-:Y:S01]  /*4ca0*/  MUFU.EX2 R14, R14 ;  /* 0x0000000e000e7308 */ /* 0x000fe20000000800 */
[----:B0-----:R-:W-:-:S05]  /*4cb0*/  FMNMX.FTZ R10, R22, R69, !PT ;  /* 0x00000045160a7209 */ /* 0x001fca0007810000 */
[-C--:B------:R-:W-:Y:S02]  /*4cc0*/  FMUL.FTZ R28, R10, R3.reuse ;  /* 0x000000030a1c7220 */ /* 0x080fe40000410000 */
[----:B------:R-:W-:Y:S02]  /*4cd0*/  MUFU.EX2 R57, R57 ;  /* 0x0000003900397308 */ /* 0x000fe40000000800 */
        /* <DEDUP_REMOVED lines=15> */
[-CC-:B0-----:R-:W-:Y:S01]  /*4dd0*/  FFMA.FTZ R26, R55, R3.reuse, -R28.reuse ;  /* 0x00000003371a7223 */ /* 0x181fe2000001081c */
[-CC-:B------:R-:W-:Y:S01]  /*4de0*/  FFMA.FTZ R62, R62, R3.reuse, -R28.reuse ;  /* 0x000000033e3e7223 */ /* 0x180fe2000001081c */
[-CC-:B------:R-:W-:Y:S01]  /*4df0*/  FFMA.FTZ R63, R63, R3.reuse, -R28.reuse ;  /* 0x000000033f3f7223 */ /* 0x180fe2000001081c */
[-CC-:B------:R-:W-:Y:S01]  /*4e00*/  FFMA.FTZ R66, R66, R3.reuse, -R28.reuse ;  /* 0x0000000342427223 */ /* 0x180fe2000001081c */
[-CC-:B------:R-:W-:Y:S01]  /*4e10*/  FFMA.FTZ R67, R67, R3.reuse, -R28.reuse ;  /* 0x0000000343437223 */ /* 0x180fe2000001081c */
[-CC-:B------:R-:W-:Y:S01]  /*4e20*/  FFMA.FTZ R70, R70, R3.reuse, -R28.reuse ;  /* 0x0000000346467223 */ /* 0x180fe2000001081c */
[-CC-:B------:R-:W-:Y:S01]  /*4e30*/  FFMA.FTZ R71, R71, R3.reuse, -R28.reuse ;  /* 0x0000000347477223 */ /* 0x180fe2000001081c */
[----:B------:R0:W-:Y:S01]  /*4e40*/  MUFU.EX2 R36, R30 ;  /* 0x0000001e00247308 */ /* 0x0001e20000000800 */
[----:B-1----:R-:W-:Y:S01]  /*4e50*/  MOV R27, UR39 ;  /* 0x00000027001b7c02 */ /* 0x002fe20008000f00 */
[-CC-:B------:R-:W-:Y:S01]  /*4e60*/  FFMA.FTZ R74, R74, R3.reuse, -R28.reuse ;  /* 0x000000034a4a7223 */ /* 0x180fe2000001081c */
[-CC-:B------:R-:W-:Y:S01]  /*4e70*/  FFMA.FTZ R75, R75, R3.reuse, -R28.reuse ;  /* 0x000000034b4b7223 */ /* 0x180fe2000001081c */
[-CC-:B------:R-:W-:Y:S01]  /*4e80*/  FFMA.FTZ R78, R78, R3.reuse, -R28.reuse ;  /* 0x000000034e4e7223 */ /* 0x180fe2000001081c */
[----:B------:R-:W-:Y:S01]  /*4e90*/  FFMA.FTZ R79, R79, R3, -R28 ;  /* 0x000000034f4f7223 */ /* 0x000fe2000001081c */
[----:B------:R-:W-:-:S02]  /*4ea0*/  @!P1 VIADD R27, R27, 0x34840 ;  /* 0x000348401b1b9836 */ /* 0x000fc40000000000 */
[-CC-:B------:R-:W-:Y:S01]  /*4eb0*/  FFMA.FTZ R82, R82, R3.reuse, -R28.reuse ;  /* 0x0000000352527223 */ /* 0x180fe2000001081c */
[----:B------:R-:W1:Y:S01]  /*4ec0*/  MUFU.EX2 R31, R31 ;  /* 0x0000001f001f7308 */ /* 0x000e620000000800 */
[----:B0-----:R-:W-:Y:S02]  /*4ed0*/  IMAD.U32 R30, RZ, RZ, UR7 ;  /* 0x00000007ff1e7e24 */ /* 0x001fe4000f8e00ff */
[-CC-:B------:R-:W-:Y:S01]  /*4ee0*/  FFMA.FTZ R83, R83, R3.reuse, -R28.reuse ;  /* 0x0000000353537223 */ /* 0x180fe2000001081c */
[----:B------:R-:W-:Y:S01]  /*4ef0*/  @!P1 PRMT R27, RZ, 0x654, R27 ;  /* 0x00000654ff1b9816 */ /* 0x000fe2000000001b */
[----:B------:R-:W-:Y:S01]  /*4f00*/  FFMA.FTZ R86, R86, R3, -R28 ;  /* 0x0000000356567223 */ /* 0x000fe2000001081c */
[----:B------:R-:W-:Y:S02]  /*4f10*/  @!P1 VIADD R30, R30, 0x34860 ;  /* 0x000348601e1e9836 */ /* 0x000fe40000000000 */
[----:B------:R-:W-:Y:S03]  /*4f20*/  MUFU.EX2 R34, R34 ;  /* 0x0000002200227308 */ /* 0x000fe60000000800 */
[----:B------:R-:W-:-:S05]  /*4f30*/  @!P1 PRMT R30, RZ, 0x654, R30 ;  /* 0x00000654ff1e9816 */ /* 0x000fca000000001e */
[----:B------:R-:W0:Y:S01]  /*4f40*/  MUFU.EX2 R35, R35 ;  /* 0x0000002300237308 */ /* 0x000e220000000800 */
[----:B-1----:R-:W-:-:S07]  /*4f50*/  F2FP.F16.F32.PACK_AB R183, R31, R36 ;  /* 0x000000241fb7723e */ /* 0x002fce00000000ff */
[----:B------:R-:W-:Y:S08]  /*4f60*/  MUFU.EX2 R38, R38 ;  /* 0x0000002600267308 */ /* 0x000ff00000000800 */
[----:B------:R-:W1:Y:S01]  /*4f70*/  MUFU.EX2 R39, R39 ;  /* 0x0000002700277308 */ /* 0x000e620000000800 */
[----:B0-----:R-:W-:-:S07]  /*4f80*/  F2FP.F16.F32.PACK_AB R177, R35, R34 ;  /* 0x0000002223b1723e */ /* 0x001fce00000000ff */
[----:B------:R-:W-:Y:S08]  /*4f90*/  MUFU.EX2 R42, R42 ;  /* 0x0000002a002a7308 */ /* 0x000ff00000000800 */
[----:B------:R-:W0:Y:S01]  /*4fa0*/  MUFU.EX2 R43, R43 ;  /* 0x0000002b002b7308 */ /* 0x000e220000000800 */
[----:B-1----:R-:W-:-:S07]  /*4fb0*/  F2FP.F16.F32.PACK_AB R179, R39, R38 ;  /* 0x0000002627b3723e */ /* 0x002fce00000000ff */
[----:B------:R-:W-:Y:S08]  /*4fc0*/  MUFU.EX2 R47, R47 ;  /* 0x0000002f002f7308 */ /* 0x000ff00000000800 */
[----:B------:R-:W-:Y:S01]  /*4fd0*/  MUFU.EX2 R24, R24 ;  /* 0x0000001800187308 */ /* 0x000fe20000000800 */
[----:B------:R-:W-:Y:S02]  /*4fe0*/  WARPGROUP.DEPBAR.LE gsb0, 0x0 ;  /* 0x00008000000079c5 */ /* 0x000fe40000010000 */
[----:B------:R-:W-:Y:S01]  /*4ff0*/  WARPGROUP.ARRIVE ;  /* 0x00000000000079c5 */ /* 0x000fe20000000000 */
[-CC-:B------:R-:W-:Y:S01]  /*5000*/  FFMA.FTZ R172, R40, R3.reuse, -R12.reuse ;  /* 0x0000000328ac7223 */ /* 0x180fe2000001080c */
[-C--:B------:R-:W-:Y:S01]  /*5010*/  FFMA.FTZ R174, R44, R3.reuse, -R12 ;  /* 0x000000032cae7223 */ /* 0x080fe2000001080c */
[----:B------:R-:W-:-:S02]  /*5020*/  FFMA.FTZ R175, R46, R3, -R28 ;  /* 0x000000032eaf7223 */ /* 0x000fc4000001081c */
[----:B------:R-:W-:Y:S01]  /*5030*/  MUFU.EX2 R26, R26 ;  /* 0x0000001a001a7308 */ /* 0x000fe20000000800 */
[----:B0-----:R-:W-:Y:S01]  /*5040*/  F2FP.F16.F32.PACK_AB R173, R43, R42 ;  /* 0x0000002a2bad723e */ /* 0x001fe200000000ff */
[----:B------:R-:W-:Y:S01]  /*5050*/  HGMMA.64x128x16.F32 R88, R168, gdesc[UR8].tnspB, R88, gsb0 ;  /* 0x41e00008a8587df0 */ /* 0x000fe20008000858 */
[----:B------:R-:W-:Y:S01]  /*5060*/  UIADD3 UR10, UR6, 0x200, URZ ;  /* 0x00000200060a7890 */ /* 0x000fe2000fffe03f */
[----:B------:R-:W-:-:S04]  /*5070*/  UMOV UR11, 0x40000040 ;  /* 0x40000040000b7882 */ /* 0x000fc80000000000 */
[----:B------:R-:W-:Y:S08]  /*5080*/  MUFU.EX2 R172, R172 ;  /* 0x000000ac00ac7308 */ /* 0x000ff00000000800 */
        /* <DEDUP_REMOVED lines=14> */
[----:B------:R-:W-:Y:S01]  /*5170*/  MUFU.EX2 R86, R86 ;  /* 0x0000005600567308 */ /* 0x000fe20000000800 */
[----:B------:R-:W-:-:S02]  /*5180*/  WARPGROUP.DEPBAR.LE gsb0, 0x0 ;  /* 0x00008000000079c5 */ /* 0x000fc40000010000 */
[----:B------:R-:W-:Y:S01]  /*5190*/  WARPGROUP.ARRIVE ;  /* 0x00000000000079c5 */ /* 0x000fe20000000000 */
[-CC-:B------:R-:W-:Y:S01]  /*51a0*/  FFMA.FTZ R168, R48, R3.reuse, -R12.reuse ;  /* 0x0000000330a87223 */ /* 0x180fe2000001080c */
[-C--:B------:R-:W-:Y:S01]  /*51b0*/  FFMA.FTZ R170, R52, R3.reuse, -R12 ;  /* 0x0000000334aa7223 */ /* 0x080fe2000001080c */
[-CC-:B------:R-:W-:Y:S01]  /*51c0*/  FFMA.FTZ R169, R50, R3.reuse, -R28.reuse ;  /* 0x0000000332a97223 */ /* 0x180fe2000001081c */
[----:B------:R-:W-:Y:S02]  /*51d0*/  FFMA.FTZ R171, R54, R3, -R28 ;  /* 0x0000000336ab7223 */ /* 0x000fe4000001081c */
[----:B------:R-:W-:Y:S01]  /*51e0*/  HGMMA.64x128x16.F32 R88, R152, gdesc[UR8].tnspB, R88, gsb0 ;  /* 0x41e0000898587df0 */ /* 0x000fe20008000858 */
[----:B------:R-:W-:Y:S01]  /*51f0*/  UIADD3 UR10, UR6, 0x280, URZ ;  /* 0x00000280060a7890 */ /* 0x000fe2000fffe03f */
[----:B------:R-:W-:Y:S01]  /*5200*/  MUFU.EX2 R168, R168 ;  /* 0x000000a800a87308 */ /* 0x000fe20000000800 */
[----:B------:R-:W-:-:S07]  /*5210*/  UMOV UR11, 0x40000040 ;  /* 0x40000040000b7882 */ /* 0x000fce0000000000 */
[----:B------:R-:W-:Y:S08]  /*5220*/  MUFU.EX2 R169, R169 ;  /* 0x000000a900a97308 */ /* 0x000ff00000000800 */
[----:B------:R-:W-:Y:S08]  /*5230*/  MUFU.EX2 R170, R170 ;  /* 0x000000aa00aa7308 */ /* 0x000ff00000000800 */
[----:B------:R-:W-:Y:S01]  /*5240*/  MUFU.EX2 R171, R171 ;  /* 0x000000ab00ab7308 */ /* 0x000fe20000000800 */
[----:B------:R-:W-:-:S02]  /*5250*/  WARPGROUP.DEPBAR.LE gsb0, 0x0 ;  /* 0x00008000000079c5 */ /* 0x000fc40000010000 */
[----:B------:R-:W-:Y:S01]  /*5260*/  WARPGROUP.ARRIVE ;  /* 0x00000000000079c5 */ /* 0x000fe20000000000 */
[-CC-:B------:R-:W-:Y:S01]  /*5270*/  FFMA.FTZ R152, R56, R3.reuse, -R12.reuse ;  /* 0x0000000338987223 */ /* 0x180fe2000001080c */
[-C--:B------:R-:W-:Y:S01]  /*5280*/  FFMA.FTZ R154, R60, R3.reuse, -R12 ;  /* 0x000000033c9a7223 */ /* 0x080fe2000001080c */
[-CC-:B------:R-:W-:Y:S02]  /*5290*/  FFMA.FTZ R153, R58, R3.reuse, -R28.reuse ;  /* 0x000000033a997223 */ /* 0x180fe4000001081c */
[----:B------:R-:W-:Y:S01]  /*52a0*/  MUFU.EX2 R155, R62 ;  /* 0x0000003e009b7308 */ /* 0x000fe20000000800 */
[----:B------:R-:W-:Y:S01]  /*52b0*/  FFMA.FTZ R28, R87, R3, -R28 ;  /* 0x00000003571c7223 */ /* 0x000fe2000001081c */
[----:B------:R-:W-:Y:S01]  /*52c0*/  HGMMA.64x128x16.F32 R88, R156, gdesc[UR8].tnspB, R88, gsb0 ;  /* 0x41e000089c587df0 */ /* 0x000fe20008000858 */
[----:B------:R-:W-:Y:S01]  /*52d0*/  UIADD3 UR10, UR6, 0x300, URZ ;  /* 0x00000300060a7890 */ /* 0x000fe2000fffe03f */
[----:B------:R-:W-:Y:S01]  /*52e0*/  UMOV UR11, 0x40000040 ;  /* 0x40000040000b7882 */ /* 0x000fe20000000000 */
[----:B------:R-:W-:-:S03]  /*52f0*/  UIADD3 UR6, UR6, 0x380, URZ ;  /* 0x0000038006067890 */ /* 0x000fc6000fffe03f */
        /* <DEDUP_REMOVED lines=8> */
[----:B------:R-:W-:Y:S02]  /*5380*/  FADD.FTZ R12, -R10, R15 ;  /* 0x0000000f0a0c7221 */ /* 0x000fe40000010100 */
[----:B------:R-:W-:Y:S01]  /*5390*/  MUFU.EX2 R157, R66 ;  /* 0x00000042009d7308 */ /* 0x000fe20000000800 */
[----:B------:R-:W-:Y:S01]  /*53a0*/  HGMMA.64x128x16.F32 R88, R160, gdesc[UR8].tnspB, R88, gsb0 ;  /* 0x41e00008a0587df0 */ /* 0x000fe20008000858 */
[----:B------:R-:W-:Y:S01]  /*53b0*/  UMOV UR10, UR6 ;  /* 0x00000006000a7c82 */ /* 0x000fe20008000000 */
[----:B------:R-:W-:Y:S01]  /*53c0*/  UMOV UR11, 0x40000040 ;  /* 0x40000040000b7882 */ /* 0x000fe20000000000 */
[----:B------:R-:W-:-:S04]  /*53d0*/  FMUL.FTZ R12, R12, R3 ;  /* 0x000000030c0c7220 */ /* 0x000fc80000410000 */
[----:B------:R-:W-:Y:S08]  /*53e0*/  MUFU.EX2 R156, R156 ;  /* 0x0000009c009c7308 */ /* 0x000ff00000000800 */
[----:B------:R-:W0:Y:S08]  /*53f0*/  MUFU.EX2 R12, R12 ;  /* 0x0000000c000c7308 */ /* 0x000e300000000800 */
[----:B------:R-:W-:Y:S08]  /*5400*/  MUFU.EX2 R158, R158 ;  /* 0x0000009e009e7308 */ /* 0x000ff00000000800 */
[----:B------:R-:W-:Y:S01]  /*5410*/  MUFU.EX2 R159, R70 ;  /* 0x00000046009f7308 */ /* 0x000fe20000000800 */
[----:B0-----:R-:W-:Y:S01]  /*5420*/  FFMA.FTZ R7, R12, R7, R181 ;  /* 0x000000070c077223 */ /* 0x001fe200000100b5 */
[----:B------:R-:W-:-:S03]  /*5430*/  F2FP.F16.F32.PACK_AB R181, R32, R181 ;  /* 0x000000b520b5723e */ /* 0x000fc600000000ff */
[----:B------:R-:W-:-:S03]  /*5440*/  FADD.FTZ R7, R32, R7 ;  /* 0x0000000720077221 */ /* 0x000fc60000010000 */
[----:B------:R-:W0:Y:S01]  /*5450*/  MUFU.EX2 R15, R85 ;  /* 0x00000055000f7308 */ /* 0x000e220000000800 */
[----:B------:R-:W-:-:S04]  /*5460*/  FADD.FTZ R7, R36, R7 ;  /* 0x0000000724077221 */ /* 0x000fc80000010000 */
[----:B------:R-:W-:-:S04]  /*5470*/  FADD.FTZ R7, R31, R7 ;  /* 0x000000071f077221 */ /* 0x000fc80000010000 */
[----:B------:R-:W-:-:S04]  /*5480*/  FADD.FTZ R7, R34, R7 ;  /* 0x0000000722077221 */ /* 0x000fc80000010000 */
[----:B------:R-:W-:-:S04]  /*5490*/  FADD.FTZ R7, R35, R7 ;  /* 0x0000000723077221 */ /* 0x000fc80000010000 */
[----:B------:R-:W-:-:S04]  /*54a0*/  FADD.FTZ R7, R38, R7 ;  /* 0x0000000726077221 */ /* 0x000fc80000010000 */
[----:B------:R-:W-:-:S04]  /*54b0*/  FADD.FTZ R7, R39, R7 ;  /* 0x0000000727077221 */ /* 0x000fc80000010000 */
[----:B------:R-:W-:Y:S01]  /*54c0*/  FADD.FTZ R7, R42, R7 ;  /* 0x000000072a077221 */ /* 0x000fe20000010000 */
[----:B------:R-:W-:Y:S02]  /*54d0*/  WARPGROUP.DEPBAR.LE gsb0, 0x0 ;  /* 0x00008000000079c5 */ /* 0x000fe40000010000 */
[----:B------:R-:W-:Y:S01]  /*54e0*/  WARPGROUP.ARRIVE ;  /* 0x00000000000079c5 */ /* 0x000fe20000000000 */
[----:B------:R-:W1:Y:S01]  /*54f0*/  MUFU.EX2 R161, R74 ;  /* 0x0000004a00a17308 */ /* 0x000e620000000800 */
[----:B------:R-:W-:Y:S02]  /*5500*/  F2FP.F16.F32.PACK_AB R160, R57, R14 ;  /* 0x0000000e39a0723e */ /* 0x000fe400000000ff */
[----:B------:R-:W-:Y:S02]  /*5510*/  F2FP.F16.F32.PACK_AB R162, R61, R18 ;  /* 0x000000123da2723e */ /* 0x000fe400000000ff */
[----:B------:R-:W-:Y:S03]  /*5520*/  HGMMA.64x128x16.F32 R88, R164, gdesc[UR8].tnspB, R88, gsb0 ;  /* 0x41e00008a4587df0 */ /* 0x000fe60008000858 */
[----:B------:R-:W2:Y:S01]  /*5530*/  MUFU.EX2 R163, R78 ;  /* 0x0000004e00a37308 */ /* 0x000ea20000000800 */
[----:B------:R-:W-:-:S02]  /*5540*/  WARPGROUP.DEPBAR.LE gsb0, 0x0 ;  /* 0x00008000000079c5 */ /* 0x000fc40000010000 */
[----:B------:R3:W-:Y:S05]  /*5550*/  @!P1 SYNCS.ARRIVE.TRANS64.RED.A1T0 RZ, [R27+URZ], RZ ;  /* 0x000000ff1bff99a7 */ /* 0x0007ea000810043f */
[----:B------:R-:W4:Y:S01]  /*5560*/  MUFU.EX2 R165, R82 ;  /* 0x0000005200a57308 */ /* 0x000f220000000800 */
[----:B0-----:R-:W-:Y:S02]  /*5570*/  F2FP.F16.F32.PACK_AB R166, R15, R22 ;  /* 0x000000160fa6723e */ /* 0x001fe400000000ff */
[----:B------:R-:W-:Y:S02]  /*5580*/  F2FP.F16.F32.PACK_AB R164, R65, R20 ;  /* 0x0000001441a4723e */ /* 0x000fe400000000ff */
[----:B------:R-:W-:Y:S01]  /*5590*/  F2FP.F16.F32.PACK_AB R167, R28, R86 ;  /* 0x000000561ca7723e */ /* 0x000fe200000000ff */
[----:B---3--:R-:W-:Y:S01]  /*55a0*/  FADD.FTZ R27, R17, R8 ;  /* 0x00000008111b7221 */ /* 0x008fe20000010000 */
[----:B------:R0:W-:Y:S03]  /*55b0*/  @!P1 SYNCS.ARRIVE.TRANS64.RED.A1T0 RZ, [R30+URZ], RZ ;  /* 0x000000ff1eff99a7 */ /* 0x0001e6000810043f */
[----:B------:R-:W-:Y:S01]  /*55c0*/  FADD.FTZ R8, R182, R27 ;  /* 0x0000001bb6087221 */ /* 0x000fe20000010000 */
[----:B------:R-:W-:-:S03]  /*55d0*/  F2FP.F16.F32.PACK_AB R182, R19, R182 ;  /* 0x000000b613b6723e */ /* 0x000fc600000000ff */
[----:B------:R-:W-:-:S04]  /*55e0*/  FADD.FTZ R27, R19, R8 ;  /* 0x00000008131b7221 */ /* 0x000fc80000010000 */
        /* <DEDUP_REMOVED lines=8> */
[----:B------:R-:W-:Y:S01]  /*5670*/  FADD.FTZ R27, R25, R8 ;  /* 0x00000008191b7221 */ /* 0x000fe20000010000 */
[----:B------:R-:W-:-:S03]  /*5680*/  FADD.FTZ R8, R43, R7 ;  /* 0x000000072b087221 */ /* 0x000fc60000010000 */
[----:B0-----:R-:W-:Y:S01]  /*5690*/  FADD.FTZ R30, R174, R27 ;  /* 0x0000001bae1e7221 */ /* 0x001fe20000010000 */
[----:B------:R-:W-:Y:S01]  /*56a0*/  FADD.FTZ R8, R175, R8 ;  /* 0x00000008af087221 */ /* 0x000fe20000010000 */
[C---:B------:R-:W-:Y:S02]  /*56b0*/  F2FP.F16.F32.PACK_AB R174, R29.reuse, R174 ;  /* 0x000000ae1dae723e */ /* 0x040fe400000000ff */
[----:B------:R-:W-:Y:S01]  /*56c0*/  FADD.FTZ R7, R29, R30 ;  /* 0x0000001e1d077221 */ /* 0x000fe20000010000 */
[C---:B------:R-:W-:Y:S01]  /*56d0*/  FADD.FTZ R8, R47.reuse, R8 ;  /* 0x000000082f087221 */ /* 0x040fe20000010000 */
[----:B------:R-:W-:Y:S02]  /*56e0*/  F2FP.F16.F32.PACK_AB R175, R47, R175 ;  /* 0x000000af2faf723e */ /* 0x000fe400000000ff */
[----:B------:R-:W-:Y:S01]  /*56f0*/  FADD.FTZ R30, R168, R7 ;  /* 0x00000007a81e7221 */ /* 0x000fe20000010000 */
[----:B------:R-:W-:Y:S01]  /*5700*/  FADD.FTZ R7, R169, R8 ;  /* 0x00000008a9077221 */ /* 0x000fe20000010000 */
[----:B------:R-:W-:-:S02]  /*5710*/  F2FP.F16.F32.PACK_AB R169, R24, R169 ;  /* 0x000000a918a9723e */ /* 0x000fc400000000ff */
[C---:B------:R-:W-:Y:S01]  /*5720*/  FADD.FTZ R17, R33.reuse, R30 ;  /* 0x0000001e21117221 */ /* 0x040fe20000010000 */
[----:B------:R-:W-:Y:S01]  /*5730*/  FADD.FTZ R8, R24, R7 ;  /* 0x0000000718087221 */ /* 0x000fe20000010000 */
[----:B------:R-:W-:Y:S02]  /*5740*/  F2FP.F16.F32.PACK_AB R168, R33, R168 ;  /* 0x000000a821a8723e */ /* 0x000fe400000000ff */
[----:B------:R-:W-:Y:S01]  /*5750*/  FADD.FTZ R30, R170, R17 ;  /* 0x00000011aa1e7221 */ /* 0x000fe20000010000 */
[----:B------:R-:W-:Y:S01]  /*5760*/  FADD.FTZ R7, R171, R8 ;  /* 0x00000008ab077221 */ /* 0x000fe20000010000 */
[C---:B------:R-:W-:Y:S02]  /*5770*/  F2FP.F16.F32.PACK_AB R170, R37.reuse, R170 ;  /* 0x000000aa25aa723e */ /* 0x040fe400000000ff */
[----:B------:R-:W-:Y:S01]  /*5780*/  FADD.FTZ R17, R37, R30 ;  /* 0x0000001e25117221 */ /* 0x000fe20000010000 */
[C---:B------:R-:W-:Y:S01]  /*5790*/  FADD.FTZ R8, R26.reuse, R7 ;  /* 0x000000071a087221 */ /* 0x040fe20000010000 */
[----:B------:R-:W-:-:S02]  /*57a0*/  F2FP.F16.F32.PACK_AB R171, R26, R171 ;  /* 0x000000ab1aab723e */ /* 0x000fc400000000ff */
[----:B------:R-:W-:Y:S01]  /*57b0*/  FADD.FTZ R30, R152, R17 ;  /* 0x00000011981e7221 */ /* 0x000fe20000010000 */
        /* <DEDUP_REMOVED lines=8> */
[----:B------:R-:W-:Y:S01]  /*5840*/  FADD.FTZ R7, R45, R30 ;  /* 0x0000001e2d077221 */ /* 0x000fe20000010000 */
[C---:B------:R-:W-:Y:S01]  /*5850*/  FADD.FTZ R8, R63.reuse, R8 ;  /* 0x000000083f087221 */ /* 0x040fe20000010000 */
        /* <DEDUP_REMOVED lines=14> */
[----:B-1----:R-:W-:Y:S01]  /*5940*/  FADD.FTZ R8, R161, R8 ;  /* 0x00000008a1087221 */ /* 0x002fe20000010000 */
[----:B------:R-:W-:-:S02]  /*5950*/  F2FP.F16.F32.PACK_AB R161, R75, R161 ;  /* 0x000000a14ba1723e */ /* 0x000fc400000000ff */
[----:B------:R-:W-:Y:S01]  /*5960*/  FADD.FTZ R7, R57, R24 ;  /* 0x0000001839077221 */ /* 0x000fe20000010000 */
[----:B------:R-:W-:Y:S01]  /*5970*/  FADD.FTZ R8, R75, R8 ;  /* 0x000000084b087221 */ /* 0x000fe20000010000 */
[----:B------:R-:W-:Y:S02]  /*5980*/  MOV R17, R6 ;  /* 0x0000000600117202 */ /* 0x000fe40000000f00 */
[----:B------:R-:W-:Y:S01]  /*5990*/  FADD.FTZ R24, R18, R7 ;  /* 0x0000000712187221 */ /* 0x000fe20000010000 */
[----:B--2---:R-:W-:Y:S01]  /*59a0*/  FADD.FTZ R8, R163, R8 ;  /* 0x00000008a3087221 */ /* 0x004fe20000010000 */
[----:B------:R-:W-:Y:S02]  /*59b0*/  F2FP.F16.F32.PACK_AB R163, R79, R163 ;  /* 0x000000a34fa3723e */ /* 0x000fe400000000ff */
[----:B------:R-:W-:Y:S01]  /*59c0*/  FADD.FTZ R7, R61, R24 ;  /* 0x000000183d077221 */ /* 0x000fe20000010000 */
[----:B------:R-:W-:-:S03]  /*59d0*/  FADD.FTZ R8, R79, R8 ;  /* 0x000000084f087221 */ /* 0x000fc60000010000 */
[----:B------:R-:W-:Y:S01]  /*59e0*/  FADD.FTZ R14, R20, R7 ;  /* 0x00000007140e7221 */ /* 0x000fe20000010000 */
[----:B----4-:R-:W-:Y:S01]  /*59f0*/  FADD.FTZ R8, R165, R8 ;  /* 0x00000008a5087221 */ /* 0x010fe20000010000 */
[----:B------:R-:W-:Y:S02]  /*5a00*/  F2FP.F16.F32.PACK_AB R165, R83, R165 ;  /* 0x000000a553a5723e */ /* 0x000fe400000000ff */
[----:B------:R-:W-:-:S04]  /*5a10*/  FADD.FTZ R7, R65, R14 ;  /* 0x0000000e41077221 */ /* 0x000fc80000010000 */
[----:B------:R-:W-:Y:S01]  /*5a20*/  FADD.FTZ R14, R22, R7 ;  /* 0x00000007160e7221 */ /* 0x000fe20000010000 */
[----:B------:R-:W-:-:S03]  /*5a30*/  FADD.FTZ R7, R83, R8 ;  /* 0x0000000853077221 */ /* 0x000fc60000010000 */
[----:B------:R-:W-:Y:S01]  /*5a40*/  FADD.FTZ R8, R15, R14 ;  /* 0x0000000e0f087221 */ /* 0x000fe20000010000 */
[----:B------:R-:W-:Y:S01]  /*5a50*/  FADD.FTZ R7, R86, R7 ;  /* 0x0000000756077221 */ /* 0x000fe20000010000 */
[----:B------:R-:W-:Y:S02]  /*5a60*/  IMAD.MOV.U32 R14, RZ, RZ, R9 ;  /* 0x000000ffff0e7224 */ /* 0x000fe400078e0009 */
[----:B------:R-:W-:Y:S02]  /*5a70*/  IMAD.MOV.U32 R15, RZ, RZ, R10 ;  /* 0x000000ffff0f7224 */ /* 0x000fe400078e000a */
[----:B------:R-:W-:Y:S01]  /*5a80*/  FADD.FTZ R7, R28, R7 ;  /* 0x000000071c077221 */ /* 0x000fe20000010000 */
[----:B------:R-:W-:Y:S06]  /*5a90*/  @P2 BRA `(.L_x_28) ;  /* 0xffffffdc00e42947 */ /* 0x000fec000383ffff */
.L_x_19:
[----:B------:R-:W-:Y:S06]  /*5aa0*/  BAR.ARV 0x8, 0x180 ;  /* 0x0206000000007b1d */ /* 0x000fec0000002000 */
        /* <DEDUP_REMOVED lines=64> */
[----:B------:R-:W-:Y:S06]  /*5eb0*/  @!P0 BRA `(.L_x_29) ;  /* 0x0000000000048947 */ /* 0x000fec0003800000 */
[----:B------:R-:W-:Y:S01]  /*5ec0*/  BPT.TRAP 0x1 ;  /* 0x000000040000795c */ /* 0x000fe20000300000 */
.L_x_29:
[----:B------:R-:W-:Y:S02]  /*5ed0*/  SHF.L.U32 R9, R9, 0x1f, RZ ;  /* 0x0000001f09097819 */ /* 0x000fe400000006ff */
[----:B------:R-:W-:-:S04]  /*5ee0*/  LEA R12, R0, UR36, 0x3 ;  /* 0x00000024000c7c11 */ /* 0x000fc8000f8e18ff */
[----:B------:R0:W1:Y:S01]  /*5ef0*/  SYNCS.PHASECHK.TRANS64.TRYWAIT P2, [R12+URZ+0x34850], R9 ;  /* 0x034850090c0075a7 */ /* 0x000062000804017f */
[----:B------:R-:W-:Y:S05]  /*5f00*/  @!P0 BRA `(.L_x_30) ;  /* 0x0000000000048947 */ /* 0x000fea0003800000 */
[----:B------:R-:W-:Y:S01]  /*5f10*/  BPT.TRAP 0x1 ;  /* 0x000000040000795c */ /* 0x000fe20000300000 */
.L_x_30:
[----:B-1----:R-:W-:Y:S05]  /*5f20*/  @P2 BRA `(.L_x_31) ;  /* 0x0000000000082947 */ /* 0x002fea0003800000 */
[----:B------:R-:W1:Y:S02]  /*5f30*/  SYNCS.PHASECHK.TRANS64.TRYWAIT P0, [R12+URZ+0x34850], R9 ;  /* 0x034850090c0075a7 */ /* 0x000e64000800017f */
[----:B-1----:R-:W-:Y:S05]  /*5f40*/  @!P0 BRA `(.L_x_32) ;  /* 0x0000006000088947 */ /* 0x002fea0003800000 */
.L_x_31:
[----:B------:R-:W-:Y:S01]  /*5f50*/  UIADD3 UR36, UR36, 0x400, URZ ;  /* 0x0000040024247890 */ /* 0x000fe2000fffe03f */
[----:B------:R-:W-:Y:S01]  /*5f60*/  R2UR UR5, R0 ;  /* 0x00000000000572ca */ /* 0x000fe200000e0000 */
[----:B------:R-:W-:Y:S01]  /*5f70*/  WARPGROUP.ARRIVE ;  /* 0x00000000000079c5 */ /* 0x000fe20000000000 */
[----:B------:R-:W-:Y:S01]  /*5f80*/  UMOV UR7, 0x40000040 ;  /* 0x4000004000077882 */ /* 0x000fe20000000000 */
[----:B------:R-:W-:Y:S01]  /*5f90*/  USHF.R.U32.HI UR36, URZ, 0x4, UR36 ;  /* 0x000000043f247899 */ /* 0x000fe20008011624 */
[----:B------:R-:W2:Y:S01]  /*5fa0*/  SHFL.BFLY PT, R5, R8, 0x2, 0x1f ;  /* 0x0c401f0008057f89 */ /* 0x000ea200000e0000 */
[----:B01----:R-:W-:Y:S02]  /*5fb0*/  @!P1 VIADD R12, R12, 0x34860 ;  /* 0x000348600c0c9836 */ /* 0x003fe40000000000 */
[----:B------:R-:W-:Y:S01]  /*5fc0*/  ULOP3.LUT UR36, UR36, 0x3fff, URZ, 0xc0, !UPT ;  /* 0x00003fff24247892 */ /* 0x000fe2000f8ec03f */
[----:B------:R-:W0:Y:S01]  /*5fd0*/  SHFL.BFLY PT, R0, R7, 0x2, 0x1f ;  /* 0x0c401f0007007f89 */ /* 0x000e2200000e0000 */
[----:B------:R-:W-:Y:S01]  /*5fe0*/  IMAD.MOV.U32 R4, RZ, RZ, -0x800000 ;  /* 0xff800000ff047424 */ /* 0x000fe200078e00ff */
[----:B------:R-:W-:Y:S01]  /*5ff0*/  @!P1 PRMT R12, RZ, 0x654, R12 ;  /* 0x00000654ff0c9816 */ /* 0x000fe2000000000c */
[----:B------:R-:W-:-:S04]  /*6000*/  ULOP3.LUT UR4, UR36, 0x4000000, URZ, 0xfc, !UPT ;  /* 0x0400000024047892 */ /* 0x000fc8000f8efc3f */
[----:B------:R-:W-:-:S07]  /*6010*/  ULEA UR4, UR5, UR4, 0xb ;  /* 0x0000000405047291 */ /* 0x000fce000f8e583f */
[----:B------:R-:W-:Y:S02]  /*6020*/  UMOV UR6, UR4 ;  /* 0x0000000400067c82 */ /* 0x000fe40008000000 */
[----:B------:R-:W-:Y:S01]  /*6030*/  HGMMA.64x128x16.F32 R24, R180, gdesc[UR4].tnspB, R24, gsb0 ;  /* 0x41e00004b4187df0 */ /* 0x000fe20008000818 */
[----:B------:R-:W-:Y:S01]  /*6040*/  UIADD3 UR6, UR4, 0x80, URZ ;  /* 0x0000008004067890 */ /* 0x000fe2000fffe03f */
[----:B------:R-:W-:Y:S01]  /*6050*/  UMOV UR7, 0x40000040 ;  /* 0x4000004000077882 */ /* 0x000fe20000000000 */
[----:B--2---:R-:W-:Y:S01]  /*6060*/  FADD.FTZ R5, R5, R8 ;  /* 0x0000000805057221 */ /* 0x004fe20000010000 */
[----:B------:R-:W-:Y:S02]  /*6070*/  IMAD.MOV.U32 R8, RZ, RZ, RZ ;  /* 0x000000ffff087224 */ /* 0x000fe400078e00ff */
[----:B0-----:R-:W-:Y:S01]  /*6080*/  FADD.FTZ R2, R0, R7 ;  /* 0x0000000700027221 */ /* 0x001fe20000010000 */
[----:B------:R-:W-:Y:S01]  /*6090*/  IMAD.MOV.U32 R7, RZ, RZ, RZ ;  /* 0x000000ffff077224 */ /* 0x000fe200078e00ff */
[----:B------:R-:W0:Y:S04]  /*60a0*/  SHFL.BFLY PT, R0, R5, 0x1, 0x1f ;  /* 0x0c201f0005007f89 */ /* 0x000e2800000e0000 */
[----:B------:R-:W1:Y:S01]  /*60b0*/  SHFL.BFLY PT, R9, R2, 0x1, 0x1f ;  /* 0x0c201f0002097f89 */ /* 0x000e6200000e0000 */
[----:B0-----:R-:W-:Y:S01]  /*60c0*/  FADD.FTZ R13, R5, R0 ;  /* 0x00000000050d7221 */ /* 0x001fe20000010000 */
[----:B------:R-:W-:-:S02]  /*60d0*/  IMAD.MOV.U32 R0, RZ, RZ, -0x800000 ;  /* 0xff800000ff007424 */ /* 0x000fc400078e00ff */
[----:B-1----:R-:W-:Y:S02]  /*60e0*/  FADD.FTZ R14, R2, R9 ;  /* 0x00000009020e7221 */ /* 0x002fe40000010000 */
[----:B------:R-:W-:-:S03]  /*60f0*/  FSETP.NE.FTZ.AND P0, PT, R13, RZ, PT ;  /* 0x000000ff0d00720b */ /* 0x000fc60003f15000 */
[----:B------:R-:W-:-:S10]  /*6100*/  FSETP.NE.FTZ.AND P2, PT, R14, RZ, PT ;  /* 0x000000ff0e00720b */ /* 0x000fd40003f55000 */
[----:B------:R-:W0:Y:S01]  /*6110*/  @P0 MUFU.LG2 R9, R13 ;  /* 0x0000000d00090308 */ /* 0x000e220000000c00 */
[C---:B------:R-:W-:Y:S02]  /*6120*/  @P0 FMUL.FTZ R5, R3.reuse, 0.69314718246459960938 ;  /* 0x3f31721803050820 */ /* 0x040fe40000410000 */
[----:B------:R-:W-:-:S05]  /*6130*/  @P2 FMUL.FTZ R18, R3, 0.69314718246459960938 ;  /* 0x3f31721803122820 */ /* 0x000fca0000410000 */
[----:B------:R-:W1:Y:S08]  /*6140*/  @P2 MUFU.LG2 R11, R14 ;  /* 0x0000000e000b2308 */ /* 0x000e700000000c00 */
[----:B------:R-:W2:Y:S01]  /*6150*/  @P0 MUFU.RCP R7, R13 ;  /* 0x0000000d00070308 */ /* 0x000ea20000001000 */
[----:B0-----:R-:W-:-:S04]  /*6160*/  @P0 FMUL.FTZ R2, R9, 0.69314718246459960938 ;  /* 0x3f31721809020820 */ /* 0x001fc80000410000 */
[----:B------:R-:W-:Y:S01]  /*6170*/  @P0 FFMA.FTZ R4, R5, R6, R2 ;  /* 0x0000000605040223 */ /* 0x000fe20000010002 */
[----:B------:R-:W-:Y:S02]  /*6180*/  PLOP3.LUT P0, PT, PT, PT, PT, 0x8, 0x0 ;  /* 0x000000000000781c */ /* 0x000fe40003f0e170 */
[----:B------:R-:W0:Y:S01]  /*6190*/  @P2 MUFU.RCP R8, R14 ;  /* 0x0000000e00082308 */ /* 0x000e220000001000 */
[----:B-1----:R-:W-:-:S04]  /*61a0*/  @P2 FMUL.FTZ R11, R11, 0.69314718246459960938 ;  /* 0x3f3172180b0b2820 */ /* 0x002fc80000410000 */
[----:B------:R-:W-:Y:S01]  /*61b0*/  @P2 FFMA.FTZ R0, R18, R10, R11 ;  /* 0x0000000a12002223 */ /* 0x000fe2000001000b */
[----:B------:R-:W-:Y:S02]  /*61c0*/  WARPGROUP.DEPBAR.LE gsb0, 0x0 ;  /* 0x00008000000079c5 */ /* 0x000fe40000010000 */
[----:B------:R-:W-:-:S06]  /*61d0*/  WARPGROUP.ARRIVE ;  /* 0x00000000000079c5 */ /* 0x000fcc0000000000 */
[----:B------:R-:W-:Y:S01]  /*61e0*/  HGMMA.64x128x16.F32 R24, R176, gdesc[UR4].tnspB, R24, gsb0 ;  /* 0x41e00004b0187df0 */ /* 0x000fe20008000818 */
[----:B------:R-:W-:Y:S01]  /*61f0*/  UIADD3 UR6, UR4, 0x100, URZ ;  /* 0x0000010004067890 */ /* 0x000fe2000fffe03f */
[----:B------:R-:W-:Y:S01]  /*6200*/  UMOV UR7, 0x40000040 ;  /* 0x4000004000077882 */ /* 0x000fe20000000000 */
[----:B------:R-:W-:Y:S02]  /*6210*/  WARPGROUP.DEPBAR.LE gsb0, 0x0 ;  /* 0x00008000000079c5 */ /* 0x000fe40000010000 */
[----:B------:R-:W-:-:S07]  /*6220*/  WARPGROUP.ARRIVE ;  /* 0x00000000000079c5 */ /* 0x000fce0000000000 */
        /* <DEDUP_REMOVED lines=18> */
[----:B------:R-:W-:Y:S01]  /*6350*/  UIADD3 UR4, UR4, 0x380, URZ ;  /* 0x0000038004047890 */ /* 0x000fe2000fffe03f */
[----:B------:R-:W-:Y:S02]  /*6360*/  WARPGROUP.DEPBAR.LE gsb0, 0x0 ;  /* 0x00008000000079c5 */ /* 0x000fe40000010000 */
[----:B------:R-:W-:-:S06]  /*6370*/  WARPGROUP.ARRIVE ;  /* 0x00000000000079c5 */ /* 0x000fcc0000000000 */
[----:B------:R-:W-:Y:S01]  /*6380*/  HGMMA.64x128x16.F32 R24, R160, gdesc[UR4].tnspB, R24, gsb0 ;  /* 0x41e00004a0187df0 */ /* 0x000fe20008000818 */
[----:B------:R-:W-:Y:S01]  /*6390*/  UMOV UR6, UR4 ;  /* 0x0000000400067c82 */ /* 0x000fe20008000000 */
[----:B------:R-:W-:Y:S01]  /*63a0*/  UMOV UR7, 0x40000040 ;  /* 0x4000004000077882 */ /* 0x000fe20000000000 */
[----:B------:R-:W-:Y:S02]  /*63b0*/  WARPGROUP.DEPBAR.LE gsb0, 0x0 ;  /* 0x00008000000079c5 */ /* 0x000fe40000010000 */
[----:B------:R-:W-:-:S07]  /*63c0*/  WARPGROUP.ARRIVE ;  /* 0x00000000000079c5 */ /* 0x000fce0000000000 */
[----:B------:R-:W-:Y:S03]  /*63d0*/  HGMMA.64x128x16.F32 R24, R164, gdesc[UR4].tnspB, R24, gsb0 ;  /* 0x41e00004a4187df0 */ /* 0x000fe60008000818 */
[----:B------:R-:W-:Y:S02]  /*63e0*/  WARPGROUP.DEPBAR.LE gsb0, 0x0 ;  /* 0x00008000000079c5 */ /* 0x000fe40000010000 */
[----:B------:R1:W-:Y:S01]  /*63f0*/  @!P1 SYNCS.ARRIVE.TRANS64.RED.A1T0 RZ, [R12+URZ], RZ ;  /* 0x000000ff0cff99a7 */ /* 0x0003e2000810043f */
[-C--:B--2---:R-:W-:Y:S01]  /*6400*/  FMUL.FTZ R24, R24, R7.reuse ;  /* 0x0000000718187220 */ /* 0x084fe20000410000 */
        /* <DEDUP_REMOVED lines=31> */
[-C--:B0-----:R-:W-:Y:S01]  /*6600*/  FMUL.FTZ R26, R26, R8.reuse ;  /* 0x000000081a1a7220 */ /* 0x081fe20000410000 */
        /* <DEDUP_REMOVED lines=30> */
[----:B-1----:R-:W-:-:S07]  /*67f0*/  FMUL.FTZ R87, R87, R8 ;  /* 0x0000000857577220 */ /* 0x002fce0000410000 */
.L_x_12:
[----:B------:R-:W-:Y:S05]  /*6800*/  @P0 BRA `(.L_x_33) ;  /* 0x0000001400340947 */ /* 0x000fea0003800000 */
[----:B------:R-:W0:Y:S01]  /*6810*/  S2R R2, SR_TID.X ;  /* 0x0000000000027919 */ /* 0x000e220000002100 */
[----:B------:R-:W1:Y:S01]  /*6820*/  LDC R17, c[0x0][0xbe8] ;  /* 0x0002fa00ff117b82 */ /* 0x000e620000000800 */
[----:B------:R-:W-:Y:S01]  /*6830*/  SHF.R.S32.HI R11, RZ, 0x1f, R16 ;  /* 0x0000001fff0b7819 */ /* 0x000fe20000011410 */
[----:B------:R-:W-:Y:S01]  /*6840*/  ULDC.64 UR4, c[0x0][0xbd0] ;  /* 0x0002f40000047ab9 */ /* 0x000fe20000000a00 */
[----:B------:R-:W2:Y:S01]  /*6850*/  S2R R12, SR_CTAID.X ;  /* 0x00000000000c7919 */ /* 0x000ea20000002500 */
[----:B------:R-:W-:Y:S01]  /*6860*/  ULDC.64 UR6, c[0x0][0xb38] ;  /* 0x0002ce0000067ab9 */ /* 0x000fe20000000a00 */
[----:B------:R-:W-:Y:S03]  /*6870*/  BSSY B0, `(.L_x_34) ;  /* 0x00000e2000007945 */ /* 0x000fe60003800000 */
[----:B------:R-:W3:Y:S08]  /*6880*/  S2UR UR9, SR_CTAID.Z ;  /* 0x00000000000979c3 */ /* 0x000ef00000002700 */
[----:B------:R-:W4:Y:S08]  /*6890*/  LDC.64 R18, c[0x0][0xbd8] ;  /* 0x0002f600ff127b82 */ /* 0x000f300000000a00 */
[----:B------:R-:W-:Y:S01]  /*68a0*/  BAR.SYNC.DEFER_BLOCKING 0x1, 0x100 ;  /* 0x0044000000007b1d */ /* 0x000fe20000010000 */
[----:B-1----:R-:W-:-:S07]  /*68b0*/  ISETP.NE.AND P0, PT, R17, 0x1, PT ;  /* 0x000000011100780c */ /* 0x002fce0003f05270 */
[----:B------:R-:W1:Y:S01]  /*68c0*/  S2UR UR8, SR_CTAID.Y ;  /* 0x00000000000879c3 */ /* 0x000e620000002600 */
[----:B0-----:R-:W-:-:S07]  /*68d0*/  VIADD R6, R2, 0xffffff80 ;  /* 0xffffff8002067836 */ /* 0x001fce0000000000 */
[----:B------:R-:W1:Y:S01]  /*68e0*/  LDC R23, c[0x0][0xc50] ;  /* 0x00031400ff177b82 */ /* 0x000e620000000800 */
[----:B------:R-:W-:-:S04]  /*68f0*/  SHF.R.S32.HI R5, RZ, 0x1f, R6 ;  /* 0x0000001fff057819 */ /* 0x000fc80000011406 */
[----:B------:R-:W-:-:S03]  /*6900*/  LEA.HI R7, R5, R6, RZ, 0x7 ;  /* 0x0000000605077211 */ /* 0x000fc600078f38ff */
[----:B------:R-:W0:Y:S01]  /*6910*/  LDC.64 R20, c[0x0][0xb40] ;  /* 0x0002d000ff147b82 */ /* 0x000e220000000a00 */
[----:B------:R-:W-:Y:S02]  /*6920*/  LEA.HI R5, R5, R6, RZ, 0x2 ;  /* 0x0000000605057211 */ /* 0x000fe400078f10ff */
[----:B------:R-:W-:Y:S02]  /*6930*/  LOP3.LUT R3, R7, 0xffffff80, RZ, 0xc0, !PT ;  /* 0xffffff8007037812 */ /* 0x000fe400078ec0ff */
[----:B------:R-:W-:Y:S02]  /*6940*/  LOP3.LUT R5, R5, 0xfffffffc, RZ, 0xc0, !PT ;  /* 0xfffffffc05057812 */ /* 0x000fe400078ec0ff */
[C---:B------:R-:W-:Y:S01]  /*6950*/  IADD3 R88, R6.reuse, -R3, RZ ;  /* 0x8000000306587210 */ /* 0x040fe20007ffe0ff */
[----:B------:R-:W5:Y:S01]  /*6960*/  @P0 LDC R13, c[0x0][0xbec] ;  /* 0x0002fb00ff0d0b82 */ /* 0x000f620000000800 */
[----:B------:R-:W-:Y:S01]  /*6970*/  SHF.R.S32.HI R8, RZ, 0x7, R7 ;  /* 0x00000007ff087819 */ /* 0x000fe20000011407 */
[----:B------:R-:W-:Y:S01]  /*6980*/  IMAD.IADD R5, R6, 0x1, -R5 ;  /* 0x0000000106057824 */ /* 0x000fe200078e0a05 */
[----:B------:R-:W-:-:S04]  /*6990*/  SHF.R.S32.HI R9, RZ, 0x1f, R88 ;  /* 0x0000001fff097819 */ /* 0x000fc80000011458 */
[----:B------:R-:W-:Y:S01]  /*69a0*/  LEA.HI R89, R9, R88, RZ, 0x2 ;  /* 0x0000005809597211 */ /* 0x000fe200078f10ff */
[----:B------:R-:W5:Y:S03]  /*69b0*/  @P0 LDC R91, c[0x0][0xbec] ;  /* 0x0002fb00ff5b0b82 */ /* 0x000f660000000800 */
[--C-:B------:R-:W-:Y:S02]  /*69c0*/  SHF.R.S32.HI R2, RZ, 0x2, R89.reuse ;  /* 0x00000002ff027819 */ /* 0x100fe40000011459 */
[----:B------:R-:W-:Y:S02]  /*69d0*/  SHF.R.S32.HI R3, RZ, 0x1f, R89 ;  /* 0x0000001fff037819 */ /* 0x000fe40000011459 */
[----:B------:R-:W-:Y:S01]  /*69e0*/  LOP3.LUT R89, R89, 0x7ffffffc, RZ, 0xc0, !PT ;  /* 0x7ffffffc59597812 */ /* 0x000fe200078ec0ff */
[----:B------:R-:W5:Y:S01]  /*69f0*/  @P0 LDC R15, c[0x0][0xbf0] ;  /* 0x0002fc00ff0f0b82 */ /* 0x000f620000000800 */
[----:B------:R-:W-:-:S04]  /*6a00*/  LEA.HI R3, R3, R2, RZ, 0x3 ;  /* 0x0000000203037211 */ /* 0x000fc800078f18ff */
[----:B------:R-:W-:-:S03]  /*6a10*/  LOP3.LUT R3, R3, 0xfffffff8, RZ, 0xc0, !PT ;  /* 0xfffffff803037812 */ /* 0x000fc600078ec0ff */
[----:B------:R-:W5:Y:S02]  /*6a20*/  @P0 LDC R22, c[0x0][0xbf0] ;  /* 0x0002fc00ff160b82 */ /* 0x000f640000000800 */
[----:B------:R-:W-:Y:S01]  /*6a30*/  IMAD.IADD R6, R2, 0x1, -R3 ;  /* 0x0000000102067824 */ /* 0x000fe200078e0a03 */
[----:B------:R-:W-:Y:S02]  /*6a40*/  LEA.HI R2, R7, R8, RZ, 0x1 ;  /* 0x0000000807027211 */ /* 0x000fe400078f08ff */
[----:B------:R-:W-:Y:S02]  /*6a50*/  LEA.HI R3, R9, R88, RZ, 0x5 ;  /* 0x0000005809037211 */ /* 0x000fe400078f28ff */
[----:B------:R-:W-:Y:S02]  /*6a60*/  LOP3.LUT R2, R2, 0x3fffffe, RZ, 0xc0, !PT ;  /* 0x03fffffe02027812 */ /* 0x000fe400078ec0ff */
[----:B------:R-:W-:Y:S02]  /*6a70*/  LEA.HI R7, R5, R5, RZ, 0x1 ;  /* 0x0000000505077211 */ /* 0x000fe400078f08ff */
[----:B------:R-:W-:Y:S01]  /*6a80*/  SHF.R.S32.HI R3, RZ, 0x5, R3 ;  /* 0x00000005ff037819 */ /* 0x000fe20000011403 */
[----:B------:R-:W-:Y:S01]  /*6a90*/  IMAD.IADD R2, R8, 0x1, -R2 ;  /* 0x0000000108027824 */ /* 0x000fe200078e0a02 */
[----:B------:R-:W-:Y:S01]  /*6aa0*/  LOP3.LUT R8, R7, 0x1ffffffe, RZ, 0xc0, !PT ;  /* 0x1ffffffe07087812 */ /* 0x000fe200078ec0ff */
[----:B------:R-:W-:-:S02]  /*6ab0*/  IMAD R7, R11, UR4, RZ ;  /* 0x000000040b077c24 */ /* 0x000fc4000f8e02ff */
[----:B------:R-:W-:Y:S02]  /*6ac0*/  IMAD R3, R3, 0x10, R6 ;  /* 0x0000001003037824 */ /* 0x000fe400078e0206 */
[----:B------:R-:W-:Y:S02]  /*6ad0*/  IMAD.IADD R8, R5, 0x1, -R8 ;  /* 0x0000000105087824 */ /* 0x000fe400078e0a08 */
[----:B------:R-:W-:Y:S02]  /*6ae0*/  IMAD R5, R2, 0x40, R3 ;  /* 0x0000004002057824 */ /* 0x000fe400078e0203 */
[----:B------:R-:W-:Y:S01]  /*6af0*/  IMAD.WIDE.U32 R2, R16, UR4, RZ ;  /* 0x0000000410027c25 */ /* 0x000fe2000f8e00ff */
[----:B---3--:R-:W-:-:S03]  /*6b00*/  USHF.R.S32.HI UR4, URZ, 0x1f, UR9 ;  /* 0x0000001f3f047899 */ /* 0x008fc60008011409 */
[C---:B------:R-:W-:Y:S02]  /*6b10*/  IMAD R9, R16.reuse, UR5, R7 ;  /* 0x0000000510097c24 */ /* 0x040fe4000f8e0207 */
[----:B------:R-:W-:Y:S02]  /*6b20*/  IMAD R11, R11, UR6, RZ ;  /* 0x000000060b0b7c24 */ /* 0x000fe4000f8e02ff */
[----:B------:R-:W-:Y:S01]  /*6b30*/  IMAD.WIDE.U32 R6, R16, UR6, RZ ;  /* 0x0000000610067c25 */ /* 0x000fe2000f8e00ff */
[----:B------:R-:W-:-:S03]  /*6b40*/  IADD3 R3, R3, R9, RZ ;  /* 0x0000000903037210 */ /* 0x000fc60007ffe0ff */
[----:B------:R-:W-:Y:S01]  /*6b50*/  IMAD R9, R16, UR7, R11 ;  /* 0x0000000710097c24 */ /* 0x000fe2000f8e020b */
[----:B------:R-:W-:Y:S01]  /*6b60*/  ULDC.64 UR6, c[0x0][0xb48] ;  /* 0x0002d20000067ab9 */ /* 0x000fe20000000a00 */
[----:B------:R-:W-:Y:S02]  /*6b70*/  IMAD R8, R8, 0x8, R5 ;  /* 0x0000000808087824 */ /* 0x000fe400078e0205 */
[----:B------:R-:W-:Y:S02]  /*6b80*/  IMAD.MOV R16, RZ, RZ, -R16 ;  /* 0x000000ffff107224 */ /* 0x000fe400078e0a10 */
[----:B----4-:R-:W-:Y:S02]  /*6b90*/  IMAD R10, R18, UR4, RZ ;  /* 0x00000004120a7c24 */ /* 0x010fe4000f8e02ff */
[----:B--2---:R-:W-:Y:S02]  /*6ba0*/  IMAD R8, R12, 0x80, R8 ;  /* 0x000000800c087824 */ /* 0x004fe400078e0208 */
[----:B0-----:R-:W-:Y:S01]  /*6bb0*/  IMAD R14, R20, UR4, RZ ;  /* 0x00000004140e7c24 */ /* 0x001fe2000f8e02ff */
[----:B------:R-:W-:Y:S01]  /*6bc0*/  ULDC.64 UR4, c[0x0][0xbe0] ;  /* 0x0002f80000047ab9 */ /* 0x000fe20000000a00 */
[----:B-1----:R-:W-:-:S02]  /*6bd0*/  IMAD R23, R23, R16, UR8 ;  /* 0x0000000817177e24 */ /* 0x002fc4000f8e0210 */
[----:B------:R-:W-:Y:S02]  /*6be0*/  IMAD.IADD R7, R7, 0x1, R9 ;  /* 0x0000000107077824 */ /* 0x000fe400078e0209 */
[----:B------:R-:W-:Y:S02]  /*6bf0*/  IMAD R11, R19, UR9, R10 ;  /* 0x00000009130b7c24 */ /* 0x000fe4000f8e020a */
[----:B------:R-:W-:-:S04]  /*6c00*/  IMAD.WIDE.U32 R2, R18, UR9, R2 ;  /* 0x0000000912027c25 */ /* 0x000fc8000f8e0002 */
[----:B-----5:R-:W-:-:S04]  /*6c10*/  @P0 IMAD.HI.U32 R10, R8, R13, RZ ;  /* 0x0000000d080a0227 */ /* 0x020fc800078e00ff */
[----:B------:R-:W-:Y:S01]  /*6c20*/  IMAD R13, R21, UR9, R14 ;  /* 0x00000009150d7c24 */ /* 0x000fe2000f8e020e */
[----:B------:R-:W-:Y:S01]  /*6c30*/  SHF.R.S32.HI R14, RZ, 0x1f, R23 ;  /* 0x0000001fff0e7819 */ /* 0x000fe20000011417 */
[----:B------:R-:W-:Y:S01]  /*6c40*/  IMAD.WIDE.U32 R6, R20, UR9, R6 ;  /* 0x0000000914067c25 */ /* 0x000fe2000f8e0006 */
[----:B------:R-:W-:-:S03]  /*6c50*/  ULDC.64 UR8, c[0x0][0xb28] ;  /* 0x0002ca0000087ab9 */ /* 0x000fc60000000a00 */
[----:B------:R-:W-:Y:S01]  /*6c60*/  IMAD.IADD R3, R3, 0x1, R11 ;  /* 0x0000000103037824 */ /* 0x000fe200078e020b */
[----:B------:R-:W-:Y:S01]  /*6c70*/  MOV R11, R8 ;  /* 0x00000008000b7202 */ /* 0x000fe20000000f00 */
[----:B------:R-:W-:-:S04]  /*6c80*/  @P0 IMAD.HI.U32 R91, R8, R91, RZ ;  /* 0x0000005b085b0227 */ /* 0x000fc800078e00ff */
[----:B------:R-:W-:Y:S01]  /*6c90*/  IMAD.IADD R7, R7, 0x1, R13 ;  /* 0x0000000107077824 */ /* 0x000fe200078e020d */
[----:B------:R-:W-:Y:S01]  /*6ca0*/  @P0 SHF.R.U32.HI R11, RZ, R22, R91 ;  /* 0x00000016ff0b0219 */ /* 0x000fe2000001165b */
[----:B------:R-:W-:Y:S01]  /*6cb0*/  IMAD.MOV.U32 R9, RZ, RZ, R8 ;  /* 0x000000ffff097224 */ /* 0x000fe200078e0008 */
[----:B------:R-:W-:Y:S01]  /*6cc0*/  @P0 SHF.R.U32.HI R9, RZ, R15, R10 ;  /* 0x0000000fff090219 */ /* 0x000fe2000001160a */
[----:B------:R-:W-:Y:S02]  /*6cd0*/  IMAD R13, R14, UR6, RZ ;  /* 0x000000060e0d7c24 */ /* 0x000fe4000f8e02ff */
[----:B------:R-:W-:-:S04]  /*6ce0*/  IMAD.WIDE.U32 R2, R23, UR4, R2 ;  /* 0x0000000417027c25 */ /* 0x000fc8000f8e0002 */
[----:B------:R-:W-:Y:S01]  /*6cf0*/  IMAD R10, R14, UR4, RZ ;  /* 0x000000040e0a7c24 */ /* 0x000fe2000f8e02ff */
[----:B------:R-:W-:Y:S01]  /*6d00*/  IADD3 R2, P0, R9, R2, RZ ;  /* 0x0000000209027210 */ /* 0x000fe20007f1e0ff */
[C---:B------:R-:W-:Y:S01]  /*6d10*/  IMAD R15, R23.reuse, UR7, R13 ;  /* 0x00000007170f7c24 */ /* 0x040fe2000f8e020d */
[--C-:B------:R-:W-:Y:S01]  /*6d20*/  SHF.R.S32.HI R13, RZ, 0x1f, R9.reuse ;  /* 0x0000001fff0d7819 */ /* 0x100fe20000011409 */
[----:B------:R-:W-:Y:S02]  /*6d30*/  IMAD.MOV R9, RZ, RZ, -R9 ;  /* 0x000000ffff097224 */ /* 0x000fe400078e0a09 */
[----:B------:R-:W-:Y:S01]  /*6d40*/  IMAD R14, R23, UR5, R10 ;  /* 0x00000005170e7c24 */ /* 0x000fe2000f8e020a */
[--C-:B------:R-:W-:Y:S01]  /*6d50*/  SHF.R.S32.HI R10, RZ, 0x1f, R11.reuse ;  /* 0x0000001fff0a7819 */ /* 0x100fe2000001140b */
[----:B------:R-:W-:Y:S01]  /*6d60*/  IMAD.MOV R16, RZ, RZ, -R11 ;  /* 0x000000ffff107224 */ /* 0x000fe200078e0a0b */
[----:B------:R-:W-:Y:S01]  /*6d70*/  ULDC.64 UR4, c[0x0][0xb30] ;  /* 0x0002cc0000047ab9 */ /* 0x000fe20000000a00 */
[----:B------:R-:W-:Y:S01]  /*6d80*/  IMAD R9, R17, R9, R8 ;  /* 0x0000000911097224 */ /* 0x000fe200078e0208 */
[----:B------:R-:W-:Y:S01]  /*6d90*/  IADD3.X R3, R13, R3, R14, P0, !PT ;  /* 0x000000030d037210 */ /* 0x000fe200007fe40e */
[----:B------:R-:W-:Y:S01]  /*6da0*/  IMAD.WIDE.U32 R6, R23, UR6, R6 ;  /* 0x0000000617067c25 */ /* 0x000fe2000f8e0006 */
[----:B------:R-:W-:-:S03]  /*6db0*/  ULDC.64 UR6, c[0x0][0xbc8] ;  /* 0x0002f20000067ab9 */ /* 0x000fc60000000a00 */
[----:B------:R-:W-:Y:S02]  /*6dc0*/  IMAD R10, R10, UR4, RZ ;  /* 0x000000040a0a7c24 */ /* 0x000fe4000f8e02ff */
[----:B------:R-:W-:Y:S01]  /*6dd0*/  IMAD R13, R17, R16, R8 ;  /* 0x00000010110d7224 */ /* 0x000fe200078e0208 */
[----:B------:R-:W-:Y:S01]  /*6de0*/  SHF.R.S32.HI R8, RZ, 0x1f, R9 ;  /* 0x0000001fff087819 */ /* 0x000fe20000011409 */
[----:B------:R-:W-:Y:S02]  /*6df0*/  IMAD.IADD R7, R7, 0x1, R15 ;  /* 0x0000000107077824 */ /* 0x000fe400078e020f */
[C---:B------:R-:W-:Y:S01]  /*6e00*/  IMAD R15, R11.reuse, UR5, R10 ;  /* 0x000000050b0f7c24 */ /* 0x040fe2000f8e020a */
[----:B------:R-:W-:Y:S01]  /*6e10*/  SHF.R.S32.HI R10, RZ, 0x1f, R13 ;  /* 0x0000001fff0a7819 */ /* 0x000fe2000001140d */
[----:B------:R-:W-:Y:S01]  /*6e20*/  IMAD.WIDE.U32 R6, R11, UR4, R6 ;  /* 0x000000040b067c25 */ /* 0x000fe2000f8e0006 */
[----:B------:R-:W0:Y:S01]  /*6e30*/  S2UR UR5, SR_CgaCtaId ;  /* 0x00000000000579c3 */ /* 0x000e220000008800 */
[----:B------:R-:W-:-:S02]  /*6e40*/  UMOV UR4, 0x400 ;  /* 0x0000040000047882 */ /* 0x000fc40000000000 */
[----:B------:R-:W-:Y:S02]  /*6e50*/  IMAD R8, R8, UR6, RZ ;  /* 0x0000000608087c24 */ /* 0x000fe4000f8e02ff */
[----:B------:R-:W-:Y:S02]  /*6e60*/  IMAD.IADD R7, R7, 0x1, R15 ;  /* 0x0000000107077824 */ /* 0x000fe400078e020f */
[----:B------:R-:W-:Y:S02]  /*6e70*/  IMAD R10, R10, UR8, RZ ;  /* 0x000000080a0a7c24 */ /* 0x000fe4000f8e02ff */
[C---:B------:R-:W-:Y:S02]  /*6e80*/  IMAD R11, R9.reuse, UR7, R8 ;  /* 0x00000007090b7c24 */ /* 0x040fe4000f8e0208 */
[----:B------:R-:W-:Y:S01]  /*6e90*/  IMAD.WIDE.U32 R2, R9, UR6, R2 ;  /* 0x0000000609027c25 */ /* 0x000fe2000f8e0002 */
[----:B------:R-:W-:-:S03]  /*6ea0*/  ULDC.64 UR6, c[0x0][0xba8] ;  /* 0x0002ea0000067ab9 */ /* 0x000fc60000000a00 */
[C---:B------:R-:W-:Y:S01]  /*6eb0*/  IMAD R15, R13.reuse, UR9, R10 ;  /* 0x000000090d0f7c24 */ /* 0x040fe2000f8e020a */
[----:B------:R-:W-:Y:S01]  /*6ec0*/  LEA R8, P0, R2, UR6, 0x2 ;  /* 0x0000000602087c11 */ /* 0x000fe2000f8010ff */
[----:B------:R-:W-:Y:S01]  /*6ed0*/  IMAD.WIDE.U32 R6, R13, UR8, R6 ;  /* 0x000000080d067c25 */ /* 0x000fe2000f8e0006 */
[----:B------:R-:W-:Y:S01]  /*6ee0*/  ULDC.64 UR8, c[0x0][0xb00] ;  /* 0x0002c00000087ab9 */ /* 0x000fe20000000a00 */
[----:B------:R-:W-:Y:S02]  /*6ef0*/  ULDC UR6, c[0x0][0xa88] ;  /* 0x0002a20000067ab9 */ /* 0x000fe40000000800 */
[----:B------:R-:W-:Y:S01]  /*6f00*/  IMAD.IADD R9, R3, 0x1, R11 ;  /* 0x0000000103097824 */ /* 0x000fe200078e020b */
[----:B------:R-:W-:Y:S01]  /*6f10*/  IADD3 R3, R7, R15, RZ ;  /* 0x0000000f07037210 */ /* 0x000fe20007ffe0ff */
[----:B------:R-:W-:Y:S01]  /*6f20*/  IMAD R5, R12, 0x80, R5 ;  /* 0x000000800c057824 */ /* 0x000fe200078e0205 */
[----:B------:R-:W-:Y:S01]  /*6f30*/  LEA R20, P1, R6, UR8, 0x2 ;  /* 0x0000000806147c11 */ /* 0x000fe2000f8210ff */
[----:B0-----:R-:W-:Y:S01]  /*6f40*/  ULEA UR4, UR5, UR4, 0x18 ;  /* 0x0000000405047291 */ /* 0x001fe2000f8ec03f */
[----:B------:R-:W-:Y:S01]  /*6f50*/  LEA.HI.X R9, R2, UR7, R9, 0x2, P0 ;  /* 0x0000000702097c11 */ /* 0x000fe200080f1409 */
[----:B------:R-:W-:Y:S01]  /*6f60*/  IMAD R16, R17, UR6, RZ ;  /* 0x0000000611107c24 */ /* 0x000fe2000f8e02ff */
[----:B------:R-:W-:Y:S01]  /*6f70*/  LEA.HI.X R22, R6, UR9, R3, 0x2, P1 ;  /* 0x0000000906167c11 */ /* 0x000fe200088f1403 */
[----:B------:R-:W-:Y:S01]  /*6f80*/  SHFL.IDX PT, R2, R8, RZ, 0x1c1f ;  /* 0x001c1fff08027589 */ /* 0x000fe200000e0000 */
[C---:B------:R-:W-:Y:S01]  /*6f90*/  LOP3.LUT P0, RZ, R88.reuse, 0x3, RZ, 0xc0, !PT ;  /* 0x0000000358ff7812 */ /* 0x040fe2000780c0ff */
[C---:B------:R-:W-:Y:S01]  /*6fa0*/  VIADD R17, R5.reuse, 0x8 ;  /* 0x0000000805117836 */ /* 0x040fe20000000000 */
[----:B------:R-:W-:Y:S01]  /*6fb0*/  UIADD3 UR4, UR4, 0x34820, URZ ;  /* 0x0003482004047890 */ /* 0x000fe2000fffe03f */
[----:B------:R-:W0:Y:S01]  /*6fc0*/  SHFL.IDX PT, R3, R9, RZ, 0x1c1f ;  /* 0x001c1fff09037589 */ /* 0x000e2200000e0000 */
[-C--:B------:R-:W-:Y:S01]  /*6fd0*/  ISETP.GE.OR P1, PT, R5, R16.reuse, P0 ;  /* 0x000000100500720c */ /* 0x080fe20000726670 */
[----:B------:R-:W-:Y:S01]  /*6fe0*/  IMAD.IADD R19, R88, 0x1, -R89 ;  /* 0x0000000158137824 */ /* 0x000fe200078e0a59 */
[-C--:B------:R-:W-:Y:S01]  /*6ff0*/  ISETP.GE.OR P0, PT, R17, R16.reuse, P0 ;  /* 0x000000101100720c */ /* 0x080fe20000706670 */
[----:B------:R-:W-:Y:S01]  /*7000*/  SHFL.IDX PT, R6, R8, 0x1, 0x1c1f ;  /* 0x003c1f0008067f89 */ /* 0x000fe200000e0000 */
[----:B------:R-:W-:Y:S01]  /*7010*/  UPRMT UR4, URZ, 0x654, UR4 ;  /* 0x000006543f047896 */ /* 0x000fe20008000004 */
[----:B------:R-:W-:Y:S01]  /*7020*/  ISETP.GE.AND P2, PT, R5, R16, PT ;  /* 0x000000100500720c */ /* 0x000fe20003f46270 */
[----:B------:R-:W-:Y:S01]  /*7030*/  IMAD.SHL.U32 R19, R19, 0x2, RZ ;  /* 0x0000000213137824 */ /* 0x000fe200078e00ff */
[----:B------:R-:W1:Y:S04]  /*7040*/  SHFL.IDX PT, R7, R9, 0x1, 0x1c1f ;  /* 0x003c1f0009077f89 */ /* 0x000e6800000e0000 */
[----:B------:R2:W3:Y:S02]  /*7050*/  SHFL.IDX PT, R14, R20, RZ, 0x1c1f ;  /* 0x001c1fff140e7589 */ /* 0x0004e400000e0000 */
[----:B------:R-:W-:Y:S02]  /*7060*/  SYNCS.ARRIVE.TRANS64.RED.A1T0 RZ, [UR4], RZ ;  /* 0x000000ffffff79a7 */ /* 0x000fe40008100404 */
[----:B------:R2:W4:Y:S04]  /*7070*/  SHFL.IDX PT, R15, R22, RZ, 0x1c1f ;  /* 0x001c1fff160f7589 */ /* 0x00052800000e0000 */
[----:B0-----:R2:W-:Y:S04]  /*7080*/  @!P1 ST.E desc[UR42][R2.64], R4 ;  /* 0x0000000402009985 */ /* 0x0015e8000c10192a */
[----:B-1----:R2:W-:Y:S01]  /*7090*/  @!P0 ST.E desc[UR42][R6.64], R0 ;  /* 0x0000000006008985 */ /* 0x0025e2000c10192a */
[----:B------:R-:W-:Y:S05]  /*70a0*/  @P2 BRA `(.L_x_35) ;  /* 0x0000000400782947 */ /* 0x000fea0003800000 */
[C---:B--2---:R-:W-:Y:S01]  /*70b0*/  VIADD R0, R19.reuse, 0x8 ;  /* 0x0000000813007836 */ /* 0x044fe20000000000 */
[----:B------:R-:W-:Y:S01]  /*70c0*/  ULDC UR4, c[0x0][0xac8] ;  /* 0x0002b20000047ab9 */ /* 0x000fe20000000800 */
[C---:B------:R-:W-:Y:S01]  /*70d0*/  VIADD R6, R19.reuse, 0x10 ;  /* 0x0000001013067836 */ /* 0x040fe20000000000 */
[C---:B------:R-:W-:Y:S01]  /*70e0*/  ISETP.GE.AND P2, PT, R19.reuse, UR4, PT ;  /* 0x0000000413007c0c */ /* 0x040fe2000bf46270 */
[C---:B------:R-:W-:Y:S01]  /*70f0*/  VIADD R8, R19.reuse, 0x28 ;  /* 0x0000002813087836 */ /* 0x040fe20000000000 */
[----:B------:R-:W-:Y:S01]  /*7100*/  ISETP.GE.AND P3, PT, R0, UR4, PT ;  /* 0x0000000400007c0c */ /* 0x000fe2000bf66270 */
[C---:B------:R-:W-:Y:S01]  /*7110*/  VIADD R9, R19.reuse, 0x30 ;  /* 0x0000003013097836 */ /* 0x040fe20000000000 */
[C---:B------:R-:W-:Y:S01]  /*7120*/  IADD3 R7, R19.reuse, 0x18, RZ ;  /* 0x0000001813077810 */ /* 0x040fe20007ffe0ff */
[C---:B------:R-:W-:Y:S01]  /*7130*/  VIADD R10, R19.reuse, 0x38 ;  /* 0x00000038130a7836 */ /* 0x040fe20000000000 */
[----:B------:R-:W-:Y:S01]  /*7140*/  ISETP.GE.AND P0, PT, R6, UR4, PT ;  /* 0x0000000406007c0c */ /* 0x000fe2000bf06270 */
[----:B------:R-:W-:Y:S01]  /*7150*/  VIADD R11, R19, 0x40 ;  /* 0x00000040130b7836 */ /* 0x000fe20000000000 */
[----:B------:R-:W-:Y:S01]  /*7160*/  ISETP.GE.AND P1, PT, R7, UR4, PT ;  /* 0x0000000407007c0c */ /* 0x000fe2000bf26270 */
[----:B------:R-:W-:Y:S01]  /*7170*/  VIADD R18, R19, 0x60 ;  /* 0x0000006013127836 */ /* 0x000fe20000000000 */
[----:B------:R-:W-:-:S02]  /*7180*/  ISETP.GE.AND P4, PT, R9, UR4, PT ;  /* 0x0000000409007c0c */ /* 0x000fc4000bf86270 */
[----:B------:R-:W-:Y:S01]  /*7190*/  ISETP.GE.AND P5, PT, R10, UR4, PT ;  /* 0x000000040a007c0c */ /* 0x000fe2000bfa6270 */
[----:B---34-:R-:W-:Y:S01]  /*71a0*/  @!P2 IMAD.WIDE R2, R19, 0x4, R14 ;  /* 0x000000041302a825 */ /* 0x018fe200078e020e */
[----:B------:R-:W-:Y:S02]  /*71b0*/  ISETP.GE.AND P6, PT, R11, UR4, PT ;  /* 0x000000040b007c0c */ /* 0x000fe4000bfc6270 */
[----:B------:R-:W-:Y:S02]  /*71c0*/  @!P3 LEA.HI R0, R0, R0, RZ, 0x1 ;  /* 0x000000000000b211 */ /* 0x000fe400078f08ff */
[----:B------:R0:W-:Y:S01]  /*71d0*/  @!P2 ST.E.64 desc[UR42][R2.64], R24 ;  /* 0x000000180200a985 */ /* 0x0001e2000c101b2a */
[----:B------:R-:W-:Y:S02]  /*71e0*/  @!P0 LEA.HI R6, R6, R6, RZ, 0x1 ;  /* 0x0000000606068211 */ /* 0x000fe400078f08ff */
[----:B------:R-:W-:Y:S01]  /*71f0*/  @!P3 LOP3.LUT R5, R0, 0xfffffffe, RZ, 0xc0, !PT ;  /* 0xfffffffe0005b812 */ /* 0x000fe200078ec0ff */
[----:B------:R-:W-:Y:S01]  /*7200*/  VIADD R0, R19, 0x20 ;  /* 0x0000002013007836 */ /* 0x000fe20000000000 */
[----:B------:R-:W-:-:S02]  /*7210*/  @!P1 LEA.HI R7, R7, R7, RZ, 0x1 ;  /* 0x0000000707079211 */ /* 0x000fc400078f08ff */
[----:B------:R-:W-:Y:S01]  /*7220*/  @!P5 LEA.HI R10, R10, R10, RZ, 0x1 ;  /* 0x0000000a0a0ad211 */ /* 0x000fe200078f08ff */
[----:B------:R-:W-:Y:S01]  /*7230*/  @!P3 IMAD.WIDE R4, R5, 0x4, R14 ;  /* 0x000000040504b825 */ /* 0x000fe200078e020e */
[----:B------:R-:W-:Y:S02]  /*7240*/  ISETP.GE.AND P2, PT, R0, UR4, PT ;  /* 0x0000000400007c0c */ /* 0x000fe4000bf46270 */
[----:B------:R-:W-:Y:S02]  /*7250*/  @!P5 LOP3.LUT R13, R10, 0xfffffffe, RZ, 0xc0, !PT ;  /* 0xfffffffe0a0dd812 */ /* 0x000fe400078ec0ff */
[----:B------:R1:W-:Y:S01]  /*7260*/  @!P3 ST.E.64 desc[UR42][R4.64], R28 ;  /* 0x0000001c0400b985 */ /* 0x0003e2000c101b2a */
[----:B------:R-:W-:Y:S02]  /*7270*/  ISETP.GE.AND P3, PT, R8, UR4, PT ;  /* 0x0000000408007c0c */ /* 0x000fe4000bf66270 */
[----:B0-----:R-:W-:Y:S02]  /*7280*/  @!P0 LOP3.LUT R3, R6, 0xfffffffe, RZ, 0xc0, !PT ;  /* 0xfffffffe06038812 */ /* 0x001fe400078ec0ff */
[----:B------:R-:W-:-:S02]  /*7290*/  @!P4 LEA.HI R6, R9, R9, RZ, 0x1 ;  /* 0x000000090906c211 */ /* 0x000fc400078f08ff */
[----:B------:R-:W-:Y:S01]  /*72a0*/  IADD3 R12, R19, 0x50, RZ ;  /* 0x00000050130c7810 */ /* 0x000fe20007ffe0ff */
[----:B------:R-:W-:Y:S01]  /*72b0*/  @!P0 IMAD.WIDE R2, R3, 0x4, R14 ;  /* 0x0000000403028825 */ /* 0x000fe200078e020e */
[----:B------:R-:W-:-:S04]  /*72c0*/  @!P2 LEA.HI R0, R0, R0, RZ, 0x1 ;  /* 0x000000000000a211 */ /* 0x000fc800078f08ff */
[----:B------:R0:W-:Y:S01]  /*72d0*/  @!P0 ST.E.64 desc[UR42][R2.64], R32 ;  /* 0x0000002002008985 */ /* 0x0001e2000c101b2a */
[----:B------:R-:W-:Y:S02]  /*72e0*/  @!P3 LEA.HI R8, R8, R8, RZ, 0x1 ;  /* 0x000000080808b211 */ /* 0x000fe400078f08ff */
[----:B-1----:R-:W-:Y:S02]  /*72f0*/  @!P1 LOP3.LUT R5, R7, 0xfffffffe, RZ, 0xc0, !PT ;  /* 0xfffffffe07059812 */ /* 0x002fe400078ec0ff */
[----:B------:R-:W-:Y:S02]  /*7300*/  @!P2 LOP3.LUT R7, R0, 0xfffffffe, RZ, 0xc0, !PT ;  /* 0xfffffffe0007a812 */ /* 0x000fe400078ec0ff */
[----:B------:R-:W-:Y:S01]  /*7310*/  @!P3 LOP3.LUT R9, R8, 0xfffffffe, RZ, 0xc0, !PT ;  /* 0xfffffffe0809b812 */ /* 0x000fe200078ec0ff */
[--C-:B------:R-:W-:Y:S01]  /*7320*/  @!P1 IMAD.WIDE R4, R5, 0x4, R14.reuse ;  /* 0x0000000405049825 */ /* 0x100fe200078e020e */
[----:B------:R-:W-:Y:S02]  /*7330*/  @!P6 LEA.HI R0, R11, R11, RZ, 0x1 ;  /* 0x0000000b0b00e211 */ /* 0x000fe400078f08ff */
[----:B------:R-:W-:Y:S01]  /*7340*/  @!P4 LOP3.LUT R11, R6, 0xfffffffe, RZ, 0xc0, !PT ;  /* 0xfffffffe060bc812 */ /* 0x000fe200078ec0ff */
[--C-:B------:R-:W-:Y:S01]  /*7350*/  @!P2 IMAD.WIDE R6, R7, 0x4, R14.reuse ;  /* 0x000000040706a825 */ /* 0x100fe200078e020e */
[----:B------:R-:W-:Y:S01]  /*7360*/  @!P6 LOP3.LUT R21, R0, 0xfffffffe, RZ, 0xc0, !PT ;  /* 0xfffffffe0015e812 */ /* 0x000fe200078ec0ff */
[----:B------:R1:W-:Y:S01]  /*7370*/  @!P1 ST.E.64 desc[UR42][R4.64], R36 ;  /* 0x0000002404009985 */ /* 0x0003e2000c101b2a */
[----:B------:R-:W-:Y:S01]  /*7380*/  ISETP.GE.AND P1, PT, R12, UR4, PT ;  /* 0x000000040c007c0c */ /* 0x000fe2000bf26270 */
[----:B0-----:R-:W-:-:S02]  /*7390*/  @!P3 IMAD.WIDE R2, R9, 0x4, R14 ;  /* 0x000000040902b825 */ /* 0x001fc400078e020e */
[----:B------:R0:W-:Y:S02]  /*73a0*/  @!P2 ST.E.64 desc[UR42][R6.64], R40 ;  /* 0x000000280600a985 */ /* 0x0001e4000c101b2a */
[----:B------:R-:W-:Y:S02]  /*73b0*/  VIADD R0, R19, 0x48 ;  /* 0x0000004813007836 */ /* 0x000fe40000000000 */
[--C-:B------:R-:W-:Y:S01]  /*73c0*/  @!P5 IMAD.WIDE R8, R13, 0x4, R14.reuse ;  /* 0x000000040d08d825 */ /* 0x100fe200078e020e */
[----:B------:R2:W-:Y:S01]  /*73d0*/  @!P3 ST.E.64 desc[UR42][R2.64], R44 ;  /* 0x0000002c0200b985 */ /* 0x0005e2000c101b2a */
[----:B------:R-:W-:Y:S02]  /*73e0*/  ISETP.GE.AND P3, PT, R18, UR4, PT ;  /* 0x0000000412007c0c */ /* 0x000fe4000bf66270 */
[----:B------:R-:W-:Y:S01]  /*73f0*/  VIADD R13, R19, 0x58 ;  /* 0x00000058130d7836 */ /* 0x000fe20000000000 */
[----:B------:R-:W-:Y:S01]  /*7400*/  ISETP.GE.AND P0, PT, R0, UR4, PT ;  /* 0x0000000400007c0c */ /* 0x000fe2000bf06270 */
[----:B-1----:R-:W-:Y:S01]  /*7410*/  @!P4 IMAD.WIDE R4, R11, 0x4, R14 ;  /* 0x000000040b04c825 */ /* 0x002fe200078e020e */
[----:B------:R-:W-:-:S02]  /*7420*/  @!P1 LEA.HI R12, R12, R12, RZ, 0x1 ;  /* 0x0000000c0c0c9211 */ /* 0x000fc400078f08ff */
[----:B------:R-:W-:Y:S01]  /*7430*/  ISETP.GE.AND P2, PT, R13, UR4, PT ;  /* 0x000000040d007c0c */ /* 0x000fe2000bf46270 */
[----:B------:R-:W-:Y:S01]  /*7440*/  @!P6 IMAD.WIDE R10, R21, 0x4, R14 ;  /* 0x00000004150ae825 */ /* 0x000fe200078e020e */
[----:B------:R1:W-:Y:S03]  /*7450*/  @!P4 ST.E.64 desc[UR42][R4.64], R48 ;  /* 0x000000300400c985 */ /* 0x0003e6000c101b2a */
[C---:B0-----:R-:W-:Y:S01]  /*7460*/  VIADD R6, R19.reuse, 0x68 ;  /* 0x0000006813067836 */ /* 0x041fe20000000000 */
[----:B------:R0:W-:Y:S01]  /*7470*/  @!P5 ST.E.64 desc[UR42][R8.64], R52 ;  /* 0x000000340800d985 */ /* 0x0001e2000c101b2a */
[C---:B--2---:R-:W-:Y:S01]  /*7480*/  VIADD R3, R19.reuse, 0x78 ;  /* 0x0000007813037836 */ /* 0x044fe20000000000 */
[----:B------:R-:W-:Y:S01]  /*7490*/  @!P3 LEA.HI R18, R18, R18, RZ, 0x1 ;  /* 0x000000121212b211 */ /* 0x000fe200078f08ff */
[----:B------:R-:W-:Y:S01]  /*74a0*/  VIADD R7, R19, 0x70 ;  /* 0x0000007013077836 */ /* 0x000fe20000000000 */
[----:B------:R2:W-:Y:S01]  /*74b0*/  @!P6 ST.E.64 desc[UR42][R10.64], R56 ;  /* 0x000000380a00e985 */ /* 0x0005e2000c101b2a */
[----:B------:R-:W-:-:S02]  /*74c0*/  ISETP.GE.AND P4, PT, R6, UR4, PT ;  /* 0x0000000406007c0c */ /* 0x000fc4000bf86270 */
[----:B------:R-:W-:Y:S02]  /*74d0*/  ISETP.GE.AND P6, PT, R3, UR4, PT ;  /* 0x0000000403007c0c */ /* 0x000fe4000bfc6270 */
[----:B------:R-:W-:Y:S02]  /*74e0*/  ISETP.GE.AND P5, PT, R7, UR4, PT ;  /* 0x0000000407007c0c */ /* 0x000fe4000bfa6270 */
[----:B------:R-:W-:Y:S02]  /*74f0*/  @!P0 LEA.HI R0, R0, R0, RZ, 0x1 ;  /* 0x0000000000008211 */ /* 0x000fe400078f08ff */
[----:B------:R-:W-:Y:S02]  /*7500*/  @!P2 LEA.HI R13, R13, R13, RZ, 0x1 ;  /* 0x0000000d0d0da211 */ /* 0x000fe400078f08ff */
[----:B-1----:R-:W-:Y:S02]  /*7510*/  @!P1 LOP3.LUT R5, R12, 0xfffffffe, RZ, 0xc0, !PT ;  /* 0xfffffffe0c059812 */ /* 0x002fe400078ec0ff */
[----:B0-----:R-:W-:-:S02]  /*7520*/  @!P3 LOP3.LUT R9, R18, 0xfffffffe, RZ, 0xc0, !PT ;  /* 0xfffffffe1209b812 */ /* 0x001fc400078ec0ff */
[----:B------:R-:W-:Y:S02]  /*7530*/  @!P4 LEA.HI R6, R6, R6, RZ, 0x1 ;  /* 0x000000060606c211 */ /* 0x000fe400078f08ff */
[----:B------:R-:W-:Y:S01]  /*7540*/  @!P6 LEA.HI R4, R3, R3, RZ, 0x1 ;  /* 0x000000030304e211 */ /* 0x000fe200078f08ff */
[----:B------:R-:W-:Y:S01]  /*7550*/  @!P3 IMAD.WIDE R8, R9, 0x4, R14 ;  /* 0x000000040908b825 */ /* 0x000fe200078e020e */
[----:B------:R-:W-:Y:S02]  /*7560*/  @!P5 LEA.HI R2, R7, R7, RZ, 0x1 ;  /* 0x000000070702d211 */ /* 0x000fe400078f08ff */
[----:B------:R-:W-:Y:S02]  /*7570*/  @!P0 LOP3.LUT R3, R0, 0xfffffffe, RZ, 0xc0, !PT ;  /* 0xfffffffe00038812 */ /* 0x000fe400078ec0ff */
[----:B------:R-:W-:Y:S02]  /*7580*/  @!P2 LOP3.LUT R7, R13, 0xfffffffe, RZ, 0xc0, !PT ;  /* 0xfffffffe0d07a812 */ /* 0x000fe400078ec0ff */
[----:B--2---:R-:W-:-:S02]  /*7590*/  @!P4 LOP3.LUT R11, R6, 0xfffffffe, RZ, 0xc0, !PT ;  /* 0xfffffffe060bc812 */ /* 0x004fc400078ec0ff */
[----:B------:R-:W-:Y:S01]  /*75a0*/  @!P5 LOP3.LUT R13, R2, 0xfffffffe, RZ, 0xc0, !PT ;  /* 0xfffffffe020dd812 */ /* 0x000fe200078ec0ff */
[----:B------:R-:W-:Y:S01]  /*75b0*/  @!P0 IMAD.WIDE R2, R3, 0x4, R14 ;  /* 0x0000000403028825 */ /* 0x000fe200078e020e */
[----:B------:R-:W-:-:S03]  /*75c0*/  @!P6 LOP3.LUT R21, R4, 0xfffffffe, RZ, 0xc0, !PT ;  /* 0xfffffffe0415e812 */ /* 0x000fc600078ec0ff */
[--C-:B------:R-:W-:Y:S01]  /*75d0*/  @!P1 IMAD.WIDE R4, R5, 0x4, R14.reuse ;  /* 0x0000000405049825 */ /* 0x100fe200078e020e */
[----:B------:R0:W-:Y:S03]  /*75e0*/  @!P0 ST.E.64 desc[UR42][R2.64], R60 ;  /* 0x0000003c02008985 */ /* 0x0001e6000c101b2a */
[--C-:B------:R-:W-:Y:S01]  /*75f0*/  @!P2 IMAD.WIDE R6, R7, 0x4, R14.reuse ;  /* 0x000000040706a825 */ /* 0x100fe200078e020e */
[----:B------:R0:W-:Y:S03]  /*7600*/  @!P1 ST.E.64 desc[UR42][R4.64], R64 ;  /* 0x0000004004009985 */ /* 0x0001e6000c101b2a */
[--C-:B------:R-:W-:Y:S01]  /*7610*/  @!P4 IMAD.WIDE R10, R11, 0x4, R14.reuse ;  /* 0x000000040b0ac825 */ /* 0x100fe200078e020e */
[----:B------:R0:W-:Y:S03]  /*7620*/  @!P2 ST.E.64 desc[UR42][R6.64], R68 ;  /* 0x000000440600a985 */ /* 0x0001e6000c101b2a */
[--C-:B------:R-:W-:Y:S01]  /*7630*/  @!P5 IMAD.WIDE R12, R13, 0x4, R14.reuse ;  /* 0x000000040d0cd825 */ /* 0x100fe200078e020e */
[----:B------:R0:W-:Y:S03]  /*7640*/  @!P3 ST.E.64 desc[UR42][R8.64], R72 ;  /* 0x000000480800b985 */ /* 0x0001e6000c101b2a */
[----:B------:R-:W-:Y:S01]  /*7650*/  @!P6 IMAD.WIDE R14, R21, 0x4, R14 ;  /* 0x00000004150ee825 */ /* 0x000fe200078e020e */
[----:B------:R0:W-:Y:S04]  /*7660*/  @!P4 ST.E.64 desc[UR42][R10.64], R76 ;  /* 0x0000004c0a00c985 */ /* 0x0001e8000c101b2a */
[----:B------:R0:W-:Y:S04]  /*7670*/  @!P5 ST.E.64 desc[UR42][R12.64], R80 ;  /* 0x000000500c00d985 */ /* 0x0001e8000c101b2a */
[----:B------:R0:W-:Y:S02]  /*7680*/  @!P6 ST.E.64 desc[UR42][R14.64], R84 ;  /* 0x000000540e00e985 */ /* 0x0001e4000c101b2a */
.L_x_35:
[----:B------:R-:W-:Y:S05]  /*7690*/  BSYNC B0 ;  /* 0x0000000000007941 */ /* 0x000fea0003800000 */
.L_x_34:
[----:B------:R-:W-:Y:S01]  /*76a0*/  ISETP.GE.AND P0, PT, R17, R16, PT ;  /* 0x000000101100720c */ /* 0x000fe20003f06270 */
[----:B0-----:R0:W1:Y:S04]  /*76b0*/  SHFL.IDX PT, R13, R22, 0x1, 0x1c1f ;  /* 0x003c1f00160d7f89 */ /* 0x00106800000e0000 */
[----:B------:R0:W0:Y:S08]  /*76c0*/  SHFL.IDX PT, R12, R20, 0x1, 0x1c1f ;  /* 0x003c1f00140c7f89 */ /* 0x00003000000e0000 */
[----:B------:R-:W-:Y:S05]  /*76d0*/  @P0 BRA `(.L_x_10) ;  /* 0x0000004400bc0947 */ /* 0x000fea0003800000 */
[----:B------:R-:W-:Y:S01]  /*76e0*/  ULDC UR4, c[0x0][0xac8] ;  /* 0x0002b20000047ab9 */ /* 0x000fe20000000800 */
[C---:B--2---:R-:W-:Y:S01]  /*76f0*/  VIADD R0, R19.reuse, 0x8 ;  /* 0x0000000813007836 */ /* 0x044fe20000000000 */
[C---:B------:R-:W-:Y:S01]  /*7700*/  ISETP.GE.AND P0, PT, R19.reuse, UR4, PT ;  /* 0x0000000413007c0c */ /* 0x040fe2000bf06270 */
[C---:B------:R-:W-:Y:S01]  /*7710*/  VIADD R6, R19.reuse, 0x18 ;  /* 0x0000001813067836 */ /* 0x040fe20000000000 */
[C---:B------:R-:W-:Y:S01]  /*7720*/  IADD3 R4, R19.reuse, 0x10, RZ ;  /* 0x0000001013047810 */ /* 0x040fe20007ffe0ff */
[C---:B------:R-:W-:Y:S01]  /*7730*/  VIADD R8, R19.reuse, 0x20 ;  /* 0x0000002013087836 */ /* 0x040fe20000000000 */
[----:B------:R-:W-:Y:S01]  /*7740*/  ISETP.GE.AND P5, PT, R0, UR4, PT ;  /* 0x0000000400007c0c */ /* 0x000fe2000bfa6270 */
[C---:B------:R-:W-:Y:S01]  /*7750*/  VIADD R9, R19.reuse, 0x28 ;  /* 0x0000002813097836 */ /* 0x040fe20000000000 */
[----:B------:R-:W-:Y:S01]  /*7760*/  ISETP.GE.AND P6, PT, R4, UR4, PT ;  /* 0x0000000404007c0c */ /* 0x000fe2000bfc6270 */
[C---:B------:R-:W-:Y:S01]  /*7770*/  VIADD R10, R19.reuse, 0x30 ;  /* 0x00000030130a7836 */ /* 0x040fe20000000000 */
[----:B------:R-:W-:Y:S01]  /*7780*/  ISETP.GE.AND P4, PT, R8, UR4, PT ;  /* 0x0000000408007c0c */ /* 0x000fe2000bf86270 */
[----:B------:R-:W-:Y:S01]  /*7790*/  VIADD R11, R19, 0x38 ;  /* 0x00000038130b7836 */ /* 0x000fe20000000000 */
[----:B------:R-:W-:Y:S01]  /*77a0*/  ISETP.GE.AND P3, PT, R9, UR4, PT ;  /* 0x0000000409007c0c */ /* 0x000fe2000bf66270 */
[C---:B------:R-:W-:Y:S01]  /*77b0*/  VIADD R16, R19.reuse, 0x40 ;  /* 0x0000004013107836 */ /* 0x040fe20000000000 */
[----:B------:R-:W-:Y:S01]  /*77c0*/  ISETP.GE.AND P2, PT, R10, UR4, PT ;  /* 0x000000040a007c0c */ /* 0x000fe2000bf46270 */
[----:B01----:R-:W-:Y:S01]  /*77d0*/  @!P0 IMAD.WIDE R2, R19, 0x4, R12 ;  /* 0x0000000413028825 */ /* 0x003fe200078e020c */
[----:B------:R-:W-:-:S02]  /*77e0*/  ISETP.GE.AND P1, PT, R11, UR4, PT ;  /* 0x000000040b007c0c */ /* 0x000fc4000bf26270 */
[C---:B------:R-:W-:Y:S01]  /*77f0*/  IADD3 R18, R19.reuse, 0x48, RZ ;  /* 0x0000004813127810 */ /* 0x040fe20007ffe0ff */
[----:B------:R-:W-:Y:S01]  /*7800*/  VIADD R20, R19, 0x70 ;  /* 0x0000007013147836 */ /* 0x000fe20000000000 */
[----:B------:R0:W-:Y:S01]  /*7810*/  @!P0 ST.E.64 desc[UR42][R2.64], R26 ;  /* 0x0000001a02008985 */ /* 0x0001e2000c101b2a */
[----:B------:R-:W-:Y:S02]  /*7820*/  ISETP.GE.AND P0, PT, R6, UR4, PT ;  /* 0x0000000406007c0c */ /* 0x000fe4000bf06270 */
[----:B------:R-:W-:Y:S02]  /*7830*/  @!P5 LEA.HI R0, R0, R0, RZ, 0x1 ;  /* 0x000000000000d211 */ /* 0x000fe400078f08ff */
[----:B------:R-:W-:Y:S02]  /*7840*/  @!P6 LEA.HI R4, R4, R4, RZ, 0x1 ;  /* 0x000000040404e211 */ /* 0x000fe400078f08ff */
[----:B------:R-:W-:Y:S02]  /*7850*/  @!P5 LOP3.LUT R5, R0, 0xfffffffe, RZ, 0xc0, !PT ;  /* 0xfffffffe0005d812 */ /* 0x000fe400078ec0ff */
[----:B------:R-:W-:-:S02]  /*7860*/  @!P6 LOP3.LUT R7, R4, 0xfffffffe, RZ, 0xc0, !PT ;  /* 0xfffffffe0407e812 */ /* 0x000fc400078ec0ff */
[----:B------:R-:W-:Y:S02]  /*7870*/  @!P4 LEA.HI R8, R8, R8, RZ, 0x1 ;  /* 0x000000080808c211 */ /* 0x000fe400078f08ff */
[----:B------:R-:W-:Y:S01]  /*7880*/  @!P3 LEA.HI R0, R9, R9, RZ, 0x1 ;  /* 0x000000090900b211 */ /* 0x000fe200078f08ff */
[--C-:B0-----:R-:W-:Y:S01]  /*7890*/  @!P5 IMAD.WIDE R2, R5, 0x4, R12.reuse ;  /* 0x000000040502d825 */ /* 0x101fe200078e020c */
[----:B------:R-:W-:Y:S02]  /*78a0*/  @!P0 LEA.HI R6, R6, R6, RZ, 0x1 ;  /* 0x0000000606068211 */ /* 0x000fe400078f08ff */
[----:B------:R-:W-:Y:S01]  /*78b0*/  @!P2 LEA.HI R10, R10, R10, RZ, 0x1 ;  /* 0x0000000a0a0aa211 */ /* 0x000fe200078f08ff */
[----:B------:R-:W-:Y:S01]  /*78c0*/  @!P6 IMAD.WIDE R4, R7, 0x4, R12 ;  /* 0x000000040704e825 */ /* 0x000fe200078e020c */
[----:B---3--:R-:W-:Y:S01]  /*78d0*/  @!P1 LEA.HI R14, R11, R11, RZ, 0x1 ;  /* 0x0000000b0b0e9211 */ /* 0x008fe200078f08ff */
[----:B------:R0:W-:Y:S01]  /*78e0*/  @!P5 ST.E.64 desc[UR42][R2.64], R30 ;  /* 0x0000001e0200d985 */ /* 0x0001e2000c101b2a */
[----:B------:R-:W-:-:S02]  /*78f0*/  @!P0 LOP3.LUT R7, R6, 0xfffffffe, RZ, 0xc0, !PT ;  /* 0xfffffffe06078812 */ /* 0x000fc400078ec0ff */
[----:B------:R-:W-:Y:S01]  /*7900*/  @!P4 LOP3.LUT R9, R8, 0xfffffffe, RZ, 0xc0, !PT ;  /* 0xfffffffe0809c812 */ /* 0x000fe200078ec0ff */
[----:B------:R1:W-:Y:S01]  /*7910*/  @!P6 ST.E.64 desc[UR42][R4.64], R34 ;  /* 0x000000220400e985 */ /* 0x0003e2000c101b2a */
[----:B------:R-:W-:Y:S01]  /*7920*/  @!P3 LOP3.LUT R11, R0, 0xfffffffe, RZ, 0xc0, !PT ;  /* 0xfffffffe000bb812 */ /* 0x000fe200078ec0ff */
[C---:B------:R-:W-:Y:S01]  /*7930*/  VIADD R0, R19.reuse, 0x50 ;  /* 0x0000005013007836 */ /* 0x040fe20000000000 */
[----:B----4-:R-:W-:Y:S02]  /*7940*/  @!P2 LOP3.LUT R15, R10, 0xfffffffe, RZ, 0xc0, !PT ;  /* 0xfffffffe0a0fa812 */ /* 0x010fe400078ec0ff */
[----:B------:R-:W-:Y:S01]  /*7950*/  @!P1 LOP3.LUT R17, R14, 0xfffffffe, RZ, 0xc0, !PT ;  /* 0xfffffffe0e119812 */ /* 0x000fe200078ec0ff */
[----:B------:R-:W-:Y:S01]  /*7960*/  VIADD R14, R19, 0x58 ;  /* 0x00000058130e7836 */ /* 0x000fe20000000000 */
[----:B------:R-:W-:Y:S02]  /*7970*/  ISETP.GE.AND P5, PT, R16, UR4, PT ;  /* 0x0000000410007c0c */ /* 0x000fe4000bfa6270 */
[----:B------:R-:W-:Y:S01]  /*7980*/  ISETP.GE.AND P6, PT, R18, UR4, PT ;  /* 0x0000000412007c0c */ /* 0x000fe2000bfc6270 */
[----:B0-----:R-:W-:-:S04]  /*7990*/  @!P0 IMAD.WIDE R2, R7, 0x4, R12 ;  /* 0x0000000407028825 */ /* 0x001fc800078e020c */
[--C-:B-1----:R-:W-:Y:S01]  /*79a0*/  @!P4 IMAD.WIDE R4, R9, 0x4, R12.reuse ;  /* 0x000000040904c825 */ /* 0x102fe200078e020c */
[----:B------:R0:W-:Y:S01]  /*79b0*/  @!P0 ST.E.64 desc[UR42][R2.64], R38 ;  /* 0x0000002602008985 */ /* 0x0001e2000c101b2a */
[----:B------:R-:W-:Y:S02]  /*79c0*/  ISETP.GE.AND P0, PT, R0, UR4, PT ;  /* 0x0000000400007c0c */ /* 0x000fe4000bf06270 */
[--C-:B------:R-:W-:Y:S01]  /*79d0*/  @!P3 IMAD.WIDE R6, R11, 0x4, R12.reuse ;  /* 0x000000040b06b825 */ /* 0x100fe200078e020c */
[----:B------:R1:W-:Y:S01]  /*79e0*/  @!P4 ST.E.64 desc[UR42][R4.64], R42 ;  /* 0x0000002a0400c985 */ /* 0x0003e2000c101b2a */
[----:B------:R-:W-:Y:S02]  /*79f0*/  ISETP.GE.AND P4, PT, R20, UR4, PT ;  /* 0x0000000414007c0c */ /* 0x000fe4000bf86270 */
[----:B------:R-:W-:Y:S01]  /*7a00*/  @!P2 IMAD.WIDE R8, R15, 0x4, R12 ;  /* 0x000000040f08a825 */ /* 0x000fe200078e020c */
[----:B------:R2:W-:Y:S01]  /*7a10*/  @!P3 ST.E.64 desc[UR42][R6.64], R46 ;  /* 0x0000002e0600b985 */ /* 0x0005e2000c101b2a */
[----:B------:R-:W-:-:S02]  /*7a20*/  @!P5 LEA.HI R16, R16, R16, RZ, 0x1 ;  /* 0x000000101010d211 */ /* 0x000fc400078f08ff */
[----:B------:R-:W-:Y:S01]  /*7a30*/  @!P1 IMAD.WIDE R10, R17, 0x4, R12 ;  /* 0x00000004110a9825 */ /* 0x000fe200078e020c */
[----:B------:R3:W-:Y:S01]  /*7a40*/  @!P2 ST.E.64 desc[UR42][R8.64], R50 ;  /* 0x000000320800a985 */ /* 0x0007e2000c101b2a */
[----:B------:R-:W-:Y:S02]  /*7a50*/  @!P6 LEA.HI R18, R18, R18, RZ, 0x1 ;  /* 0x000000121212e211 */ /* 0x000fe400078f08ff */
[C---:B------:R-:W-:Y:S01]  /*7a60*/  VIADD R15, R19.reuse, 0x60 ;  /* 0x00000060130f7836 */ /* 0x040fe20000000000 */
[----:B------:R4:W-:Y:S01]  /*7a70*/  @!P1 ST.E.64 desc[UR42][R10.64], R54 ;  /* 0x000000360a009985 */ /* 0x0009e2000c101b2a */
[C---:B------:R-:W-:Y:S01]  /*7a80*/  VIADD R17, R19.reuse, 0x68 ;  /* 0x0000006813117836 */ /* 0x040fe20000000000 */
[----:B------:R-:W-:Y:S01]  /*7a90*/  ISETP.GE.AND P1, PT, R14, UR4, PT ;  /* 0x000000040e007c0c */ /* 0x000fe2000bf26270 */
[----:B------:R-:W-:Y:S01]  /*7aa0*/  VIADD R19, R19, 0x78 ;  /* 0x0000007813137836 */ /* 0x000fe20000000000 */
[----:B------:R-:W-:Y:S02]  /*7ab0*/  ISETP.GE.AND P2, PT, R15, UR4, PT ;  /* 0x000000040f007c0c */ /* 0x000fe4000bf46270 */
[----:B------:R-:W-:-:S02]  /*7ac0*/  ISETP.GE.AND P3, PT, R17, UR4, PT ;  /* 0x0000000411007c0c */ /* 0x000fc4000bf66270 */
[----:B0-----:R-:W-:Y:S02]  /*7ad0*/  @!P5 LOP3.LUT R3, R16, 0xfffffffe, RZ, 0xc0, !PT ;  /* 0xfffffffe1003d812 */ /* 0x001fe400078ec0ff */
[----:B-1----:R-:W-:Y:S02]  /*7ae0*/  @!P6 LOP3.LUT R5, R18, 0xfffffffe, RZ, 0xc0, !PT ;  /* 0xfffffffe1205e812 */ /* 0x002fe400078ec0ff */
[----:B------:R-:W-:Y:S01]  /*7af0*/  @!P0 LEA.HI R0, R0, R0, RZ, 0x1 ;  /* 0x0000000000008211 */ /* 0x000fe200078f08ff */
[--C-:B------:R-:W-:Y:S01]  /*7b00*/  @!P5 IMAD.WIDE R2, R3, 0x4, R12.reuse ;  /* 0x000000040302d825 */ /* 0x100fe200078e020c */
[----:B------:R-:W-:Y:S02]  /*7b10*/  @!P4 LEA.HI R20, R20, R20, RZ, 0x1 ;  /* 0x000000141414c211 */ /* 0x000fe400078f08ff */
[----:B------:R-:W-:Y:S01]  /*7b20*/  @!P1 LEA.HI R14, R14, R14, RZ, 0x1 ;  /* 0x0000000e0e0e9211 */ /* 0x000fe200078f08ff */
[----:B------:R-:W-:Y:S01]  /*7b30*/  @!P6 IMAD.WIDE R4, R5, 0x4, R12 ;  /* 0x000000040504e825 */ /* 0x000fe200078e020c */
[----:B------:R-:W-:Y:S01]  /*7b40*/  @!P2 LEA.HI R15, R15, R15, RZ, 0x1 ;  /* 0x0000000f0f0fa211 */ /* 0x000fe200078f08ff */
[----:B------:R0:W-:Y:S01]  /*7b50*/  @!P5 ST.E.64 desc[UR42][R2.64], R58 ;  /* 0x0000003a0200d985 */ /* 0x0001e2000c101b2a */
[----:B------:R-:W-:-:S02]  /*7b60*/  @!P3 LEA.HI R17, R17, R17, RZ, 0x1 ;  /* 0x000000111111b211 */ /* 0x000fc400078f08ff */
[----:B--2---:R-:W-:Y:S01]  /*7b70*/  @!P0 LOP3.LUT R7, R0, 0xfffffffe, RZ, 0xc0, !PT ;  /* 0xfffffffe00078812 */ /* 0x004fe200078ec0ff */
[----:B------:R1:W-:Y:S01]  /*7b80*/  @!P6 ST.E.64 desc[UR42][R4.64], R62 ;  /* 0x0000003e0400e985 */ /* 0x0003e2000c101b2a */
[----:B---3--:R-:W-:Y:S02]  /*7b90*/  @!P1 LOP3.LUT R9, R14, 0xfffffffe, RZ, 0xc0, !PT ;  /* 0xfffffffe0e099812 */ /* 0x008fe400078ec0ff */
[----:B------:R-:W-:Y:S02]  /*7ba0*/  @!P2 LOP3.LUT R15, R15, 0xfffffffe, RZ, 0xc0, !PT ;  /* 0xfffffffe0f0fa812 */ /* 0x000fe400078ec0ff */
[----:B------:R-:W-:Y:S02]  /*7bb0*/  @!P3 LOP3.LUT R17, R17, 0xfffffffe, RZ, 0xc0, !PT ;  /* 0xfffffffe1111b812 */ /* 0x000fe400078ec0ff */
[----:B----4-:R-:W-:Y:S01]  /*7bc0*/  @!P4 LOP3.LUT R11, R20, 0xfffffffe, RZ, 0xc0, !PT ;  /* 0xfffffffe140bc812 */ /* 0x010fe200078ec0ff */
[----:B0-----:R-:W-:-:S04]  /*7bd0*/  @!P0 IMAD.WIDE R2, R7, 0x4, R12 ;  /* 0x0000000407028825 */ /* 0x001fc800078e020c */
[--C-:B-1----:R-:W-:Y:S01]  /*7be0*/  @!P1 IMAD.WIDE R4, R9, 0x4, R12.reuse ;  /* 0x0000000409049825 */ /* 0x102fe200078e020c */
[----:B------:R0:W-:Y:S01]  /*7bf0*/  @!P0 ST.E.64 desc[UR42][R2.64], R66 ;  /* 0x0000004202008985 */ /* 0x0001e2000c101b2a */
[----:B------:R-:W-:Y:S02]  /*7c00*/  ISETP.GE.AND P0, PT, R19, UR4, PT ;  /* 0x0000000413007c0c */ /* 0x000fe4000bf06270 */
[--C-:B------:R-:W-:Y:S01]  /*7c10*/  @!P2 IMAD.WIDE R6, R15, 0x4, R12.reuse ;  /* 0x000000040f06a825 */ /* 0x100fe200078e020c */
[----:B------:R0:W-:Y:S03]  /*7c20*/  @!P1 ST.E.64 desc[UR42][R4.64], R70 ;  /* 0x0000004604009985 */ /* 0x0001e6000c101b2a */
[--C-:B------:R-:W-:Y:S01]  /*7c30*/  @!P3 IMAD.WIDE R8, R17, 0x4, R12.reuse ;  /* 0x000000041108b825 */ /* 0x100fe200078e020c */
[----:B------:R0:W-:Y:S03]  /*7c40*/  @!P2 ST.E.64 desc[UR42][R6.64], R74 ;  /* 0x0000004a0600a985 */ /* 0x0001e6000c101b2a */
[----:B------:R-:W-:Y:S01]  /*7c50*/  @!P4 IMAD.WIDE R10, R11, 0x4, R12 ;  /* 0x000000040b0ac825 */ /* 0x000fe200078e020c */
[----:B------:R0:W-:Y:S04]  /*7c60*/  @!P3 ST.E.64 desc[UR42][R8.64], R78 ;  /* 0x0000004e0800b985 */ /* 0x0001e8000c101b2a */
[----:B------:R0:W-:Y:S01]  /*7c70*/  @!P4 ST.E.64 desc[UR42][R10.64], R82 ;  /* 0x000000520a00c985 */ /* 0x0001e2000c101b2a */
[----:B------:R-:W-:Y:S05]  /*7c80*/  @P0 BRA `(.L_x_10) ;  /* 0x0000004000500947 */ /* 0x000fea0003800000 */
[----:B------:R-:W-:-:S04]  /*7c90*/  LEA.HI R19, R19, R19, RZ, 0x1 ;  /* 0x0000001313137211 */ /* 0x000fc800078f08ff */
[----:B0-----:R-:W-:-:S05]  /*7ca0*/  LOP3.LUT R3, R19, 0xfffffffe, RZ, 0xc0, !PT ;  /* 0xfffffffe13037812 */ /* 0x001fca00078ec0ff */
[----:B------:R-:W-:-:S05]  /*7cb0*/  IMAD.WIDE R2, R3, 0x4, R12 ;  /* 0x0000000403027825 */ /* 0x000fca00078e020c */
[----:B------:R0:W-:Y:S01]  /*7cc0*/  ST.E.64 desc[UR42][R2.64], R86 ;  /* 0x0000005602007985 */ /* 0x0001e2000c101b2a */
[----:B------:R-:W-:Y:S05]  /*7cd0*/  BRA `(.L_x_10) ;  /* 0x00000040003c7947 */ /* 0x000fea0003800000 */
.L_x_33:
[----:B------:R-:W0:Y:S02]  /*7ce0*/  S2R R0, SR_TID.X ;  /* 0x0000000000007919 */ /* 0x000e240000002100 */
[----:B0-----:R-:W-:-:S04]  /*7cf0*/  IADD3 R2, R0, -0x80, RZ ;  /* 0xffffff8000027810 */ /* 0x001fc80007ffe0ff */
[----:B------:R-:W-:-:S13]  /*7d00*/  ISETP.GT.AND P0, PT, R2, 0x7f, PT ;  /* 0x0000007f0200780c */ /* 0x000fda0003f04270 */
[----:B------:R-:W-:Y:S05]  /*7d10*/  @P0 BRA `(.L_x_10) ;  /* 0x00000040002c0947 */ /* 0x000fea0003800000 */
[----:B------:R-:W0:Y:S01]  /*7d20*/  S2R R3, SR_CTAID.X ;  /* 0x0000000000037919 */ /* 0x000e220000002500 */
[----:B------:R-:W1:Y:S01]  /*7d30*/  LDC R6, c[0x0][0xbe8] ;  /* 0x0002fa00ff067b82 */ /* 0x000e620000000800 */
[----:B------:R-:W-:Y:S01]  /*7d40*/  ULDC UR4, c[0x0][0xa88] ;  /* 0x0002a20000047ab9 */ /* 0x000fe20000000800 */
[----:B0-----:R-:W-:Y:S02]  /*7d50*/  IMAD R0, R3, 0x80, R0 ;  /* 0x0000008003007824 */ /* 0x001fe400078e0200 */
[----:B-1----:R-:W-:Y:S02]  /*7d60*/  IMAD R3, R6, UR4, RZ ;  /* 0x0000000406037c24 */ /* 0x002fe4000f8e02ff */
[----:B------:R-:W-:-:S05]  /*7d70*/  VIADD R0, R0, 0xffffff80 ;  /* 0xffffff8000007836 */ /* 0x000fca0000000000 */
[----:B------:R-:W-:-:S13]  /*7d80*/  ISETP.GE.AND P0, PT, R0, R3, PT ;  /* 0x000000030000720c */ /* 0x000fda0003f06270 */
[----:B------:R-:W-:Y:S05]  /*7d90*/  @P0 BRA `(.L_x_10) ;  /* 0x00000040000c0947 */ /* 0x000fea0003800000 */
[----:B------:R-:W-:Y:S01]  /*7da0*/  ISETP.NE.AND P0, PT, R6, 0x1, PT ;  /* 0x000000010600780c */ /* 0x000fe20003f05270 */
[----:B------:R-:W0:Y:S01]  /*7db0*/  S2UR UR4, SR_CTAID.Z ;  /* 0x00000000000479c3 */ /* 0x000e220000002700 */
[----:B------:R-:W-:Y:S01]  /*7dc0*/  SHF.R.S32.HI R5, RZ, 0x1f, R16 ;  /* 0x0000001fff057819 */ /* 0x000fe20000011410 */
[----:B------:R-:W-:Y:S02]  /*7dd0*/  ULDC.64 UR6, c[0x0][0xbd0] ;  /* 0x0002f40000067ab9 */ /* 0x000fe40000000a00 */
[----:B------:R-:W-:-:S04]  /*7de0*/  IMAD.WIDE.U32 R2, R16, UR6, RZ ;  /* 0x0000000610027c25 */ /* 0x000fc8000f8e00ff */
[----:B------:R-:W1:Y:S01]  /*7df0*/  LDC.64 R12, c[0x0][0xbd8] ;  /* 0x0002f600ff0c7b82 */ /* 0x000e620000000a00 */
[----:B------:R-:W-:-:S04]  /*7e00*/  IMAD R5, R5, UR6, RZ ;  /* 0x0000000605057c24 */ /* 0x000fc8000f8e02ff */
[----:B------:R-:W-:Y:S02]  /*7e10*/  IMAD R5, R16, UR7, R5 ;  /* 0x0000000710057c24 */ /* 0x000fe4000f8e0205 */
[----:B------:R-:W-:Y:S01]  /*7e20*/  IMAD.MOV R16, RZ, RZ, -R16 ;  /* 0x000000ffff107224 */ /* 0x000fe200078e0a10 */
[----:B------:R-:W2:Y:S01]  /*7e30*/  @P0 LDC R9, c[0x0][0xbec] ;  /* 0x0002fb00ff090b82 */ /* 0x000ea20000000800 */
[----:B------:R-:W-:Y:S02]  /*7e40*/  IMAD.IADD R3, R3, 0x1, R5 ;  /* 0x0000000103037824 */ /* 0x000fe400078e0205 */
[----:B------:R-:W-:-:S05]  /*7e50*/  IMAD.MOV.U32 R5, RZ, RZ, R0 ;  /* 0x000000ffff057224 */ /* 0x000fca00078e0000 */
[----:B------:R-:W3:Y:S01]  /*7e60*/  S2UR UR8, SR_CTAID.Y ;  /* 0x00000000000879c3 */ /* 0x000ee20000002600 */
[----:B0-----:R-:W-:-:S07]  /*7e70*/  USHF.R.S32.HI UR5, URZ, 0x1f, UR4 ;  /* 0x0000001f3f057899 */ /* 0x001fce0008011404 */
[----:B------:R-:W3:Y:S01]  /*7e80*/  LDC R7, c[0x0][0xc50] ;  /* 0x00031400ff077b82 */ /* 0x000ee20000000800 */
[C---:B-1----:R-:W-:Y:S02]  /*7e90*/  IMAD R8, R12.reuse, UR5, RZ ;  /* 0x000000050c087c24 */ /* 0x042fe4000f8e02ff */
[----:B------:R-:W-:-:S04]  /*7ea0*/  IMAD.WIDE.U32 R2, R12, UR4, R2 ;  /* 0x000000040c027c25 */ /* 0x000fc8000f8e0002 */
[----:B------:R-:W-:Y:S01]  /*7eb0*/  IMAD R13, R13, UR4, R8 ;  /* 0x000000040d0d7c24 */ /* 0x000fe2000f8e0208 */
[----:B------:R-:W0:Y:S01]  /*7ec0*/  @P0 LDC R11, c[0x0][0xbf0] ;  /* 0x0002fc00ff0b0b82 */ /* 0x000e220000000800 */
[----:B--2---:R-:W-:Y:S01]  /*7ed0*/  @P0 IMAD.HI.U32 R4, R0, R9, RZ ;  /* 0x0000000900040227 */ /* 0x004fe200078e00ff */
[----:B------:R-:W-:Y:S02]  /*7ee0*/  ULDC.64 UR4, c[0x0][0xbe0] ;  /* 0x0002f80000047ab9 */ /* 0x000fe40000000a00 */
[----:B------:R-:W-:Y:S01]  /*7ef0*/  IADD3 R3, R13, R3, RZ ;  /* 0x000000030d037210 */ /* 0x000fe20007ffe0ff */
[----:B---3--:R-:W-:-:S04]  /*7f00*/  IMAD R9, R7, R16, UR8 ;  /* 0x0000000807097e24 */ /* 0x008fc8000f8e0210 */
[----:B------:R-:W-:Y:S01]  /*7f10*/  IMAD.WIDE.U32 R2, R9, UR4, R2 ;  /* 0x0000000409027c25 */ /* 0x000fe2000f8e0002 */
[----:B0-----:R-:W-:Y:S02]  /*7f20*/  @P0 SHF.R.U32.HI R5, RZ, R11, R4 ;  /* 0x0000000bff050219 */ /* 0x001fe40000011604 */
[----:B------:R-:W-:Y:S02]  /*7f30*/  SHF.R.S32.HI R4, RZ, 0x1f, R9 ;  /* 0x0000001fff047819 */ /* 0x000fe40000011409 */
[----:B------:R-:W-:Y:S01]  /*7f40*/  IADD3 R2, P0, R5, R2, RZ ;  /* 0x0000000205027210 */ /* 0x000fe20007f1e0ff */
[----:B------:R-:W-:Y:S02]  /*7f50*/  IMAD.MOV R7, RZ, RZ, -R5 ;  /* 0x000000ffff077224 */ /* 0x000fe400078e0a05 */
[----:B------:R-:W-:Y:S02]  /*7f60*/  IMAD R4, R4, UR4, RZ ;  /* 0x0000000404047c24 */ /* 0x000fe4000f8e02ff */
[----:B------:R-:W-:-:S02]  /*7f70*/  IMAD R7, R6, R7, R0 ;  /* 0x0000000706077224 */ /* 0x000fc400078e0200 */
[----:B------:R-:W-:Y:S01]  /*7f80*/  IMAD R4, R9, UR5, R4 ;  /* 0x0000000509047c24 */ /* 0x000fe2000f8e0204 */
[----:B------:R-:W-:Y:S01]  /*7f90*/  SHF.R.S32.HI R9, RZ, 0x1f, R5 ;  /* 0x0000001fff097819 */ /* 0x000fe20000011405 */
[----:B------:R-:W-:Y:S01]  /*7fa0*/  ULDC.64 UR4, c[0x0][0xbc8] ;  /* 0x0002f20000047ab9 */ /* 0x000fe20000000a00 */
[----:B------:R-:W-:Y:S02]  /*7fb0*/  SHF.R.S32.HI R0, RZ, 0x1f, R7 ;  /* 0x0000001fff007819 */ /* 0x000fe40000011407 */
[----:B------:R-:W-:-:S03]  /*7fc0*/  IADD3.X R3, R9, R3, R4, P0, !PT ;  /* 0x0000000309037210 */ /* 0x000fc600007fe404 */
[----:B------:R-:W-:Y:S02]  /*7fd0*/  IMAD R0, R0, UR4, RZ ;  /* 0x0000000400007c24 */ /* 0x000fe4000f8e02ff */
[----:B------:R-:W-:-:S04]  /*7fe0*/  IMAD.WIDE.U32 R2, R7, UR4, R2 ;  /* 0x0000000407027c25 */ /* 0x000fc8000f8e0002 */
[----:B------:R-:W-:Y:S01]  /*7ff0*/  IMAD R5, R7, UR5, R0 ;  /* 0x0000000507057c24 */ /* 0x000fe2000f8e0200 */
[----:B------:R-:W-:Y:S02]  /*8000*/  ULDC.64 UR4, c[0x0][0xba8] ;  /* 0x0002ea0000047ab9 */ /* 0x000fe40000000a00 */
[----:B------:R-:W-:Y:S01]  /*8010*/  LEA R4, P0, R2, UR4, 0x2 ;  /* 0x0000000402047c11 */ /* 0x000fe2000f8010ff */
[----:B------:R-:W-:-:S05]  /*8020*/  IMAD.IADD R3, R3, 0x1, R5 ;  /* 0x0000000103037824 */ /* 0x000fca00078e0205 */
[----:B------:R-:W-:Y:S01]  /*8030*/  LEA.HI.X R5, R2, UR5, R3, 0x2, P0 ;  /* 0x0000000502057c11 */ /* 0x000fe200080f1403 */
[----:B------:R-:W-:-:S05]  /*8040*/  IMAD.MOV.U32 R3, RZ, RZ, -0x800000 ;  /* 0xff800000ff037424 */ /* 0x000fca00078e00ff */
[----:B------:R3:W-:Y:S01]  /*8050*/  STG.E desc[UR42][R4.64], R3 ;  /* 0x0000000304007986 */ /* 0x0007e2000c10192a */
[----:B------:R-:W-:Y:S05]  /*8060*/  BRA `(.L_x_10) ;  /* 0x0000003c00587947 */ /* 0x000fea0003800000 */
.L_x_8:
[----:B------:R-:W-:-:S08]  /*8070*/  NOP ;  /* 0x0000000000007918 */ /* 0x000fd00000000000 */
[----:B0-----:R-:W0:-:S00]  /*8080*/  USETMAXREG.DEALLOC.CTAPOOL 0x18 ;  /* 0x00000018000079c8 */ /* 0x001e0000080e0500 */
[----:B0-----:R-:W-:Y:S01]  /*8090*/  LOP3.LUT R0, R0, 0x3, RZ, 0xc0, !PT ;  /* 0x0000000300007812 */ /* 0x001fe200078ec0ff */
[----:B------:R-:W0:Y:S05]  /*80a0*/  S2R R19, SR_CTAID.Z ;  /* 0x0000000000137919 */ /* 0x000e2a0000002700 */
[----:B------:R-:W1:Y:S01]  /*80b0*/  S2UR UR6, SR_CTAID.Y ;  /* 0x00000000000679c3 */ /* 0x000e620000002600 */
[----:B------:R-:W2:Y:S02]  /*80c0*/  SHFL.IDX PT, R0, R0, RZ, 0x1f ;  /* 0x00001fff00007589 */ /* 0x000ea400000e0000 */
[----:B--2---:R-:W-:-:S13]  /*80d0*/  ISETP.NE.AND P0, PT, R0, RZ, PT ;  /* 0x000000ff0000720c */ /* 0x004fda0003f05270 */
[----:B01----:R-:W-:Y:S05]  /*80e0*/  @!P0 BRA `(.L_x_36) ;  /* 0x0000000000288947 */ /* 0x003fea0003800000 */
[----:B------:R-:W-:Y:S01]  /*80f0*/  ULDC UR7, c[0x0][0xc50] ;  /* 0x0003140000077ab9 */ /* 0x000fe20000000800 */
[----:B------:R-:W-:Y:S01]  /*8100*/  UMOV UR36, UR6 ;  /* 0x0000000600247c82 */ /* 0x000fe20008000000 */
[----:B------:R-:W-:-:S06]  /*8110*/  UISETP.NE.AND UP0, UPT, UR7, 0x1, UPT ;  /* 0x000000010700788c */ /* 0x000fcc000bf05270 */
[----:B------:R-:W-:-:S13]  /*8120*/  PLOP3.LUT P0, PT, PT, PT, UP0, 0x80, 0x0 ;  /* 0x000000000000781c */ /* 0x000fda0003f0f008 */
[----:B------:R-:W-:Y:S05]  /*8130*/  @!P0 BRA `(.L_x_37) ;  /* 0x0000000000308947 */ /* 0x000fea0003800000 */
[----:B------:R-:W-:Y:S01]  /*8140*/  ULDC UR4, c[0x0][0xc54] ;  /* 0x0003150000047ab9 */ /* 0x000fe20000000800 */
[----:B------:R-:W-:Y:S01]  /*8150*/  ULDC UR36, c[0x0][0xc58] ;  /* 0x0003160000247ab9 */ /* 0x000fe20000000800 */
[----:B------:R-:W-:-:S04]  /*8160*/  UIMAD.WIDE.U32 UR4, UR6, UR4, URZ ;  /* 0x00000004060472a5 */ /* 0x000fc8000f8e003f */
[----:B------:R-:W-:Y:S01]  /*8170*/  USHF.R.U32.HI UR36, URZ, UR36, UR5 ;  /* 0x000000243f247299 */ /* 0x000fe20008011605 */
[----:B------:R-:W-:Y:S11]  /*8180*/  BRA `(.L_x_37) ;  /* 0x00000000001c7947 */ /* 0x000ff60003800000 */
.L_x_36:
[----:B------:R-:W-:Y:S01]  /*8190*/  ULDC UR7, c[0x0][0xc50] ;  /* 0x0003140000077ab9 */ /* 0x000fe20000000800 */
[----:B------:R-:W-:Y:S01]  /*81a0*/  UMOV UR36, UR6 ;  /* 0x0000000600247c82 */ /* 0x000fe20008000000 */
[----:B------:R-:W-:-:S11]  /*81b0*/  UISETP.NE.AND UP0, UPT, UR7, 0x1, UPT ;  /* 0x000000010700788c */ /* 0x000fd6000bf05270 */
[----:B------:R-:W-:Y:S01]  /*81c0*/  @UP0 ULDC UR4, c[0x0][0xc54] ;  /* 0x0003150000040ab9 */ /* 0x000fe20000000800 */
[----:B------:R-:W-:Y:S01]  /*81d0*/  @UP0 ULDC UR8, c[0x0][0xc58] ;  /* 0x0003160000080ab9 */ /* 0x000fe20000000800 */
[----:B------:R-:W-:-:S04]  /*81e0*/  UIMAD.WIDE.U32 UR4, UR6, UR4, URZ ;  /* 0x00000004060472a5 */ /* 0x000fc8000f8e003f */
[----:B------:R-:W-:-:S12]  /*81f0*/  @UP0 USHF.R.U32.HI UR36, URZ, UR8, UR5 ;  /* 0x000000083f240299 */ /* 0x000fd80008011605 */
.L_x_37:
[----:B------:R-:W-:Y:S01]  /*8200*/  ISETP.GE.AND P0, PT, R19, RZ, PT ;  /* 0x000000ff1300720c */ /* 0x000fe20003f06270 */
[----:B------:R-:W-:Y:S01]  /*8210*/  UIADD3 UR4, -UR36, URZ, URZ ;  /* 0x0000003f24047290 */ /* 0x000fe2000fffe13f */
[----:B------:R-:W-:Y:S02]  /*8220*/  IMAD.MOV.U32 R10, RZ, RZ, 0x1 ;  /* 0x00000001ff0a7424 */ /* 0x000fe400078e00ff */
[----:B------:R-:W-:Y:S01]  /*8230*/  IMAD.MOV.U32 R0, RZ, RZ, RZ ;  /* 0x000000ffff007224 */ /* 0x000fe200078e00ff */
[----:B------:R-:W-:Y:S01]  /*8240*/  UIMAD UR4, UR7, UR4, UR6 ;  /* 0x00000004070472a4 */ /* 0x000fe2000f8e0206 */
[----:B------:R-:W-:-:S07]  /*8250*/  IMAD.MOV.U32 R3, RZ, RZ, 0x1 ;  /* 0x00000001ff037424 */ /* 0x000fce00078e00ff */
[----:B------:R-:W-:Y:S05]  /*8260*/  @!P0 BRA `(.L_x_38) ;  /* 0x0000003800188947 */ /* 0x000fea0003800000 */
[----:B------:R-:W-:Y:S01]  /*8270*/  ULDC.64 UR6, c[0x0][0x418] ;  /* 0x0001060000067ab9 */ /* 0x000fe20000000a00 */
[----:B------:R-:W-:Y:S01]  /*8280*/  ULDC UR5, c[0x0][0x424] ;  /* 0x0001090000057ab9 */ /* 0x000fe20000000800 */
[----:B------:R-:W-:Y:S01]  /*8290*/  UISETP.NE.U32.AND UP0, UPT, UR6, URZ, UPT ;  /* 0x0000003f0600728c */ /* 0x000fe2000bf05070 */
[----:B------:R0:W-:Y:S01]  /*82a0*/  STL [R1+0x8], RZ ;  /* 0x000008ff01007387 */ /* 0x0001e20000100800 */
[----:B------:R-:W-:Y:S02]  /*82b0*/  ULOP3.LUT UR40, UR4, 0xffff, URZ, 0xc0, !UPT ;  /* 0x0000ffff04287892 */ /* 0x000fe4000f8ec03f */
[----:B------:R-:W-:Y:S01]  /*82c0*/  UISETP.NE.AND.EX UP0, UPT, UR7, URZ, UPT, UP0 ;  /* 0x0000003f0700728c */ /* 0x000fe2000bf05300 */
[----:B------:R-:W-:-:S03]  /*82d0*/  ULDC UR6, c[0x0][0x2f0] ;  /* 0x0000bc0000067ab9 */ /* 0x000fc60000000800 */
[----:B------:R-:W-:-:S04]  /*82e0*/  USEL UR5, UR5, 0x1, UP0 ;  /* 0x0000000105057887 */ /* 0x000fc80008000000 */
[----:B------:R-:W-:-:S04]  /*82f0*/  UIMAD UR5, UR5, UR6, URZ ;  /* 0x00000006050572a4 */ /* 0x000fc8000f8e023f */
[----:B------:R-:W-:Y:S02]  /*8300*/  UISETP.GE.AND UP0, UPT, UR5, 0x1, UPT ;  /* 0x000000010500788c */ /* 0x000fe4000bf06270 */
[----:B------:R-:W-:-:S04]  /*8310*/  UIADD3 UR5, UR5, 0x7f, URZ ;  /* 0x0000007f05057890 */ /* 0x000fc8000fffe03f */
[----:B------:R-:W-:Y:S01]  /*8320*/  PLOP3.LUT P0, PT, PT, PT, UP0, 0x80, 0x0 ;  /* 0x000000000000781c */ /* 0x000fe20003f0f008 */
[----:B------:R-:W-:-:S04]  /*8330*/  USHF.R.S32.HI UR6, URZ, 0x1f, UR5 ;  /* 0x0000001f3f067899 */ /* 0x000fc80008011405 */
[----:B------:R-:W-:-:S04]  /*8340*/  ULEA.HI UR6, UR6, UR5, URZ, 0x7 ;  /* 0x0000000506067291 */ /* 0x000fc8000f8f383f */
[----:B------:R-:W-:-:S04]  /*8350*/  USHF.R.S32.HI UR39, URZ, 0x7, UR6 ;  /* 0x000000073f277899 */ /* 0x000fc80008011406 */
[----:B0-----:R-:W-:Y:S08]  /*8360*/  @!P0 BRA `(.L_x_39) ;  /* 0x00000000007c8947 */ /* 0x001ff00003800000 */
[----:B------:R-:W-:-:S04]  /*8370*/  USHF.R.U32.HI UR4, URZ, 0x10, UR4 ;  /* 0x000000103f047899 */ /* 0x000fc80008011604 */
[----:B------:R-:W-:-:S11]  /*8380*/  UISETP.NE.AND UP0, UPT, UR4, URZ, UPT ;  /* 0x0000003f0400728c */ /* 0x000fd6000bf05270 */
[----:B------:R-:W-:Y:S02]  /*8390*/  @!UP0 ULDC UR4, c[0x0][0x9f0] ;  /* 0x00027c0000048ab9 */ /* 0x000fe40000000800 */
[----:B------:R-:W-:Y:S01]  /*83a0*/  IMAD.U32 R6, RZ, RZ, UR4 ;  /* 0x00000004ff067e24 */ /* 0x000fe2000f8e00ff */
[----:B------:R-:W-:-:S04]  /*83b0*/  UIADD3 UR5, UR39, -0x1, UR4 ;  /* 0xffffffff27057890 */ /* 0x000fc8000fffe004 */
[-C--:B------:R-:W-:Y:S02]  /*83c0*/  IABS R0, R6.reuse ;  /* 0x0000000600007213 */ /* 0x080fe40000000000 */
[----:B------:R-:W-:Y:S02]  /*83d0*/  IABS R6, R6 ;  /* 0x0000000600067213 */ /* 0x000fe40000000000 */
[----:B------:R-:W0:Y:S08]  /*83e0*/  I2F.RP R4, R0 ;  /* 0x0000000000047306 */ /* 0x000e300000209400 */
[----:B0-----:R-:W0:Y:S02]  /*83f0*/  MUFU.RCP R4, R4 ;  /* 0x0000000400047308 */ /* 0x001e240000001000 */
[----:B0-----:R-:W-:-:S06]  /*8400*/  IADD3 R2, R4, 0xffffffe, RZ ;  /* 0x0ffffffe04027810 */ /* 0x001fcc0007ffe0ff */
[----:B------:R0:W1:Y:S02]  /*8410*/  F2I.FTZ.U32.TRUNC.NTZ R3, R2 ;  /* 0x0000000200037305 */ /* 0x000064000021f000 */
[----:B0-----:R-:W-:Y:S02]  /*8420*/  IMAD.MOV.U32 R2, RZ, RZ, RZ ;  /* 0x000000ffff027224 */ /* 0x001fe400078e00ff */
[----:B-1----:R-:W-:-:S04]  /*8430*/  IMAD.MOV R5, RZ, RZ, -R3 ;  /* 0x000000ffff057224 */ /* 0x002fc800078e0a03 */
[----:B------:R-:W-:-:S04]  /*8440*/  IMAD R5, R5, R0, RZ ;  /* 0x0000000005057224 */ /* 0x000fc800078e02ff */
[----:B------:R-:W-:-:S04]  /*8450*/  IMAD.HI.U32 R3, R3, R5, R2 ;  /* 0x0000000503037227 */ /* 0x000fc800078e0002 */
[----:B------:R-:W-:Y:S01]  /*8460*/  IMAD.U32 R5, RZ, RZ, UR5 ;  /* 0x00000005ff057e24 */ /* 0x000fe2000f8e00ff */
[----:B------:R-:W-:-:S04]  /*8470*/  ULOP3.LUT UR5, UR5, UR4, URZ, 0x3c, !UPT ;  /* 0x0000000405057292 */ /* 0x000fc8000f8e3c3f */
[----:B------:R-:W-:Y:S01]  /*8480*/  IABS R2, R5 ;  /* 0x0000000500027213 */ /* 0x000fe20000000000 */
[----:B------:R-:W-:Y:S01]  /*8490*/  IMAD.MOV R5, RZ, RZ, -R6 ;  /* 0x000000ffff057224 */ /* 0x000fe200078e0a06 */
[----:B------:R-:W-:-:S03]  /*84a0*/  ISETP.LE.AND P2, PT, RZ, UR5, PT ;  /* 0x00000005ff007c0c */ /* 0x000fc6000bf43270 */
[----:B------:R-:W-:-:S04]  /*84b0*/  IMAD.HI.U32 R3, R3, R2, RZ ;  /* 0x0000000203037227 */ /* 0x000fc800078e00ff */
[----:B------:R-:W-:-:S05]  /*84c0*/  IMAD R5, R3, R5, R2 ;  /* 0x0000000503057224 */ /* 0x000fca00078e0202 */
[----:B------:R-:W-:-:S13]  /*84d0*/  ISETP.GT.U32.AND P1, PT, R0, R5, PT ;  /* 0x000000050000720c */ /* 0x000fda0003f24070 */
[----:B------:R-:W-:Y:S01]  /*84e0*/  @!P1 IMAD.IADD R5, R5, 0x1, -R0 ;  /* 0x0000000105059824 */ /* 0x000fe200078e0a00 */
[----:B------:R-:W-:Y:S02]  /*84f0*/  @!P1 IADD3 R3, R3, 0x1, RZ ;  /* 0x0000000103039810 */ /* 0x000fe40007ffe0ff */
[----:B------:R-:W-:Y:S02]  /*8500*/  ISETP.NE.AND P1, PT, RZ, UR4, PT ;  /* 0x00000004ff007c0c */ /* 0x000fe4000bf25270 */
[----:B------:R-:W-:-:S13]  /*8510*/  ISETP.GE.U32.AND P0, PT, R5, R0, PT ;  /* 0x000000000500720c */ /* 0x000fda0003f06070 */
[----:B------:R-:W-:-:S04]  /*8520*/  @P0 VIADD R3, R3, 0x1 ;  /* 0x0000000103030836 */ /* 0x000fc80000000000 */
[----:B------:R-:W-:Y:S01]  /*8530*/  @!P2 IMAD.MOV R3, RZ, RZ, -R3 ;  /* 0x000000ffff03a224 */ /* 0x000fe200078e0a03 */
[----:B------:R-:W-:-:S05]  /*8540*/  @!P1 LOP3.LUT R3, RZ, UR4, RZ, 0x33, !PT ;  /* 0x00000004ff039c12 */ /* 0x000fca000f8e33ff */
[----:B------:R0:W-:Y:S02]  /*8550*/  STL [R1+0x8], R3 ;  /* 0x0000080301007387 */ /* 0x0001e40000100800 */
.L_x_39:
[----:B------:R-:W2:Y:S01]  /*8560*/  LDL R2, [R1+0x8] ;  /* 0x0000080001027983 */ /* 0x000ea20000100800 */
[----:B0-----:R-:W-:Y:S02]  /*8570*/  IMAD.MOV.U32 R3, RZ, RZ, 0x1 ;  /* 0x00000001ff037424 */ /* 0x001fe400078e00ff */
[----:B--2---:R-:W-:-:S05]  /*8580*/  IMAD R0, R2, UR40, RZ ;  /* 0x0000002802007c24 */ /* 0x004fca000f8e02ff */
[----:B------:R-:W-:Y:S01]  /*8590*/  VIADDMNMX R18, R0, R2, UR39, PT ;  /* 0x0000002700127e46 */ /* 0x000fe2000b800102 */
[----:B------:R0:W-:Y:S03]  /*85a0*/  STL [R1+0x4], R0 ;  /* 0x0000040001007387 */ /* 0x0001e60000100800 */
[----:B------:R-:W-:Y:S01]  /*85b0*/  ISETP.GT.AND P0, PT, R18, R0, PT ;  /* 0x000000001200720c */ /* 0x000fe20003f04270 */
[----:B------:R1:W-:Y:S01]  /*85c0*/  STL [R1+0xc], R18 ;  /* 0x00000c1201007387 */ /* 0x0003e20000100800 */
[----:B0-----:R-:W-:-:S11]  /*85d0*/  IMAD.MOV.U32 R0, RZ, RZ, RZ ;  /* 0x000000ffff007224 */ /* 0x001fd600078e00ff */
[----:B-1----:R-:W-:Y:S05]  /*85e0*/  @!P0 BRA `(.L_x_38) ;  /* 0x0000003400388947 */ /* 0x002fea0003800000 */
[----:B------:R-:W0:Y:S01]  /*85f0*/  S2UR UR4, SR_CgaCtaId ;  /* 0x00000000000479c3 */ /* 0x000e220000008800 */
[----:B------:R-:W-:Y:S02]  /*8600*/  UMOV UR38, 0x400 ;  /* 0x0000040000267882 */ /* 0x000fe40000000000 */
[----:B0-----:R-:W-:-:S04]  /*8610*/  ULEA UR38, UR4, UR38, 0x18 ;  /* 0x0000002604267291 */ /* 0x001fc8000f8ec03f */
[----:B------:R-:W-:-:S04]  /*8620*/  UIADD3 UR4, UR38, 0x1c400, URZ ;  /* 0x0001c40026047890 */ /* 0x000fc8000fffe03f */
[----:B------:R-:W-:-:S06]  /*8630*/  ULOP3.LUT UP0, URZ, UR4, 0x3ff, URZ, 0xc0, !UPT ;  /* 0x000003ff043f7892 */ /* 0x000fcc000f80c03f */
[----:B------:R-:W-:-:S13]  /*8640*/  PLOP3.LUT P0, PT, PT, PT, UP0, 0x80, 0x0 ;  /* 0x000000000000781c */ /* 0x000fda0003f0f008 */
[----:B------:R-:W-:Y:S05]  /*8650*/  @!P0 BRA `(.L_x_40) ;  /* 0x0000000000408947 */ /* 0x000fea0003800000 */
[----:B------:R-:W-:Y:S01]  /*8660*/  MOV R2, 0x0 ;  /* 0x0000000000027802 */ /* 0x000fe20000000f00 */
[----:B------:R-:W-:Y:S01]  /*8670*/  ULDC.64 UR6, c[0x4][0xb8] ;  /* 0x01002e0000067ab9 */ /* 0x000fe20000000a00 */
[----:B------:R-:W-:Y:S01]  /*8680*/  ULDC.64 UR8, c[0x4][0xc0] ;  /* 0x0100300000087ab9 */ /* 0x000fe20000000a00 */
[----:B------:R-:W-:Y:S01]  /*8690*/  ULDC.64 UR4, c[0x4][0x8] ;  /* 0x0100020000047ab9 */ /* 0x000fe20000000a00 */
[----:B------:R-:W-:Y:S01]  /*86a0*/  IMAD.U32 R4, RZ, RZ, UR6 ;  /* 0x00000006ff047e24 */ /* 0x000fe2000f8e00ff */
[----:B------:R-:W-:Y:S01]  /*86b0*/  MOV R5, UR7 ;  /* 0x0000000700057c02 */ /* 0x000fe20008000f00 */
[----:B------:R-:W0:Y:S01]  /*86c0*/  LDC.64 R2, c[0x4][R2] ;  /* 0x0100000002027b82 */ /* 0x000e220000000a00 */
[----:B------:R-:W-:Y:S01]  /*86d0*/  IMAD.U32 R6, RZ, RZ, UR8 ;  /* 0x00000008ff067e24 */ /* 0x000fe2000f8e00ff */
[----:B------:R-:W-:Y:S01]  /*86e0*/  MOV R12, 0x1 ;  /* 0x00000001000c7802 */ /* 0x000fe20000000f00 */
[----:B------:R-:W-:Y:S02]  /*86f0*/  IMAD.U32 R7, RZ, RZ, UR9 ;  /* 0x00000009ff077e24 */ /* 0x000fe4000f8e00ff */
[----:B------:R-:W-:-:S02]  /*8700*/  IMAD.U32 R10, RZ, RZ, UR4 ;  /* 0x00000004ff0a7e24 */ /* 0x000fc4000f8e00ff */
[----:B------:R-:W-:Y:S02]  /*8710*/  IMAD.U32 R11, RZ, RZ, UR5 ;  /* 0x00000005ff0b7e24 */ /* 0x000fe4000f8e00ff */
[----:B------:R-:W-:Y:S02]  /*8720*/  IMAD.MOV.U32 R8, RZ, RZ, 0x70 ;  /* 0x00000070ff087424 */ /* 0x000fe400078e00ff */
[----:B------:R-:W-:-:S07]  /*8730*/  IMAD.MOV.U32 R13, RZ, RZ, RZ ;  /* 0x000000ffff0d7224 */ /* 0x000fce00078e00ff */
[----:B------:R-:W-:-:S07]  /*8740*/  LEPC R20, `(.L_x_40) ;  /* 0x000000001014794e */ /* 0x000fce0000000000 */
[----:B0-----:R-:W-:Y:S05]  /*8750*/  CALL.ABS.NOINC R2 ;  /* 0x0000000002007343 */ /* 0x001fea0003c00000 */
.L_x_40:
        /* <DEDUP_REMOVED lines=8> */
[----:B------:R0:W1:Y:S01]  /*87e0*/  LDC.64 R2, c[0x4][R16] ;  /* 0x0100000010027b82 */ /* 0x0000620000000a00 */
[----:B------:R-:W-:Y:S01]  /*87f0*/  IMAD.U32 R4, RZ, RZ, UR6 ;  /* 0x00000006ff047e24 */ /* 0x000fe2000f8e00ff */
[----:B------:R-:W-:Y:S01]  /*8800*/  MOV R10, UR4 ;  /* 0x00000004000a7c02 */ /* 0x000fe20008000f00 */
[----:B------:R-:W-:Y:S02]  /*8810*/  IMAD.U32 R5, RZ, RZ, UR7 ;  /* 0x00000007ff057e24 */ /* 0x000fe4000f8e00ff */
[----:B------:R-:W-:Y:S02]  /*8820*/  IMAD.U32 R6, RZ, RZ, UR8 ;  /* 0x00000008ff067e24 */ /* 0x000fe4000f8e00ff */
[----:B------:R-:W-:-:S02]  /*8830*/  IMAD.U32 R7, RZ, RZ, UR9 ;  /* 0x00000009ff077e24 */ /* 0x000fc4000f8e00ff */
[----:B------:R-:W-:Y:S02]  /*8840*/  IMAD.U32 R11, RZ, RZ, UR5 ;  /* 0x00000005ff0b7e24 */ /* 0x000fe4000f8e00ff */
[----:B------:R-:W-:Y:S02]  /*8850*/  IMAD.MOV.U32 R8, RZ, RZ, 0x70 ;  /* 0x00000070ff087424 */ /* 0x000fe400078e00ff */
[----:B------:R-:W-:Y:S02]  /*8860*/  IMAD.MOV.U32 R12, RZ, RZ, 0x1 ;  /* 0x00000001ff0c7424 */ /* 0x000fe400078e00ff */
[----:B0-----:R-:W-:-:S07]  /*8870*/  IMAD.MOV.U32 R13, RZ, RZ, RZ ;  /* 0x000000ffff0d7224 */ /* 0x001fce00078e00ff */
[----:B------:R-:W-:-:S07]  /*8880*/  LEPC R20, `(.L_x_42) ;  /* 0x000000001014794e */ /* 0x000fce0000000000 */
[----:B-1----:R-:W-:Y:S05]  /*8890*/  CALL.ABS.NOINC R2 ;  /* 0x0000000002007343 */ /* 0x002fea0003c00000 */
.L_x_42:
[----:B------:R0:W1:Y:S01]  /*88a0*/  LDC.64 R2, c[0x4][R16] ;  /* 0x0100000010027b82 */ /* 0x0000620000000a00 */
[----:B------:R-:W-:Y:S01]  /*88b0*/  ULDC.64 UR6, c[0x4][0xb8] ;  /* 0x01002e0000067ab9 */ /* 0x000fe20000000a00 */
[----:B------:R-:W-:Y:S01]  /*88c0*/  ULDC.64 UR8, c[0x4][0xc0] ;  /* 0x0100300000087ab9 */ /* 0x000fe20000000a00 */
[----:B------:R-:W-:Y:S01]  /*88d0*/  ULDC.64 UR4, c[0x4][0x18] ;  /* 0x0100060000047ab9 */ /* 0x000fe20000000a00 */
[----:B------:R-:W-:Y:S01]  /*88e0*/  IMAD.U32 R4, RZ, RZ, UR6 ;  /* 0x00000006ff047e24 */ /* 0x000fe2000f8e00ff */
[----:B------:R-:W-:Y:S01]  /*88f0*/  MOV R5, UR7 ;  /* 0x0000000700057c02 */ /* 0x000fe20008000f00 */
[----:B------:R-:W-:Y:S01]  /*8900*/  IMAD.U32 R6, RZ, RZ, UR8 ;  /* 0x00000008ff067e24 */ /* 0x000fe2000f8e00ff */
[----:B------:R-:W-:Y:S01]  /*8910*/  MOV R12, 0x1 ;  /* 0x00000001000c7802 */ /* 0x000fe20000000f00 */
[----:B------:R-:W-:Y:S02]  /*8920*/  IMAD.U32 R7, RZ, RZ, UR9 ;  /* 0x00000009ff077e24 */ /* 0x000fe4000f8e00ff */
[----:B------:R-:W-:-:S02]  /*8930*/  IMAD.U32 R10, RZ, RZ, UR4 ;  /* 0x00000004ff0a7e24 */ /* 0x000fc4000f8e00ff */
[----:B------:R-:W-:Y:S02]  /*8940*/  IMAD.U32 R11, RZ, RZ, UR5 ;  /* 0x00000005ff0b7e24 */ /* 0x000fe4000f8e00ff */
[----:B------:R-:W-:Y:S02]  /*8950*/  IMAD.MOV.U32 R8, RZ, RZ, 0x70 ;  /* 0x00000070ff087424 */ /* 0x000fe400078e00ff */
[----:B0-----:R-:W-:-:S07]  /*8960*/  IMAD.MOV.U32 R13, RZ, RZ, RZ ;  /* 0x000000ffff0d7224 */ /* 0x001fce00078e00ff */
[----:B------:R-:W-:-:S07]  /*8970*/  LEPC R20, `(.L_x_41) ;  /* 0x000000001014794e */ /* 0x000fce0000000000 */
[----:B-1----:R-:W-:Y:S05]  /*8980*/  CALL.ABS.NOINC R2 ;  /* 0x0000000002007343 */ /* 0x002fea0003c00000 */
.L_x_41:
[----:B------:R-:W0:Y:S02]  /*8990*/  LDC.64 R2, c[0x0][0x9f8] ;  /* 0x00027e00ff027b82 */ /* 0x000e240000000a00 */
[----:B0-----:R-:W-:-:S04]  /*89a0*/  ISETP.NE.U32.AND P0, PT, R2, RZ, PT ;  /* 0x000000ff0200720c */ /* 0x001fc80003f05070 */
[----:B------:R-:W-:-:S13]  /*89b0*/  ISETP.NE.AND.EX P0, PT, R3, RZ, PT, P0 ;  /* 0x000000ff0300720c */ /* 0x000fda0003f05300 */
[----:B------:R-:W0:Y:S02]  /*89c0*/  @P0 LDC.64 R2, c[0x0][0x9f8] ;  /* 0x00027e00ff020b82 */ /* 0x000e240000000a00 */
[----:B0-----:R-:W-:-:S05]  /*89d0*/  @P0 IMAD.WIDE R2, R19, 0x4, R2 ;  /* 0x0000000413020825 */ /* 0x001fca00078e0202 */
[----:B------:R0:W2:Y:S01]  /*89e0*/  @P0 LDG.E R19, desc[UR42][R2.64] ;  /* 0x0000002a02130981 */ /* 0x0000a2000c1e1900 */
[----:B------:R-:W-:Y:S01]  /*89f0*/  UMOV UR4, 0xffffffff ;  /* 0xffffffff00047882 */ /* 0x000fe20000000000 */
[----:B------:R-:W-:Y:S01]  /*8a00*/  LOP3.LUT R17, R17, 0xfffffffe, RZ, 0xc0, !PT ;  /* 0xfffffffe11117812 */ /* 0x000fe200078ec0ff */
[----:B------:R-:W-:Y:S01]  /*8a10*/  VIADD R18, R18, 0xffffffff ;  /* 0xffffffff12127836 */ /* 0x000fe20000000000 */
[----:B------:R-:W1:Y:S01]  /*8a20*/  S2R R0, SR_TID.X ;  /* 0x0000000000007919 */ /* 0x000e620000002100 */
[----:B0-----:R-:W0:Y:S02]  /*8a30*/  LDC.64 R2, c[0x0][0x418] ;  /* 0x00010600ff027b82 */ /* 0x001e240000000a00 */
[----:B0-----:R-:W-:Y:S02]  /*8a40*/  ISETP.NE.U32.AND P0, PT, R2, RZ, PT ;  /* 0x000000ff0200720c */ /* 0x001fe40003f05070 */
[----:B-1----:R-:W-:Y:S02]  /*8a50*/  SHF.R.U32.HI R0, RZ, 0x5, R0 ;  /* 0x00000005ff007819 */ /* 0x002fe40000011600 */
[----:B------:R-:W-:-:S02]  /*8a60*/  ISETP.NE.AND.EX P1, PT, R3, RZ, PT, P0 ;  /* 0x000000ff0300720c */ /* 0x000fc40003f25300 */
[----:B------:R-:W-:-:S11]  /*8a70*/  LOP3.LUT R0, R0, 0x3, RZ, 0xc0, !PT ;  /* 0x0000000300007812 */ /* 0x000fd600078ec0ff */
[----:B------:R-:W-:Y:S02]  /*8a80*/  @P1 LOP3.LUT R17, R17, 0x1, RZ, 0xfc, !PT ;  /* 0x0000000111111812 */ /* 0x000fe400078efcff */
[----:B--2---:R-:W-:Y:S02]  /*8a90*/  SHF.R.S32.HI R6, RZ, 0x1f, R19 ;  /* 0x0000001fff067819 */ /* 0x004fe40000011413 */
[----:B------:R-:W-:-:S03]  /*8aa0*/  SEL R16, R19, RZ, !P1 ;  /* 0x000000ff13107207 */ /* 0x000fc60004800000 */
[----:B------:R0:W-:Y:S01]  /*8ab0*/  STL [R1], R6 ;  /* 0x0000000601007387 */ /* 0x0001e20000100800 */
[----:B------:R-:W-:Y:S05]  /*8ac0*/  BRA.DIV UR4, `(.L_x_43) ;  /* 0x00000036043c7947 */ /* 0x000fea000b800000 */
[----:B------:R1:W2:Y:S02]  /*8ad0*/  SHFL.IDX PT, R14, R0, RZ, 0x1f ;  /* 0x00001fff000e7589 */ /* 0x0002a400000e0000 */
.L_x_123:
[----:B--2---:R-:W-:Y:S02]  /*8ae0*/  ISETP.NE.AND P0, PT, R14, RZ, PT ;  /* 0x000000ff0e00720c */ /* 0x004fe40003f05270 */
[----:B------:R-:W-:Y:S02]  /*8af0*/  PLOP3.LUT P2, PT, PT, PT, PT, 0x8, 0x0 ;  /* 0x000000000000781c */ /* 0x000fe40003f4e170 */
[----:B------:R-:W-:-:S11]  /*8b00*/  LOP3.LUT R17, R17, 0xfffffffd, RZ, 0xc0, !PT ;  /* 0xfffffffd11117812 */ /* 0x000fd600078ec0ff */
[----:B------:R-:W-:Y:S01]  /*8b10*/  @P2 LOP3.LUT R17, R17, 0x2, RZ, 0xfc, !PT ;  /* 0x0000000211112812 */ /* 0x000fe200078efcff */
[----:B------:R-:W-:Y:S06]  /*8b20*/  @P0 BRA `(.L_x_44) ;  /* 0x00000004000c0947 */ /* 0x000fec0003800000 */
[----:B------:R-:W-:-:S03]  /*8b30*/  UMOV UR4, 0xffffffff ;  /* 0xffffffff00047882 */ /* 0x000fc60000000000 */
[----:B------:R-:W-:Y:S05]  /*8b40*/  BRA.DIV UR4, `(.L_x_45) ;  /* 0x00000036043c7947 */ /* 0x000fea000b800000 */
[----:B------:R-:W-:-:S13]  /*8b50*/  ELECT P6, URZ, PT ;  /* 0x00000000003f782f */ /* 0x000fda00038c0000 */
.L_x_126:
[----:B------:R-:W-:Y:S05]  /*8b60*/  @!P6 BRA `(.L_x_44) ;  /* 0x0000000000fce947 */ /* 0x000fea0003800000 */
[----:B------:R-:W-:Y:S01]  /*8b70*/  IMAD.MOV.U32 R16, RZ, RZ, R19 ;  /* 0x000000ffff107224 */ /* 0x000fe200078e0013 */
[----:B------:R-:W-:Y:S06]  /*8b80*/  @!P1 BRA `(.L_x_46) ;  /* 0x0000000000449947 */ /* 0x000fec0003800000 */
[----:B------:R-:W2:Y:S01]  /*8b90*/  LDC R7, c[0x0][0x43c] ;  /* 0x00010f00ff077b82 */ /* 0x000ea20000000800 */
[----:B------:R-:W-:Y:S01]  /*8ba0*/  ULDC.64 UR4, c[0x0][0x428] ;  /* 0x00010a0000047ab9 */ /* 0x000fe20000000a00 */
[----:B--2---:R-:W-:-:S13]  /*8bb0*/  ISETP.NE.AND P0, PT, R7, 0x1, PT ;  /* 0x000000010700780c */ /* 0x004fda0003f05270 */
[----:B------:R-:W1:Y:S02]  /*8bc0*/  @P0 LDC.64 R4, c[0x0][0x440] ;  /* 0x00011000ff040b82 */ /* 0x000e640000000a00 */
[----:B-1----:R-:W-:-:S04]  /*8bd0*/  @P0 IMAD.HI.U32 R0, R18, R4, RZ ;  /* 0x0000000412000227 */ /* 0x002fc800078e00ff */
[----:B------:R-:W-:Y:S01]  /*8be0*/  IMAD.MOV.U32 R4, RZ, RZ, R18 ;  /* 0x000000ffff047224 */ /* 0x000fe200078e0012 */
[----:B------:R-:W-:-:S04]  /*8bf0*/  @P0 SHF.R.U32.HI R4, RZ, R5, R0 ;  /* 0x00000005ff040219 */ /* 0x000fc80000011600 */
[--C-:B------:R-:W-:Y:S01]  /*8c00*/  SHF.R.S32.HI R5, RZ, 0x1f, R4.reuse ;  /* 0x0000001fff057819 */ /* 0x100fe20000011404 */
[----:B------:R-:W-:-:S04]  /*8c10*/  IMAD.MOV R0, RZ, RZ, -R4 ;  /* 0x000000ffff007224 */ /* 0x000fc800078e0a04 */
[----:B------:R-:W-:Y:S02]  /*8c20*/  IMAD R18, R7, R0, R18 ;  /* 0x0000000007127224 */ /* 0x000fe400078e0212 */
[----:B------:R-:W-:Y:S02]  /*8c30*/  IMAD R0, R6, UR4, RZ ;  /* 0x0000000406007c24 */ /* 0x000fe4000f8e02ff */
[----:B------:R-:W-:-:S04]  /*8c40*/  IMAD.WIDE.U32 R4, R19, UR4, R4 ;  /* 0x0000000413047c25 */ /* 0x000fc8000f8e0004 */
[----:B------:R-:W-:Y:S01]  /*8c50*/  IMAD R7, R19, UR5, R0 ;  /* 0x0000000513077c24 */ /* 0x000fe2000f8e0200 */
[----:B------:R-:W-:-:S04]  /*8c60*/  LEA R2, P0, R4, R2, 0x2 ;  /* 0x0000000204027211 */ /* 0x000fc800078010ff */
[----:B------:R-:W-:-:S04]  /*8c70*/  IADD3 R0, R5, R7, RZ ;  /* 0x0000000705007210 */ /* 0x000fc80007ffe0ff */
[----:B------:R-:W-:-:S05]  /*8c80*/  LEA.HI.X R3, R4, R3, R0, 0x2, P0 ;  /* 0x0000000304037211 */ /* 0x000fca00000f1400 */
[----:B------:R2:W5:Y:S02]  /*8c90*/  LDG.E R16, desc[UR42][R2.64] ;  /* 0x0000002a02107981 */ /* 0x000564000c1e1900 */
.L_x_46:
[----:B-1----:R-:W-:Y:S01]  /*8ca0*/  IMAD.MOV.U32 R0, RZ, RZ, 0x1 ;  /* 0x00000001ff007424 */ /* 0x002fe200078e00ff */
[----:B0-----:R-:W2:Y:S04]  /*8cb0*/  S2R R6, SR_TID.X ;  /* 0x0000000000067919 */ /* 0x001ea80000002100 */
[----:B------:R-:W-:-:S04]  /*8cc0*/  SHF.L.U32 R0, R0, 0x1f, RZ ;  /* 0x0000001f00007819 */ /* 0x000fc800000006ff */
[----:B------:R-:W0:Y:S01]  /*8cd0*/  SYNCS.PHASECHK.TRANS64.TRYWAIT P0, [UR38+0x34840], R0 ;  /* 0x03484000ff0075a7 */ /* 0x000e220008000166 */
[----:B--2---:R-:W-:-:S04]  /*8ce0*/  LOP3.LUT R2, R6, 0x7f, RZ, 0xc0, !PT ;  /* 0x0000007f06027812 */ /* 0x004fc800078ec0ff */
[----:B------:R-:W-:Y:S01]  /*8cf0*/  ISETP.NE.AND P1, PT, R2, RZ, PT ;  /* 0x000000ff0200720c */ /* 0x000fe20003f25270 */
[----:B0-----:R-:W-:-:S12]  /*8d00*/  @!P0 BRA `(.L_x_47) ;  /* 0x0000003000ec8947 */ /* 0x001fd80003800000 */
.L_x_127:
[----:B------:R-:W-:Y:S05]  /*8d10*/  @P1 BRA `(.L_x_48) ;  /* 0x0000000000181947 */ /* 0x000fea0003800000 */
[----:B------:R-:W1:Y:S01]  /*8d20*/  S2R R2, SR_TID.X ;  /* 0x0000000000027919 */ /* 0x000e620000002100 */
[----:B0-----:R-:W-:-:S04]  /*8d30*/  IMAD.MOV.U32 R0, RZ, RZ, 0xc000 ;  /* 0x0000c000ff007424 */ /* 0x001fc800078e00ff */
[----:B------:R2:W-:Y:S01]  /*8d40*/  SYNCS.ARRIVE.TRANS64 RZ, [UR38+0x34830], R0 ;  /* 0x03483000ffff79a7 */ /* 0x0005e20008000026 */
[----:B-1----:R-:W-:-:S13]  /*8d50*/  LOP3.LUT P0, RZ, R2, 0x1f, RZ, 0xc0, !PT ;  /* 0x0000001f02ff7812 */ /* 0x002fda000780c0ff */
[----:B--2---:R-:W-:Y:S05]  /*8d60*/  @!P0 BRA `(.L_x_48) ;  /* 0x0000000000048947 */ /* 0x004fea0003800000 */
[----:B------:R-:W-:Y:S01]  /*8d70*/  BPT.TRAP 0x1 ;  /* 0x000000040000795c */ /* 0x000fe20000300000 */
.L_x_48:
[----:B------:R-:W-:Y:S01]  /*8d80*/  R2UR UR11, R18 ;  /* 0x00000000120b72ca */ /* 0x000fe200000e0000 */
[----:B------:R-:W-:Y:S01]  /*8d90*/  ULDC.64 UR4, c[0x0][0x198] ;  /* 0x0000660000047ab9 */ /* 0x000fe20000000a00 */
[----:B-----5:R-:W-:Y:S01]  /*8da0*/  R2UR UR13, R16 ;  /* 0x00000000100d72ca */ /* 0x020fe200000e0000 */
[----:B------:R-:W-:Y:S01]  /*8db0*/  UIADD3 UR4, UP0, UR4, 0x370, URZ ;  /* 0x0000037004047890 */ /* 0x000fe2000ff1e03f */
[----:B------:R-:W-:Y:S01]  /*8dc0*/  PLOP3.LUT P0, PT, PT, PT, PT, 0x80, 0x0 ;  /* 0x000000000000781c */ /* 0x000fe20003f0f070 */
[----:B------:R-:W-:Y:S01]  /*8dd0*/  UIADD3 UR8, UR38, 0x1c400, URZ ;  /* 0x0001c40026087890 */ /* 0x000fe2000fffe03f */
[----:B------:R-:W-:Y:S01]  /*8de0*/  LOP3.LUT R17, R17, 0xfffffffd, RZ, 0xc0, !PT ;  /* 0xfffffffd11117812 */ /* 0x000fe200078ec0ff */
[----:B------:R-:W-:Y:S02]  /*8df0*/  UIADD3 UR9, UR38, 0x34830, URZ ;  /* 0x0003483026097890 */ /* 0x000fe4000fffe03f */
[----:B------:R-:W-:Y:S02]  /*8e00*/  UIADD3.X UR5, URZ, UR5, URZ, UP0, !UPT ;  /* 0x000000053f057290 */ /* 0x000fe400087fe43f */
[----:B------:R-:W-:-:S02]  /*8e10*/  UIADD3 UR16, UR38, 0x20400, URZ ;  /* 0x0002040026107890 */ /* 0x000fc4000fffe03f */
[----:B------:R-:W-:Y:S02]  /*8e20*/  USHF.L.U32 UR11, UR11, 0x7, URZ ;  /* 0x000000070b0b7899 */ /* 0x000fe4000800063f */
[----:B------:R-:W-:Y:S01]  /*8e30*/  UIADD3 UR32, UR38, 0x24400, URZ ;  /* 0x0002440026207890 */ /* 0x000fe2000fffe03f */
[----:B------:R-:W-:Y:S01]  /*8e40*/  UMOV UR6, 0x0 ;  /* 0x0000000000067882 */ /* 0x000fe20000000000 */
[----:B------:R-:W-:Y:S01]  /*8e50*/  UMOV UR7, 0x14f00000 ;  /* 0x14f0000000077882 */ /* 0x000fe20000000000 */
[----:B------:R-:W-:Y:S01]  /*8e60*/  UMOV UR10, URZ ;  /* 0x0000003f000a7c82 */ /* 0x000fe20008000000 */
[----:B------:R-:W-:Y:S01]  /*8e70*/  UMOV UR12, UR36 ;  /* 0x00000024000c7c82 */ /* 0x000fe20008000000 */
[----:B------:R-:W-:Y:S01]  /*8e80*/  UMOV UR18, 0x40 ;  /* 0x0000004000127882 */ /* 0x000fe20000000000 */
[----:B------:R-:W-:Y:S01]  /*8e90*/  UMOV UR20, UR36 ;  /* 0x0000002400147c82 */ /* 0x000fe20008000000 */
[----:B------:R-:W-:Y:S01]  /*8ea0*/  UMOV UR17, UR9 ;  /* 0x0000000900117c82 */ /* 0x000fe20008000000 */
[----:B------:R-:W-:Y:S01]  /*8eb0*/  UMOV UR21, UR13 ;  /* 0x0000000d00157c82 */ /* 0x000fe20008000000 */
[----:B------:R-:W-:Y:S01]  /*8ec0*/  UMOV UR19, UR11 ;  /* 0x0000000b00137c82 */ /* 0x000fe20008000000 */
[----:B------:R-:W-:Y:S01]  /*8ed0*/  UMOV UR34, 0x80 ;  /* 0x0000008000227882 */ /* 0x000fe20000000000 */
[----:B------:R-:W-:Y:S01]  /*8ee0*/  UMOV UR33, UR9 ;  /* 0x0000000900217c82 */ /* 0x000fe20008000000 */
[----:B------:R-:W-:Y:S01]  /*8ef0*/  UMOV UR37, UR13 ;  /* 0x0000000d00257c82 */ /* 0x000fe20008000000 */
[----:B------:R2:W-:Y:S01]  /*8f00*/  UTMALDG.4D [UR8], [UR4], desc[UR6] ;  /* 0x00000608040075b4 */ /* 0x0005e20008019000 */
[----:B------:R-:W-:Y:S01]  /*8f10*/  UMOV UR35, UR11 ;  /* 0x0000000b00237c82 */ /* 0x000fe20008000000 */
[----:B------:R-:W-:Y:S01]  /*8f20*/  @P0 LOP3.LUT R17, R17, 0x2, RZ, 0xfc, !PT ;  /* 0x0000000211110812 */ /* 0x000fe200078efcff */
[----:B------:R2:W-:Y:S01]  /*8f30*/  UTMALDG.4D [UR16], [UR4], desc[UR6] ;  /* 0x00000610040075b4 */ /* 0x0005e20008019000 */
[----:B------:R2:W-:Y:S02]  /*8f40*/  UTMALDG.4D [UR32], [UR4], desc[UR6] ;  /* 0x00000620040075b4 */ /* 0x0005e40008019000 */
[----:B--2---:R-:W-:-:S03]  /*8f50*/  NOP ;  /* 0x0000000000007918 */ /* 0x004fc60000000000 */
.L_x_44:
[----:B------:R-:W-:Y:S05]  /*8f60*/  WARPSYNC.ALL ;  /* 0x0000000000007948 */ /* 0x000fea0003800000 */
[----:B------:R-:W-:Y:S01]  /*8f70*/  UIADD3 UR4, UR38, 0x10400, URZ ;  /* 0x0001040026047890 */ /* 0x000fe2000fffe03f */
[----:B------:R-:W-:Y:S03]  /*8f80*/  BAR.SYNC.DEFER_BLOCKING 0x8, 0x180 ;  /* 0x0206000000007b1d */ /* 0x000fe60000010000 */
        /* <DEDUP_REMOVED lines=9> */
[----:B0-----:R-:W0:Y:S01]  /*9020*/  LDC.64 R2, c[0x4][R2] ;  /* 0x0100000002027b82 */ /* 0x001e220000000a00 */
[----:B------:R-:W-:Y:S02]  /*9030*/  IMAD.U32 R5, RZ, RZ, UR7 ;  /* 0x00000007ff057e24 */ /* 0x000fe4000f8e00ff */
[----:B------:R-:W-:Y:S02]  /*9040*/  IMAD.U32 R6, RZ, RZ, UR8 ;  /* 0x00000008ff067e24 */ /* 0x000fe4000f8e00ff */
[----:B------:R-:W-:-:S02]  /*9050*/  IMAD.U32 R10, RZ, RZ, UR4 ;  /* 0x00000004ff0a7e24 */ /* 0x000fc4000f8e00ff */
[----:B------:R-:W-:Y:S02]  /*9060*/  IMAD.U32 R11, RZ, RZ, UR5 ;  /* 0x00000005ff0b7e24 */ /* 0x000fe4000f8e00ff */
[----:B------:R-:W-:Y:S02]  /*9070*/  IMAD.MOV.U32 R8, RZ, RZ, 0x70 ;  /* 0x00000070ff087424 */ /* 0x000fe400078e00ff */
[----:B------:R-:W-:Y:S02]  /*9080*/  IMAD.MOV.U32 R12, RZ, RZ, 0x1 ;  /* 0x00000001ff0c7424 */ /* 0x000fe400078e00ff */
[----:B------:R-:W-:-:S07]  /*9090*/  IMAD.MOV.U32 R13, RZ, RZ, RZ ;  /* 0x000000ffff0d7224 */ /* 0x000fce00078e00ff */
[----:B------:R-:W-:-:S07]  /*90a0*/  LEPC R20, `(.L_x_49) ;  /* 0x000000001014794e */ /* 0x000fce0000000000 */
[----:B01----:R-:W-:Y:S05]  /*90b0*/  CALL.ABS.NOINC R2 ;  /* 0x0000000002007343 */ /* 0x003fea0003c00000 */
.L_x_49:
[----:B------:R-:W2:Y:S01]  /*90c0*/  S2R R4, SR_CTAID.Z ;  /* 0x0000000000047919 */ /* 0x000ea20000002700 */
[----:B0-----:R-:W0:Y:S01]  /*90d0*/  LDC R6, c[0x0][0x448] ;  /* 0x00011200ff067b82 */ /* 0x001e220000000800 */
[----:B------:R-:W-:Y:S01]  /*90e0*/  USHF.R.S32.HI UR4, URZ, 0x1f, UR36 ;  /* 0x0000001f3f047899 */ /* 0x000fe20008011424 */
[----:B------:R-:W3:Y:S01]  /*90f0*/  S2R R12, SR_TID.X ;  /* 0x00000000000c7919 */ /* 0x000ee20000002100 */
[----:B------:R-:W-:Y:S02]  /*9100*/  ULDC.64 UR8, c[0x0][0x2d8] ;  /* 0x0000b60000087ab9 */ /* 0x000fe40000000a00 */
[----:B------:R-:W-:Y:S01]  /*9110*/  UIMAD UR6, UR4, UR8, URZ ;  /* 0x00000008040672a4 */ /* 0x000fe2000f8e023f */
[----:B------:R-:W4:Y:S02]  /*9120*/  S2R R11, SR_CTAID.X ;  /* 0x00000000000b7919 */ /* 0x000f240000002500 */
[----:B------:R-:W1:Y:S01]  /*9130*/  LDC.64 R2, c[0x0][0x2e0] ;  /* 0x0000b800ff027b82 */ /* 0x000e620000000a00 */
[----:B------:R-:W-:-:S02]  /*9140*/  UIMAD.WIDE.U32 UR4, UR36, UR8, URZ ;  /* 0x00000008240472a5 */ /* 0x000fc4000f8e003f */
[----:B------:R-:W-:-:S04]  /*9150*/  UIMAD UR6, UR36, UR9, UR6 ;  /* 0x00000009240672a4 */ /* 0x000fc8000f8e0206 */
[----:B------:R-:W-:Y:S01]  /*9160*/  UIADD3 UR5, UR5, UR6, URZ ;  /* 0x0000000605057290 */ /* 0x000fe2000fffe03f */
[----:B0-----:R-:W-:Y:S02]  /*9170*/  ISETP.NE.AND P0, PT, R6, 0x1, PT ;  /* 0x000000010600780c */ /* 0x001fe40003f05270 */
[----:B--2---:R-:W-:Y:S02]  /*9180*/  SHF.R.S32.HI R5, RZ, 0x1f, R4 ;  /* 0x0000001fff057819 */ /* 0x004fe40000011404 */
[----:B---3--:R-:W-:-:S03]  /*9190*/  LOP3.LUT R9, R12, 0x7f, RZ, 0xc0, !PT ;  /* 0x0000007f0c097812 */ /* 0x008fc600078ec0ff */
[----:B-1----:R-:W-:Y:S01]  /*91a0*/  IMAD R0, R5, R2, RZ ;  /* 0x0000000205007224 */ /* 0x002fe200078e02ff */
[----:B------:R-:W-:-:S03]  /*91b0*/  SHF.R.U32.HI R8, RZ, 0x3, R9 ;  /* 0x00000003ff087819 */ /* 0x000fc60000011609 */
[C---:B------:R-:W-:Y:S02]  /*91c0*/  IMAD R5, R4.reuse, R3, R0 ;  /* 0x0000000304057224 */ /* 0x040fe400078e0200 */
[----:B------:R-:W-:Y:S01]  /*91d0*/  IMAD.WIDE.U32 R2, R4, R2, UR4 ;  /* 0x0000000404027e25 */ /* 0x000fe2000f8e0002 */
[----:B------:R-:W0:Y:S01]  /*91e0*/  @P0 LDC R0, c[0x0][0x450] ;  /* 0x00011400ff000b82 */ /* 0x000e220000000800 */
[----:B------:R-:W-:Y:S02]  /*91f0*/  ULDC.64 UR4, c[0x0][0x2d0] ;  /* 0x0000b40000047ab9 */ /* 0x000fe40000000a00 */
[----:B------:R-:W-:Y:S01]  /*9200*/  IMAD.SHL.U32 R9, R9, 0x8, RZ ;  /* 0x0000000809097824 */ /* 0x000fe200078e00ff */
[----:B------:R-:W-:Y:S01]  /*9210*/  IADD3 R3, R3, R5, RZ ;  /* 0x0000000503037210 */ /* 0x000fe20007ffe0ff */
[----:B------:R-:W-:-:S03]  /*9220*/  IMAD.SHL.U32 R5, R12, 0x10, RZ ;  /* 0x000000100c057824 */ /* 0x000fc600078e00ff */
[----:B------:R-:W1:Y:S02]  /*9230*/  @P0 LDC R4, c[0x0][0x44c] ;  /* 0x00011300ff040b82 */ /* 0x000e640000000800 */
[----:B------:R-:W-:-:S05]  /*9240*/  LOP3.LUT R5, R8, 0x70, R5, 0xf8, !PT ;  /* 0x0000007008057812 */ /* 0x000fca00078ef805 */
[----:B----4-:R-:W-:-:S04]  /*9250*/  IMAD R5, R11, 0x80, R5 ;  /* 0x000000800b057824 */ /* 0x010fc800078e0205 */
[----:B-1----:R-:W-:-:S04]  /*9260*/  @P0 IMAD.HI.U32 R7, R5, R4, RZ ;  /* 0x0000000405070227 */ /* 0x002fc800078e00ff */
[----:B------:R-:W-:Y:S01]  /*9270*/  IMAD.MOV.U32 R4, RZ, RZ, R5 ;  /* 0x000000ffff047224 */ /* 0x000fe200078e0005 */
[----:B0-----:R-:W-:-:S05]  /*9280*/  @P0 SHF.R.U32.HI R4, RZ, R0, R7 ;  /* 0x00000000ff040219 */ /* 0x001fca0000011607 */
[----:B------:R-:W-:Y:S02]  /*9290*/  IMAD.MOV R0, RZ, RZ, -R4 ;  /* 0x000000ffff007224 */ /* 0x000fe400078e0a04 */
[----:B------:R-:W-:-:S04]  /*92a0*/  IMAD.WIDE.U32 R2, R4, UR4, R2 ;  /* 0x0000000404027c25 */ /* 0x000fc8000f8e0002 */
[----:B------:R-:W-:Y:S01]  /*92b0*/  IMAD R0, R6, R0, R5 ;  /* 0x0000000006007224 */ /* 0x000fe200078e0205 */
[----:B------:R-:W-:-:S05]  /*92c0*/  SHF.R.S32.HI R5, RZ, 0x1f, R4 ;  /* 0x0000001fff057819 */ /* 0x000fca0000011404 */
[----:B------:R-:W-:-:S04]  /*92d0*/  IMAD R5, R5, UR4, RZ ;  /* 0x0000000405057c24 */ /* 0x000fc8000f8e02ff */
[----:B------:R-:W-:Y:S01]  /*92e0*/  IMAD R5, R4, UR5, R5 ;  /* 0x0000000504057c24 */ /* 0x000fe2000f8e0205 */
[----:B------:R-:W-:Y:S01]  /*92f0*/  SHF.R.S32.HI R4, RZ, 0x1f, R0 ;  /* 0x0000001fff047819 */ /* 0x000fe20000011400 */
[----:B------:R-:W-:Y:S02]  /*9300*/  ULDC.64 UR4, c[0x0][0x2c8] ;  /* 0x0000b20000047ab9 */ /* 0x000fe40000000a00 */
[----:B------:R-:W-:Y:S02]  /*9310*/  IMAD.IADD R3, R3, 0x1, R5 ;  /* 0x0000000103037824 */ /* 0x000fe400078e0205 */
[----:B------:R-:W-:Y:S02]  /*9320*/  IMAD R5, R4, UR4, RZ ;  /* 0x0000000404057c24 */ /* 0x000fe4000f8e02ff */
[----:B------:R-:W-:-:S04]  /*9330*/  IMAD.WIDE.U32 R2, R0, UR4, R2 ;  /* 0x0000000400027c25 */ /* 0x000fc8000f8e0002 */
[----:B------:R-:W-:Y:S01]  /*9340*/  IMAD R5, R0, UR5, R5 ;  /* 0x0000000500057c24 */ /* 0x000fe2000f8e0205 */
[----:B------:R-:W-:Y:S02]  /*9350*/  ULDC.64 UR4, c[0x0][0x280] ;  /* 0x0000a00000047ab9 */ /* 0x000fe40000000a00 */
[----:B------:R-:W-:Y:S01]  /*9360*/  LEA R0, P0, R2, UR4, 0x1 ;  /* 0x0000000402007c11 */ /* 0x000fe2000f8008ff */
[----:B------:R-:W-:Y:S01]  /*9370*/  ULDC UR4, c[0x0][0x2b8] ;  /* 0x0000ae0000047ab9 */ /* 0x000fe20000000800 */
[----:B------:R-:W-:-:S04]  /*9380*/  IADD3 R7, R3, R5, RZ ;  /* 0x0000000503077210 */ /* 0x000fc80007ffe0ff */
[----:B------:R-:W-:Y:S01]  /*9390*/  LEA.HI.X R7, R2, UR5, R7, 0x1, P0 ;  /* 0x0000000502077c11 */ /* 0x000fe200080f0c07 */
[----:B------:R-:W-:-:S05]  /*93a0*/  IMAD.SHL.U32 R2, R12, 0x8, RZ ;  /* 0x000000080c027824 */ /* 0x000fca00078e00ff */
[----:B------:R-:W-:-:S04]  /*93b0*/  LOP3.LUT R10, R2, 0x38, RZ, 0xc0, !PT ;  /* 0x00000038020a7812 */ /* 0x000fc800078ec0ff */
[C---:B------:R-:W-:Y:S02]  /*93c0*/  LOP3.LUT R3, R10.reuse, 0x40, RZ, 0xfc, !PT ;  /* 0x000000400a037812 */ /* 0x040fe400078efcff */
[C---:B------:R-:W-:Y:S02]  /*93d0*/  ISETP.GE.AND P2, PT, R10.reuse, UR4, PT ;  /* 0x000000040a007c0c */ /* 0x040fe4000bf46270 */
[----:B------:R-:W-:Y:S02]  /*93e0*/  ISETP.GE.AND P0, PT, R3, UR4, PT ;  /* 0x0000000403007c0c */ /* 0x000fe4000bf06270 */
[----:B------:R-:W-:-:S04]  /*93f0*/  LOP3.LUT R3, R10, 0x80, RZ, 0xfc, !PT ;  /* 0x000000800a037812 */ /* 0x000fc800078efcff */
[----:B------:R-:W-:Y:S01]  /*9400*/  ISETP.GE.AND P1, PT, R3, UR4, PT ;  /* 0x0000000403007c0c */ /* 0x000fe2000bf26270 */
[----:B------:R-:W-:Y:S01]  /*9410*/  UMOV UR4, 0xffffffff ;  /* 0xffffffff00047882 */ /* 0x000fe20000000000 */
[----:B------:R-:W-:-:S04]  /*9420*/  LOP3.LUT R3, R2, 0x1c0, RZ, 0xc0, !PT ;  /* 0x000001c002037812 */ /* 0x000fc800078ec0ff */
[----:B------:R-:W-:-:S04]  /*9430*/  LOP3.LUT R3, R3, 0x38, R2, 0xf8, !PT ;  /* 0x0000003803037812 */ /* 0x000fc800078ef802 */
[----:B------:R-:W-:-:S04]  /*9440*/  LOP3.LUT R2, R3, 0x38, R12, 0x78, !PT ;  /* 0x0000003803027812 */ /* 0x000fc800078e780c */
[----:B------:R-:W-:Y:S01]  /*9450*/  LOP3.LUT R9, R2, 0x200, R9, 0xf8, !PT ;  /* 0x0000020002097812 */ /* 0x000fe200078ef809 */
[----:B------:R-:W-:Y:S06]  /*9460*/  BRA.DIV UR4, `(.L_x_50) ;  /* 0x0000002e042c7947 */ /* 0x000fec000b800000 */
[----:B------:R-:W0:Y:S01]  /*9470*/  S2R R2, SR_CTAID.X ;  /* 0x0000000000027919 */ /* 0x000e220000002500 */
[----:B------:R-:W-:Y:S02]  /*9480*/  ULDC UR4, c[0x0][0x288] ;  /* 0x0000a20000047ab9 */ /* 0x000fe40000000800 */
[----:B------:R-:W-:Y:S01]  /*9490*/  IMAD R6, R6, UR4, RZ ;  /* 0x0000000406067c24 */ /* 0x000fe2000f8e02ff */
[----:B------:R-:W-:Y:S04]  /*94a0*/  SHFL.IDX PT, R14, R0, RZ, 0x181f ;  /* 0x00181fff000e7589 */ /* 0x000fe800000e0000 */
[----:B------:R-:W-:Y:S01]  /*94b0*/  SHFL.IDX PT, R4, R7, 0x1, 0x181f ;  /* 0x00381f0007047f89 */ /* 0x000fe200000e0000 */
[----:B0-----:R-:W-:-:S03]  /*94c0*/  IMAD R8, R2, 0x80, R8 ;  /* 0x0000008002087824 */ /* 0x001fc600078e0208 */
[----:B------:R-:W0:Y:S02]  /*94d0*/  SHFL.IDX PT, R2, R7, RZ, 0x181f ;  /* 0x00181fff07027589 */ /* 0x000e2400000e0000 */
[C---:B------:R-:W-:Y:S02]  /*94e0*/  ISETP.GE.AND P3, PT, R8.reuse, R6, PT ;  /* 0x000000060800720c */ /* 0x040fe40003f66270 */
[----:B------:R-:W-:-:S11]  /*94f0*/  IADD3 R5, R8, 0x10, RZ ;  /* 0x0000001008057810 */ /* 0x000fd60007ffe0ff */
[----:B------:R-:W-:Y:S01]  /*9500*/  @!P3 LEA R21, R9, UR38, 0x1 ;  /* 0x000000260915bc11 */ /* 0x000fe2000f8e08ff */
[----:B0-----:R-:W-:Y:S02]  /*9510*/  IMAD.MOV.U32 R3, RZ, RZ, R2 ;  /* 0x000000ffff037224 */ /* 0x001fe400078e0002 */
[----:B------:R-:W-:Y:S02]  /*9520*/  IMAD.MOV.U32 R2, RZ, RZ, R14 ;  /* 0x000000ffff027224 */ /* 0x000fe400078e000e */
[----:B------:R-:W0:Y:S02]  /*9530*/  SHFL.IDX PT, R14, R0, 0x1, 0x181f ;  /* 0x00381f00000e7f89 */ /* 0x000e2400000e0000 */
[----:B------:R-:W-:-:S05]  /*9540*/  @!P3 IMAD.WIDE.U32 R2, R10, 0x2, R2 ;  /* 0x000000020a02b825 */ /* 0x000fca00078e0002 */
[----:B------:R-:W-:Y:S04]  /*9550*/  @!P3 LDGSTS.E.BYPASS.LTC128B.128 [R21+0x10400], desc[UR42][R2.64], !P2 ;  /* 0x104000000215bfae */ /* 0x000fe8000d101d6a */
[----:B------:R-:W-:Y:S04]  /*9560*/  @!P3 LDGSTS.E.BYPASS.LTC128B.128 [R21+0x14400], desc[UR42][R2.64+0x80], !P0 ;  /* 0x144000800215bfae */ /* 0x000fe8000c101d6a */
[----:B------:R1:W-:Y:S01]  /*9570*/  @!P3 LDGSTS.E.BYPASS.LTC128B.128 [R21+0x18400], desc[UR42][R2.64+0x100], !P1 ;  /* 0x184001000215bfae */ /* 0x0003e2000c901d6a */
[----:B------:R-:W-:Y:S01]  /*9580*/  ISETP.GE.AND P3, PT, R5, R6, PT ;  /* 0x000000060500720c */ /* 0x000fe20003f66270 */
[----:B------:R-:W-:-:S02]  /*9590*/  IMAD.MOV.U32 R5, RZ, RZ, R4 ;  /* 0x000000ffff057224 */ /* 0x000fc400078e0004 */
[----:B0-----:R-:W-:Y:S02]  /*95a0*/  IMAD.MOV.U32 R4, RZ, RZ, R14 ;  /* 0x000000ffff047224 */ /* 0x001fe400078e000e */
[----:B------:R-:W-:Y:S01]  /*95b0*/  SHFL.IDX PT, R14, R0, 0x2, 0x181f ;  /* 0x00581f00000e7f89 */ /* 0x000fe200000e0000 */
[----:B-1----:R-:W-:-:S07]  /*95c0*/  VIADD R3, R8, 0x20 ;  /* 0x0000002008037836 */ /* 0x002fce0000000000 */
[----:B------:R-:W-:Y:S01]  /*95d0*/  @!P3 IMAD.WIDE.U32 R4, R10, 0x2, R4 ;  /* 0x000000020a04b825 */ /* 0x000fe200078e0004 */
[----:B------:R-:W0:Y:S01]  /*95e0*/  SHFL.IDX PT, R2, R7, 0x2, 0x181f ;  /* 0x00581f0007027f89 */ /* 0x000e2200000e0000 */
[----:B------:R-:W-:-:S05]  /*95f0*/  @!P3 LEA R20, R9, UR38, 0x1 ;  /* 0x000000260914bc11 */ /* 0x000fca000f8e08ff */
[----:B------:R-:W-:Y:S04]  /*9600*/  @!P3 LDGSTS.E.BYPASS.LTC128B.128 [R20+0x10c00], desc[UR42][R4.64], !P2 ;  /* 0x10c000000414bfae */ /* 0x000fe8000d101d6a */
[----:B------:R-:W-:Y:S04]  /*9610*/  @!P3 LDGSTS.E.BYPASS.LTC128B.128 [R20+0x14c00], desc[UR42][R4.64+0x80], !P0 ;  /* 0x14c000800414bfae */ /* 0x000fe8000c101d6a */
[----:B------:R1:W-:Y:S01]  /*9620*/  @!P3 LDGSTS.E.BYPASS.LTC128B.128 [R20+0x18c00], desc[UR42][R4.64+0x100], !P1 ;  /* 0x18c001000414bfae */ /* 0x0003e2000c901d6a */
[----:B------:R-:W-:Y:S01]  /*9630*/  ISETP.GE.AND P3, PT, R3, R6, PT ;  /* 0x000000060300720c */ /* 0x000fe20003f66270 */
[----:B0-----:R-:W-:-:S02]  /*9640*/  IMAD.MOV.U32 R3, RZ, RZ, R2 ;  /* 0x000000ffff037224 */ /* 0x001fc400078e0002 */
[----:B------:R-:W-:Y:S01]  /*9650*/  IMAD.MOV.U32 R2, RZ, RZ, R14 ;  /* 0x000000ffff027224 */ /* 0x000fe200078e000e */
[----:B-1----:R-:W0:Y:S09]  /*9660*/  SHFL.IDX PT, R4, R7, 0x3, 0x181f ;  /* 0x00781f0007047f89 */ /* 0x002e3200000e0000 */
[----:B------:R-:W-:Y:S01]  /*9670*/  @!P3 LEA R21, R9, UR38, 0x1 ;  /* 0x000000260915bc11 */ /* 0x000fe2000f8e08ff */
[----:B------:R-:W-:Y:S01]  /*9680*/  @!P3 IMAD.WIDE.U32 R2, R10, 0x2, R2 ;  /* 0x000000020a02b825 */ /* 0x000fe200078e0002 */
[----:B------:R-:W1:Y:S01]  /*9690*/  SHFL.IDX PT, R14, R0, 0x3, 0x181f ;  /* 0x00781f00000e7f89 */ /* 0x000e6200000e0000 */
[----:B------:R-:W-:-:S03]  /*96a0*/  IADD3 R5, R8, 0x30, RZ ;  /* 0x0000003008057810 */ /* 0x000fc60007ffe0ff */
[----:B------:R-:W-:Y:S04]  /*96b0*/  @!P3 LDGSTS.E.BYPASS.LTC128B.128 [R21+0x11400], desc[UR42][R2.64], !P2 ;  /* 0x114000000215bfae */ /* 0x000fe8000d101d6a */
[----:B------:R-:W-:Y:S04]  /*96c0*/  @!P3 LDGSTS.E.BYPASS.LTC128B.128 [R21+0x15400], desc[UR42][R2.64+0x80], !P0 ;  /* 0x154000800215bfae */ /* 0x000fe8000c101d6a */
[----:B------:R2:W-:Y:S01]  /*96d0*/  @!P3 LDGSTS.E.BYPASS.LTC128B.128 [R21+0x19400], desc[UR42][R2.64+0x100], !P1 ;  /* 0x194001000215bfae */ /* 0x0005e2000c901d6a */
[----:B------:R-:W-:Y:S01]  /*96e0*/  ISETP.GE.AND P3, PT, R5, R6, PT ;  /* 0x000000060500720c */ /* 0x000fe20003f66270 */
[----:B0-----:R-:W-:-:S02]  /*96f0*/  IMAD.MOV.U32 R5, RZ, RZ, R4 ;  /* 0x000000ffff057224 */ /* 0x001fc400078e0004 */
[----:B-1----:R-:W-:Y:S01]  /*9700*/  IMAD.MOV.U32 R4, RZ, RZ, R14 ;  /* 0x000000ffff047224 */ /* 0x002fe200078e000e */
[----:B--2---:R-:W0:Y:S09]  /*9710*/  SHFL.IDX PT, R2, R7, 0x4, 0x181f ;  /* 0x00981f0007027f89 */ /* 0x004e3200000e0000 */
[----:B------:R-:W-:Y:S01]  /*9720*/  @!P3 LEA R20, R9, UR38, 0x1 ;  /* 0x000000260914bc11 */ /* 0x000fe2000f8e08ff */
[----:B------:R-:W-:Y:S01]  /*9730*/  VIADD R3, R8, 0x40 ;  /* 0x0000004008037836 */ /* 0x000fe20000000000 */
[----:B------:R-:W1:Y:S01]  /*9740*/  SHFL.IDX PT, R14, R0, 0x4, 0x181f ;  /* 0x00981f00000e7f89 */ /* 0x000e6200000e0000 */
[----:B------:R-:W-:-:S05]  /*9750*/  @!P3 IMAD.WIDE.U32 R4, R10, 0x2, R4 ;  /* 0x000000020a04b825 */ /* 0x000fca00078e0004 */
[----:B------:R-:W-:Y:S04]  /*9760*/  @!P3 LDGSTS.E.BYPASS.LTC128B.128 [R20+0x11c00], desc[UR42][R4.64], !P2 ;  /* 0x11c000000414bfae */ /* 0x000fe8000d101d6a */
[----:B------:R-:W-:Y:S04]  /*9770*/  @!P3 LDGSTS.E.BYPASS.LTC128B.128 [R20+0x15c00], desc[UR42][R4.64+0x80], !P0 ;  /* 0x15c000800414bfae */ /* 0x000fe8000c101d6a */
[----:B------:R2:W-:Y:S01]  /*9780*/  @!P3 LDGSTS.E.BYPASS.LTC128B.128 [R20+0x19c00], desc[UR42][R4.64+0x100], !P1 ;  /* 0x19c001000414bfae */ /* 0x0005e2000c901d6a */
[----:B------:R-:W-:Y:S01]  /*9790*/  ISETP.GE.AND P3, PT, R3, R6, PT ;  /* 0x000000060300720c */ /* 0x000fe20003f66270 */
[----:B0-----:R-:W-:-:S02]  /*97a0*/  IMAD.MOV.U32 R3, RZ, RZ, R2 ;  /* 0x000000ffff037224 */ /* 0x001fc400078e0002 */
[----:B-1----:R-:W-:Y:S01]  /*97b0*/  IMAD.MOV.U32 R2, RZ, RZ, R14 ;  /* 0x000000ffff027224 */ /* 0x002fe200078e000e */
[----:B--2---:R-:W0:Y:S01]  /*97c0*/  SHFL.IDX PT, R4, R7, 0x5, 0x181f ;  /* 0x00b81f0007047f89 */ /* 0x004e2200000e0000 */
[----:B------:R-:W-:-:S08]  /*97d0*/  IADD3 R5, R8, 0x50, RZ ;  /* 0x0000005008057810 */ /* 0x000fd00007ffe0ff */
[----:B------:R-:W-:Y:S01]  /*97e0*/  @!P3 IMAD.WIDE.U32 R2, R10, 0x2, R2 ;  /* 0x000000020a02b825 */ /* 0x000fe200078e0002 */
[----:B------:R-:W-:Y:S01]  /*97f0*/  @!P3 LEA R21, R9, UR38, 0x1 ;  /* 0x000000260915bc11 */ /* 0x000fe2000f8e08ff */
[----:B------:R-:W1:Y:S04]  /*9800*/  SHFL.IDX PT, R14, R0, 0x5, 0x181f ;  /* 0x00b81f00000e7f89 */ /* 0x000e6800000e0000 */
        /* <DEDUP_REMOVED lines=17> */
[----:B--2---:R0:W1:Y:S09]  /*9920*/  SHFL.IDX PT, R4, R7, 0x7, 0x181f ;  /* 0x00f81f0007047f89 */ /* 0x00407200000e0000 */
[----:B------:R-:W-:Y:S01]  /*9930*/  @!P3 IMAD.WIDE.U32 R2, R10, 0x2, R2 ;  /* 0x000000020a02b825 */ /* 0x000fe200078e0002 */
[----:B------:R-:W-:Y:S01]  /*9940*/  @!P3 LEA R21, R9, UR38, 0x1 ;  /* 0x000000260915bc11 */ /* 0x000fe2000f8e08ff */
[----:B------:R0:W2:Y:S04]  /*9950*/  SHFL.IDX PT, R14, R0, 0x7, 0x181f ;  /* 0x00f81f00000e7f89 */ /* 0x0000a800000e0000 */
[----:B------:R0:W-:Y:S04]  /*9960*/  @!P3 LDGSTS.E.BYPASS.LTC128B.128 [R21+0x13400], desc[UR42][R2.64], !P2 ;  /* 0x134000000215bfae */ /* 0x0001e8000d101d6a */
[----:B------:R0:W-:Y:S04]  /*9970*/  @!P3 LDGSTS.E.BYPASS.LTC128B.128 [R21+0x17400], desc[UR42][R2.64+0x80], !P0 ;  /* 0x174000800215bfae */ /* 0x0001e8000c101d6a */
[----:B------:R0:W-:Y:S02]  /*9980*/  @!P3 LDGSTS.E.BYPASS.LTC128B.128 [R21+0x1b400], desc[UR42][R2.64+0x100], !P1 ;  /* 0x1b4001000215bfae */ /* 0x0001e4000c901d6a */
.L_x_144:
[----:B0-----:R-:W-:Y:S01]  /*9990*/  IADD3 R3, R8, 0x70, RZ ;  /* 0x0000007008037810 */ /* 0x001fe20007ffe0ff */
[----:B------:R-:W-:Y:S01]  /*99a0*/  BSSY B0, `(.L_x_51) ;  /* 0x000000d000007945 */ /* 0x000fe20003800000 */
[----:B--2---:R-:W-:Y:S02]  /*99b0*/  IMAD.MOV.U32 R2, RZ, RZ, R14 ;  /* 0x000000ffff027224 */ /* 0x004fe400078e000e */
[----:B------:R-:W-:Y:S01]  /*99c0*/  ISETP.GE.AND P3, PT, R3, R6, PT ;  /* 0x000000060300720c */ /* 0x000fe20003f66270 */
[----:B-1----:R-:W-:-:S12]  /*99d0*/  IMAD.MOV.U32 R3, RZ, RZ, R4 ;  /* 0x000000ffff037224 */ /* 0x002fd800078e0004 */
[----:B------:R-:W-:Y:S05]  /*99e0*/  @P3 BRA `(.L_x_52) ;  /* 0x0000000000203947 */ /* 0x000fea0003800000 */
[----:B------:R-:W-:Y:S01]  /*99f0*/  IMAD.WIDE.U32 R10, R10, 0x2, R2 ;  /* 0x000000020a0a7825 */ /* 0x000fe200078e0002 */
[----:B------:R-:W-:-:S05]  /*9a00*/  LEA R9, R9, UR38, 0x1 ;  /* 0x0000002609097c11 */ /* 0x000fca000f8e08ff */
[----:B------:R-:W-:Y:S01]  /*9a10*/  @!PT LDS RZ, [RZ] ;  /* 0x00000000fffff984 */ /* 0x000fe20000000800 */
[----:B------:R-:W-:Y:S01]  /*9a20*/  @!PT LDS RZ, [RZ] ;  /* 0x00000000fffff984 */ /* 0x000fe20000000800 */
[----:B------:R-:W-:Y:S01]  /*9a30*/  @!PT LDS RZ, [RZ] ;  /* 0x00000000fffff984 */ /* 0x000fe20000000800 */
[----:B------:R0:W-:Y:S04]  /*9a40*/  LDGSTS.E.BYPASS.LTC128B.128 [R9+0x13c00], desc[UR42][R10.64], !P2 ;  /* 0x13c000000a097fae */ /* 0x0001e8000d101d6a */
[----:B------:R0:W-:Y:S04]  /*9a50*/  LDGSTS.E.BYPASS.LTC128B.128 [R9+0x17c00], desc[UR42][R10.64+0x80], !P0 ;  /* 0x17c000800a097fae */ /* 0x0001e8000c101d6a */
[----:B------:R0:W-:Y:S02]  /*9a60*/  LDGSTS.E.BYPASS.LTC128B.128 [R9+0x1bc00], desc[UR42][R10.64+0x100], !P1 ;  /* 0x1bc001000a097fae */ /* 0x0001e4000c901d6a */
.L_x_52:
[----:B------:R-:W-:Y:S05]  /*9a70*/  BSYNC B0 ;  /* 0x0000000000007941 */ /* 0x000fea0003800000 */
.L_x_51:
[----:B------:R-:W-:Y:S01]  /*9a80*/  NOP ;  /* 0x0000000000007918 */ /* 0x000fe20000000000 */
[----:B------:R-:W-:Y:S01]  /*9a90*/  SYNCS.ARRIVE.TRANS64.RED.A0T1 RZ, [UR38+0x34800], RZ ;  /* 0x034800ffffff79a7 */ /* 0x000fe20008200426 */
[----:B------:R-:W-:Y:S01]  /*9aa0*/  IMAD.MOV.U32 R0, RZ, RZ, 0x1 ;  /* 0x00000001ff007424 */ /* 0x000fe200078e00ff */
[----:B------:R-:W-:Y:S04]  /*9ab0*/  ARRIVES.LDGSTSBAR.64.TRANSCNT [UR38+0x34800] ;  /* 0x03480000ff0079b0 */ /* 0x000fe80008000aa6 */
[----:B------:R-:W-:Y:S01]  /*9ac0*/  SHF.L.U32 R0, R0, 0x1f, RZ ;  /* 0x0000001f00007819 */ /* 0x000fe200000006ff */
[----:B------:R-:W-:Y:S01]  /*9ad0*/  NOP ;  /* 0x0000000000007918 */ /* 0x000fe20000000000 */
[----:B------:R-:W2:Y:S01]  /*9ae0*/  LDL.LU R4, [R1+0xc] ;  /* 0x00000c0001047983 */ /* 0x000ea20000300800 */
[----:B------:R-:W-:Y:S03]  /*9af0*/  SYNCS.ARRIVE.TRANS64.A1T0 RZ, [UR38+0x34800], RZ ;  /* 0x034800ffffff79a7 */ /* 0x000fe60008100026 */
[----:B------:R-:W3:Y:S01]  /*9b00*/  LDL R3, [R1+0x4] ;  /* 0x0000040001037983 */ /* 0x000ee20000100800 */
[----:B------:R-:W1:Y:S01]  /*9b10*/  SYNCS.PHASECHK.TRANS64.TRYWAIT P0, [UR38+0x34820], R0 ;  /* 0x03482000ff0075a7 */ /* 0x000e620008000166 */
[----:B--2---:R-:W-:-:S05]  /*9b20*/  VIADD R6, R4, 0xfffffffe ;  /* 0xfffffffe04067836 */ /* 0x004fca0000000000 */
[----:B---3--:R-:W-:Y:S01]  /*9b30*/  ISETP.GE.AND P1, PT, R6, R3, PT ;  /* 0x000000030600720c */ /* 0x008fe20003f26270 */
[----:B-1----:R-:W-:-:S12]  /*9b40*/  @!P0 BRA `(.L_x_53) ;  /* 0x0000003000188947 */ /* 0x002fd80003800000 */
.L_x_145:
[----:B0-----:R-:W-:Y:S01]  /*9b50*/  IMAD.MOV.U32 R10, RZ, RZ, 0x1 ;  /* 0x00000001ff0a7424 */ /* 0x001fe200078e00ff */
[----:B-1----:R-:W-:Y:S01]  /*9b60*/  MOV R0, RZ ;  /* 0x000000ff00007202 */ /* 0x002fe20000000f00 */
[----:B------:R-:W-:Y:S06]  /*9b70*/  @!P1 BRA `(.L_x_54) ;  /* 0x0000001800dc9947 */ /* 0x000fec0003800000 */
[----:B------:R-:W2:Y:S04]  /*9b80*/  LDL.LU R2, [R1+0x8] ;  /* 0x0000080001027983 */ /* 0x000ea80000300800 */
[----:B------:R-:W3:Y:S01]  /*9b90*/  LDL.LU R3, [R1+0x4] ;  /* 0x0000040001037983 */ /* 0x000ee20000300800 */
[----:B------:R-:W-:Y:S01]  /*9ba0*/  UIADD3 UR4, UR40, 0x1, URZ ;  /* 0x0000000128047890 */ /* 0x000fe2000fffe03f */
[----:B------:R-:W-:Y:S01]  /*9bb0*/  IMAD.MOV.U32 R10, RZ, RZ, 0x1 ;  /* 0x00000001ff0a7424 */ /* 0x000fe200078e00ff */
[----:B------:R-:W0:Y:S02]  /*9bc0*/  S2R R7, SR_TID.X ;  /* 0x0000000000077919 */ /* 0x000e240000002100 */
[----:B0-----:R-:W-:Y:S02]  /*9bd0*/  LOP3.LUT R9, R7, 0x1f, RZ, 0xc0, !PT ;  /* 0x0000001f07097812 */ /* 0x001fe400078ec0ff */
[----:B--2---:R-:W-:Y:S01]  /*9be0*/  IMAD R2, R2, UR4, RZ ;  /* 0x0000000402027c24 */ /* 0x004fe2000f8e02ff */
[----:B---3--:R-:W-:-:S04]  /*9bf0*/  LOP3.LUT R3, RZ, R3, RZ, 0x33, !PT ;  /* 0x00000003ff037212 */ /* 0x008fc800078e33ff */
[----:B------:R-:W-:-:S05]  /*9c00*/  VIMNMX R2, R2, UR39, PT ;  /* 0x0000002702027c48 */ /* 0x000fca000bfe0100 */
[----:B------:R-:W-:-:S05]  /*9c10*/  IMAD.MOV R4, RZ, RZ, -R2 ;  /* 0x000000ffff047224 */ /* 0x000fca00078e0a02 */
[----:B------:R-:W-:Y:S02]  /*9c20*/  VIADDMNMX R5, R4, 0x1, R3, !PT ;  /* 0x0000000104057846 */ /* 0x000fe40007800103 */
[----:B------:R-:W-:-:S03]  /*9c30*/  LOP3.LUT R3, RZ, R2, RZ, 0x33, !PT ;  /* 0x00000002ff037212 */ /* 0x000fc600078e33ff */
[----:B------:R-:W-:Y:S02]  /*9c40*/  VIADD R4, R5, 0xfffffffe ;  /* 0xfffffffe05047836 */ /* 0x000fe40000000000 */
[----:B------:R-:W-:-:S03]  /*9c50*/  IMAD.IADD R2, R2, 0x1, R5 ;  /* 0x0000000102027824 */ /* 0x000fc600078e0205 */
[----:B------:R-:W-:Y:S01]  /*9c60*/  ISETP.NE.AND P0, PT, R4, R3, PT ;  /* 0x000000030400720c */ /* 0x000fe20003f05270 */
[----:B------:R-:W-:Y:S01]  /*9c70*/  IMAD.MOV.U32 R4, RZ, RZ, R16 ;  /* 0x000000ffff047224 */ /* 0x000fe200078e0010 */
[----:B------:R-:W-:-:S11]  /*9c80*/  LOP3.LUT R11, R2, 0x1, RZ, 0xc0, !PT ;  /* 0x00000001020b7812 */ /* 0x000fd600078ec0ff */
[----:B------:R-:W-:Y:S05]  /*9c90*/  @!P0 BRA `(.L_x_55) ;  /* 0x00000010006c8947 */ /* 0x000fea0003800000 */
[----:B------:R-:W-:Y:S01]  /*9ca0*/  BSSY B0, `(.L_x_55) ;  /* 0x000011a000007945 */ /* 0x000fe20003800000 */
[----:B------:R-:W-:Y:S01]  /*9cb0*/  IADD3 R7, R2, -R11, RZ ;  /* 0x8000000b02077210 */ /* 0x000fe20007ffe0ff */
[----:B------:R-:W-:Y:S02]  /*9cc0*/  IMAD.MOV.U32 R8, RZ, RZ, 0x1 ;  /* 0x00000001ff087424 */ /* 0x000fe400078e00ff */
[----:B------:R-:W-:-:S07]  /*9cd0*/  IMAD.MOV.U32 R4, RZ, RZ, R16 ;  /* 0x000000ffff047224 */ /* 0x000fce00078e0010 */
.L_x_88:
[----:B------:R-:W-:Y:S01]  /*9ce0*/  LOP3.LUT P0, RZ, R17, 0x2, RZ, 0xc0, !PT ;  /* 0x0000000211ff7812 */ /* 0x000fe2000780c0ff */
[----:B------:R-:W-:Y:S01]  /*9cf0*/  VIADD R7, R7, 0xfffffffe ;  /* 0xfffffffe07077836 */ /* 0x000fe20000000000 */
[----:B------:R-:W-:Y:S04]  /*9d00*/  BSSY B1, `(.L_x_56) ;  /* 0x0000087000017945 */ /* 0x000fe80003800000 */
[----:B------:R-:W-:-:S07]  /*9d10*/  ISETP.NE.AND P1, PT, R7, RZ, PT ;  /* 0x000000ff0700720c */ /* 0x000fce0003f25270 */
[----:B------:R-:W-:Y:S06]  /*9d20*/  @!P0 BRA `(.L_x_57) ;  /* 0x0000000800108947 */ /* 0x000fec0003800000 */
[----:B------:R-:W-:Y:S01]  /*9d30*/  LOP3.LUT P0, RZ, R17, 0x1, RZ, 0xc0, !PT ;  /* 0x0000000111ff7812 */ /* 0x000fe2000780c0ff */
[----:B------:R-:W-:-:S12]  /*9d40*/  IMAD.MOV.U32 R10, RZ, RZ, R6 ;  /* 0x000000ffff0a7224 */ /* 0x000fd800078e0006 */
[----:B------:R-:W-:Y:S05]  /*9d50*/  @!P0 BRA `(.L_x_58) ;  /* 0x00000000004c8947 */ /* 0x000fea0003800000 */
[----:B------:R-:W2:Y:S01]  /*9d60*/  LDL R5, [R1] ;  /* 0x0000000001057983 */ /* 0x000ea20000100800 */
[----:B------:R-:W0:Y:S01]  /*9d70*/  LDC R10, c[0x0][0x43c] ;  /* 0x00010f00ff0a7b82 */ /* 0x000e220000000800 */
[----:B------:R-:W-:Y:S01]  /*9d80*/  ULDC.64 UR4, c[0x0][0x428] ;  /* 0x00010a0000047ab9 */ /* 0x000fe20000000a00 */
[----:B0-----:R-:W-:-:S13]  /*9d90*/  ISETP.NE.AND P0, PT, R10, 0x1, PT ;  /* 0x000000010a00780c */ /* 0x001fda0003f05270 */
[----:B------:R-:W0:Y:S02]  /*9da0*/  @P0 LDC.64 R2, c[0x0][0x440] ;  /* 0x00011000ff020b82 */ /* 0x000e240000000a00 */
[----:B0-----:R-:W-:-:S04]  /*9db0*/  @P0 IMAD.HI.U32 R4, R6, R2, RZ ;  /* 0x0000000206040227 */ /* 0x001fc800078e00ff */
[----:B------:R-:W-:Y:S01]  /*9dc0*/  IMAD.MOV.U32 R2, RZ, RZ, R6 ;  /* 0x000000ffff027224 */ /* 0x000fe200078e0006 */
[----:B------:R-:W-:-:S04]  /*9dd0*/  @P0 SHF.R.U32.HI R2, RZ, R3, R4 ;  /* 0x00000003ff020219 */ /* 0x000fc80000011604 */
[----:B------:R-:W-:-:S05]  /*9de0*/  IADD3 R3, -R2, RZ, RZ ;  /* 0x000000ff02037210 */ /* 0x000fca0007ffe1ff */
[----:B------:R-:W-:Y:S01]  /*9df0*/  IMAD R10, R10, R3, R6 ;  /* 0x000000030a0a7224 */ /* 0x000fe200078e0206 */
[----:B------:R-:W-:-:S03]  /*9e00*/  SHF.R.S32.HI R3, RZ, 0x1f, R2 ;  /* 0x0000001fff037819 */ /* 0x000fc60000011402 */
[----:B------:R-:W-:-:S04]  /*9e10*/  IMAD.WIDE.U32 R2, R19, UR4, R2 ;  /* 0x0000000413027c25 */ /* 0x000fc8000f8e0002 */
[----:B--2---:R-:W-:-:S04]  /*9e20*/  IMAD R4, R5, UR4, RZ ;  /* 0x0000000405047c24 */ /* 0x004fc8000f8e02ff */
[----:B------:R-:W-:Y:S01]  /*9e30*/  IMAD R5, R19, UR5, R4 ;  /* 0x0000000513057c24 */ /* 0x000fe2000f8e0204 */
[----:B------:R-:W-:Y:S02]  /*9e40*/  ULDC.64 UR4, c[0x0][0x418] ;  /* 0x0001060000047ab9 */ /* 0x000fe40000000a00 */
[----:B------:R-:W-:Y:S01]  /*9e50*/  LEA R4, P0, R2, UR4, 0x2 ;  /* 0x0000000402047c11 */ /* 0x000fe2000f8010ff */
[----:B------:R-:W-:-:S05]  /*9e60*/  IMAD.IADD R5, R5, 0x1, R3 ;  /* 0x0000000105057824 */ /* 0x000fca00078e0203 */
[----:B------:R-:W-:-:S05]  /*9e70*/  LEA.HI.X R5, R2, UR5, R5, 0x2, P0 ;  /* 0x0000000502057c11 */ /* 0x000fca00080f1405 */
[----:B------:R0:W5:Y:S02]  /*9e80*/  LDG.E R4, desc[UR42][R4.64] ;  /* 0x0000002a04047981 */ /* 0x000164000c1e1900 */
.L_x_58:
[----:B------:R-:W1:Y:S01]  /*9e90*/  S2R R2, SR_TID.X ;  /* 0x0000000000027919 */ /* 0x000e620000002100 */
[----:B------:R-:W-:Y:S01]  /*9ea0*/  BSSY B2, `(.L_x_59) ;  /* 0x0000006000027945 */ /* 0x000fe20003800000 */
[----:B-1----:R-:W-:Y:S02]  /*9eb0*/  LOP3.LUT R3, R2, 0x7f, RZ, 0xc0, !PT ;  /* 0x0000007f02037812 */ /* 0x002fe400078ec0ff */
[----:B------:R-:W-:Y:S02]  /*9ec0*/  SHF.L.U32 R2, R8, 0x1f, RZ ;  /* 0x0000001f08027819 */ /* 0x000fe400000006ff */
[----:B------:R-:W-:Y:S02]  /*9ed0*/  ISETP.NE.AND P2, PT, R3, RZ, PT ;  /* 0x000000ff0300720c */ /* 0x000fe40003f45270 */
[----:B------:R-:W1:Y:S02]  /*9ee0*/  SYNCS.PHASECHK.TRANS64.TRYWAIT P0, [UR38+0x34848], R2 ;  /* 0x03484802ff0075a7 */ /* 0x000e640008000166 */
[----:B-1----:R-:W-:Y:S09]  /*9ef0*/  @!P0 BRA `(.L_x_60) ;  /* 0x0000002c00448947 */ /* 0x002ff20003800000 */
.L_x_146:
[----:B------:R-:W-:Y:S05]  /*9f00*/  BSYNC B2 ;  /* 0x0000000000027941 */ /* 0x000fea0003800000 */
.L_x_59:
[----:B------:R-:W-:Y:S04]  /*9f10*/  BSSY B2, `(.L_x_61) ;  /* 0x0000007000027945 */ /* 0x000fe80003800000 */
[----:B------:R-:W-:Y:S05]  /*9f20*/  @P2 BRA `(.L_x_62) ;  /* 0x0000000000142947 */ /* 0x000fea0003800000 */
[----:B------:R-:W-:Y:S01]  /*9f30*/  ISETP.NE.AND P0, PT, R9, RZ, PT ;  /* 0x000000ff0900720c */ /* 0x000fe20003f05270 */
[----:B-1----:R-:W-:-:S04]  /*9f40*/  IMAD.MOV.U32 R3, RZ, RZ, 0xc000 ;  /* 0x0000c000ff037424 */ /* 0x002fc800078e00ff */
[----:B------:R2:W-:Y:S08]  /*9f50*/  SYNCS.ARRIVE.TRANS64 RZ, [UR38+0x34838], R3 ;  /* 0x03483803ffff79a7 */ /* 0x0005f00008000026 */
[----:B--2---:R-:W-:Y:S05]  /*9f60*/  @!P0 BRA `(.L_x_62) ;  /* 0x0000000000048947 */ /* 0x004fea0003800000 */
[----:B------:R-:W-:Y:S01]  /*9f70*/  BPT.TRAP 0x1 ;  /* 0x000000040000795c */ /* 0x000fe20000300000 */
.L_x_62:
[----:B------:R-:W-:Y:S05]  /*9f80*/  BSYNC B2 ;  /* 0x0000000000027941 */ /* 0x000fea0003800000 */
.L_x_61:
[----:B0-----:R-:W-:Y:S01]  /*9f90*/  IMAD.MOV.U32 R5, RZ, RZ, RZ ;  /* 0x000000ffff057224 */ /* 0x001fe200078e00ff */
[----:B------:R-:W-:Y:S01]  /*9fa0*/  ULDC.64 UR4, c[0x0][0x198] ;  /* 0x0000660000047ab9 */ /* 0x000fe20000000a00 */
[----:B------:R-:W-:Y:S01]  /*9fb0*/  PLOP3.LUT P0, PT, PT, PT, PT, 0x80, 0x0 ;  /* 0x000000000000781c */ /* 0x000fe20003f0f070 */
[----:B------:R-:W-:Y:S01]  /*9fc0*/  UIADD3 UR4, UP0, UR4, 0x370, URZ ;  /* 0x0000037004047890 */ /* 0x000fe2000ff1e03f */
[----:B-1----:R-:W-:Y:S01]  /*9fd0*/  IMAD.SHL.U32 R3, R10, 0x80, RZ ;  /* 0x000000800a037824 */ /* 0x002fe200078e00ff */
[----:B------:R-:W-:Y:S01]  /*9fe0*/  R2UR UR34, R5 ;  /* 0x00000000052272ca */ /* 0x000fe200000e0000 */
[----:B------:R-:W-:Y:S02]  /*9ff0*/  UIADD3 UR32, UR38, 0x28400, URZ ;  /* 0x0002840026207890 */ /* 0x000fe4000fffe03f */
[----:B------:R-:W-:Y:S02]  /*a000*/  UIADD3 UR33, UR38, 0x34838, URZ ;  /* 0x0003483826217890 */ /* 0x000fe4000fffe03f */
[----:B------:R-:W-:Y:S01]  /*a010*/  UIADD3.X UR5, URZ, UR5, URZ, UP0, !UPT ;  /* 0x000000053f057290 */ /* 0x000fe200087fe43f */
[----:B------:R-:W-:Y:S01]  /*a020*/  UMOV UR6, 0x0 ;  /* 0x0000000000067882 */ /* 0x000fe20000000000 */
[----:B------:R-:W-:-:S10]  /*a030*/  UMOV UR7, 0x14f00000 ;  /* 0x14f0000000077882 */ /* 0x000fd40000000000 */
.L_x_63:
[----:B------:R-:W-:-:S13]  /*a040*/  @P0 ELECT P3, URZ, PT ;  /* 0x00000000003f082f */ /* 0x000fda0003860000 */
[----:B-----5:R-:W-:Y:S02]  /*a050*/  @P3 R2UR UR37, R4 ;  /* 0x00000000042532ca */ /* 0x020fe400000e0000 */
[----:B------:R-:W-:Y:S02]  /*a060*/  @P3 R2UR UR35, R3 ;  /* 0x00000000032332ca */ /* 0x000fe400000e0000 */
[----:B------:R-:W-:Y:S02]  /*a070*/  @P3 PLOP3.LUT P0, PT, P3, PT, PT, 0x8, 0x0 ;  /* 0x000000000000381c */ /* 0x000fe40001f0e170 */
[----:B------:R-:W-:-:S09]  /*a080*/  PLOP3.LUT P3, PT, PT, PT, PT, 0x8, 0x0 ;  /* 0x000000000000781c */ /* 0x000fd20003f6e170 */
[----:B------:R0:W-:Y:S02]  /*a090*/  UTMALDG.4D [UR32], [UR4], desc[UR6] ;  /* 0x00000620040075b4 */ /* 0x0001e40008019000 */
[----:B0-----:R-:W-:Y:S05]  /*a0a0*/  @P0 BRA.U.ANY `(.L_x_63) ;  /* 0xfffffffd00e40947 */ /* 0x001fea000393ffff */
[----:B------:R-:W-:Y:S01]  /*a0b0*/  IMAD.MOV.U32 R12, RZ, RZ, 0x40 ;  /* 0x00000040ff0c7424 */ /* 0x000fe200078e00ff */
[----:B------:R-:W-:Y:S01]  /*a0c0*/  PLOP3.LUT P0, PT, PT, PT, PT, 0x80, 0x0 ;  /* 0x000000000000781c */ /* 0x000fe20003f0f070 */
[----:B------:R-:W-:Y:S01]  /*a0d0*/  UIADD3 UR8, UR38, 0x2c400, URZ ;  /* 0x0002c40026087890 */ /* 0x000fe2000fffe03f */
[----:B------:R-:W-:Y:S02]  /*a0e0*/  UMOV UR6, 0x0 ;  /* 0x0000000000067882 */ /* 0x000fe40000000000 */
[----:B------:R-:W-:Y:S01]  /*a0f0*/  R2UR UR10, R12 ;  /* 0x000000000c0a72ca */ /* 0x000fe200000e0000 */
[----:B------:R-:W-:-:S14]  /*a100*/  UMOV UR7, 0x14f00000 ;  /* 0x14f0000000077882 */ /* 0x000fdc0000000000 */
.L_x_64:
[----:B------:R-:W-:-:S13]  /*a110*/  @P0 ELECT P3, URZ, PT ;  /* 0x00000000003f082f */ /* 0x000fda0003860000 */
[----:B------:R-:W-:Y:S01]  /*a120*/  @P3 R2UR UR13, R4 ;  /* 0x00000000040d32ca */ /* 0x000fe200000e0000 */
[----:B------:R-:W-:Y:S01]  /*a130*/  UMOV UR9, UR33 ;  /* 0x0000002100097c82 */ /* 0x000fe20008000000 */
[----:B------:R-:W-:Y:S01]  /*a140*/  @P3 R2UR UR11, R3 ;  /* 0x00000000030b32ca */ /* 0x000fe200000e0000 */
[----:B------:R-:W-:Y:S01]  /*a150*/  UMOV UR12, UR36 ;  /* 0x00000024000c7c82 */ /* 0x000fe20008000000 */
[----:B------:R-:W-:Y:S02]  /*a160*/  @P3 PLOP3.LUT P0, PT, P3, PT, PT, 0x8, 0x0 ;  /* 0x000000000000381c */ /* 0x000fe40001f0e170 */
[----:B------:R-:W-:-:S09]  /*a170*/  PLOP3.LUT P3, PT, PT, PT, PT, 0x8, 0x0 ;  /* 0x000000000000781c */ /* 0x000fd20003f6e170 */
[----:B------:R0:W-:Y:S02]  /*a180*/  UTMALDG.4D [UR8], [UR4], desc[UR6] ;  /* 0x00000608040075b4 */ /* 0x0001e40008019000 */
[----:B0-----:R-:W-:Y:S05]  /*a190*/  @P0 BRA.U.ANY `(.L_x_64) ;  /* 0xfffffffd00dc0947 */ /* 0x001fea000393ffff */
[----:B------:R-:W-:Y:S01]  /*a1a0*/  PLOP3.LUT P0, PT, PT, PT, PT, 0x80, 0x0 ;  /* 0x000000000000781c */ /* 0x000fe20003f0f070 */
[----:B------:R-:W-:Y:S01]  /*a1b0*/  UIADD3 UR8, UR38, 0x30400, URZ ;  /* 0x0003040026087890 */ /* 0x000fe2000fffe03f */
[----:B------:R-:W-:Y:S01]  /*a1c0*/  UMOV UR6, 0x0 ;  /* 0x0000000000067882 */ /* 0x000fe20000000000 */
[----:B------:R-:W-:Y:S01]  /*a1d0*/  UMOV UR7, 0x14f00000 ;  /* 0x14f0000000077882 */ /* 0x000fe20000000000 */
[----:B------:R-:W-:-:S09]  /*a1e0*/  UMOV UR10, 0x80 ;  /* 0x00000080000a7882 */ /* 0x000fd20000000000 */
.L_x_65:
        /* <DEDUP_REMOVED lines=9> */
[----:B------:R-:W0:Y:S01]  /*a280*/  SYNCS.PHASECHK.TRANS64.TRYWAIT P0, [UR38+0x34860], R2 ;  /* 0x03486002ff0075a7 */ /* 0x000e220008000166 */
[----:B------:R-:W-:Y:S04]  /*a290*/  BSSY B2, `(.L_x_66) ;  /* 0x0000002000027945 */ /* 0x000fe80003800000 */
[----:B0-----:R-:W-:Y:S05]  /*a2a0*/  @!P0 BRA `(.L_x_67) ;  /* 0x0000002800708947 */ /* 0x001fea0003800000 */
.L_x_147:
[----:B------:R-:W-:Y:S05]  /*a2b0*/  BSYNC B2 ;  /* 0x0000000000027941 */ /* 0x000fea0003800000 */
.L_x_66:
[----:B------:R-:W-:Y:S01]  /*a2c0*/  BSSY B2, `(.L_x_68) ;  /* 0x0000009000027945 */ /* 0x000fe20003800000 */
[----:B0-----:R-:W-:Y:S01]  /*a2d0*/  MOV R2, 0x0 ;  /* 0x0000000000027802 */ /* 0x001fe20000000f00 */
[----:B------:R-:W-:Y:S02]  /*a2e0*/  IMAD.MOV.U32 R3, RZ, RZ, 0x14f00000 ;  /* 0x14f00000ff037424 */ /* 0x000fe400078e00ff */
[----:B------:R-:W-:Y:S05]  /*a2f0*/  @P2 BRA `(.L_x_69) ;  /* 0x0000000000142947 */ /* 0x000fea0003800000 */
[----:B------:R-:W-:Y:S01]  /*a300*/  ISETP.NE.AND P0, PT, R9, RZ, PT ;  /* 0x000000ff0900720c */ /* 0x000fe20003f05270 */
[----:B------:R-:W-:-:S04]  /*a310*/  IMAD.MOV.U32 R13, RZ, RZ, 0x8000 ;  /* 0x00008000ff0d7424 */ /* 0x000fc800078e00ff */
[----:B------:R0:W-:Y:S08]  /*a320*/  SYNCS.ARRIVE.TRANS64 RZ, [UR38+0x34850], R13 ;  /* 0x0348500dffff79a7 */ /* 0x0001f00008000026 */
[----:B0-----:R-:W-:Y:S05]  /*a330*/  @!P0 BRA `(.L_x_69) ;  /* 0x0000000000048947 */ /* 0x001fea0003800000 */
[----:B------:R-:W-:Y:S01]  /*a340*/  BPT.TRAP 0x1 ;  /* 0x000000040000795c */ /* 0x000fe20000300000 */
.L_x_69:
[----:B------:R-:W-:Y:S05]  /*a350*/  BSYNC B2 ;  /* 0x0000000000027941 */ /* 0x000fea0003800000 */
.L_x_68:
[----:B------:R-:W-:Y:S01]  /*a360*/  R2UR UR6, R2 ;  /* 0x00000000020672ca */ /* 0x000fe200000e0000 */
[----:B------:R-:W-:Y:S01]  /*a370*/  ULDC.64 UR4, c[0x0][0x198] ;  /* 0x0000660000047ab9 */ /* 0x000fe20000000a00 */
[----:B------:R-:W-:Y:S01]  /*a380*/  R2UR UR7, R3 ;  /* 0x00000000030772ca */ /* 0x000fe200000e0000 */
[----:B------:R-:W-:Y:S01]  /*a390*/  UIADD3 UR4, UP0, UR4, 0x470, URZ ;  /* 0x0000047004047890 */ /* 0x000fe2000ff1e03f */
[----:B------:R-:W-:Y:S01]  /*a3a0*/  R2UR UR10, R5 ;  /* 0x00000000050a72ca */ /* 0x000fe200000e0000 */
[----:B------:R-:W-:Y:S01]  /*a3b0*/  IMAD.SHL.U32 R5, R18, 0x80, RZ ;  /* 0x0000008012057824 */ /* 0x000fe200078e00ff */
[----:B------:R-:W-:Y:S01]  /*a3c0*/  PLOP3.LUT P0, PT, PT, PT, PT, 0x80, 0x0 ;  /* 0x000000000000781c */ /* 0x000fe20003f0f070 */
[----:B------:R-:W-:Y:S02]  /*a3d0*/  UIADD3 UR8, UR38, 0x400, URZ ;  /* 0x0000040026087890 */ /* 0x000fe4000fffe03f */
[----:B------:R-:W-:Y:S02]  /*a3e0*/  UIADD3 UR9, UR38, 0x34850, URZ ;  /* 0x0003485026097890 */ /* 0x000fe4000fffe03f */
[----:B------:R-:W-:-:S12]  /*a3f0*/  UIADD3.X UR5, URZ, UR5, URZ, UP0, !UPT ;  /* 0x000000053f057290 */ /* 0x000fd800087fe43f */
.L_x_70:
[----:B------:R-:W-:-:S13]  /*a400*/  @P0 ELECT P2, URZ, PT ;  /* 0x00000000003f082f */ /* 0x000fda0003840000 */
[----:B------:R-:W-:Y:S01]  /*a410*/  @P2 R2UR UR13, R16 ;  /* 0x00000000100d22ca */ /* 0x000fe200000e0000 */
[----:B------:R-:W-:Y:S01]  /*a420*/  UMOV UR12, UR36 ;  /* 0x00000024000c7c82 */ /* 0x000fe20008000000 */
[----:B------:R-:W-:Y:S02]  /*a430*/  @P2 R2UR UR11, R5 ;  /* 0x00000000050b22ca */ /* 0x000fe400000e0000 */
[----:B------:R-:W-:Y:S02]  /*a440*/  @P2 PLOP3.LUT P0, PT, P2, PT, PT, 0x8, 0x0 ;  /* 0x000000000000281c */ /* 0x000fe4000170e170 */
[----:B------:R-:W-:-:S09]  /*a450*/  PLOP3.LUT P2, PT, PT, PT, PT, 0x8, 0x0 ;  /* 0x000000000000781c */ /* 0x000fd20003f4e170 */
[----:B------:R0:W-:Y:S02]  /*a460*/  UTMALDG.4D [UR8], [UR4], desc[UR6] ;  /* 0x00000608040075b4 */ /* 0x0001e40008019000 */
[----:B0-----:R-:W-:Y:S05]  /*a470*/  @P0 BRA.U.ANY `(.L_x_70) ;  /* 0xfffffffd00e00947 */ /* 0x001fea000393ffff */
[----:B------:R-:W-:Y:S01]  /*a480*/  R2UR UR6, R2 ;  /* 0x00000000020672ca */ /* 0x000fe200000e0000 */
[----:B------:R-:W-:Y:S01]  /*a490*/  UIADD3 UR8, UR38, 0x4400, URZ ;  /* 0x0000440026087890 */ /* 0x000fe2000fffe03f */
[----:B------:R-:W-:Y:S02]  /*a4a0*/  R2UR UR7, R3 ;  /* 0x00000000030772ca */ /* 0x000fe400000e0000 */
[----:B------:R-:W-:Y:S02]  /*a4b0*/  R2UR UR10, R12 ;  /* 0x000000000c0a72ca */ /* 0x000fe400000e0000 */
[----:B------:R-:W-:-:S13]  /*a4c0*/  PLOP3.LUT P0, PT, PT, PT, PT, 0x80, 0x0 ;  /* 0x000000000000781c */ /* 0x000fda0003f0f070 */
.L_x_71:
        /* <DEDUP_REMOVED lines=8> */
[----:B------:R-:W-:Y:S02]  /*a550*/  IMAD.MOV.U32 R18, RZ, RZ, R10 ;  /* 0x000000ffff127224 */ /* 0x000fe400078e000a */
[----:B------:R-:W-:-:S07]  /*a560*/  IMAD.MOV.U32 R16, RZ, RZ, R4 ;  /* 0x000000ffff107224 */ /* 0x000fce00078e0004 */
.L_x_57:
[----:B------:R-:W-:Y:S05]  /*a570*/  BSYNC B1 ;  /* 0x0000000000017941 */ /* 0x000fea0003800000 */
.L_x_56:
[----:B------:R-:W-:Y:S01]  /*a580*/  LOP3.LUT P0, RZ, R17, 0x2, RZ, 0xc0, !PT ;  /* 0x0000000211ff7812 */ /* 0x000fe2000780c0ff */
[----:B------:R-:W-:Y:S01]  /*a590*/  BSSY B1, `(.L_x_72) ;  /* 0x0000087000017945 */ /* 0x000fe20003800000 */
[----:B------:R-:W-:-:S11]  /*a5a0*/  LOP3.LUT R10, R8, 0x1, RZ, 0x3c, !PT ;  /* 0x00000001080a7812 */ /* 0x000fd600078e3cff */
[----:B------:R-:W-:Y:S05]  /*a5b0*/  @!P0 BRA `(.L_x_73) ;  /* 0x0000000800108947 */ /* 0x000fea0003800000 */
[----:B------:R-:W-:Y:S02]  /*a5c0*/  LOP3.LUT P0, RZ, R17, 0x1, RZ, 0xc0, !PT ;  /* 0x0000000111ff7812 */ /* 0x000fe4000780c0ff */
[----:B------:R-:W-:-:S11]  /*a5d0*/  IADD3 R12, R6, -0x1, RZ ;  /* 0xffffffff060c7810 */ /* 0x000fd60007ffe0ff */
        /* <DEDUP_REMOVED lines=8> */
[----:B------:R-:W-:-:S05]  /*a660*/  @P0 SHF.R.U32.HI R2, RZ, R3, R4 ;  /* 0x00000003ff020219 */ /* 0x000fca0000011604 */
[----:B------:R-:W-:-:S04]  /*a670*/  IMAD.MOV R3, RZ, RZ, -R2 ;  /* 0x000000ffff037224 */ /* 0x000fc800078e0a02 */
[----:B------:R-:W-:Y:S01]  /*a680*/  IMAD R12, R5, R3, R12 ;  /* 0x00000003050c7224 */ /* 0x000fe200078e020c */
[----:B------:R-:W-:-:S03]  /*a690*/  SHF.R.S32.HI R3, RZ, 0x1f, R2 ;  /* 0x0000001fff037819 */ /* 0x000fc60000011402 */
[----:B------:R-:W-:-:S04]  /*a6a0*/  IMAD.WIDE.U32 R2, R19, UR4, R2 ;  /* 0x0000000413027c25 */ /* 0x000fc8000f8e0002 */
[----:B--2---:R-:W-:-:S04]  /*a6b0*/  IMAD R4, R13, UR4, RZ ;  /* 0x000000040d047c24 */ /* 0x004fc8000f8e02ff */
[----:B------:R-:W-:Y:S01]  /*a6c0*/  IMAD R4, R19, UR5, R4 ;  /* 0x0000000513047c24 */ /* 0x000fe2000f8e0204 */
[----:B------:R-:W-:-:S03]  /*a6d0*/  ULDC.64 UR4, c[0x0][0x418] ;  /* 0x0001060000047ab9 */ /* 0x000fc60000000a00 */
[----:B------:R-:W-:Y:S01]  /*a6e0*/  IMAD.IADD R3, R4, 0x1, R3 ;  /* 0x0000000104037824 */ /* 0x000fe200078e0203 */
[----:B------:R-:W-:-:S04]  /*a6f0*/  LEA R4, P0, R2, UR4, 0x2 ;  /* 0x0000000402047c11 */ /* 0x000fc8000f8010ff */
[----:B------:R-:W-:-:S05]  /*a700*/  LEA.HI.X R5, R2, UR5, R3, 0x2, P0 ;  /* 0x0000000502057c11 */ /* 0x000fca00080f1403 */
[----:B------:R0:W5:Y:S04]  /*a710*/  LDG.E R4, desc[UR42][R4.64] ;  /* 0x0000002a04047981 */ /* 0x000168000c1e1900 */
.L_x_74:
[----:B------:R-:W1:Y:S01]  /*a720*/  S2R R2, SR_TID.X ;  /* 0x0000000000027919 */ /* 0x000e620000002100 */
[----:B------:R-:W-:Y:S01]  /*a730*/  BSSY B2, `(.L_x_75) ;  /* 0x0000006000027945 */ /* 0x000fe20003800000 */
[----:B-1----:R-:W-:Y:S02]  /*a740*/  LOP3.LUT R3, R2, 0x7f, RZ, 0xc0, !PT ;  /* 0x0000007f02037812 */ /* 0x002fe400078ec0ff */
[----:B------:R-:W-:Y:S02]  /*a750*/  SHF.L.U32 R2, R10, 0x1f, RZ ;  /* 0x0000001f0a027819 */ /* 0x000fe400000006ff */
[----:B------:R-:W-:Y:S02]  /*a760*/  ISETP.NE.AND P2, PT, R3, RZ, PT ;  /* 0x000000ff0300720c */ /* 0x000fe40003f45270 */
[----:B------:R-:W1:Y:S02]  /*a770*/  SYNCS.PHASECHK.TRANS64.TRYWAIT P0, [UR38+0x34840], R2 ;  /* 0x03484002ff0075a7 */ /* 0x000e640008000166 */
[----:B-1----:R-:W-:Y:S09]  /*a780*/  @!P0 BRA `(.L_x_76) ;  /* 0x0000002400508947 */ /* 0x002ff20003800000 */
.L_x_148:
[----:B------:R-:W-:Y:S05]  /*a790*/  BSYNC B2 ;  /* 0x0000000000027941 */ /* 0x000fea0003800000 */
.L_x_75:
[----:B------:R-:W-:Y:S04]  /*a7a0*/  BSSY B2, `(.L_x_77) ;  /* 0x0000007000027945 */ /* 0x000fe80003800000 */
[----:B------:R-:W-:Y:S05]  /*a7b0*/  @P2 BRA `(.L_x_78) ;  /* 0x0000000000142947 */ /* 0x000fea0003800000 */
[----:B------:R-:W-:Y:S01]  /*a7c0*/  ISETP.NE.AND P0, PT, R9, RZ, PT ;  /* 0x000000ff0900720c */ /* 0x000fe20003f05270 */
[----:B-1----:R-:W-:-:S04]  /*a7d0*/  IMAD.MOV.U32 R2, RZ, RZ, 0xc000 ;  /* 0x0000c000ff027424 */ /* 0x002fc800078e00ff */
[----:B------:R2:W-:Y:S08]  /*a7e0*/  SYNCS.ARRIVE.TRANS64 RZ, [UR38+0x34830], R2 ;  /* 0x03483002ffff79a7 */ /* 0x0005f00008000026 */
[----:B--2---:R-:W-:Y:S05]  /*a7f0*/  @!P0 BRA `(.L_x_78) ;  /* 0x0000000000048947 */ /* 0x004fea0003800000 */
[----:B------:R-:W-:Y:S01]  /*a800*/  BPT.TRAP 0x1 ;  /* 0x000000040000795c */ /* 0x000fe20000300000 */
.L_x_78:
[----:B------:R-:W-:Y:S05]  /*a810*/  BSYNC B2 ;  /* 0x0000000000027941 */ /* 0x000fea0003800000 */
.L_x_77:
[----:B0-----:R-:W-:Y:S01]  /*a820*/  IMAD.MOV.U32 R5, RZ, RZ, RZ ;  /* 0x000000ffff057224 */ /* 0x001fe200078e00ff */
[----:B------:R-:W-:Y:S01]  /*a830*/  ULDC.64 UR4, c[0x0][0x198] ;  /* 0x0000660000047ab9 */ /* 0x000fe20000000a00 */
[----:B------:R-:W-:Y:S01]  /*a840*/  PLOP3.LUT P0, PT, PT, PT, PT, 0x80, 0x0 ;  /* 0x000000000000781c */ /* 0x000fe20003f0f070 */
[----:B------:R-:W-:Y:S01]  /*a850*/  UIADD3 UR4, UP0, UR4, 0x370, URZ ;  /* 0x0000037004047890 */ /* 0x000fe2000ff1e03f */
[----:B-1----:R-:W-:Y:S01]  /*a860*/  SHF.L.U32 R2, R12, 0x7, RZ ;  /* 0x000000070c027819 */ /* 0x002fe200000006ff */
[----:B------:R-:W-:Y:S01]  /*a870*/  UIADD3 UR8, UR38, 0x1c400, URZ ;  /* 0x0001c40026087890 */ /* 0x000fe2000fffe03f */
[----:B------:R-:W-:Y:S01]  /*a880*/  R2UR UR10, R5 ;  /* 0x00000000050a72ca */ /* 0x000fe200000e0000 */
[----:B------:R-:W-:Y:S02]  /*a890*/  UIADD3 UR9, UR38, 0x34830, URZ ;  /* 0x0003483026097890 */ /* 0x000fe4000fffe03f */
[----:B------:R-:W-:Y:S01]  /*a8a0*/  UIADD3.X UR5, URZ, UR5, URZ, UP0, !UPT ;  /* 0x000000053f057290 */ /* 0x000fe200087fe43f */
[----:B------:R-:W-:Y:S01]  /*a8b0*/  UMOV UR6, 0x0 ;  /* 0x0000000000067882 */ /* 0x000fe20000000000 */
[----:B------:R-:W-:-:S10]  /*a8c0*/  UMOV UR7, 0x14f00000 ;  /* 0x14f0000000077882 */ /* 0x000fd40000000000 */
.L_x_79:
[----:B------:R-:W-:-:S13]  /*a8d0*/  @P0 ELECT P3, URZ, PT ;  /* 0x00000000003f082f */ /* 0x000fda0003860000 */
[----:B-----5:R-:W-:Y:S01]  /*a8e0*/  @P3 R2UR UR13, R4 ;  /* 0x00000000040d32ca */ /* 0x020fe200000e0000 */
[----:B------:R-:W-:Y:S01]  /*a8f0*/  UMOV UR12, UR36 ;  /* 0x00000024000c7c82 */ /* 0x000fe20008000000 */
        /* <DEDUP_REMOVED lines=11> */
.L_x_80:
        /* <DEDUP_REMOVED lines=13> */
.L_x_81:
        /* <DEDUP_REMOVED lines=8> */
[----:B------:R-:W-:Y:S01]  /*ab00*/  SHF.L.U32 R2, R8, 0x1f, RZ ;  /* 0x0000001f08027819 */ /* 0x000fe200000006ff */
[----:B------:R-:W-:Y:S03]  /*ab10*/  BSSY B2, `(.L_x_82) ;  /* 0x0000003000027945 */ /* 0x000fe60003800000 */
[----:B------:R-:W0:Y:S02]  /*ab20*/  SYNCS.PHASECHK.TRANS64.TRYWAIT P0, [UR38+0x34868], R2 ;  /* 0x03486802ff0075a7 */ /* 0x000e240008000166 */
[----:B0-----:R-:W-:Y:S05]  /*ab30*/  @!P0 BRA `(.L_x_83) ;  /* 0x00000020007c8947 */ /* 0x001fea0003800000 */
.L_x_149:
[----:B------:R-:W-:Y:S05]  /*ab40*/  BSYNC B2 ;  /* 0x0000000000027941 */ /* 0x000fea0003800000 */
.L_x_82:
[----:B------:R-:W-:Y:S01]  /*ab50*/  BSSY B2, `(.L_x_84) ;  /* 0x0000009000027945 */ /* 0x000fe20003800000 */
[----:B0-----:R-:W-:Y:S02]  /*ab60*/  IMAD.MOV.U32 R2, RZ, RZ, 0x0 ;  /* 0x00000000ff027424 */ /* 0x001fe400078e00ff */
[----:B------:R-:W-:Y:S01]  /*ab70*/  IMAD.MOV.U32 R3, RZ, RZ, 0x14f00000 ;  /* 0x14f00000ff037424 */ /* 0x000fe200078e00ff */
[----:B------:R-:W-:Y:S06]  /*ab80*/  @P2 BRA `(.L_x_85) ;  /* 0x0000000000142947 */ /* 0x000fec0003800000 */
[----:B------:R-:W-:Y:S01]  /*ab90*/  ISETP.NE.AND P0, PT, R9, RZ, PT ;  /* 0x000000ff0900720c */ /* 0x000fe20003f05270 */
[----:B------:R-:W-:-:S04]  /*aba0*/  IMAD.MOV.U32 R8, RZ, RZ, 0x8000 ;  /* 0x00008000ff087424 */ /* 0x000fc800078e00ff */
[----:B------:R0:W-:Y:S08]  /*abb0*/  SYNCS.ARRIVE.TRANS64 RZ, [UR38+0x34858], R8 ;  /* 0x03485808ffff79a7 */ /* 0x0001f00008000026 */
[----:B0-----:R-:W-:Y:S05]  /*abc0*/  @!P0 BRA `(.L_x_85) ;  /* 0x0000000000048947 */ /* 0x001fea0003800000 */
[----:B------:R-:W-:Y:S01]  /*abd0*/  BPT.TRAP 0x1 ;  /* 0x000000040000795c */ /* 0x000fe20000300000 */
.L_x_85:
[----:B------:R-:W-:Y:S05]  /*abe0*/  BSYNC B2 ;  /* 0x0000000000027941 */ /* 0x000fea0003800000 */
.L_x_84:
        /* <DEDUP_REMOVED lines=10> */
.L_x_86:
        /* <DEDUP_REMOVED lines=13> */
.L_x_87:
        /* <DEDUP_REMOVED lines=8> */
[----:B------:R-:W-:Y:S01]  /*ade0*/  MOV R18, R12 ;  /* 0x0000000c00127202 */ /* 0x000fe20000000f00 */
[----:B------:R-:W-:-:S07]  /*adf0*/  IMAD.MOV.U32 R16, RZ, RZ, R4 ;  /* 0x000000ffff107224 */ /* 0x000fce00078e0004 */
.L_x_73:
[----:B------:R-:W-:Y:S05]  /*ae00*/  BSYNC B1 ;  /* 0x0000000000017941 */ /* 0x000fea0003800000 */
.L_x_72:
[----:B------:R-:W-:Y:S02]  /*ae10*/  VIADD R6, R6, 0xfffffffe ;  /* 0xfffffffe06067836 */ /* 0x000fe40000000000 */
[----:B------:R-:W-:Y:S01]  /*ae20*/  IMAD.MOV.U32 R8, RZ, RZ, R10 ;  /* 0x000000ffff087224 */ /* 0x000fe200078e000a */
[----:B------:R-:W-:Y:S06]  /*ae30*/  @P1 BRA `(.L_x_88) ;  /* 0xffffffec00a81947 */ /* 0x000fec000383ffff */
[----:B------:R-:W-:Y:S05]  /*ae40*/  BSYNC B0 ;  /* 0x0000000000007941 */ /* 0x000fea0003800000 */
.L_x_55:
[----:B------:R-:W-:Y:S01]  /*ae50*/  ISETP.NE.AND P0, PT, R11, RZ, PT ;  /* 0x000000ff0b00720c */ /* 0x000fe20003f05270 */
[----:B------:R-:W-:-:S12]  /*ae60*/  BSSY B0, `(.L_x_54) ;  /* 0x0000088000007945 */ /* 0x000fd80003800000 */
[----:B------:R-:W-:Y:S05]  /*ae70*/  @!P0 BRA `(.L_x_89) ;  /* 0x0000000800188947 */ /* 0x000fea0003800000 */
[----:B------:R-:W-:Y:S01]  /*ae80*/  LOP3.LUT P1, RZ, R17, 0x2, RZ, 0xc0, !PT ;  /* 0x0000000211ff7812 */ /* 0x000fe2000782c0ff */
[----:B------:R-:W-:-:S12]  /*ae90*/  IMAD.MOV.U32 R0, RZ, RZ, 0x1 ;  /* 0x00000001ff007424 */ /* 0x000fd800078e00ff */
[----:B------:R-:W-:Y:S05]  /*aea0*/  @!P1 BRA `(.L_x_89) ;  /* 0x00000008000c9947 */ /* 0x000fea0003800000 */
[----:B------:R-:W-:-:S13]  /*aeb0*/  LOP3.LUT P1, RZ, R17, 0x1, RZ, 0xc0, !PT ;  /* 0x0000000111ff7812 */ /* 0x000fda000782c0ff */
[----:B------:R-:W-:Y:S05]  /*aec0*/  @!P1 BRA `(.L_x_90) ;  /* 0x0000000000509947 */ /* 0x000fea0003800000 */
[----:B------:R-:W2:Y:S01]  /*aed0*/  LDL.LU R5, [R1] ;  /* 0x0000000001057983 */ /* 0x000ea20000300800 */
[----:B------:R-:W0:Y:S01]  /*aee0*/  LDC R8, c[0x0][0x43c] ;  /* 0x00010f00ff087b82 */ /* 0x000e220000000800 */
[----:B------:R-:W-:Y:S01]  /*aef0*/  IMAD.MOV.U32 R7, RZ, RZ, R6 ;  /* 0x000000ffff077224 */ /* 0x000fe200078e0006 */
[----:B------:R-:W-:Y:S01]  /*af00*/  ULDC.64 UR4, c[0x0][0x428] ;  /* 0x00010a0000047ab9 */ /* 0x000fe20000000a00 */
[----:B0-----:R-:W-:-:S13]  /*af10*/  ISETP.NE.AND P0, PT, R8, 0x1, PT ;  /* 0x000000010800780c */ /* 0x001fda0003f05270 */
[----:B------:R-:W0:Y:S02]  /*af20*/  @P0 LDC.64 R2, c[0x0][0x440] ;  /* 0x00011000ff020b82 */ /* 0x000e240000000a00 */
[----:B0-----:R-:W-:-:S05]  /*af30*/  @P0 IMAD.HI.U32 R2, R6, R2, RZ ;  /* 0x0000000206020227 */ /* 0x001fca00078e00ff */
[----:B------:R-:W-:-:S04]  /*af40*/  @P0 SHF.R.U32.HI R7, RZ, R3, R2 ;  /* 0x00000003ff070219 */ /* 0x000fc80000011602 */
[----:B------:R-:W-:Y:S01]  /*af50*/  SHF.R.S32.HI R3, RZ, 0x1f, R7 ;  /* 0x0000001fff037819 */ /* 0x000fe20000011407 */
[----:B--2---:R-:W-:-:S04]  /*af60*/  IMAD R2, R5, UR4, RZ ;  /* 0x0000000405027c24 */ /* 0x004fc8000f8e02ff */
[----:B------:R-:W-:Y:S01]  /*af70*/  IMAD R5, R19, UR5, R2 ;  /* 0x0000000513057c24 */ /* 0x000fe2000f8e0202 */
[----:B------:R-:W-:-:S05]  /*af80*/  MOV R2, R7 ;  /* 0x0000000700027202 */ /* 0x000fca0000000f00 */
[----:B------:R-:W-:Y:S01]  /*af90*/  IMAD.WIDE.U32 R2, R19, UR4, R2 ;  /* 0x0000000413027c25 */ /* 0x000fe2000f8e0002 */
[----:B------:R-:W-:-:S03]  /*afa0*/  ULDC.64 UR4, c[0x0][0x418] ;  /* 0x0001060000047ab9 */ /* 0x000fc60000000a00 */
[----:B------:R-:W-:Y:S01]  /*afb0*/  IMAD.IADD R3, R5, 0x1, R3 ;  /* 0x0000000105037824 */ /* 0x000fe200078e0203 */
[----:B------:R-:W-:-:S04]  /*afc0*/  LEA R4, P0, R2, UR4, 0x2 ;  /* 0x0000000402047c11 */ /* 0x000fc8000f8010ff */
[----:B------:R-:W-:-:S05]  /*afd0*/  LEA.HI.X R5, R2, UR5, R3, 0x2, P0 ;  /* 0x0000000502057c11 */ /* 0x000fca00080f1403 */
[----:B------:R0:W5:Y:S01]  /*afe0*/  LDG.E R4, desc[UR42][R4.64] ;  /* 0x0000002a04047981 */ /* 0x000162000c1e1900 */
[----:B------:R-:W-:-:S04]  /*aff0*/  IMAD.MOV R3, RZ, RZ, -R7 ;  /* 0x000000ffff037224 */ /* 0x000fc800078e0a07 */
[----:B------:R-:W-:-:S07]  /*b000*/  IMAD R6, R8, R3, R6 ;  /* 0x0000000308067224 */ /* 0x000fce00078e0206 */
.L_x_90:
[----:B------:R-:W1:Y:S01]  /*b010*/  S2R R2, SR_TID.X ;  /* 0x0000000000027919 */ /* 0x000e620000002100 */
[----:B------:R-:W-:Y:S01]  /*b020*/  BSSY B1, `(.L_x_91) ;  /* 0x0000006000017945 */ /* 0x000fe20003800000 */
[----:B-1----:R-:W-:Y:S02]  /*b030*/  LOP3.LUT R3, R2, 0x7f, RZ, 0xc0, !PT ;  /* 0x0000007f02037812 */ /* 0x002fe400078ec0ff */
[----:B------:R-:W-:Y:S02]  /*b040*/  SHF.L.U32 R2, R10, 0x1f, RZ ;  /* 0x0000001f0a027819 */ /* 0x000fe400000006ff */
[----:B------:R-:W-:Y:S02]  /*b050*/  ISETP.NE.AND P1, PT, R3, RZ, PT ;  /* 0x000000ff0300720c */ /* 0x000fe40003f25270 */
[----:B------:R-:W1:Y:S02]  /*b060*/  SYNCS.PHASECHK.TRANS64.TRYWAIT P0, [UR38+0x34848], R2 ;  /* 0x03484802ff0075a7 */ /* 0x000e640008000166 */
[----:B-1----:R-:W-:Y:S09]  /*b070*/  @!P0 BRA `(.L_x_92) ;  /* 0x0000001c00448947 */ /* 0x002ff20003800000 */
.L_x_150:
[----:B------:R-:W-:Y:S05]  /*b080*/  BSYNC B1 ;  /* 0x0000000000017941 */ /* 0x000fea0003800000 */
.L_x_91:
[----:B------:R-:W-:Y:S04]  /*b090*/  BSSY B1, `(.L_x_93) ;  /* 0x0000007000017945 */ /* 0x000fe80003800000 */
[----:B------:R-:W-:Y:S05]  /*b0a0*/  @P1 BRA `(.L_x_94) ;  /* 0x0000000000141947 */ /* 0x000fea0003800000 */
[----:B------:R-:W-:Y:S01]  /*b0b0*/  ISETP.NE.AND P0, PT, R9, RZ, PT ;  /* 0x000000ff0900720c */ /* 0x000fe20003f05270 */
[----:B-1----:R-:W-:-:S04]  /*b0c0*/  IMAD.MOV.U32 R3, RZ, RZ, 0xc000 ;  /* 0x0000c000ff037424 */ /* 0x002fc800078e00ff */
[----:B------:R2:W-:Y:S08]  /*b0d0*/  SYNCS.ARRIVE.TRANS64 RZ, [UR38+0x34838], R3 ;  /* 0x03483803ffff79a7 */ /* 0x0005f00008000026 */
[----:B--2---:R-:W-:Y:S05]  /*b0e0*/  @!P0 BRA `(.L_x_94) ;  /* 0x0000000000048947 */ /* 0x004fea0003800000 */
[----:B------:R-:W-:Y:S01]  /*b0f0*/  BPT.TRAP 0x1 ;  /* 0x000000040000795c */ /* 0x000fe20000300000 */
.L_x_94:
[----:B------:R-:W-:Y:S05]  /*b100*/  BSYNC B1 ;  /* 0x0000000000017941 */ /* 0x000fea0003800000 */
.L_x_93:
        /* <DEDUP_REMOVED lines=11> */
.L_x_95:
        /* <DEDUP_REMOVED lines=8> */
[----:B------:R-:W-:Y:S01]  /*b240*/  MOV R7, 0x40 ;  /* 0x0000004000077802 */ /* 0x000fe20000000f00 */
[----:B------:R-:W-:Y:S01]  /*b250*/  UIADD3 UR8, UR38, 0x2c400, URZ ;  /* 0x0002c40026087890 */ /* 0x000fe2000fffe03f */
[----:B------:R-:W-:Y:S01]  /*b260*/  PLOP3.LUT P0, PT, PT, PT, PT, 0x80, 0x0 ;  /* 0x000000000000781c */ /* 0x000fe20003f0f070 */
[----:B------:R-:W-:Y:S01]  /*b270*/  UMOV UR6, 0x0 ;  /* 0x0000000000067882 */ /* 0x000fe20000000000 */
[----:B------:R-:W-:Y:S01]  /*b280*/  R2UR UR10, R7 ;  /* 0x00000000070a72ca */ /* 0x000fe200000e0000 */
[----:B------:R-:W-:-:S14]  /*b290*/  UMOV UR7, 0x14f00000 ;  /* 0x14f0000000077882 */ /* 0x000fdc0000000000 */
.L_x_96:
        /* <DEDUP_REMOVED lines=13> */
.L_x_97:
        /* <DEDUP_REMOVED lines=8> */
[----:B------:R-:W0:Y:S01]  /*b3f0*/  SYNCS.PHASECHK.TRANS64.TRYWAIT P0, [UR38+0x34860], R2 ;  /* 0x03486002ff0075a7 */ /* 0x000e220008000166 */
[----:B------:R-:W-:Y:S04]  /*b400*/  BSSY B1, `(.L_x_98) ;  /* 0x0000002000017945 */ /* 0x000fe80003800000 */
[----:B0-----:R-:W-:Y:S05]  /*b410*/  @!P0 BRA `(.L_x_99) ;  /* 0x0000001800748947 */ /* 0x001fea0003800000 */
.L_x_151:
[----:B------:R-:W-:Y:S05]  /*b420*/  BSYNC B1 ;  /* 0x0000000000017941 */ /* 0x000fea0003800000 */
.L_x_98:
        /* <DEDUP_REMOVED lines=9> */
.L_x_101:
[----:B------:R-:W-:Y:S05]  /*b4c0*/  BSYNC B1 ;  /* 0x0000000000017941 */ /* 0x000fea0003800000 */
.L_x_100:
        /* <DEDUP_REMOVED lines=10> */
.L_x_102:
        /* <DEDUP_REMOVED lines=13> */
.L_x_103:
        /* <DEDUP_REMOVED lines=8> */
[----:B------:R-:W-:Y:S01]  /*b6c0*/  IMAD.MOV.U32 R18, RZ, RZ, R6 ;  /* 0x000000ffff127224 */ /* 0x000fe200078e0006 */
[----:B------:R-:W-:-:S07]  /*b6d0*/  MOV R16, R4 ;  /* 0x0000000400107202 */ /* 0x000fce0000000f00 */
.L_x_89:
[----:B------:R-:W-:Y:S05]  /*b6e0*/  BSYNC B0 ;  /* 0x0000000000007941 */ /* 0x000fea0003800000 */
.L_x_54:
[----:B------:R-:W-:Y:S01]  /*b6f0*/  LOP3.LUT P0, RZ, R17, 0x2, RZ, 0xc0, !PT ;  /* 0x0000000211ff7812 */ /* 0x000fe2000780c0ff */
[----:B------:R-:W-:-:S12]  /*b700*/  BSSY B0, `(.L_x_104) ;  /* 0x0000036000007945 */ /* 0x000fd80003800000 */
[----:B------:R-:W-:Y:S05]  /*b710*/  @!P0 BRA `(.L_x_105) ;  /* 0x0000000000d08947 */ /* 0x000fea0003800000 */
[----:B------:R-:W0:Y:S01]  /*b720*/  S2R R2, SR_TID.X ;  /* 0x0000000000027919 */ /* 0x000e220000002100 */
[----:B------:R-:W-:Y:S01]  /*b730*/  LEA R3, R0, UR38, 0x3 ;  /* 0x0000002600037c11 */ /* 0x000fe2000f8e18ff */
[----:B------:R-:W-:Y:S01]  /*b740*/  BSSY B1, `(.L_x_106) ;  /* 0x0000006000017945 */ /* 0x000fe20003800000 */
[----:B0-----:R-:W-:Y:S02]  /*b750*/  LOP3.LUT R4, R2, 0x7f, RZ, 0xc0, !PT ;  /* 0x0000007f02047812 */ /* 0x001fe400078ec0ff */
[----:B------:R-:W-:Y:S02]  /*b760*/  SHF.L.U32 R2, R10, 0x1f, RZ ;  /* 0x0000001f0a027819 */ /* 0x000fe400000006ff */
[----:B------:R-:W-:Y:S02]  /*b770*/  ISETP.NE.AND P1, PT, R4, RZ, PT ;  /* 0x000000ff0400720c */ /* 0x000fe40003f25270 */
[----:B------:R-:W0:Y:S02]  /*b780*/  SYNCS.PHASECHK.TRANS64.TRYWAIT P0, [R3+URZ+0x34860], R2 ;  /* 0x03486002030075a7 */ /* 0x000e24000800017f */
[----:B0-----:R-:W-:Y:S09]  /*b790*/  @!P0 BRA `(.L_x_107) ;  /* 0x0000001400ac8947 */ /* 0x001ff20003800000 */
.L_x_152:
[----:B------:R-:W-:Y:S05]  /*b7a0*/  BSYNC B1 ;  /* 0x0000000000017941 */ /* 0x000fea0003800000 */
.L_x_106:
[----:B------:R-:W-:Y:S04]  /*b7b0*/  BSSY B1, `(.L_x_108) ;  /* 0x0000008000017945 */ /* 0x000fe80003800000 */
[----:B------:R-:W-:Y:S05]  /*b7c0*/  @P1 BRA `(.L_x_109) ;  /* 0x0000000000181947 */ /* 0x000fea0003800000 */
[----:B------:R-:W1:Y:S01]  /*b7d0*/  S2R R4, SR_TID.X ;  /* 0x0000000000047919 */ /* 0x000e620000002100 */
[----:B0-----:R-:W-:-:S04]  /*b7e0*/  IMAD.MOV.U32 R2, RZ, RZ, 0x8000 ;  /* 0x00008000ff027424 */ /* 0x001fc800078e00ff */
[----:B------:R2:W-:Y:S01]  /*b7f0*/  SYNCS.ARRIVE.TRANS64 RZ, [R3+URZ+0x34850], R2 ;  /* 0x0348500203ff79a7 */ /* 0x0005e2000800003f */
[----:B-1----:R-:W-:-:S13]  /*b800*/  LOP3.LUT P0, RZ, R4, 0x1f, RZ, 0xc0, !PT ;  /* 0x0000001f04ff7812 */ /* 0x002fda000780c0ff */
[----:B--2---:R-:W-:Y:S05]  /*b810*/  @!P0 BRA `(.L_x_109) ;  /* 0x0000000000048947 */ /* 0x004fea0003800000 */
[----:B------:R-:W-:Y:S01]  /*b820*/  BPT.TRAP 0x1 ;  /* 0x000000040000795c */ /* 0x000fe20000300000 */
.L_x_109:
[----:B------:R-:W-:Y:S05]  /*b830*/  BSYNC B1 ;  /* 0x0000000000017941 */ /* 0x000fea0003800000 */
.L_x_108:
[----:B------:R-:W-:Y:S01]  /*b840*/  R2UR UR4, R0 ;  /* 0x00000000000472ca */ /* 0x000fe200000e0000 */
[----:B------:R-:W-:Y:S01]  /*b850*/  ULDC.64 UR6, c[0x0][0x198] ;  /* 0x0000660000067ab9 */ /* 0x000fe20000000a00 */
[----:B------:R-:W-:Y:S01]  /*b860*/  R2UR UR9, R3 ;  /* 0x00000000030972ca */ /* 0x000fe200000e0000 */
[----:B------:R-:W-:Y:S01]  /*b870*/  UIADD3 UR6, UP0, UR6, 0x470, URZ ;  /* 0x0000047006067890 */ /* 0x000fe2000ff1e03f */
[----:B------:R-:W-:Y:S01]  /*b880*/  PLOP3.LUT P0, PT, PT, PT, PT, 0x80, 0x0 ;  /* 0x000000000000781c */ /* 0x000fe20003f0f070 */
[----:B------:R-:W-:Y:S01]  /*b890*/  IMAD.SHL.U32 R18, R18, 0x80, RZ ;  /* 0x0000008012127824 */ /* 0x000fe200078e00ff */
[----:B------:R-:W-:Y:S01]  /*b8a0*/  UMOV UR14, 0x0 ;  /* 0x00000000000e7882 */ /* 0x000fe20000000000 */
[----:B------:R-:W-:Y:S01]  /*b8b0*/  UIADD3.X UR7, URZ, UR7, URZ, UP0, !UPT ;  /* 0x000000073f077290 */ /* 0x000fe200087fe43f */
[----:B------:R-:W-:Y:S01]  /*b8c0*/  UMOV UR15, 0x14f00000 ;  /* 0x14f00000000f7882 */ /* 0x000fe20000000000 */
[----:B------:R-:W-:-:S04]  /*b8d0*/  UMOV UR10, URZ ;  /* 0x0000003f000a7c82 */ /* 0x000fc80008000000 */
[----:B------:R-:W-:Y:S02]  /*b8e0*/  ULEA UR4, UR4, UR38, 0xf ;  /* 0x0000002604047291 */ /* 0x000fe4000f8e783f */
[----:B------:R-:W-:Y:S02]  /*b8f0*/  UIADD3 UR9, UR9, 0x34850, URZ ;  /* 0x0003485009097890 */ /* 0x000fe4000fffe03f */
[----:B------:R-:W-:-:S12]  /*b900*/  UIADD3 UR8, UR4, 0x400, URZ ;  /* 0x0000040004087890 */ /* 0x000fd8000fffe03f */
.L_x_110:
[----:B------:R-:W-:-:S13]  /*b910*/  @P0 ELECT P1, URZ, PT ;  /* 0x00000000003f082f */ /* 0x000fda0003820000 */
[----:B------:R-:W-:Y:S01]  /*b920*/  @P1 R2UR UR13, R16 ;  /* 0x00000000100d12ca */ /* 0x000fe200000e0000 */
[----:B------:R-:W-:Y:S01]  /*b930*/  UMOV UR12, UR36 ;  /* 0x00000024000c7c82 */ /* 0x000fe20008000000 */
[----:B------:R-:W-:Y:S02]  /*b940*/  @P1 R2UR UR11, R18 ;  /* 0x00000000120b12ca */ /* 0x000fe400000e0000 */
[----:B------:R-:W-:Y:S02]  /*b950*/  @P1 PLOP3.LUT P0, PT, P1, PT, PT, 0x8, 0x0 ;  /* 0x000000000000181c */ /* 0x000fe40000f0e170 */
[----:B------:R-:W-:-:S09]  /*b960*/  PLOP3.LUT P1, PT, PT, PT, PT, 0x8, 0x0 ;  /* 0x000000000000781c */ /* 0x000fd20003f2e170 */
[----:B------:R1:W-:Y:S02]  /*b970*/  UTMALDG.4D [UR8], [UR6], desc[UR14] ;  /* 0x00000e08060075b4 */ /* 0x0003e40008019000 */
[----:B-1----:R-:W-:Y:S05]  /*b980*/  @P0 BRA.U.ANY `(.L_x_110) ;  /* 0xfffffffd00e00947 */ /* 0x002fea000393ffff */
[----:B------:R-:W-:Y:S01]  /*b990*/  PLOP3.LUT P0, PT, PT, PT, PT, 0x80, 0x0 ;  /* 0x000000000000781c */ /* 0x000fe20003f0f070 */
[----:B------:R-:W-:Y:S01]  /*b9a0*/  UIADD3 UR8, UR4, 0x4400, URZ ;  /* 0x0000440004087890 */ /* 0x000fe2000fffe03f */
[----:B------:R-:W-:Y:S02]  /*b9b0*/  UMOV UR5, 0x14f00000 ;  /* 0x14f0000000057882 */ /* 0x000fe40000000000 */
[----:B------:R-:W-:Y:S01]  /*b9c0*/  UMOV UR4, 0x0 ;  /* 0x0000000000047882 */ /* 0x000fe20000000000 */
[----:B------:R-:W-:-:S08]  /*b9d0*/  UMOV UR10, 0x40 ;  /* 0x00000040000a7882 */ /* 0x000fd00000000000 */
.L_x_111:
        /* <DEDUP_REMOVED lines=8> */
.L_x_105:
[----:B------:R-:W-:Y:S05]  /*ba60*/  BSYNC B0 ;  /* 0x0000000000007941 */ /* 0x000fea0003800000 */
.L_x_104:
[----:B------:R-:W-:-:S05]  /*ba70*/  VIADD R0, R0, 0x1 ;  /* 0x0000000100007836 */ /* 0x000fca0000000000 */
[----:B------:R-:W-:-:S04]  /*ba80*/  ISETP.NE.AND P0, PT, R0, 0x2, PT ;  /* 0x000000020000780c */ /* 0x000fc80003f05270 */
[----:B0-----:R-:W-:Y:S02]  /*ba90*/  SEL R3, RZ, 0x1, P0 ;  /* 0x00000001ff037807 */ /* 0x001fe40000000000 */
[----:B------:R-:W-:Y:S02]  /*baa0*/  SEL R0, R0, RZ, P0 ;  /* 0x000000ff00007207 */ /* 0x000fe40000000000 */
[----:B------:R-:W-:Y:S01]  /*bab0*/  LOP3.LUT R10, R10, R3, RZ, 0x3c, !PT ;  /* 0x000000030a0a7212 */ /* 0x000fe200078e3cff */
[----:B------:R-:W-:-:S07]  /*bac0*/  IMAD.MOV.U32 R3, RZ, RZ, RZ ;  /* 0x000000ffff037224 */ /* 0x000fce00078e00ff */
.L_x_38:
[----:B------:R-:W0:Y:S01]  /*bad0*/  S2R R5, SR_CgaCtaId ;  /* 0x0000000000057919 */ /* 0x000e220000008800 */
[----:B------:R-:W-:Y:S02]  /*bae0*/  MOV R2, 0x400 ;  /* 0x0000040000027802 */ /* 0x000fe40000000f00 */
[----:B------:R-:W-:Y:S02]  /*baf0*/  SHF.L.U32 R3, R3, 0x1f, RZ ;  /* 0x0000001f03037819 */ /* 0x000fe400000006ff */
[----:B0-----:R-:W-:-:S04]  /*bb00*/  LEA R2, R5, R2, 0x18 ;  /* 0x0000000205027211 */ /* 0x001fc800078ec0ff */
[----:B------:R-:W0:Y:S02]  /*bb10*/  SYNCS.PHASECHK.TRANS64.TRYWAIT P0, [R2+URZ+0x34820], R3 ;  /* 0x03482003020075a7 */ /* 0x000e24000800017f */
[----:B0-----:R-:W-:Y:S05]  /*bb20*/  @!P0 BRA `(.L_x_112) ;  /* 0x0000001000dc8947 */ /* 0x001fea0003800000 */
.L_x_153:
[----:B------:R-:W-:-:S03]  /*bb30*/  UMOV UR4, 0xffffffff ;  /* 0xffffffff00047882 */ /* 0x000fc60000000000 */
[----:B------:R-:W-:Y:S05]  /*bb40*/  BRA.DIV UR4, `(.L_x_113) ;  /* 0x0000001204e87947 */ /* 0x000fea000b800000 */
[----:B0-----:R-:W0:Y:S02]  /*bb50*/  S2R R3, SR_TID.X ;  /* 0x0000000000037919 */ /* 0x001e240000002100 */
[----:B0-----:R-:W-:-:S04]  /*bb60*/  SHF.R.U32.HI R3, RZ, 0x5, R3 ;  /* 0x00000005ff037819 */ /* 0x001fc80000011603 */
[----:B------:R-:W-:-:S05]  /*bb70*/  LOP3.LUT R3, R3, 0x3, RZ, 0xc0, !PT ;  /* 0x0000000303037812 */ /* 0x000fca00078ec0ff */
[----:B------:R0:W1:Y:S02]  /*bb80*/  SHFL.IDX PT, R14, R3, RZ, 0x1f ;  /* 0x00001fff030e7589 */ /* 0x00006400000e0000 */
.L_x_156:
[----:B-1----:R-:W-:-:S13]  /*bb90*/  ISETP.NE.AND P0, PT, R14, RZ, PT ;  /* 0x000000ff0e00720c */ /* 0x002fda0003f05270 */
[----:B------:R-:W-:Y:S05]  /*bba0*/  @P0 BRA `(.L_x_10) ;  /* 0x0000000000880947 */ /* 0x000fea0003800000 */
[----:B------:R-:W-:-:S03]  /*bbb0*/  UMOV UR4, 0xffffffff ;  /* 0xffffffff00047882 */ /* 0x000fc60000000000 */
[----:B------:R-:W-:Y:S05]  /*bbc0*/  BRA.DIV UR4, `(.L_x_114) ;  /* 0x0000001204fc7947 */ /* 0x000fea000b800000 */
[----:B------:R-:W-:-:S13]  /*bbd0*/  ELECT P6, URZ, PT ;  /* 0x00000000003f782f */ /* 0x000fda00038c0000 */
.L_x_159:
[----:B------:R-:W-:Y:S05]  /*bbe0*/  @!P6 BRA `(.L_x_10) ;  /* 0x000000000078e947 */ /* 0x000fea0003800000 */
[----:B0-----:R-:W2:Y:S02]  /*bbf0*/  LDL.LU R3, [R1+0x10] ;  /* 0x0000100001037983 */ /* 0x001ea40000300800 */
[----:B--2---:R-:W-:-:S04]  /*bc00*/  LOP3.LUT R3, R3, 0x2, RZ, 0xfc, !PT ;  /* 0x0000000203037812 */ /* 0x004fc800078efcff */
[----:B------:R-:W-:-:S13]  /*bc10*/  ISETP.NE.AND P2, PT, R3, 0x3, PT ;  /* 0x000000030300780c */ /* 0x000fda0003f45270 */
[----:B------:R-:W-:Y:S05]  /*bc20*/  @!P2 BRA `(.L_x_115) ;  /* 0x000000000004a947 */ /* 0x000fea0003800000 */
[----:B------:R-:W-:Y:S01]  /*bc30*/  BPT.TRAP 0x1 ;  /* 0x000000040000795c */ /* 0x000fe20000300000 */
.L_x_115:
[----:B------:R-:W-:Y:S01]  /*bc40*/  VIADD R9, R2, 0x34840 ;  /* 0x0003484002097836 */ /* 0x000fe20000000000 */
[----:B------:R-:W-:Y:S01]  /*bc50*/  SHF.L.U32 R4, R10, 0x1f, RZ ;  /* 0x0000001f0a047819 */ /* 0x000fe200000006ff */
[----:B------:R-:W-:-:S03]  /*bc60*/  VIADD R3, R0, 0x1 ;  /* 0x0000000100037836 */ /* 0x000fc60000000000 */
[----:B------:R-:W-:Y:S02]  /*bc70*/  LEA R7, R0, R9, 0x3 ;  /* 0x0000000900077211 */ /* 0x000fe400078e18ff */
[C---:B------:R-:W-:Y:S02]  /*bc80*/  ISETP.NE.AND P1, PT, R3.reuse, 0x2, PT ;  /* 0x000000020300780c */ /* 0x040fe40003f25270 */
[----:B------:R-:W0:Y:S02]  /*bc90*/  SYNCS.PHASECHK.TRANS64.TRYWAIT P0, [R7+URZ], R4 ;  /* 0x00000004070075a7 */ /* 0x000e24000800017f */
[----:B------:R-:W-:Y:S02]  /*bca0*/  SEL R5, RZ, 0x1, P1 ;  /* 0x00000001ff057807 */ /* 0x000fe40000800000 */
[----:B------:R-:W-:Y:S02]  /*bcb0*/  SEL R6, R3, RZ, P1 ;  /* 0x000000ff03067207 */ /* 0x000fe40000800000 */
[----:B------:R-:W-:-:S03]  /*bcc0*/  LOP3.LUT R5, R10, R5, RZ, 0x3c, !PT ;  /* 0x000000050a057212 */ /* 0x000fc600078e3cff */
[----:B------:R-:W-:Y:S01]  /*bcd0*/  IMAD R8, R6, 0x8, R9 ;  /* 0x0000000806087824 */ /* 0x000fe200078e0209 */
[----:B------:R-:W-:Y:S01]  /*bce0*/  SHF.L.U32 R5, R5, 0x1f, RZ ;  /* 0x0000001f05057819 */ /* 0x000fe200000006ff */
[----:B0-----:R-:W-:Y:S06]  /*bcf0*/  @!P0 BRA `(.L_x_116) ;  /* 0x0000001000d08947 */ /* 0x001fec0003800000 */
.L_x_160:
[----:B------:R-:W1:Y:S02]  /*bd00*/  SYNCS.PHASECHK.TRANS64.TRYWAIT P0, [R8+URZ], R5 ;  /* 0x00000005080075a7 */ /* 0x000e64000800017f */
[----:B-1----:R-:W-:Y:S05]  /*bd10*/  @!P0 BRA `(.L_x_117) ;  /* 0x0000001000dc8947 */ /* 0x002fea0003800000 */
.L_x_161:
[----:B------:R-:W-:Y:S05]  /*bd20*/  @!P2 BRA `(.L_x_118) ;  /* 0x000000000004a947 */ /* 0x000fea0003800000 */
[----:B------:R-:W-:Y:S01]  /*bd30*/  BPT.TRAP 0x1 ;  /* 0x000000040000795c */ /* 0x000fe20000300000 */
.L_x_118:
[----:B------:R-:W-:-:S04]  /*bd40*/  VIADD R3, R2, 0x34860 ;  /* 0x0003486002037836 */ /* 0x000fc80000000000 */
[----:B0-----:R-:W-:-:S04]  /*bd50*/  IMAD R7, R0, 0x8, R3 ;  /* 0x0000000800077824 */ /* 0x001fc800078e0203 */
[----:B------:R-:W0:Y:S02]  /*bd60*/  SYNCS.PHASECHK.TRANS64.TRYWAIT P0, [R7+URZ], R4 ;  /* 0x00000004070075a7 */ /* 0x000e24000800017f */
[----:B0-----:R-:W-:Y:S05]  /*bd70*/  @!P0 BRA `(.L_x_119) ;  /* 0x0000001000d88947 */ /* 0x001fea0003800000 */
.L_x_162:
[----:B------:R-:W-:-:S07]  /*bd80*/  IMAD R6, R6, 0x8, R3 ;  /* 0x0000000806067824 */ /* 0x000fce00078e0203 */
.L_x_120:
[----:B--2---:R2:W3:Y:S02]  /*bd90*/  SYNCS.PHASECHK.TRANS64.TRYWAIT P0, [R6+URZ], R5 ;  /* 0x00000005060075a7 */ /* 0x0044e4000800017f */
[----:B---3--:R-:W-:Y:S05]  /*bda0*/  @!P0 NANOSLEEP.SYNCS 0x989680 ;  /* 0x009896800000895d */ /* 0x008fea0003900000 */
[----:B------:R-:W3:Y:S02]  /*bdb0*/  @!P0 SYNCS.PHASECHK.TRANS64 P0, [R6+URZ], R5 ;  /* 0x00000005060085a7 */ /* 0x000ee4000800007f */
[----:B---3--:R-:W-:Y:S05]  /*bdc0*/  @!P0 BRA `(.L_x_120) ;  /* 0xfffffffc00f08947 */ /* 0x008fea000383ffff */
.L_x_10:
[----:B------:R-:W-:Y:S05]  /*bdd0*/  BSYNC B6 ;  /* 0x0000000000067941 */ /* 0x000fea0003800000 */
.L_x_7:
[----:B------:R-:W-:Y:S05]  /*bde0*/  EXIT ;  /* 0x000000000000794d */ /* 0x000fea0003800000 */
.L_x_14:
[----:B0-----:R-:W-:-:S04]  /*bdf0*/  MOV R0, UR36 ;  /* 0x0000002400007c02 */ /* 0x001fc80008000f00 */
[----:B------:R0:W1:Y:S03]  /*be00*/  SYNCS.PHASECHK.TRANS64.TRYWAIT P1, [R0+URZ+0x34800], R3 ;  /* 0x03480003000075a7 */ /* 0x000066000802017f */
[----:B-1----:R-:W-:Y:S05]  /*be10*/  @!P1 NANOSLEEP.SYNCS 0x989680 ;  /* 0x009896800000995d */ /* 0x002fea0003900000 */
[----:B------:R-:W1:Y:S02]  /*be20*/  @!P1 SYNCS.PHASECHK.TRANS64 P1, [R0+URZ+0x34800], R3 ;  /* 0x03480003000095a7 */ /* 0x000e64000802007f */
[----:B-1----:R-:W-:Y:S05]  /*be30*/  @!P1 BRA `(.L_x_14) ;  /* 0xfffffffc00ec9947 */ /* 0x002fea000383ffff */
[----:B------:R-:W-:Y:S05]  /*be40*/  BRA `(.L_x_121) ;  /* 0xffffff5400087947 */ /* 0x000fea000383ffff */
.L_x_18:
[----:B0-----:R-:W-:-:S04]  /*be50*/  IMAD.U32 R0, RZ, RZ, UR36 ;  /* 0x00000024ff007e24 */ /* 0x001fc8000f8e00ff */
[----:B------:R0:W2:Y:S03]  /*be60*/  SYNCS.PHASECHK.TRANS64.TRYWAIT P2, [R0+URZ+0x34830], R3 ;  /* 0x03483003000075a7 */ /* 0x0000a6000804017f */
[----:B--2---:R-:W-:Y:S05]  /*be70*/  @!P2 NANOSLEEP.SYNCS 0x989680 ;  /* 0x009896800000a95d */ /* 0x004fea0003900000 */
[----:B------:R-:W2:Y:S02]  /*be80*/  @!P2 SYNCS.PHASECHK.TRANS64 P2, [R0+URZ+0x34830], R3 ;  /* 0x034830030000a5a7 */ /* 0x000ea4000804007f */
[----:B--2---:R-:W-:Y:S05]  /*be90*/  @!P2 BRA `(.L_x_18) ;  /* 0xfffffffc00eca947 */ /* 0x004fea000383ffff */
[----:B------:R-:W-:Y:S05]  /*bea0*/  BRA `(.L_x_17) ;  /* 0xffffff5400207947 */ /* 0x000fea000383ffff */
.L_x_23:
[----:B-1----:R-:W-:-:S04]  /*beb0*/  IMAD.U32 R6, RZ, RZ, UR39 ;  /* 0x00000027ff067e24 */ /* 0x002fc8000f8e00ff */
[----:B------:R1:W2:Y:S03]  /*bec0*/  SYNCS.PHASECHK.TRANS64.TRYWAIT P2, [R6+URZ+0x34830], R3 ;  /* 0x03483003060075a7 */ /* 0x0002a6000804017f */
[----:B--2---:R-:W-:Y:S05]  /*bed0*/  @!P2 NANOSLEEP.SYNCS 0x989680 ;  /* 0x009896800000a95d */ /* 0x004fea0003900000 */
[----:B------:R-:W2:Y:S02]  /*bee0*/  @!P2 SYNCS.PHASECHK.TRANS64 P2, [R6+URZ+0x34830], R3 ;  /* 0x034830030600a5a7 */ /* 0x000ea4000804007f */
[----:B--2---:R-:W-:Y:S05]  /*bef0*/  @!P2 BRA `(.L_x_23) ;  /* 0xfffffffc00eca947 */ /* 0x004fea000383ffff */
[----:B------:R-:W-:Y:S05]  /*bf00*/  BRA `(.L_x_22) ;  /* 0xffffff7c00087947 */ /* 0x000fea000383ffff */
.L_x_27:
[----:B-1----:R-:W-:-:S04]  /*bf10*/  IMAD.U32 R6, RZ, RZ, UR7 ;  /* 0x00000007ff067e24 */ /* 0x002fc8000f8e00ff */
[----:B------:R1:W2:Y:S03]  /*bf20*/  SYNCS.PHASECHK.TRANS64.TRYWAIT P2, [R6+URZ+0x34850], R3 ;  /* 0x03485003060075a7 */ /* 0x0002a6000804017f */
[----:B--2---:R-:W-:Y:S05]  /*bf30*/  @!P2 NANOSLEEP.SYNCS 0x989680 ;  /* 0x009896800000a95d */ /* 0x004fea0003900000 */
[----:B------:R-:W2:Y:S02]  /*bf40*/  @!P2 SYNCS.PHASECHK.TRANS64 P2, [R6+URZ+0x34850], R3 ;  /* 0x034850030600a5a7 */ /* 0x000ea4000804007f */
[----:B--2---:R-:W-:Y:S05]  /*bf50*/  @!P2 BRA `(.L_x_27) ;  /* 0xfffffffc00eca947 */ /* 0x004fea000383ffff */
[----:B------:R-:W-:Y:S05]  /*bf60*/  BRA `(.L_x_26) ;  /* 0xffffff8400147947 */ /* 0x000fea000383ffff */
.L_x_32:
[----:B-1----:R1:W2:Y:S02]  /*bf70*/  SYNCS.PHASECHK.TRANS64.TRYWAIT P0, [R12+URZ+0x34850], R9 ;  /* 0x034850090c0075a7 */ /* 0x0022a4000800017f */
[----:B--2---:R-:W-:Y:S05]  /*bf80*/  @!P0 NANOSLEEP.SYNCS 0x989680 ;  /* 0x009896800000895d */ /* 0x004fea0003900000 */
[----:B------:R-:W2:Y:S02]  /*bf90*/  @!P0 SYNCS.PHASECHK.TRANS64 P0, [R12+URZ+0x34850], R9 ;  /* 0x034850090c0085a7 */ /* 0x000ea4000800007f */
[----:B--2---:R-:W-:Y:S05]  /*bfa0*/  @!P0 BRA `(.L_x_32) ;  /* 0xfffffffc00f08947 */ /* 0x004fea000383ffff */
[----:B------:R-:W-:Y:S05]  /*bfb0*/  BRA `(.L_x_31) ;  /* 0xffffff9c00e47947 */ /* 0x000fea000383ffff */
.L_x_43:
[----:B------:R-:W-:Y:S01]  /*bfc0*/  IMAD.MOV.U32 R13, RZ, RZ, R0 ;  /* 0x000000ffff0d7224 */ /* 0x000fe200078e0000 */
[----:B------:R-:W-:Y:S01]  /*bfd0*/  MOV R11, 0x1f ;  /* 0x0000001f000b7802 */ /* 0x000fe20000000f00 */
[----:B------:R-:W-:Y:S02]  /*bfe0*/  IMAD.MOV.U32 R12, RZ, RZ, RZ ;  /* 0x000000ffff0c7224 */ /* 0x000fe400078e00ff */
[----:B------:R-:W-:-:S07]  /*bff0*/  IMAD.MOV.U32 R15, RZ, RZ, -0x1 ;  /* 0xffffffffff0f7424 */ /* 0x000fce00078e00ff */
[----:B0-----:R-:W-:Y:S05]  /*c000*/  WARPSYNC.COLLECTIVE R15, `(.L_x_122) ;  /* 0x000000000f087348 */ /* 0x001fea0003c00000 */
[----:B------:R1:W2:Y:S02]  /*c010*/  SHFL.IDX P6, R14, R13, R12, R11 ;  /* 0x0000000c0d0e7389 */ /* 0x0002a400000c000b */
[----:B012---:R-:W-:Y:S01]  /*c020*/  ENDCOLLECTIVE ;  /* 0x000000000000791b */ /* 0x007fe20003800000 */
.L_x_122:
[----:B------:R-:W-:Y:S05]  /*c030*/  BRA `(.L_x_123) ;  /* 0xffffffc800a87947 */ /* 0x000fea000383ffff */
.L_x_45:
[----:B------:R-:W-:Y:S01]  /*c040*/  BSSY B0, `(.L_x_124) ;  /* 0x0000006000007945 */ /* 0x000fe20003800000 */
[----:B------:R-:W-:-:S07]  /*c050*/  IMAD.MOV.U32 R15, RZ, RZ, -0x1 ;  /* 0xffffffffff0f7424 */ /* 0x000fce00078e00ff */
[----:B01----:R-:W-:Y:S05]  /*c060*/  WARPSYNC.COLLECTIVE R15, `(.L_x_125) ;  /* 0x000000000f0c7348 */ /* 0x003fea0003c00000 */
[----:B------:R-:W-:Y:S02]  /*c070*/  ELECT P6, UR62, PT ;  /* 0x00000000003e782f */ /* 0x000fe400038c0000 */
[----:B------:R-:W-:Y:S01]  /*c080*/  MOV R14, UR62 ;  /* 0x0000003e000e7c02 */ /* 0x000fe20008000f00 */
[----:B01----:R-:W-:Y:S10]  /*c090*/  ENDCOLLECTIVE ;  /* 0x000000000000791b */ /* 0x003ff40003800000 */
.L_x_125:
[----:B------:R-:W-:Y:S05]  /*c0a0*/  BSYNC B0 ;  /* 0x0000000000007941 */ /* 0x000fea0003800000 */
.L_x_124:
[----:B------:R-:W-:Y:S05]  /*c0b0*/  BRA `(.L_x_126) ;  /* 0xffffffc800a87947 */ /* 0x000fea000383ffff */
.L_x_47:
[----:B0-----:R-:W-:-:S04]  /*c0c0*/  IMAD.U32 R3, RZ, RZ, UR38 ;  /* 0x00000026ff037e24 */ /* 0x001fc8000f8e00ff */
[----:B------:R0:W1:Y:S03]  /*c0d0*/  SYNCS.PHASECHK.TRANS64.TRYWAIT P0, [R3+URZ+0x34840], R0 ;  /* 0x03484000030075a7 */ /* 0x000066000800017f */
[----:B-1----:R-:W-:Y:S05]  /*c0e0*/  @!P0 NANOSLEEP.SYNCS 0x989680 ;  /* 0x009896800000895d */ /* 0x002fea0003900000 */
[----:B------:R-:W1:Y:S02]  /*c0f0*/  @!P0 SYNCS.PHASECHK.TRANS64 P0, [R3+URZ+0x34840], R0 ;  /* 0x03484000030085a7 */ /* 0x000e64000800007f */
[----:B-1----:R-:W-:Y:S05]  /*c100*/  @!P0 BRA `(.L_x_47) ;  /* 0xfffffffc00ec8947 */ /* 0x002fea000383ffff */
[----:B------:R-:W-:Y:S05]  /*c110*/  BRA `(.L_x_127) ;  /* 0xffffffc800fc7947 */ /* 0x000fea000383ffff */
.L_x_50:
[----:B------:R-:W-:Y:S01]  /*c120*/  IMAD R8, R11, 0x80, R8 ;  /* 0x000000800b087824 */ /* 0x000fe200078e0208 */
[----:B------:R-:W-:Y:S01]  /*c130*/  MOV R12, RZ ;  /* 0x000000ff000c7202 */ /* 0x000fe20000000f00 */
[----:B------:R-:W-:Y:S02]  /*c140*/  IMAD.MOV.U32 R13, RZ, RZ, R7 ;  /* 0x000000ffff0d7224 */ /* 0x000fe400078e0007 */
[----:B------:R-:W-:Y:S02]  /*c150*/  IMAD.MOV.U32 R11, RZ, RZ, 0x181f ;  /* 0x0000181fff0b7424 */ /* 0x000fe400078e00ff */
[----:B------:R-:W-:Y:S02]  /*c160*/  IMAD.MOV.U32 R15, RZ, RZ, -0x1 ;  /* 0xffffffffff0f7424 */ /* 0x000fe400078e00ff */
[----:B------:R-:W-:-:S07]  /*c170*/  VIADD R5, R8, 0x10 ;  /* 0x0000001008057836 */ /* 0x000fce0000000000 */
[----:B------:R-:W-:Y:S05]  /*c180*/  WARPSYNC.COLLECTIVE R15, `(.L_x_128) ;  /* 0x000000000f087348 */ /* 0x000fea0003c00000 */
[----:B------:R0:W1:Y:S02]  /*c190*/  SHFL.IDX P6, R14, R13, R12, R11 ;  /* 0x0000000c0d0e7389 */ /* 0x00006400000c000b */
[----:B01----:R-:W-:Y:S01]  /*c1a0*/  ENDCOLLECTIVE ;  /* 0x000000000000791b */ /* 0x003fe20003800000 */
.L_x_128:
[----:B------:R-:W-:Y:S02]  /*c1b0*/  IMAD.MOV.U32 R13, RZ, RZ, R0 ;  /* 0x000000ffff0d7224 */ /* 0x000fe400078e0000 */
[----:B------:R-:W-:-:S07]  /*c1c0*/  IMAD.MOV.U32 R2, RZ, RZ, R14 ;  /* 0x000000ffff027224 */ /* 0x000fce00078e000e */
[----:B------:R-:W-:Y:S05]  /*c1d0*/  WARPSYNC.COLLECTIVE R15, `(.L_x_129) ;  /* 0x000000000f087348 */ /* 0x000fea0003c00000 */
[----:B------:R0:W1:Y:S02]  /*c1e0*/  SHFL.IDX P6, R14, R13, R12, R11 ;  /* 0x0000000c0d0e7389 */ /* 0x00006400000c000b */
[----:B01----:R-:W-:Y:S01]  /*c1f0*/  ENDCOLLECTIVE ;  /* 0x000000000000791b */ /* 0x003fe20003800000 */
.L_x_129:
[----:B------:R-:W-:Y:S01]  /*c200*/  ULDC UR4, c[0x0][0x288] ;  /* 0x0000a20000047ab9 */ /* 0x000fe20000000800 */
[----:B------:R-:W-:Y:S02]  /*c210*/  IMAD.MOV.U32 R3, RZ, RZ, R2 ;  /* 0x000000ffff037224 */ /* 0x000fe400078e0002 */
[----:B------:R-:W-:-:S05]  /*c220*/  IMAD R6, R6, UR4, RZ ;  /* 0x0000000406067c24 */ /* 0x000fca000f8e02ff */
[----:B------:R-:W-:Y:S01]  /*c230*/  ISETP.GE.AND P3, PT, R8, R6, PT ;  /* 0x000000060800720c */ /* 0x000fe20003f66270 */
[----:B------:R-:W-:Y:S02]  /*c240*/  IMAD.MOV.U32 R13, RZ, RZ, R7 ;  /* 0x000000ffff0d7224 */ /* 0x000fe400078e0007 */
[----:B------:R-:W-:-:S10]  /*c250*/  IMAD.MOV.U32 R12, RZ, RZ, 0x1 ;  /* 0x00000001ff0c7424 */ /* 0x000fd400078e00ff */
[----:B------:R-:W-:Y:S02]  /*c260*/  @!P3 LEA R21, R9, UR38, 0x1 ;  /* 0x000000260915bc11 */ /* 0x000fe4000f8e08ff */
[----:B------:R-:W-:-:S07]  /*c270*/  MOV R2, R14 ;  /* 0x0000000e00027202 */ /* 0x000fce0000000f00 */
[----:B------:R-:W-:Y:S05]  /*c280*/  WARPSYNC.COLLECTIVE R15, `(.L_x_130) ;  /* 0x000000000f087348 */ /* 0x000fea0003c00000 */
[----:B------:R0:W1:Y:S02]  /*c290*/  SHFL.IDX P6, R14, R13, R12, R11 ;  /* 0x0000000c0d0e7389 */ /* 0x00006400000c000b */
[----:B01----:R-:W-:Y:S01]  /*c2a0*/  ENDCOLLECTIVE ;  /* 0x000000000000791b */ /* 0x003fe20003800000 */
.L_x_130:
[----:B------:R-:W-:-:S05]  /*c2b0*/  @!P3 IMAD.WIDE.U32 R2, R10, 0x2, R2 ;  /* 0x000000020a02b825 */ /* 0x000fca00078e0002 */
[----:B------:R-:W-:Y:S01]  /*c2c0*/  @!PT LDS RZ, [RZ] ;  /* 0x00000000fffff984 */ /* 0x000fe20000000800 */
[----:B------:R-:W-:Y:S01]  /*c2d0*/  @!PT LDS RZ, [RZ] ;  /* 0x00000000fffff984 */ /* 0x000fe20000000800 */
[----:B------:R-:W-:Y:S01]  /*c2e0*/  @!PT LDS RZ, [RZ] ;  /* 0x00000000fffff984 */ /* 0x000fe20000000800 */
[----:B------:R0:W-:Y:S04]  /*c2f0*/  @!P3 LDGSTS.E.BYPASS.LTC128B.128 [R21+0x10400], desc[UR42][R2.64], !P2 ;  /* 0x104000000215bfae */ /* 0x0001e8000d101d6a */
[----:B------:R0:W-:Y:S01]  /*c300*/  @!P3 LDGSTS.E.BYPASS.LTC128B.128 [R21+0x14400], desc[UR42][R2.64+0x80], !P0 ;  /* 0x144000800215bfae */ /* 0x0001e2000c101d6a */
[----:B------:R-:W-:-:S03]  /*c310*/  IMAD.MOV.U32 R13, RZ, RZ, R0 ;  /* 0x000000ffff0d7224 */ /* 0x000fc600078e0000 */
[----:B------:R0:W-:Y:S01]  /*c320*/  @!P3 LDGSTS.E.BYPASS.LTC128B.128 [R21+0x18400], desc[UR42][R2.64+0x100], !P1 ;  /* 0x184001000215bfae */ /* 0x0001e2000c901d6a */
[----:B------:R-:W-:Y:S01]  /*c330*/  ISETP.GE.AND P3, PT, R5, R6, PT ;  /* 0x000000060500720c */ /* 0x000fe20003f66270 */
[----:B------:R-:W-:-:S12]  /*c340*/  IMAD.MOV.U32 R4, RZ, RZ, R14 ;  /* 0x000000ffff047224 */ /* 0x000fd800078e000e */
[----:B0-----:R-:W-:Y:S05]  /*c350*/  WARPSYNC.COLLECTIVE R15, `(.L_x_131) ;  /* 0x000000000f087348 */ /* 0x001fea0003c00000 */
[----:B------:R1:W2:Y:S02]  /*c360*/  SHFL.IDX P6, R14, R13, R12, R11 ;  /* 0x0000000c0d0e7389 */ /* 0x0002a400000c000b */
[----:B012---:R-:W-:Y:S01]  /*c370*/  ENDCOLLECTIVE ;  /* 0x000000000000791b */ /* 0x007fe20003800000 */
.L_x_131:
[----:B------:R-:W-:Y:S01]  /*c380*/  VIADD R3, R8, 0x20 ;  /* 0x0000002008037836 */ /* 0x000fe20000000000 */
[----:B------:R-:W-:Y:S02]  /*c390*/  MOV R5, R4 ;  /* 0x0000000400057202 */ /* 0x000fe40000000f00 */
[----:B------:R-:W-:Y:S01]  /*c3a0*/  @!P3 LEA R20, R9, UR38, 0x1 ;  /* 0x000000260914bc11 */ /* 0x000fe2000f8e08ff */
[----:B------:R-:W-:Y:S02]  /*c3b0*/  IMAD.MOV.U32 R13, RZ, RZ, R7 ;  /* 0x000000ffff0d7224 */ /* 0x000fe400078e0007 */
[----:B------:R-:W-:Y:S02]  /*c3c0*/  IMAD.MOV.U32 R12, RZ, RZ, 0x2 ;  /* 0x00000002ff0c7424 */ /* 0x000fe400078e00ff */
[----:B------:R-:W-:-:S07]  /*c3d0*/  IMAD.MOV.U32 R4, RZ, RZ, R14 ;  /* 0x000000ffff047224 */ /* 0x000fce00078e000e */
[----:B------:R-:W-:Y:S05]  /*c3e0*/  WARPSYNC.COLLECTIVE R15, `(.L_x_132) ;  /* 0x000000000f087348 */ /* 0x000fea0003c00000 */
[----:B------:R0:W1:Y:S02]  /*c3f0*/  SHFL.IDX P6, R14, R13, R12, R11 ;  /* 0x0000000c0d0e7389 */ /* 0x00006400000c000b */
[----:B01----:R-:W-:Y:S01]  /*c400*/  ENDCOLLECTIVE ;  /* 0x000000000000791b */ /* 0x003fe20003800000 */
.L_x_132:
[----:B------:R-:W-:-:S05]  /*c410*/  @!P3 IMAD.WIDE.U32 R4, R10, 0x2, R4 ;  /* 0x000000020a04b825 */ /* 0x000fca00078e0004 */
[----:B------:R-:W-:Y:S01]  /*c420*/  @!PT LDS RZ, [RZ] ;  /* 0x00000000fffff984 */ /* 0x000fe20000000800 */
[----:B------:R-:W-:Y:S01]  /*c430*/  @!PT LDS RZ, [RZ] ;  /* 0x00000000fffff984 */ /* 0x000fe20000000800 */
[----:B------:R-:W-:Y:S01]  /*c440*/  @!PT LDS RZ, [RZ] ;  /* 0x00000000fffff984 */ /* 0x000fe20000000800 */
[----:B------:R0:W-:Y:S04]  /*c450*/  @!P3 LDGSTS.E.BYPASS.LTC128B.128 [R20+0x10c00], desc[UR42][R4.64], !P2 ;  /* 0x10c000000414bfae */ /* 0x0001e8000d101d6a */
[----:B------:R0:W-:Y:S01]  /*c460*/  @!P3 LDGSTS.E.BYPASS.LTC128B.128 [R20+0x14c00], desc[UR42][R4.64+0x80], !P0 ;  /* 0x14c000800414bfae */ /* 0x0001e2000c101d6a */
[----:B------:R-:W-:-:S03]  /*c470*/  MOV R13, R0 ;  /* 0x00000000000d7202 */ /* 0x000fc60000000f00 */
[----:B------:R0:W-:Y:S01]  /*c480*/  @!P3 LDGSTS.E.BYPASS.LTC128B.128 [R20+0x18c00], desc[UR42][R4.64+0x100], !P1 ;  /* 0x18c001000414bfae */ /* 0x0001e2000c901d6a */
[----:B------:R-:W-:Y:S01]  /*c490*/  ISETP.GE.AND P3, PT, R3, R6, PT ;  /* 0x000000060300720c */ /* 0x000fe20003f66270 */
[----:B------:R-:W-:-:S12]  /*c4a0*/  IMAD.MOV.U32 R2, RZ, RZ, R14 ;  /* 0x000000ffff027224 */ /* 0x000fd800078e000e */
[----:B0-----:R-:W-:Y:S05]  /*c4b0*/  WARPSYNC.COLLECTIVE R15, `(.L_x_133) ;  /* 0x000000000f087348 */ /* 0x001fea0003c00000 */
[----:B------:R1:W2:Y:S02]  /*c4c0*/  SHFL.IDX P6, R14, R13, R12, R11 ;  /* 0x0000000c0d0e7389 */ /* 0x0002a400000c000b */
[----:B012---:R-:W-:Y:S01]  /*c4d0*/  ENDCOLLECTIVE ;  /* 0x000000000000791b */ /* 0x007fe20003800000 */
.L_x_133:
[----:B------:R-:W-:Y:S02]  /*c4e0*/  VIADD R5, R8, 0x30 ;  /* 0x0000003008057836 */ /* 0x000fe40000000000 */
[----:B------:R-:W-:Y:S01]  /*c4f0*/  IMAD.MOV.U32 R3, RZ, RZ, R2 ;  /* 0x000000ffff037224 */ /* 0x000fe200078e0002 */
[----:B------:R-:W-:Y:S01]  /*c500*/  @!P3 LEA R21, R9, UR38, 0x1 ;  /* 0x000000260915bc11 */ /* 0x000fe2000f8e08ff */
[----:B------:R-:W-:Y:S02]  /*c510*/  IMAD.MOV.U32 R13, RZ, RZ, R7 ;  /* 0x000000ffff0d7224 */ /* 0x000fe400078e0007 */
[----:B------:R-:W-:Y:S02]  /*c520*/  IMAD.MOV.U32 R12, RZ, RZ, 0x3 ;  /* 0x00000003ff0c7424 */ /* 0x000fe400078e00ff */
[----:B------:R-:W-:-:S07]  /*c530*/  IMAD.MOV.U32 R2, RZ, RZ, R14 ;  /* 0x000000ffff027224 */ /* 0x000fce00078e000e */
[----:B------:R-:W-:Y:S05]  /*c540*/  WARPSYNC.COLLECTIVE R15, `(.L_x_134) ;  /* 0x000000000f087348 */ /* 0x000fea0003c00000 */
[----:B------:R0:W1:Y:S02]  /*c550*/  SHFL.IDX P6, R14, R13, R12, R11 ;  /* 0x0000000c0d0e7389 */ /* 0x00006400000c000b */
[----:B01----:R-:W-:Y:S01]  /*c560*/  ENDCOLLECTIVE ;  /* 0x000000000000791b */ /* 0x003fe20003800000 */
.L_x_134:
        /* <DEDUP_REMOVED lines=8> */
[----:B------:R-:W-:Y:S02]  /*c5f0*/  ISETP.GE.AND P3, PT, R5, R6, PT ;  /* 0x000000060500720c */ /* 0x000fe40003f66270 */
[----:B------:R-:W-:-:S11]  /*c600*/  MOV R4, R14 ;  /* 0x0000000e00047202 */ /* 0x000fd60000000f00 */
[----:B0-----:R-:W-:Y:S05]  /*c610*/  WARPSYNC.COLLECTIVE R15, `(.L_x_135) ;  /* 0x000000000f087348 */ /* 0x001fea0003c00000 */
[----:B------:R1:W2:Y:S02]  /*c620*/  SHFL.IDX P6, R14, R13, R12, R11 ;  /* 0x0000000c0d0e7389 */ /* 0x0002a400000c000b */
[----:B012---:R-:W-:Y:S01]  /*c630*/  ENDCOLLECTIVE ;  /* 0x000000000000791b */ /* 0x007fe20003800000 */
.L_x_135:
[----:B------:R-:W-:Y:S02]  /*c640*/  VIADD R3, R8, 0x40 ;  /* 0x0000004008037836 */ /* 0x000fe40000000000 */
[----:B------:R-:W-:Y:S01]  /*c650*/  IMAD.MOV.U32 R5, RZ, RZ, R4 ;  /* 0x000000ffff057224 */ /* 0x000fe200078e0004 */
[----:B------:R-:W-:Y:S01]  /*c660*/  @!P3 LEA R20, R9, UR38, 0x1 ;  /* 0x000000260914bc11 */ /* 0x000fe2000f8e08ff */
[----:B------:R-:W-:Y:S01]  /*c670*/  IMAD.MOV.U32 R13, RZ, RZ, R7 ;  /* 0x000000ffff0d7224 */ /* 0x000fe200078e0007 */
[----:B------:R-:W-:Y:S01]  /*c680*/  MOV R12, 0x4 ;  /* 0x00000004000c7802 */ /* 0x000fe20000000f00 */
[----:B------:R-:W-:-:S07]  /*c690*/  IMAD.MOV.U32 R4, RZ, RZ, R14 ;  /* 0x000000ffff047224 */ /* 0x000fce00078e000e */
[----:B------:R-:W-:Y:S05]  /*c6a0*/  WARPSYNC.COLLECTIVE R15, `(.L_x_136) ;  /* 0x000000000f087348 */ /* 0x000fea0003c00000 */
[----:B------:R0:W1:Y:S02]  /*c6b0*/  SHFL.IDX P6, R14, R13, R12, R11 ;  /* 0x0000000c0d0e7389 */ /* 0x00006400000c000b */
[----:B01----:R-:W-:Y:S01]  /*c6c0*/  ENDCOLLECTIVE ;  /* 0x000000000000791b */ /* 0x003fe20003800000 */
.L_x_136:
        /* <DEDUP_REMOVED lines=13> */
.L_x_137:
[----:B------:R-:W-:Y:S02]  /*c7a0*/  VIADD R5, R8, 0x50 ;  /* 0x0000005008057836 */ /* 0x000fe40000000000 */
[----:B------:R-:W-:Y:S01]  /*c7b0*/  IMAD.MOV.U32 R3, RZ, RZ, R2 ;  /* 0x000000ffff037224 */ /* 0x000fe200078e0002 */
[----:B------:R-:W-:Y:S02]  /*c7c0*/  @!P3 LEA R21, R9, UR38, 0x1 ;  /* 0x000000260915bc11 */ /* 0x000fe4000f8e08ff */
[----:B------:R-:W-:Y:S01]  /*c7d0*/  MOV R13, R7 ;  /* 0x00000007000d7202 */ /* 0x000fe20000000f00 */
[----:B------:R-:W-:Y:S02]  /*c7e0*/  IMAD.MOV.U32 R12, RZ, RZ, 0x5 ;  /* 0x00000005ff0c7424 */ /* 0x000fe400078e00ff */
[----:B------:R-:W-:-:S07]  /*c7f0*/  IMAD.MOV.U32 R2, RZ, RZ, R14 ;  /* 0x000000ffff027224 */ /* 0x000fce00078e000e */
[----:B------:R-:W-:Y:S05]  /*c800*/  WARPSYNC.COLLECTIVE R15, `(.L_x_138) ;  /* 0x000000000f087348 */ /* 0x000fea0003c00000 */
[----:B------:R0:W1:Y:S02]  /*c810*/  SHFL.IDX P6, R14, R13, R12, R11 ;  /* 0x0000000c0d0e7389 */ /* 0x00006400000c000b */
[----:B01----:R-:W-:Y:S01]  /*c820*/  ENDCOLLECTIVE ;  /* 0x000000000000791b */ /* 0x003fe20003800000 */
.L_x_138:
        /* <DEDUP_REMOVED lines=13> */
.L_x_139:
[----:B------:R-:W-:Y:S01]  /*c900*/  IADD3 R3, R8, 0x60, RZ ;  /* 0x0000006008037810 */ /* 0x000fe20007ffe0ff */
        /* <DEDUP_REMOVED lines=8> */
.L_x_140:
        /* <DEDUP_REMOVED lines=13> */
.L_x_141:
[----:B------:R-:W-:Y:S01]  /*ca60*/  IMAD.MOV.U32 R3, RZ, RZ, R2 ;  /* 0x000000ffff037224 */ /* 0x000fe200078e0002 */
[----:B------:R-:W-:Y:S01]  /*ca70*/  @!P3 LEA R21, R9, UR38, 0x1 ;  /* 0x000000260915bc11 */ /* 0x000fe2000f8e08ff */
[----:B------:R-:W-:Y:S02]  /*ca80*/  IMAD.MOV.U32 R13, RZ, RZ, R7 ;  /* 0x000000ffff0d7224 */ /* 0x000fe400078e0007 */
[----:B------:R-:W-:Y:S01]  /*ca90*/  IMAD.MOV.U32 R12, RZ, RZ, 0x7 ;  /* 0x00000007ff0c7424 */ /* 0x000fe200078e00ff */
[----:B------:R-:W-:-:S07]  /*caa0*/  MOV R2, R14 ;  /* 0x0000000e00027202 */ /* 0x000fce0000000f00 */
[----:B------:R-:W-:Y:S05]  /*cab0*/  WARPSYNC.COLLECTIVE R15, `(.L_x_142) ;  /* 0x000000000f087348 */ /* 0x000fea0003c00000 */
[----:B------:R0:W1:Y:S02]  /*cac0*/  SHFL.IDX P6, R14, R13, R12, R11 ;  /* 0x0000000c0d0e7389 */ /* 0x00006400000c000b */
[----:B01----:R-:W-:Y:S01]  /*cad0*/  ENDCOLLECTIVE ;  /* 0x000000000000791b */ /* 0x003fe20003800000 */
.L_x_142:
        /* <DEDUP_REMOVED lines=8> */
[----:B------:R-:W-:-:S07]  /*cb60*/  IMAD.MOV.U32 R4, RZ, RZ, R14 ;  /* 0x000000ffff047224 */ /* 0x000fce00078e000e */
[----:B0-----:R-:W-:Y:S05]  /*cb70*/  WARPSYNC.COLLECTIVE R15, `(.L_x_143) ;  /* 0x000000000f087348 */ /* 0x001fea0003c00000 */
[----:B------:R1:W2:Y:S02]  /*cb80*/  SHFL.IDX P6, R14, R13, R12, R11 ;  /* 0x0000000c0d0e7389 */ /* 0x0002a400000c000b */
[----:B012---:R-:W-:Y:S01]  /*cb90*/  ENDCOLLECTIVE ;  /* 0x000000000000791b */ /* 0x007fe20003800000 */
.L_x_143:
[----:B------:R-:W-:Y:S05]  /*cba0*/  BRA `(.L_x_144) ;  /* 0xffffffcc00787947 */ /* 0x000fea000383ffff */
.L_x_53:
[----:B-1----:R-:W-:-:S04]  /*cbb0*/  IMAD.U32 R3, RZ, RZ, UR38 ;  /* 0x00000026ff037e24 */ /* 0x002fc8000f8e00ff */
[----:B------:R1:W2:Y:S03]  /*cbc0*/  SYNCS.PHASECHK.TRANS64.TRYWAIT P0, [R3+URZ+0x34820], R0 ;  /* 0x03482000030075a7 */ /* 0x0002a6000800017f */
[----:B--2---:R-:W-:Y:S05]  /*cbd0*/  @!P0 NANOSLEEP.SYNCS 0x989680 ;  /* 0x009896800000895d */ /* 0x004fea0003900000 */
[----:B------:R-:W2:Y:S02]  /*cbe0*/  @!P0 SYNCS.PHASECHK.TRANS64 P0, [R3+URZ+0x34820], R0 ;  /* 0x03482000030085a7 */ /* 0x000ea4000800007f */
[----:B--2---:R-:W-:Y:S05]  /*cbf0*/  @!P0 BRA `(.L_x_53) ;  /* 0xfffffffc00ec8947 */ /* 0x004fea000383ffff */
[----:B------:R-:W-:Y:S05]  /*cc00*/  BRA `(.L_x_145) ;  /* 0xffffffcc00d07947 */ /* 0x000fea000383ffff */
.L_x_60:
[----:B-1----:R-:W-:-:S04]  /*cc10*/  MOV R3, UR38 ;  /* 0x0000002600037c02 */ /* 0x002fc80008000f00 */
[----:B------:R1:W2:Y:S03]  /*cc20*/  SYNCS.PHASECHK.TRANS64.TRYWAIT P0, [R3+URZ+0x34848], R2 ;  /* 0x03484802030075a7 */ /* 0x0002a6000800017f */
[----:B--2---:R-:W-:Y:S05]  /*cc30*/  @!P0 NANOSLEEP.SYNCS 0x989680 ;  /* 0x009896800000895d */ /* 0x004fea0003900000 */
[----:B------:R-:W2:Y:S02]  /*cc40*/  @!P0 SYNCS.PHASECHK.TRANS64 P0, [R3+URZ+0x34848], R2 ;  /* 0x03484802030085a7 */ /* 0x000ea4000800007f */
[----:B--2---:R-:W-:Y:S05]  /*cc50*/  @!P0 BRA `(.L_x_60) ;  /* 0xfffffffc00ec8947 */ /* 0x004fea000383ffff */
[----:B------:R-:W-:Y:S05]  /*cc60*/  BRA `(.L_x_146) ;  /* 0xffffffd000a47947 */ /* 0x000fea000383ffff */
.L_x_67:
[----:B0-----:R-:W-:-:S04]  /*cc70*/  IMAD.U32 R3, RZ, RZ, UR38 ;  /* 0x00000026ff037e24 */ /* 0x001fc8000f8e00ff */
[----:B------:R0:W1:Y:S03]  /*cc80*/  SYNCS.PHASECHK.TRANS64.TRYWAIT P0, [R3+URZ+0x34860], R2 ;  /* 0x03486002030075a7 */ /* 0x000066000800017f */
[----:B-1----:R-:W-:Y:S05]  /*cc90*/  @!P0 NANOSLEEP.SYNCS 0x989680 ;  /* 0x009896800000895d */ /* 0x002fea0003900000 */
[----:B------:R-:W1:Y:S02]  /*cca0*/  @!P0 SYNCS.PHASECHK.TRANS64 P0, [R3+URZ+0x34860], R2 ;  /* 0x03486002030085a7 */ /* 0x000e64000800007f */
[----:B-1----:R-:W-:Y:S05]  /*ccb0*/  @!P0 BRA `(.L_x_67) ;  /* 0xfffffffc00ec8947 */ /* 0x002fea000383ffff */
[----:B------:R-:W-:Y:S05]  /*ccc0*/  BRA `(.L_x_147) ;  /* 0xffffffd400787947 */ /* 0x000fea000383ffff */
.L_x_76:
[----:B-1----:R-:W-:-:S04]  /*ccd0*/  IMAD.U32 R3, RZ, RZ, UR38 ;  /* 0x00000026ff037e24 */ /* 0x002fc8000f8e00ff */
[----:B------:R1:W2:Y:S03]  /*cce0*/  SYNCS.PHASECHK.TRANS64.TRYWAIT P0, [R3+URZ+0x34840], R2 ;  /* 0x03484002030075a7 */ /* 0x0002a6000800017f */
[----:B--2---:R-:W-:Y:S05]  /*ccf0*/  @!P0 NANOSLEEP.SYNCS 0x989680 ;  /* 0x009896800000895d */ /* 0x004fea0003900000 */
[----:B------:R-:W2:Y:S02]  /*cd00*/  @!P0 SYNCS.PHASECHK.TRANS64 P0, [R3+URZ+0x34840], R2 ;  /* 0x03484002030085a7 */ /* 0x000ea4000800007f */
[----:B--2---:R-:W-:Y:S05]  /*cd10*/  @!P0 BRA `(.L_x_76) ;  /* 0xfffffffc00ec8947 */ /* 0x004fea000383ffff */
[----:B------:R-:W-:Y:S05]  /*cd20*/  BRA `(.L_x_148) ;  /* 0xffffffd800987947 */ /* 0x000fea000383ffff */
.L_x_83:
[----:B0-----:R-:W-:-:S04]  /*cd30*/  IMAD.U32 R3, RZ, RZ, UR38 ;  /* 0x00000026ff037e24 */ /* 0x001fc8000f8e00ff */
[----:B------:R0:W1:Y:S03]  /*cd40*/  SYNCS.PHASECHK.TRANS64.TRYWAIT P0, [R3+URZ+0x34868], R2 ;  /* 0x03486802030075a7 */ /* 0x000066000800017f */
[----:B-1----:R-:W-:Y:S05]  /*cd50*/  @!P0 NANOSLEEP.SYNCS 0x989680 ;  /* 0x009896800000895d */ /* 0x002fea0003900000 */
[----:B------:R-:W1:Y:S02]  /*cd60*/  @!P0 SYNCS.PHASECHK.TRANS64 P0, [R3+URZ+0x34868], R2 ;  /* 0x03486802030085a7 */ /* 0x000e64000800007f */
[----:B-1----:R-:W-:Y:S05]  /*cd70*/  @!P0 BRA `(.L_x_83) ;  /* 0xfffffffc00ec8947 */ /* 0x002fea000383ffff */
[----:B------:R-:W-:Y:S05]  /*cd80*/  BRA `(.L_x_149) ;  /* 0xffffffdc006c7947 */ /* 0x000fea000383ffff */
.L_x_92:
[----:B-1----:R-:W-:-:S04]  /*cd90*/  IMAD.U32 R3, RZ, RZ, UR38 ;  /* 0x00000026ff037e24 */ /* 0x002fc8000f8e00ff */
[----:B------:R1:W2:Y:S03]  /*cda0*/  SYNCS.PHASECHK.TRANS64.TRYWAIT P0, [R3+URZ+0x34848], R2 ;  /* 0x03484802030075a7 */ /* 0x0002a6000800017f */
[----:B--2---:R-:W-:Y:S05]  /*cdb0*/  @!P0 NANOSLEEP.SYNCS 0x989680 ;  /* 0x009896800000895d */ /* 0x004fea0003900000 */
[----:B------:R-:W2:Y:S02]  /*cdc0*/  @!P0 SYNCS.PHASECHK.TRANS64 P0, [R3+URZ+0x34848], R2 ;  /* 0x03484802030085a7 */ /* 0x000ea4000800007f */
[----:B--2---:R-:W-:Y:S05]  /*cdd0*/  @!P0 BRA `(.L_x_92) ;  /* 0xfffffffc00ec8947 */ /* 0x004fea000383ffff */
[----:B------:R-:W-:Y:S05]  /*cde0*/  BRA `(.L_x_150) ;  /* 0xffffffe000a47947 */ /* 0x000fea000383ffff */
.L_x_99:
[----:B0-----:R-:W-:-:S04]  /*cdf0*/  IMAD.U32 R3, RZ, RZ, UR38 ;  /* 0x00000026ff037e24 */ /* 0x001fc8000f8e00ff */
[----:B------:R0:W1:Y:S03]  /*ce00*/  SYNCS.PHASECHK.TRANS64.TRYWAIT P0, [R3+URZ+0x34860], R2 ;  /* 0x03486002030075a7 */ /* 0x000066000800017f */
[----:B-1----:R-:W-:Y:S05]  /*ce10*/  @!P0 NANOSLEEP.SYNCS 0x989680 ;  /* 0x009896800000895d */ /* 0x002fea0003900000 */
[----:B------:R-:W1:Y:S02]  /*ce20*/  @!P0 SYNCS.PHASECHK.TRANS64 P0, [R3+URZ+0x34860], R2 ;  /* 0x03486002030085a7 */ /* 0x000e64000800007f */
[----:B-1----:R-:W-:Y:S05]  /*ce30*/  @!P0 BRA `(.L_x_99) ;  /* 0xfffffffc00ec8947 */ /* 0x002fea000383ffff */
[----:B------:R-:W-:Y:S05]  /*ce40*/  BRA `(.L_x_151) ;  /* 0xffffffe400747947 */ /* 0x000fea000383ffff */
.L_x_107:
[----:B0-----:R0:W1:Y:S02]  /*ce50*/  SYNCS.PHASECHK.TRANS64.TRYWAIT P0, [R3+URZ+0x34860], R2 ;  /* 0x03486002030075a7 */ /* 0x001064000800017f */
[----:B-1----:R-:W-:Y:S05]  /*ce60*/  @!P0 NANOSLEEP.SYNCS 0x989680 ;  /* 0x009896800000895d */ /* 0x002fea0003900000 */
[----:B------:R-:W1:Y:S02]  /*ce70*/  @!P0 SYNCS.PHASECHK.TRANS64 P0, [R3+URZ+0x34860], R2 ;  /* 0x03486002030085a7 */ /* 0x000e64000800007f */
[----:B-1----:R-:W-:Y:S05]  /*ce80*/  @!P0 BRA `(.L_x_107) ;  /* 0xfffffffc00f08947 */ /* 0x002fea000383ffff */
[----:B------:R-:W-:Y:S05]  /*ce90*/  BRA `(.L_x_152) ;  /* 0xffffffe800407947 */ /* 0x000fea000383ffff */
.L_x_112:
[----:B0-----:R0:W1:Y:S02]  /*cea0*/  SYNCS.PHASECHK.TRANS64.TRYWAIT P0, [R2+URZ+0x34820], R3 ;  /* 0x03482003020075a7 */ /* 0x001064000800017f */
[----:B-1----:R-:W-:Y:S05]  /*ceb0*/  @!P0 NANOSLEEP.SYNCS 0x989680 ;  /* 0x009896800000895d */ /* 0x002fea0003900000 */
[----:B------:R-:W1:Y:S02]  /*cec0*/  @!P0 SYNCS.PHASECHK.TRANS64 P0, [R2+URZ+0x34820], R3 ;  /* 0x03482003020085a7 */ /* 0x000e64000800007f */
[----:B-1----:R-:W-:Y:S05]  /*ced0*/  @!P0 BRA `(.L_x_112) ;  /* 0xfffffffc00f08947 */ /* 0x002fea000383ffff */
[----:B------:R-:W-:Y:S05]  /*cee0*/  BRA `(.L_x_153) ;  /* 0xffffffec00107947 */ /* 0x000fea000383ffff */
.L_x_113:
[----:B------:R-:W1:Y:S01]  /*cef0*/  S2R R4, SR_TID.X ;  /* 0x0000000000047919 */ /* 0x000e620000002100 */
[----:B------:R-:W-:Y:S01]  /*cf00*/  BSSY B0, `(.L_x_154) ;  /* 0x000000a000007945 */ /* 0x000fe20003800000 */
[----:B------:R-:W-:Y:S02]  /*cf10*/  IMAD.MOV.U32 R12, RZ, RZ, RZ ;  /* 0x000000ffff0c7224 */ /* 0x000fe400078e00ff */
[----:B------:R-:W-:Y:S02]  /*cf20*/  IMAD.MOV.U32 R11, RZ, RZ, 0x1f ;  /* 0x0000001fff0b7424 */ /* 0x000fe400078e00ff */
[----:B------:R-:W-:Y:S01]  /*cf30*/  IMAD.MOV.U32 R15, RZ, RZ, -0x1 ;  /* 0xffffffffff0f7424 */ /* 0x000fe200078e00ff */
[----:B-1----:R-:W-:-:S04]  /*cf40*/  SHF.R.U32.HI R4, RZ, 0x5, R4 ;  /* 0x00000005ff047819 */ /* 0x002fc80000011604 */
[----:B------:R-:W-:-:S04]  /*cf50*/  LOP3.LUT R4, R4, 0x3, RZ, 0xc0, !PT ;  /* 0x0000000304047812 */ /* 0x000fc800078ec0ff */
[----:B------:R-:W-:-:S07]  /*cf60*/  MOV R13, R4 ;  /* 0x00000004000d7202 */ /* 0x000fce0000000f00 */
[----:B0-----:R-:W-:Y:S05]  /*cf70*/  WARPSYNC.COLLECTIVE R15, `(.L_x_155) ;  /* 0x000000000f087348 */ /* 0x001fea0003c00000 */
[----:B------:R1:W2:Y:S02]  /*cf80*/  SHFL.IDX P6, R14, R13, R12, R11 ;  /* 0x0000000c0d0e7389 */ /* 0x0002a400000c000b */
[----:B012---:R-:W-:Y:S01]  /*cf90*/  ENDCOLLECTIVE ;  /* 0x000000000000791b */ /* 0x007fe20003800000 */
.L_x_155:
[----:B------:R-:W-:Y:S05]  /*cfa0*/  BSYNC B0 ;  /* 0x0000000000007941 */ /* 0x000fea0003800000 */
.L_x_154:
[----:B------:R-:W-:Y:S05]  /*cfb0*/  BRA `(.L_x_156) ;  /* 0xffffffe800f47947 */ /* 0x000fea000383ffff */
.L_x_114:
[----:B------:R-:W-:Y:S01]  /*cfc0*/  BSSY B0, `(.L_x_157) ;  /* 0x0000006000007945 */ /* 0x000fe20003800000 */
[----:B------:R-:W-:-:S07]  /*cfd0*/  IMAD.MOV.U32 R15, RZ, RZ, -0x1 ;  /* 0xffffffffff0f7424 */ /* 0x000fce00078e00ff */
[----:B0-----:R-:W-:Y:S05]  /*cfe0*/  WARPSYNC.COLLECTIVE R15, `(.L_x_158) ;  /* 0x000000000f0c7348 */ /* 0x001fea0003c00000 */
[----:B------:R-:W-:Y:S02]  /*cff0*/  ELECT P6, UR62, PT ;  /* 0x00000000003e782f */ /* 0x000fe400038c0000 */
[----:B------:R-:W-:Y:S01]  /*d000*/  MOV R14, UR62 ;  /* 0x0000003e000e7c02 */ /* 0x000fe20008000f00 */
[----:B0-----:R-:W-:Y:S10]  /*d010*/  ENDCOLLECTIVE ;  /* 0x000000000000791b */ /* 0x001ff40003800000 */
.L_x_158:
[----:B------:R-:W-:Y:S05]  /*d020*/  BSYNC B0 ;  /* 0x0000000000007941 */ /* 0x000fea0003800000 */
.L_x_157:
[----:B------:R-:W-:Y:S05]  /*d030*/  BRA `(.L_x_159) ;  /* 0xffffffe800e87947 */ /* 0x000fea000383ffff */
.L_x_116:
[----:B0-----:R0:W1:Y:S02]  /*d040*/  SYNCS.PHASECHK.TRANS64.TRYWAIT P0, [R7+URZ], R4 ;  /* 0x00000004070075a7 */ /* 0x001064000800017f */
[----:B-1----:R-:W-:Y:S05]  /*d050*/  @!P0 NANOSLEEP.SYNCS 0x989680 ;  /* 0x009896800000895d */ /* 0x002fea0003900000 */
[----:B------:R-:W1:Y:S02]  /*d060*/  @!P0 SYNCS.PHASECHK.TRANS64 P0, [R7+URZ], R4 ;  /* 0x00000004070085a7 */ /* 0x000e64000800007f */
[----:B-1----:R-:W-:Y:S05]  /*d070*/  @!P0 BRA `(.L_x_116) ;  /* 0xfffffffc00f08947 */ /* 0x002fea000383ffff */
[----:B------:R-:W-:Y:S05]  /*d080*/  BRA `(.L_x_160) ;  /* 0xffffffec001c7947 */ /* 0x000fea000383ffff */
.L_x_117:
[----:B-1----:R1:W2:Y:S02]  /*d090*/  SYNCS.PHASECHK.TRANS64.TRYWAIT P0, [R8+URZ], R5 ;  /* 0x00000005080075a7 */ /* 0x0022a4000800017f */
[----:B--2---:R-:W-:Y:S05]  /*d0a0*/  @!P0 NANOSLEEP.SYNCS 0x989680 ;  /* 0x009896800000895d */ /* 0x004fea0003900000 */
[----:B------:R-:W2:Y:S02]  /*d0b0*/  @!P0 SYNCS.PHASECHK.TRANS64 P0, [R8+URZ], R5 ;  /* 0x00000005080085a7 */ /* 0x000ea4000800007f */
[----:B--2---:R-:W-:Y:S05]  /*d0c0*/  @!P0 BRA `(.L_x_117) ;  /* 0xfffffffc00f08947 */ /* 0x004fea000383ffff */
[----:B------:R-:W-:Y:S05]  /*d0d0*/  BRA `(.L_x_161) ;  /* 0xffffffec00107947 */ /* 0x000fea000383ffff */
.L_x_119:
[----:B0-----:R0:W2:Y:S02]  /*d0e0*/  SYNCS.PHASECHK.TRANS64.TRYWAIT P0, [R7+URZ], R4 ;  /* 0x00000004070075a7 */ /* 0x0010a4000800017f */
[----:B--2---:R-:W-:Y:S05]  /*d0f0*/  @!P0 NANOSLEEP.SYNCS 0x989680 ;  /* 0x009896800000895d */ /* 0x004fea0003900000 */
[----:B------:R-:W2:Y:S02]  /*d100*/  @!P0 SYNCS.PHASECHK.TRANS64 P0, [R7+URZ], R4 ;  /* 0x00000004070085a7 */ /* 0x000ea4000800007f */
[----:B--2---:R-:W-:Y:S05]  /*d110*/  @!P0 BRA `(.L_x_119) ;  /* 0xfffffffc00f08947 */ /* 0x004fea000383ffff */
[----:B------:R-:W-:Y:S05]  /*d120*/  BRA `(.L_x_162) ;  /* 0xffffffec00147947 */ /* 0x000fea000383ffff */
.L_x_163:
[----:B------:R-:W-:-:S00]  /*d130*/  BRA `(.L_x_163) ;  /* 0xfffffffc00fc7947 */ /* 0x000fc0000383ffff */
[----:B------:R-:W-:-:S00]  /*d140*/  NOP ;  /* 0x0000000000007918 */ /* 0x000fc00000000000 */
        /* <DEDUP_REMOVED lines=11> */
.L_x_2981:


//--------------------- .text._ZN7cutlass13device_kernelIN5flash11enable_sm90INS1_16FlashAttnFwdSm90INS1_25CollectiveMainloopFwdSm90ILi2EN4cute5tupleIJNS5_1CILi1EEES8_S8_EEENS6_IJNS7_ILi128EEESA_NS7_ILi192EEEEEELi128ENS_6half_tEfNS_4arch4Sm90ELb0ELb0ELb0ELb1ELb0ELb0ELb0ELb1ELb1ELb1ELb1ELb0EEENS1_21CollectiveEpilogueFwdINS6_IJSA_SA_SA_EEES9_SD_SF_Li256ELb1ELb1ELb1ELb0EEENS1_36VarlenDynamicPersistentTileSchedulerILi128ELi128ELi256ELi128ELb1ELb1ELb1ELb0ELb1ELb1EEEEEEEEEvNT_6ParamsE --------------------------
	.section	.text._ZN7cutlass13device_kernelIN5flash11enable_sm90INS1_16FlashAttnFwdSm90INS1_25CollectiveMainloopFwdSm90ILi2EN4cute5tupleIJNS5_1CILi1EEES8_S8_EEENS6_IJNS7_ILi128EEESA_NS7_ILi192EEEEEELi128ENS_6half_tEfNS_4arch4Sm90ELb0ELb0ELb0ELb1ELb0ELb0ELb0ELb1ELb1ELb1ELb1ELb0EEENS1_21CollectiveEpilogueFwdINS6_IJSA_SA_SA_EEES9_SD_SF_Li256ELb1ELb1ELb1ELb0EEENS1_36VarlenDynamicPersistentTileSchedulerILi128ELi128ELi256ELi128ELb1ELb1ELb1ELb0ELb1ELb1EEEEEEEEEvNT_6ParamsE,"ax",@progbits
	.align	128
.text._ZN7cutlass13device_kernelIN5flash11enable_sm90INS1_16FlashAttnFwdSm90INS1_25CollectiveMainloopFwdSm90ILi2EN4cute5tupleIJNS5_1CILi1EEES8_S8_EEENS6_IJNS7_ILi128EEESA_NS7_ILi192EEEEEELi128ENS_6half_tEfNS_4arch4Sm90ELb0ELb0ELb0ELb1ELb0ELb0ELb0ELb1ELb1ELb1ELb1ELb0EEENS1_21CollectiveEpilogueFwdINS6_IJSA_SA_SA_EEES9_SD_SF_Li256ELb1ELb1ELb1ELb0EEENS1_36VarlenDynamicPersistentTileSchedulerILi128ELi128ELi256ELi128ELb1ELb1ELb1ELb0ELb1ELb1EEEEEEEEEvNT_6ParamsE:
        .type           _ZN7cutlass13device_kernelIN5flash11enable_sm90INS1_16FlashAttnFwdSm90INS1_25CollectiveMainloopFwdSm90ILi2EN4cute5tupleIJNS5_1CILi1EEES8_S8_EEENS6_IJNS7_ILi128EEESA_NS7_ILi192EEEEEELi128ENS_6half_tEfNS_4arch4Sm90ELb0ELb0ELb0ELb1ELb0ELb0ELb0ELb1ELb1ELb1ELb1ELb0EEENS1_21CollectiveEpilogueFwdINS6_IJSA_SA_SA_EEES9_SD_SF_Li256ELb1ELb1ELb1ELb0EEENS1_36VarlenDynamicPersistentTileSchedulerILi128ELi128ELi256ELi128ELb1ELb1ELb1ELb0ELb1ELb1EEEEEEEEEvNT_6ParamsE,@function
        .size           _ZN7cutlass13device_kernelIN5flash11enable_sm90INS1_16FlashAttnFwdSm90INS1_25CollectiveMainloopFwdSm90ILi2EN4cute5tupleIJNS5_1CILi1EEES8_S8_EEENS6_IJNS7_ILi128EEESA_NS7_ILi192EEEEEELi128ENS_6half_tEfNS_4arch4Sm90ELb0ELb0ELb0ELb1ELb0ELb0ELb0ELb1ELb1ELb1ELb1ELb0EEENS1_21CollectiveEpilogueFwdINS6_IJSA_SA_SA_EEES9_SD_SF_Li256ELb1ELb1ELb1ELb0EEENS1_36VarlenDynamicPersistentTileSchedulerILi128ELi128ELi256ELi128ELb1ELb1ELb1ELb0ELb1ELb1EEEEEEEEEvNT_6ParamsE,(.L_x_2982 - _ZN7cutlass13device_kernelIN5flash11enable_sm90INS1_16FlashAttnFwdSm90INS1_25CollectiveMainloopFwdSm90ILi2EN4cute5tupleIJNS5_1CILi1EEES8_S8_EEENS6_IJNS7_ILi128EEESA_NS7_ILi192EEEEEELi128ENS_6half_tEfNS_4arch4Sm90ELb0ELb0ELb0ELb1ELb0ELb0ELb0ELb1ELb1ELb1ELb1ELb0EEENS1_21CollectiveEpilogueFwdINS6_IJSA_SA_SA_EEES9_SD_SF_Li256ELb1ELb1ELb1ELb0EEENS1_36VarlenDynamicPersistentTileSchedulerILi128ELi128ELi256ELi128ELb1ELb1ELb1ELb0ELb1ELb1EEEEEEEEEvNT_6ParamsE)
        .other          _ZN7cutlass13device_kernelIN5flash11enable_sm90INS1_16FlashAttnFwdSm90INS1_25CollectiveMainloopFwdSm90ILi2EN4cute5tupleIJNS5_1CILi1EEES8_S8_EEENS6_IJNS7_ILi128EEESA_NS7_ILi192EEEEEELi128ENS_6half_tEfNS_4arch4Sm90ELb0ELb0ELb0ELb1ELb0ELb0ELb0ELb1ELb1ELb1ELb1ELb0EEENS1_21CollectiveEpilogueFwdINS6_IJSA_SA_SA_EEES9_SD_SF_Li256ELb1ELb1ELb1ELb0EEENS1_36VarlenDynamicPersistentTileSchedulerILi128ELi128ELi256ELi128ELb1ELb1ELb1ELb0ELb1ELb1EEEEEEEEEvNT_6ParamsE,@"STO_CUDA_ENTRY STV_DEFAULT"
_ZN7cutlass13device_kernelIN5flash11enable_sm90INS1_16FlashAttnFwdSm90INS1_25CollectiveMainloopFwdSm90ILi2EN4cute5tupleIJNS5_1CILi1EEES8_S8_EEENS6_IJNS7_ILi128EEESA_NS7_ILi192EEEEEELi128ENS_6half_tEfNS_4arch4Sm90ELb0ELb0ELb0ELb1ELb0ELb0ELb0ELb1ELb1ELb1ELb1ELb0EEENS1_21CollectiveEpilogueFwdINS6_IJSA_SA_SA_EEES9_SD_SF_Li256ELb1ELb1ELb1ELb0EEENS1_36VarlenDynamicPersistentTileSchedulerILi128ELi128ELi256ELi128ELb1ELb1ELb1ELb0ELb1ELb1EEEEEEEEEvNT_6ParamsE:
        /* <DEDUP_REMOVED lines=17> */
.L_x_165:
[----:B------:R-:W-:Y:S05]  /*0110*/  BSYNC B0 ;  /* 0x0000000000007941 */ /* 0x000fea0003800000 */
.L_x_164:
        /* <DEDUP_REMOVED lines=40> */
.L_x_166:
        /* <DEDUP_REMOVED lines=22> */
.L_x_167:
        /* <DEDUP_REMOVED lines=18> */
.L_x_168:
        /* <DEDUP_REMOVED lines=22> */
.L_x_169:
        /* <DEDUP_REMOVED lines=22> */
.L_x_170:
[----:B0-----:R-:W-:Y:S01]  /*08e0*/  ISETP.NE.AND P0, PT, R2, RZ, PT ;  /* 0x000000ff0200720c */ /* 0x001fe20003f05270 */
[----:B------:R-:W-:Y:S01]  /*08f0*/  IMAD.MOV.U32 R2, RZ, RZ, 0x1 ;  /* 0x00000001ff027424 */ /* 0x000fe200078e00ff */
[----:B------:R-:W-:Y:S01]  /*0900*/  NOP ;  /* 0x0000000000007918 */ /* 0x000fe20000000000 */
[----:B------:R-:W-:-:S03]  /*0910*/  ULDC.64 UR40, c[0x0][0x208] ;  /* 0x0000820000287ab9 */ /* 0x000fc60000000a00 */
[----:B------:R-:W-:-:S05]  /*0920*/  SEL R2, R2, 0x2, !P0 ;  /* 0x0000000202027807 */ /* 0x000fca0004000000 */
[----:B------:R0:W-:Y:S01]  /*0930*/  STL [R1+0x5c], R2 ;  /* 0x00005c0201007387 */ /* 0x0001e20000100800 */
[----:B-123--:R-:W-:Y:S06]  /*0940*/  BAR.SYNC.DEFER_BLOCKING 0x0 ;  /* 0x0000000000007b1d */ /* 0x00efec0000010000 */
[----:B------:R-:W-:Y:S05]  /*0950*/  @!P0 BRA `(.L_x_171) ;  /* 0x0000009000f08947 */ /* 0x000fea0003800000 */
.L_x_172:
[----:B------:R-:W-:-:S08]  /*0960*/  NOP ;  /* 0x0000000000007918 */ /* 0x000fd00000000000 */
[----:B------:R-:W1:Y:S02]  /*0970*/  USETMAXREG.TRY_ALLOC.CTAPOOL UP0, 0xf0 ;  /* 0x000000f0000079c8 */ /* 0x000e640008000600 */
[----:B-1----:R-:W-:-:S13]  /*0980*/  PLOP3.LUT P0, PT, PT, PT, UP0, 0x80, 0x0 ;  /* 0x000000000000781c */ /* 0x002fda0003f0f008 */
[----:B------:R-:W-:Y:S05]  /*0990*/  @!P0 BRA `(.L_x_172) ;  /* 0xfffffffc00f08947 */ /* 0x000fea000383ffff */
[----:B------:R-:W1:Y:S08]  /*09a0*/  S2UR UR5, SR_CgaCtaId ;  /* 0x00000000000579c3 */ /* 0x000e700000008800 */
[----:B------:R-:W-:Y:S06]  /*09b0*/  BAR.ARV 0x8, 0x180 ;  /* 0x0206000000007b1d */ /* 0x000fec0000002000 */
[----:B------:R-:W-:-:S02]  /*09c0*/  UMOV UR4, 0x400 ;  /* 0x0000040000047882 */ /* 0x000fc40000000000 */
[----:B------:R-:W-:Y:S01]  /*09d0*/  BAR.SYNC.DEFER_BLOCKING 0x5, 0x180 ;  /* 0x0146000000007b1d */ /* 0x000fe20000010000 */
[----:B-1----:R-:W-:-:S09]  /*09e0*/  ULEA UR4, UR5, UR4, 0x18 ;  /* 0x0000000405047291 */ /* 0x002fd2000f8ec03f */
[----:B------:R-:W1:Y:S01]  /*09f0*/  LDS.128 R12, [UR4+0x348d0] ;  /* 0x0348d004ff0c7984 */ /* 0x000e620008000c00 */
[----:B------:R-:W-:Y:S01]  /*0a00*/  ULDC UR4, c[0x0][0xc3c] ;  /* 0x00030f0000047ab9 */ /* 0x000fe20000000800 */
[----:B------:R-:W-:Y:S06]  /*0a10*/  BAR.ARV 0x4, 0x180 ;  /* 0x0106000000007b1d */ /* 0x000fec0000002000 */
[----:B-1----:R-:W-:-:S13]  /*0a20*/  ISETP.GE.AND P0, PT, R15, UR4, PT ;  /* 0x000000040f007c0c */ /* 0x002fda000bf06270 */
[----:B------:R-:W-:Y:S05]  /*0a30*/  @P0 EXIT ;  /* 0x000000000000094d */ /* 0x000fea0003800000 */
[----:B------:R-:W2:Y:S01]  /*0a40*/  LDL.LU R10, [R1+0x5c] ;  /* 0x00005c00010a7983 */ /* 0x000ea20000300800 */
[----:B------:R-:W1:Y:S02]  /*0a50*/  S2R R0, SR_TID.X ;  /* 0x0000000000007919 */ /* 0x000e640000002100 */
[----:B-1----:R-:W-:-:S05]  /*0a60*/  VIADD R230, R0, 0xffffff80 ;  /* 0xffffff8000e67836 */ /* 0x002fca0000000000 */
[----:B------:R-:W-:-:S04]  /*0a70*/  SHF.R.S32.HI R3, RZ, 0x1f, R230 ;  /* 0x0000001fff037819 */ /* 0x000fc800000114e6 */
[----:B------:R-:W-:-:S04]  /*0a80*/  LEA.HI R5, R3, R230, RZ, 0x7 ;  /* 0x000000e603057211 */ /* 0x000fc800078f38ff */
[----:B------:R-:W-:-:S05]  /*0a90*/  LOP3.LUT R7, R5, 0xffffff80, RZ, 0xc0, !PT ;  /* 0xffffff8005077812 */ /* 0x000fca00078ec0ff */
[----:B------:R-:W-:-:S05]  /*0aa0*/  IMAD.IADD R208, R230, 0x1, -R7 ;  /* 0x00000001e6d07824 */ /* 0x000fca00078e0a07 */
[----:B------:R-:W-:-:S04]  /*0ab0*/  SHF.R.S32.HI R9, RZ, 0x1f, R208 ;  /* 0x0000001fff097819 */ /* 0x000fc800000114d0 */
[----:B------:R-:W-:-:S04]  /*0ac0*/  LEA.HI R4, R9, R208, RZ, 0x2 ;  /* 0x000000d009047211 */ /* 0x000fc800078f10ff */
[--C-:B------:R-:W-:Y:S02]  /*0ad0*/  SHF.R.S32.HI R6, RZ, 0x2, R4.reuse ;  /* 0x00000002ff067819 */ /* 0x100fe40000011404 */
[----:B------:R-:W-:-:S04]  /*0ae0*/  SHF.R.S32.HI R11, RZ, 0x1f, R4 ;  /* 0x0000001fff0b7819 */ /* 0x000fc80000011404 */
[----:B------:R-:W-:Y:S02]  /*0af0*/  LEA.HI R11, R11, R6, RZ, 0x3 ;  /* 0x000000060b0b7211 */ /* 0x000fe400078f18ff */
[----:B------:R-:W-:Y:S02]  /*0b00*/  LEA.HI R9, R9, R208, RZ, 0x5 ;  /* 0x000000d009097211 */ /* 0x000fe400078f28ff */
[----:B------:R-:W-:Y:S02]  /*0b10*/  LOP3.LUT R11, R11, 0xfffffff8, RZ, 0xc0, !PT ;  /* 0xfffffff80b0b7812 */ /* 0x000fe400078ec0ff */
[CC--:B0-----:R-:W-:Y:S02]  /*0b20*/  LEA.HI R2, R3.reuse, R230.reuse, RZ, 0x5 ;  /* 0x000000e603027211 */ /* 0x0c1fe400078f28ff */
[CC--:B------:R-:W-:Y:S01]  /*0b30*/  LEA.HI R0, R3.reuse, R230.reuse, RZ, 0x4 ;  /* 0x000000e603007211 */ /* 0x0c0fe200078f20ff */
[----:B------:R-:W-:Y:S01]  /*0b40*/  IMAD.IADD R6, R6, 0x1, -R11 ;  /* 0x0000000106067824 */ /* 0x000fe200078e0a0b */
[----:B------:R-:W-:Y:S01]  /*0b50*/  SHF.R.S32.HI R9, RZ, 0x5, R9 ;  /* 0x00000005ff097819 */ /* 0x000fe20000011409 */
[----:B------:R-:W-:Y:S01]  /*0b60*/  IMAD.SHL.U32 R2, R2, 0x20, RZ ;  /* 0x0000002002027824 */ /* 0x000fe200078e00ff */
[----:B------:R-:W-:-:S02]  /*0b70*/  LEA.HI R8, R3, R230, RZ, 0x2 ;  /* 0x000000e603087211 */ /* 0x000fc400078f10ff */
[----:B------:R-:W-:Y:S02]  /*0b80*/  LEA.HI R3, R3, R230, RZ, 0x3 ;  /* 0x000000e603037211 */ /* 0x000fe400078f18ff */
[----:B------:R-:W-:Y:S01]  /*0b90*/  LOP3.LUT R7, R0, 0x3fffff0, RZ, 0xc0, !PT ;  /* 0x03fffff000077812 */ /* 0x000fe200078ec0ff */
[----:B------:R-:W-:Y:S01]  /*0ba0*/  IMAD R6, R9, 0x10, R6 ;  /* 0x0000001009067824 */ /* 0x000fe200078e0206 */
[----:B------:R-:W-:Y:S02]  /*0bb0*/  LOP3.LUT R9, R3, 0xfffffff8, RZ, 0xc0, !PT ;  /* 0xfffffff803097812 */ /* 0x000fe400078ec0ff */
[----:B------:R-:W-:Y:S01]  /*0bc0*/  LOP3.LUT R2, R2, 0xfffffc00, RZ, 0xc0, !PT ;  /* 0xfffffc0002027812 */ /* 0x000fe200078ec0ff */
[----:B------:R-:W-:Y:S01]  /*0bd0*/  IMAD.IADD R7, R230, 0x1, -R7 ;  /* 0x00000001e6077824 */ /* 0x000fe200078e0a07 */
[----:B------:R-:W-:Y:S02]  /*0be0*/  LOP3.LUT R11, R8, 0xfffffffc, RZ, 0xc0, !PT ;  /* 0xfffffffc080b7812 */ /* 0x000fe400078ec0ff */
[----:B------:R-:W-:Y:S01]  /*0bf0*/  SHF.R.S32.HI R224, RZ, 0x7, R5 ;  /* 0x00000007ffe07819 */ /* 0x000fe20000011405 */
[----:B------:R-:W-:Y:S01]  /*0c00*/  IMAD.IADD R184, R230, 0x1, -R9 ;  /* 0x00000001e6b87824 */ /* 0x000fe200078e0a09 */
[----:B------:R-:W-:Y:S01]  /*0c10*/  LOP3.LUT R9, R4, 0x7ffffffc, RZ, 0xc0, !PT ;  /* 0x7ffffffc04097812 */ /* 0x000fe200078ec0ff */
[----:B------:R-:W-:Y:S01]  /*0c20*/  IMAD R227, R7, 0x40, R2 ;  /* 0x0000004007e37824 */ /* 0x000fe200078e0202 */
[----:B------:R-:W-:Y:S01]  /*0c30*/  SHF.R.S32.HI R7, RZ, 0x4, R0 ;  /* 0x00000004ff077819 */ /* 0x000fe20000011400 */
[----:B------:R-:W-:Y:S01]  /*0c40*/  IMAD.IADD R11, R230, 0x1, -R11 ;  /* 0x00000001e60b7824 */ /* 0x000fe200078e0a0b */
[----:B------:R-:W-:Y:S01]  /*0c50*/  LEA.HI R5, R5, R224, RZ, 0x1 ;  /* 0x000000e005057211 */ /* 0x000fe200078f08ff */
[----:B------:R-:W-:Y:S01]  /*0c60*/  IMAD.IADD R9, R208, 0x1, -R9 ;  /* 0x00000001d0097824 */ /* 0x000fe200078e0a09 */
[----:B------:R-:W-:-:S02]  /*0c70*/  LEA.HI R0, R0, R7, RZ, 0x1 ;  /* 0x0000000700007211 */ /* 0x000fc400078f08ff */
[----:B------:R-:W-:Y:S02]  /*0c80*/  LEA.HI R2, R11, R11, RZ, 0x1 ;  /* 0x0000000b0b027211 */ /* 0x000fe400078f08ff */
[----:B------:R-:W-:Y:S01]  /*0c90*/  LOP3.LUT R5, R5, 0x3fffffe, RZ, 0xc0, !PT ;  /* 0x03fffffe05057812 */ /* 0x000fe200078ec0ff */
[----:B------:R-:W-:Y:S01]  /*0ca0*/  IMAD.SHL.U32 R18, R184, 0x8, RZ ;  /* 0x00000008b8127824 */ /* 0x000fe200078e00ff */
[----:B------:R-:W-:Y:S01]  /*0cb0*/  LOP3.LUT R0, R0, 0x1ffffffe, RZ, 0xc0, !PT ;  /* 0x1ffffffe00007812 */ /* 0x000fe200078ec0ff */
[----:B------:R-:W-:Y:S01]  /*0cc0*/  IMAD.SHL.U32 R205, R9, 0x2, RZ ;  /* 0x0000000209cd7824 */ /* 0x000fe200078e00ff */
[----:B------:R-:W-:Y:S01]  /*0cd0*/  LOP3.LUT R2, R2, 0x1ffffffe, RZ, 0xc0, !PT ;  /* 0x1ffffffe02027812 */ /* 0x000fe200078ec0ff */
[----:B------:R-:W-:Y:S02]  /*0ce0*/  IMAD.IADD R5, R224, 0x1, -R5 ;  /* 0x00000001e0057824 */ /* 0x000fe400078e0a05 */
[----:B------:R-:W-:Y:S02]  /*0cf0*/  VIADD R22, R18, 0x40 ;  /* 0x0000004012167836 */ /* 0x000fe40000000000 */
[----:B------:R-:W-:-:S02]  /*0d00*/  VIADD R202, R205, 0x8 ;  /* 0x00000008cdca7836 */ /* 0x000fc40000000000 */
[C---:B------:R-:W-:Y:S02]  /*0d10*/  VIADD R201, R205.reuse, 0x10 ;  /* 0x00000010cdc97836 */ /* 0x040fe40000000000 */
[C---:B------:R-:W-:Y:S02]  /*0d20*/  VIADD R200, R205.reuse, 0x18 ;  /* 0x00000018cdc87836 */ /* 0x040fe40000000000 */
[C---:B------:R-:W-:Y:S02]  /*0d30*/  VIADD R199, R205.reuse, 0x20 ;  /* 0x00000020cdc77836 */ /* 0x040fe40000000000 */
[C---:B------:R-:W-:Y:S02]  /*0d40*/  VIADD R198, R205.reuse, 0x28 ;  /* 0x00000028cdc67836 */ /* 0x040fe40000000000 */
[C---:B------:R-:W-:Y:S02]  /*0d50*/  VIADD R197, R205.reuse, 0x30 ;  /* 0x00000030cdc57836 */ /* 0x040fe40000000000 */
        /* <DEDUP_REMOVED lines=8> */
[----:B------:R-:W-:Y:S02]  /*0de0*/  VIADD R188, R205, 0x78 ;  /* 0x00000078cdbc7836 */ /* 0x000fe40000000000 */
[----:B------:R-:W-:Y:S02]  /*0df0*/  IMAD.IADD R0, R7, 0x1, -R0 ;  /* 0x0000000107007824 */ /* 0x000fe400078e0a00 */
[----:B------:R-:W-:Y:S02]  /*0e00*/  IMAD.IADD R226, R11, 0x1, -R2 ;  /* 0x000000010be27824 */ /* 0x000fe400078e0a02 */
[----:B------:R-:W-:Y:S01]  /*0e10*/  IMAD R225, R5, 0x40, R6 ;  /* 0x0000004005e17824 */ /* 0x000fe200078e0206 */
[----:B------:R-:W-:Y:S01]  /*0e20*/  SHF.R.S32.HI R206, RZ, 0x3, R3 ;  /* 0x00000003ffce7819 */ /* 0x000fe20000011403 */
[----:B------:R-:W-:Y:S01]  /*0e30*/  IMAD R227, R0, 0x8, R227 ;  /* 0x0000000800e37824 */ /* 0x000fe200078e02e3 */
[----:B------:R-:W-:Y:S01]  /*0e40*/  SHF.R.S32.HI R229, RZ, 0x1f, R18 ;  /* 0x0000001fffe57819 */ /* 0x000fe20000011412 */
[----:B------:R-:W-:Y:S01]  /*0e50*/  IMAD.MOV.U32 R5, RZ, RZ, R13 ;  /* 0x000000ffff057224 */ /* 0x000fe200078e000d */
[----:B------:R-:W-:Y:S01]  /*0e60*/  SHF.R.S32.HI R228, RZ, 0x1f, R22 ;  /* 0x0000001fffe47819 */ /* 0x000fe20000011416 */
[----:B------:R-:W-:Y:S01]  /*0e70*/  IMAD.MOV.U32 R6, RZ, RZ, R14 ;  /* 0x000000ffff067224 */ /* 0x000fe200078e000e */
[----:B------:R-:W-:Y:S01]  /*0e80*/  SHF.R.S32.HI R223, RZ, 0x1f, R202 ;  /* 0x0000001fffdf7819 */ /* 0x000fe200000114ca */
[----:B------:R-:W-:Y:S01]  /*0e90*/  IMAD.MOV.U32 R7, RZ, RZ, R15 ;  /* 0x000000ffff077224 */ /* 0x000fe200078e000f */
[----:B------:R-:W-:Y:S01]  /*0ea0*/  SHF.R.S32.HI R222, RZ, 0x1f, R201 ;  /* 0x0000001fffde7819 */ /* 0x000fe200000114c9 */
[----:B------:R-:W-:Y:S01]  /*0eb0*/  IMAD.MOV.U32 R207, RZ, RZ, RZ ;  /* 0x000000ffffcf7224 */ /* 0x000fe200078e00ff */
[----:B------:R-:W-:Y:S01]  /*0ec0*/  SHF.R.S32.HI R221, RZ, 0x1f, R200 ;  /* 0x0000001fffdd7819 */ /* 0x000fe200000114c8 */
[----:B------:R-:W-:Y:S01]  /*0ed0*/  IMAD.MOV.U32 R16, RZ, RZ, RZ ;  /* 0x000000ffff107224 */ /* 0x000fe200078e00ff */
[----:B------:R-:W-:Y:S01]  /*0ee0*/  SHF.R.S32.HI R220, RZ, 0x1f, R199 ;  /* 0x0000001fffdc7819 */ /* 0x000fe200000114c7 */
[----:B------:R-:W-:Y:S01]  /*0ef0*/  IMAD.MOV.U32 R2, RZ, RZ, RZ ;  /* 0x000000ffff027224 */ /* 0x000fe200078e00ff */
[----:B------:R-:W-:Y:S01]  /*0f00*/  SHF.R.S32.HI R219, RZ, 0x1f, R198 ;  /* 0x0000001fffdb7819 */ /* 0x000fe200000114c6 */
[----:B------:R-:W-:Y:S01]  /*0f10*/  IMAD R226, R226, 0x8, R225 ;  /* 0x00000008e2e27824 */ /* 0x000fe200078e02e1 */
[----:B------:R-:W-:-:S02]  /*0f20*/  SHF.R.S32.HI R218, RZ, 0x1f, R197 ;  /* 0x0000001fffda7819 */ /* 0x000fc400000114c5 */
[----:B------:R-:W-:Y:S02]  /*0f30*/  SHF.R.S32.HI R217, RZ, 0x1f, R196 ;  /* 0x0000001fffd97819 */ /* 0x000fe400000114c4 */
[----:B------:R-:W-:Y:S02]  /*0f40*/  SHF.R.S32.HI R216, RZ, 0x1f, R195 ;  /* 0x0000001fffd87819 */ /* 0x000fe400000114c3 */
[----:B------:R-:W-:Y:S02]  /*0f50*/  SHF.R.S32.HI R215, RZ, 0x1f, R194 ;  /* 0x0000001fffd77819 */ /* 0x000fe400000114c2 */
[----:B------:R-:W-:Y:S02]  /*0f60*/  SHF.R.S32.HI R214, RZ, 0x1f, R193 ;  /* 0x0000001fffd67819 */ /* 0x000fe400000114c1 */
[----:B------:R-:W-:Y:S02]  /*0f70*/  SHF.R.S32.HI R213, RZ, 0x1f, R192 ;  /* 0x0000001fffd57819 */ /* 0x000fe400000114c0 */
[----:B------:R-:W-:-:S02]  /*0f80*/  SHF.R.S32.HI R212, RZ, 0x1f, R191 ;  /* 0x0000001fffd47819 */ /* 0x000fc400000114bf */
[----:B------:R-:W-:Y:S02]  /*0f90*/  SHF.R.S32.HI R211, RZ, 0x1f, R190 ;  /* 0x0000001fffd37819 */ /* 0x000fe400000114be */
[----:B------:R-:W-:Y:S02]  /*0fa0*/  SHF.R.S32.HI R210, RZ, 0x1f, R189 ;  /* 0x0000001fffd27819 */ /* 0x000fe400000114bd */
[----:B------:R-:W-:Y:S02]  /*0fb0*/  SHF.R.S32.HI R209, RZ, 0x1f, R188 ;  /* 0x0000001fffd17819 */ /* 0x000fe400000114bc */
[----:B--2---:R-:W-:-:S07]  /*0fc0*/  LOP3.LUT R19, R10, 0x1, RZ, 0xfc, !PT ;  /* 0x000000010a137812 */ /* 0x004fce00078efcff */
.L_x_219:
[----:B0-2-4-:R-:W0:Y:S01]  /*0fd0*/  LDC.64 R8, c[0x0][0xc88] ;  /* 0x00032200ff087b82 */ /* 0x015e220000000a00 */
[----:B------:R-:W-:-:S07]  /*0fe0*/  ULDC.64 UR4, c[0x0][0xa28] ;  /* 0x00028a0000047ab9 */ /* 0x000fce0000000a00 */
[----:B------:R-:W1:Y:S08]  /*0ff0*/  LDC.64 R12, c[0x0][0x418] ;  /* 0x00010600ff0c7b82 */ /* 0x000e700000000a00 */
[----:B------:R-:W2:Y:S01]  /*1000*/  LDC R0, c[0x0][0x424] ;  /* 0x00010900ff007b82 */ /* 0x000ea20000000800 */
[----:B0-----:R-:W-:Y:S01]  /*1010*/  IMAD.WIDE R8, R7, 0x4, R8 ;  /* 0x0000000407087825 */ /* 0x001fe200078e0208 */
[----:B------:R-:W-:-:S06]  /*1020*/  ISETP.NE.U32.AND P0, PT, RZ, UR4, PT ;  /* 0x00000004ff007c0c */ /* 0x000fcc000bf05070 */
[----:B------:R-:W0:Y:S01]  /*1030*/  LDC R7, c[0x0][0x2f0] ;  /* 0x0000bc00ff077b82 */ /* 0x000e220000000800 */
[----:B---3--:R-:W3:Y:S01]  /*1040*/  LDG.E R23, desc[UR40][R8.64] ;  /* 0x0000002808177981 */ /* 0x008ee2000c1e1900 */
[----:B------:R-:W-:Y:S01]  /*1050*/  ISETP.NE.AND.EX P0, PT, RZ, UR5, PT, P0 ;  /* 0x00000005ff007c0c */ /* 0x000fe2000bf05300 */
[----:B------:R-:W-:Y:S01]  /*1060*/  IMAD.MOV.U32 R3, RZ, RZ, RZ ;  /* 0x000000ffff037224 */ /* 0x000fe200078e00ff */
[----:B---3--:R-:W-:-:S11]  /*1070*/  SHF.R.S32.HI R204, RZ, 0x1f, R23 ;  /* 0x0000001fffcc7819 */ /* 0x008fd60000011417 */
[----:B------:R-:W-:-:S04]  /*1080*/  @P0 LEA R10, P1, R23, UR4, 0x2 ;  /* 0x00000004170a0c11 */ /* 0x000fc8000f8210ff */
[----:B------:R-:W-:Y:S01]  /*1090*/  @P0 LEA.HI.X R11, R23, UR5, R204, 0x2, P1 ;  /* 0x00000005170b0c11 */ /* 0x000fe200088f14cc */
[----:B------:R-:W-:Y:S02]  /*10a0*/  ULDC.64 UR4, c[0x0][0xa20] ;  /* 0x0002880000047ab9 */ /* 0x000fe40000000a00 */
[----:B------:R-:W-:Y:S02]  /*10b0*/  ISETP.NE.U32.AND P1, PT, RZ, UR4, PT ;  /* 0x00000004ff007c0c */ /* 0x000fe4000bf25070 */
[----:B------:R3:W5:Y:S01]  /*10c0*/  @P0 LDG.E R3, desc[UR40][R10.64] ;  /* 0x000000280a030981 */ /* 0x000762000c1e1900 */
[----:B-1----:R-:W-:Y:S02]  /*10d0*/  ISETP.NE.U32.AND P0, PT, R12, RZ, PT ;  /* 0x000000ff0c00720c */ /* 0x002fe40003f05070 */
[----:B------:R-:W-:Y:S02]  /*10e0*/  ISETP.NE.AND.EX P1, PT, RZ, UR5, PT, P1 ;  /* 0x00000005ff007c0c */ /* 0x000fe4000bf25310 */
[----:B------:R-:W-:-:S04]  /*10f0*/  ISETP.NE.AND.EX P0, PT, R13, RZ, PT, P0 ;  /* 0x000000ff0d00720c */ /* 0x000fc80003f05300 */
[----:B--2---:R-:W-:-:S05]  /*1100*/  SEL R0, R0, 0x1, P0 ;  /* 0x0000000100007807 */ /* 0x004fca0000000000 */
[----:B0-----:R-:W-:Y:S02]  /*1110*/  IMAD R104, R0, R7, RZ ;  /* 0x0000000700687224 */ /* 0x001fe400078e02ff */
[----:B------:R-:W-:-:S04]  /*1120*/  @P1 LEA R8, P2, R23, UR4, 0x2 ;  /* 0x0000000417081c11 */ /* 0x000fc8000f8410ff */
[----:B------:R-:W-:-:S05]  /*1130*/  @P1 LEA.HI.X R9, R23, UR5, R204, 0x2, P2 ;  /* 0x0000000517091c11 */ /* 0x000fca00090f14cc */
[----:B------:R3:W5:Y:S01]  /*1140*/  @P1 LDG.E R104, desc[UR40][R8.64] ;  /* 0x0000002808681981 */ /* 0x000762000c1e1900 */
[----:B------:R-:W-:Y:S05]  /*1150*/  @P1 BRA `(.L_x_173) ;  /* 0x0000000000241947 */ /* 0x000fea0003800000 */
[----:B------:R-:W-:Y:S02]  /*1160*/  ULDC.64 UR4, c[0x0][0xa08] ;  /* 0x0002820000047ab9 */ /* 0x000fe40000000a00 */
[----:B------:R-:W-:-:S04]  /*1170*/  ISETP.NE.U32.AND P0, PT, RZ, UR4, PT ;  /* 0x00000004ff007c0c */ /* 0x000fc8000bf05070 */
[----:B------:R-:W-:-:S13]  /*1180*/  ISETP.NE.AND.EX P0, PT, RZ, UR5, PT, P0 ;  /* 0x00000005ff007c0c */ /* 0x000fda000bf05300 */
[----:B------:R-:W-:Y:S05]  /*1190*/  @!P0 BRA `(.L_x_173) ;  /* 0x0000000000148947 */ /* 0x000fea0003800000 */
[----:B---3--:R-:W0:Y:S02]  /*11a0*/  LDC.64 R8, c[0x0][0xa08] ;  /* 0x00028200ff087b82 */ /* 0x008e240000000a00 */
[----:B0-----:R-:W-:-:S05]  /*11b0*/  IMAD.WIDE R8, R23, 0x4, R8 ;  /* 0x0000000417087825 */ /* 0x001fca00078e0208 */
[----:B-----5:R-:W2:Y:S04]  /*11c0*/  LDG.E R104, desc[UR40][R8.64] ;  /* 0x0000002808687981 */ /* 0x020ea8000c1e1900 */
[----:B------:R-:W2:Y:S02]  /*11d0*/  LDG.E R7, desc[UR40][R8.64+0x4] ;  /* 0x0000042808077981 */ /* 0x000ea4000c1e1900 */
[----:B--2---:R-:W-:-:S07]  /*11e0*/  IMAD.IADD R104, R7, 0x1, -R104 ;  /* 0x0000000107687824 */ /* 0x004fce00078e0a68 */
.L_x_173:
[----:B-----5:R-:W-:Y:S01]  /*11f0*/  IMAD.IADD R104, R104, 0x1, -R3 ;  /* 0x0000000168687824 */ /* 0x020fe200078e0a03 */
[C---:B------:R-:W-:Y:S01]  /*1200*/  LOP3.LUT R3, R6.reuse, 0xff000000, RZ, 0xc0, !PT ;  /* 0xff00000006037812 */ /* 0x040fe200078ec0ff */
[----:B------:R-:W-:Y:S01]  /*1210*/  IMAD.MOV.U32 R94, RZ, RZ, RZ ;  /* 0x000000ffff5e7224 */ /* 0x000fe200078e00ff */
[----:B------:R-:W-:Y:S01]  /*1220*/  LOP3.LUT R0, R6, 0xff0000, RZ, 0xc0, !PT ;  /* 0x00ff000006007812 */ /* 0x000fe200078ec0ff */
[C---:B------:R-:W-:Y:S01]  /*1230*/  VIADD R4, R104.reuse, 0x7f ;  /* 0x0000007f68047836 */ /* 0x040fe20000000000 */
[----:B------:R-:W-:Y:S02]  /*1240*/  ISETP.GE.AND P0, PT, R104, 0x1, PT ;  /* 0x000000016800780c */ /* 0x000fe40003f06270 */
[----:B------:R-:W-:Y:S02]  /*1250*/  SHF.R.U32.HI R3, RZ, 0x8, R3 ;  /* 0x00000008ff037819 */ /* 0x000fe40000011603 */
[----:B------:R-:W-:Y:S02]  /*1260*/  SHF.R.S32.HI R7, RZ, 0x1f, R4 ;  /* 0x0000001fff077819 */ /* 0x000fe40000011404 */
[----:B------:R-:W-:-:S02]  /*1270*/  LEA.HI R0, R0, R3, RZ, 0x10 ;  /* 0x0000000300007211 */ /* 0x000fc400078f80ff */
[----:B------:R-:W-:Y:S02]  /*1280*/  LEA.HI R7, R7, R4, RZ, 0x7 ;  /* 0x0000000407077211 */ /* 0x000fe400078f38ff */
[----:B------:R-:W-:Y:S02]  /*1290*/  LOP3.LUT R203, R0, 0xff, RZ, 0xc0, !PT ;  /* 0x000000ff00cb7812 */ /* 0x000fe400078ec0ff */
[----:B------:R-:W-:Y:S02]  /*12a0*/  SHF.R.U32.HI R186, RZ, 0x10, R0 ;  /* 0x00000010ffba7819 */ /* 0x000fe40000011600 */
[----:B---3--:R-:W-:Y:S01]  /*12b0*/  SHF.R.S32.HI R11, RZ, 0x7, R7 ;  /* 0x00000007ff0b7819 */ /* 0x008fe20000011407 */
[----:B------:R-:W-:Y:S06]  /*12c0*/  @!P0 BRA `(.L_x_174) ;  /* 0x0000000000748947 */ /* 0x000fec0003800000 */
[----:B------:R-:W0:Y:S01]  /*12d0*/  LDC R3, c[0x0][0x9f0] ;  /* 0x00027c00ff037b82 */ /* 0x000e220000000800 */
[----:B------:R-:W-:-:S04]  /*12e0*/  ISETP.NE.AND P0, PT, R186, RZ, PT ;  /* 0x000000ffba00720c */ /* 0x000fc80003f05270 */
[----:B0-----:R-:W-:-:S04]  /*12f0*/  SEL R12, R186, R3, P0 ;  /* 0x00000003ba0c7207 */ /* 0x001fc80000000000 */
[-C--:B------:R-:W-:Y:S02]  /*1300*/  IABS R4, R12.reuse ;  /* 0x0000000c00047213 */ /* 0x080fe40000000000 */
[----:B------:R-:W-:Y:S02]  /*1310*/  IADD3 R0, R11, -0x1, R12 ;  /* 0xffffffff0b007810 */ /* 0x000fe40007ffe00c */
[----:B------:R-:W0:Y:S01]  /*1320*/  I2F.RP R3, R4 ;  /* 0x0000000400037306 */ /* 0x000e220000209400 */
[----:B------:R-:W-:Y:S02]  /*1330*/  IABS R13, R12 ;  /* 0x0000000c000d7213 */ /* 0x000fe40000000000 */
[----:B------:R-:W-:Y:S02]  /*1340*/  IABS R10, R0 ;  /* 0x00000000000a7213 */ /* 0x000fe40000000000 */
[----:B------:R-:W-:-:S04]  /*1350*/  LOP3.LUT R0, R0, R12, RZ, 0x3c, !PT ;  /* 0x0000000c00007212 */ /* 0x000fc800078e3cff */
[----:B------:R-:W-:Y:S01]  /*1360*/  ISETP.GE.AND P2, PT, R0, RZ, PT ;  /* 0x000000ff0000720c */ /* 0x000fe20003f46270 */
[----:B0-----:R-:W0:Y:S02]  /*1370*/  MUFU.RCP R3, R3 ;  /* 0x0000000300037308 */ /* 0x001e240000001000 */
[----:B0-----:R-:W-:Y:S02]  /*1380*/  VIADD R8, R3, 0xffffffe ;  /* 0x0ffffffe03087836 */ /* 0x001fe40000000000 */
[----:B------:R-:W-:-:S04]  /*1390*/  IMAD.MOV R3, RZ, RZ, -R13 ;  /* 0x000000ffff037224 */ /* 0x000fc800078e0a0d */
[----:B------:R0:W1:Y:S02]  /*13a0*/  F2I.FTZ.U32.TRUNC.NTZ R9, R8 ;  /* 0x0000000800097305 */ /* 0x000064000021f000 */
[----:B0-----:R-:W-:Y:S02]  /*13b0*/  IMAD.MOV.U32 R8, RZ, RZ, RZ ;  /* 0x000000ffff087224 */ /* 0x001fe400078e00ff */
[----:B-1----:R-:W-:-:S04]  /*13c0*/  IMAD.MOV R7, RZ, RZ, -R9 ;  /* 0x000000ffff077224 */ /* 0x002fc800078e0a09 */
[----:B------:R-:W-:-:S04]  /*13d0*/  IMAD R7, R7, R4, RZ ;  /* 0x0000000407077224 */ /* 0x000fc800078e02ff */
[----:B------:R-:W-:-:S06]  /*13e0*/  IMAD.HI.U32 R9, R9, R7, R8 ;  /* 0x0000000709097227 */ /* 0x000fcc00078e0008 */
[----:B------:R-:W-:-:S04]  /*13f0*/  IMAD.HI.U32 R9, R9, R10, RZ ;  /* 0x0000000a09097227 */ /* 0x000fc800078e00ff */
[----:B------:R-:W-:-:S05]  /*1400*/  IMAD R3, R9, R3, R10 ;  /* 0x0000000309037224 */ /* 0x000fca00078e020a */
[----:B------:R-:W-:-:S13]  /*1410*/  ISETP.GT.U32.AND P1, PT, R4, R3, PT ;  /* 0x000000030400720c */ /* 0x000fda0003f24070 */
[----:B------:R-:W-:Y:S02]  /*1420*/  @!P1 IMAD.IADD R3, R3, 0x1, -R4 ;  /* 0x0000000103039824 */ /* 0x000fe400078e0a04 */
[----:B------:R-:W-:Y:S01]  /*1430*/  @!P1 VIADD R9, R9, 0x1 ;  /* 0x0000000109099836 */ /* 0x000fe20000000000 */
[----:B------:R-:W-:Y:S02]  /*1440*/  ISETP.NE.AND P1, PT, R12, RZ, PT ;  /* 0x000000ff0c00720c */ /* 0x000fe40003f25270 */
[----:B------:R-:W-:-:S13]  /*1450*/  ISETP.GE.U32.AND P0, PT, R3, R4, PT ;  /* 0x000000040300720c */ /* 0x000fda0003f06070 */
[----:B------:R-:W-:-:S04]  /*1460*/  @P0 VIADD R9, R9, 0x1 ;  /* 0x0000000109090836 */ /* 0x000fc80000000000 */
[----:B------:R-:W-:Y:S01]  /*1470*/  @!P2 IMAD.MOV R9, RZ, RZ, -R9 ;  /* 0x000000ffff09a224 */ /* 0x000fe200078e0a09 */
[----:B------:R-:W-:-:S05]  /*1480*/  @!P1 LOP3.LUT R9, RZ, R12, RZ, 0x33, !PT ;  /* 0x0000000cff099212 */ /* 0x000fca00078e33ff */
[----:B------:R-:W-:-:S07]  /*1490*/  IMAD.MOV.U32 R94, RZ, RZ, R9 ;  /* 0x000000ffff5e7224 */ /* 0x000fce00078e0009 */
.L_x_174:
[-C--:B------:R-:W-:Y:S01]  /*14a0*/  IMAD R17, R203, R94.reuse, RZ ;  /* 0x0000005ecb117224 */ /* 0x080fe200078e02ff */
[----:B------:R-:W-:Y:S01]  /*14b0*/  LOP3.LUT R185, R6, 0xffff, RZ, 0xc0, !PT ;  /* 0x0000ffff06b97812 */ /* 0x000fe200078ec0ff */
[----:B------:R-:W-:Y:S01]  /*14c0*/  IMAD.MOV.U32 R187, RZ, RZ, R5 ;  /* 0x000000ffffbb7224 */ /* 0x000fe200078e0005 */
[----:B------:R-:W-:Y:S01]  /*14d0*/  PLOP3.LUT P0, PT, PT, PT, PT, 0x80, 0x0 ;  /* 0x000000000000781c */ /* 0x000fe20003f0f070 */
[----:B------:R-:W-:Y:S01]  /*14e0*/  IMAD.MOV.U32 R95, RZ, RZ, RZ ;  /* 0x000000ffff5f7224 */ /* 0x000fe200078e00ff */
[----:B------:R-:W-:Y:S01]  /*14f0*/  VIADDMNMX R94, R17, R94, R11, PT ;  /* 0x0000005e115e7246 */ /* 0x000fe2000380010b */
[----:B------:R-:W-:Y:S01]  /*1500*/  IMAD.MOV.U32 R0, RZ, RZ, RZ ;  /* 0x000000ffff007224 */ /* 0x000fe200078e00ff */
[----:B------:R-:W-:Y:S02]  /*1510*/  CS2R R86, SRZ ;  /* 0x0000000000567805 */ /* 0x000fe4000001ff00 */
[----:B------:R-:W-:Y:S02]  /*1520*/  CS2R R84, SRZ ;  /* 0x0000000000547805 */ /* 0x000fe4000001ff00 */
[----:B------:R-:W-:-:S02]  /*1530*/  ISETP.GT.AND P1, PT, R94, R17, PT ;  /* 0x000000115e00720c */ /* 0x000fc40003f24270 */
        /* <DEDUP_REMOVED lines=31> */
[----:B------:R-:W0:Y:S01]  /*1730*/  SHFL.IDX PT, R0, R224, RZ, 0x1f ;  /* 0x00001fffe0007589 */ /* 0x000e2200000e0000 */
[----:B------:R-:W1:Y:S01]  /*1740*/  S2UR UR7, SR_CgaCtaId ;  /* 0x00000000000779c3 */ /* 0x000e620000008800 */
[----:B------:R-:W-:Y:S01]  /*1750*/  UMOV UR6, 0x400 ;  /* 0x0000040000067882 */ /* 0x000fe20000000000 */
[----:B0-----:R-:W-:Y:S01]  /*1760*/  R2UR UR4, R0 ;  /* 0x00000000000472ca */ /* 0x001fe200000e0000 */
[----:B-1----:R-:W-:-:S04]  /*1770*/  ULEA UR6, UR7, UR6, 0x18 ;  /* 0x0000000607067291 */ /* 0x002fc8000f8ec03f */
[----:B------:R-:W-:-:S04]  /*1780*/  UIADD3 UR6, UR6, 0x10400, URZ ;  /* 0x0001040006067890 */ /* 0x000fc8000fffe03f */
[----:B------:R-:W-:-:S04]  /*1790*/  ULOP3.LUT UP0, URZ, UR6, 0x3ff, URZ, 0xc0, !UPT ;  /* 0x000003ff063f7892 */ /* 0x000fc8000f80c03f */
[----:B------:R-:W-:Y:S02]  /*17a0*/  ULEA.HI UR5, UR4, UR4, URZ, 0x1 ;  /* 0x0000000404057291 */ /* 0x000fe4000f8f083f */
[----:B------:R-:W-:Y:S02]  /*17b0*/  PLOP3.LUT P0, PT, PT, PT, UP0, 0x80, 0x0 ;  /* 0x000000000000781c */ /* 0x000fe40003f0f008 */
        /* <DEDUP_REMOVED lines=11> */
[----:B------:R-:W-:Y:S01]  /*1870*/  IMAD.U32 R5, RZ, RZ, UR5 ;  /* 0x00000005ff057e24 */ /* 0x000fe2000f8e00ff */
[----:B------:R-:W-:Y:S01]  /*1880*/  ULDC.64 UR4, c[0x4][0xc0] ;  /* 0x0100300000047ab9 */ /* 0x000fe20000000a00 */
        /* <DEDUP_REMOVED lines=9> */
.L_x_176:
[----:B------:R-:W0:Y:S01]  /*1920*/  S2UR UR5, SR_CgaCtaId ;  /* 0x00000000000579c3 */ /* 0x000e220000008800 */
[----:B------:R-:W-:Y:S01]  /*1930*/  LEA.HI R0, R207, R207, RZ, 0x1 ;  /* 0x000000cfcf007211 */ /* 0x000fe200078f08ff */
[----:B------:R-:W-:Y:S01]  /*1940*/  UMOV UR4, 0x400 ;  /* 0x0000040000047882 */ /* 0x000fe20000000000 */
[----:B------:R-:W-:Y:S01]  /*1950*/  BSSY B0, `(.L_x_177) ;  /* 0x0000009000007945 */ /* 0x000fe20003800000 */
[----:B------:R-:W-:Y:S02]  /*1960*/  ISETP.NE.AND P0, PT, R19, 0x3, PT ;  /* 0x000000031300780c */ /* 0x000fe40003f05270 */
[----:B------:R-:W-:-:S05]  /*1970*/  LOP3.LUT R0, R0, 0xfffffffe, RZ, 0xc0, !PT ;  /* 0xfffffffe00007812 */ /* 0x000fca00078ec0ff */
[----:B------:R-:W-:-:S05]  /*1980*/  IMAD.IADD R3, R207, 0x1, -R0 ;  /* 0x00000001cf037824 */ /* 0x000fca00078e0a00 */
[----:B------:R-:W-:Y:S01]  /*1990*/  SHF.L.U32 R3, R3, 0x1f, RZ ;  /* 0x0000001f03037819 */ /* 0x000fe200000006ff */
[----:B0-----:R-:W-:-:S06]  /*19a0*/  ULEA UR4, UR5, UR4, 0x18 ;  /* 0x0000000405047291 */ /* 0x001fcc000f8ec03f */
[----:B------:R-:W-:-:S04]  /*19b0*/  IMAD.U32 R0, RZ, RZ, UR4 ;  /* 0x00000004ff007e24 */ /* 0x000fc8000f8e00ff */
[----:B------:R-:W0:Y:S02]  /*19c0*/  SYNCS.PHASECHK.TRANS64.TRYWAIT P1, [R0+URZ+0x34800], R3 ;  /* 0x03480003000075a7 */ /* 0x000e24000802017f */
[----:B0-----:R-:W-:Y:S05]  /*19d0*/  @!P1 BRA `(.L_x_178) ;  /* 0x000000e800d09947 */ /* 0x001fea0003800000 */
.L_x_342:
[----:B------:R-:W-:Y:S05]  /*19e0*/  BSYNC B0 ;  /* 0x0000000000007941 */ /* 0x000fea0003800000 */
.L_x_177:
[----:B------:R-:W-:Y:S05]  /*19f0*/  @!P0 BRA `(.L_x_179) ;  /* 0x0000000000048947 */ /* 0x000fea0003800000 */
[----:B------:R-:W-:Y:S01]  /*1a00*/  BPT.TRAP 0x1 ;  /* 0x000000040000795c */ /* 0x000fe20000300000 */
.L_x_179:
[----:B------:R-:W-:Y:S01]  /*1a10*/  IMAD R5, R2, 0x8, R0 ;  /* 0x0000000802057824 */ /* 0x000fe200078e0200 */
[----:B------:R-:W-:-:S04]  /*1a20*/  SHF.L.U32 R4, R16, 0x1f, RZ ;  /* 0x0000001f10047819 */ /* 0x000fc800000006ff */
[----:B------:R1:W2:Y:S01]  /*1a30*/  SYNCS.PHASECHK.TRANS64.TRYWAIT P2, [R5+URZ+0x34830], R4 ;  /* 0x03483004050075a7 */ /* 0x0002a2000804017f */
[----:B------:R-:W-:Y:S05]  /*1a40*/  @!P0 BRA `(.L_x_180) ;  /* 0x0000000000048947 */ /* 0x000fea0003800000 */
[----:B------:R-:W-:Y:S01]  /*1a50*/  BPT.TRAP 0x1 ;  /* 0x000000040000795c */ /* 0x000fe20000300000 */
.L_x_180:
[----:B0-----:R-:W0:Y:S01]  /*1a60*/  S2R R3, SR_TID.X ;  /* 0x0000000000037919 */ /* 0x001e220000002100 */
[----:B------:R-:W-:Y:S01]  /*1a70*/  IMAD.MOV.U32 R151, RZ, RZ, RZ ;  /* 0x000000ffff977224 */ /* 0x000fe200078e00ff */
[----:B0-----:R-:W-:Y:S01]  /*1a80*/  LOP3.LUT P1, RZ, R3, 0x7f, RZ, 0xc0, !PT ;  /* 0x0000007f03ff7812 */ /* 0x001fe2000782c0ff */
[----:B--2---:R-:W-:-:S12]  /*1a90*/  @P2 BRA `(.L_x_181) ;  /* 0x0000000000082947 */ /* 0x004fd80003800000 */
[----:B------:R-:W0:Y:S02]  /*1aa0*/  SYNCS.PHASECHK.TRANS64.TRYWAIT P2, [R5+URZ+0x34830], R4 ;  /* 0x03483004050075a7 */ /* 0x000e24000804017f */
[----:B0-----:R-:W-:Y:S05]  /*1ab0*/  @!P2 BRA `(.L_x_182) ;  /* 0x000000e800aca947 */ /* 0x001fea0003800000 */
.L_x_181:
[----:B------:R-:W-:Y:S05]  /*1ac0*/  WARPSYNC.ALL ;  /* 0x0000000000007948 */ /* 0x000fea0003800000 */
[----:B------:R-:W-:Y:S01]  /*1ad0*/  VIADD R3, R0, 0x1c400 ;  /* 0x0001c40000037836 */ /* 0x000fe20000000000 */
[----:B------:R-:W-:Y:S01]  /*1ae0*/  ULOP3.LUT UR52, UR52, 0x10000, URZ, 0xfc, !UPT ;  /* 0x0001000034347892 */ /* 0x000fe2000f8efc3f */
[----:B------:R-:W-:Y:S01]  /*1af0*/  WARPGROUP.ARRIVE ;  /* 0x00000000000079c5 */ /* 0x000fe20000000000 */
[----:B------:R-:W-:Y:S01]  /*1b00*/  UMOV UR53, 0x40000040 ;  /* 0x4000004000357882 */ /* 0x000fe20000000000 */
[----:B------:R-:W-:Y:S01]  /*1b10*/  UMOV UR55, 0x40000040 ;  /* 0x4000004000377882 */ /* 0x000fe20000000000 */
[----:B------:R-:W-:Y:S01]  /*1b20*/  SHF.R.U32.HI R3, RZ, 0x4, R3 ;  /* 0x00000004ff037819 */ /* 0x000fe20000011603 */
[----:B------:R-:W-:Y:S01]  /*1b30*/  UIADD3 UR56, UR52, 0x2, URZ ;  /* 0x0000000234387890 */ /* 0x000fe2000fffe03f */
[----:B------:R-:W-:Y:S01]  /*1b40*/  P2R R88, PR, RZ, 0x2 ;  /* 0x00000002ff587803 */ /* 0x000fe20000000000 */
[----:B------:R-:W-:Y:S01]  /*1b50*/  UMOV UR57, 0x40000040 ;  /* 0x4000004000397882 */ /* 0x000fe20000000000 */
[----:B------:R-:W-:Y:S01]  /*1b60*/  LOP3.LUT R3, R3, 0x3fff, RZ, 0xc0, !PT ;  /* 0x00003fff03037812 */ /* 0x000fe200078ec0ff */
[----:B------:R-:W-:Y:S01]  /*1b70*/  UMOV UR59, 0x40000040 ;  /* 0x40000040003b7882 */ /* 0x000fe20000000000 */
[----:B------:R-:W-:Y:S01]  /*1b80*/  UIADD3 UR8, UR52, 0x4, URZ ;  /* 0x0000000434087890 */ /* 0x000fe2000fffe03f */
[----:B------:R-:W-:Y:S01]  /*1b90*/  P2R R90, PR, RZ, 0x1 ;  /* 0x00000001ff5a7803 */ /* 0x000fe20000000000 */
[----:B------:R-:W-:Y:S01]  /*1ba0*/  UMOV UR9, 0x40000040 ;  /* 0x4000004000097882 */ /* 0x000fe20000000000 */
[----:B------:R-:W-:Y:S01]  /*1bb0*/  LOP3.LUT R7, R3, 0x10000, RZ, 0xfc, !PT ;  /* 0x0001000003077812 */ /* 0x000fe200078efcff */
[----:B------:R-:W-:Y:S01]  /*1bc0*/  UMOV UR11, 0x40000040 ;  /* 0x40000040000b7882 */ /* 0x000fe20000000000 */
[----:B------:R-:W-:Y:S01]  /*1bd0*/  UIADD3 UR12, UR52, 0x6, URZ ;  /* 0x00000006340c7890 */ /* 0x000fe2000fffe03f */
[----:B------:R-:W-:Y:S01]  /*1be0*/  IMAD.MOV.U32 R150, RZ, RZ, R151 ;  /* 0x000000ffff967224 */ /* 0x000fe200078e0097 */
[----:B------:R-:W-:Y:S01]  /*1bf0*/  UMOV UR13, 0x40000040 ;  /* 0x40000040000d7882 */ /* 0x000fe20000000000 */
[----:B------:R-:W-:Y:S01]  /*1c00*/  IMAD R3, R2, 0xc00, R7 ;  /* 0x00000c0002037824 */ /* 0x000fe200078e0207 */
[----:B------:R-:W-:Y:S01]  /*1c10*/  UMOV UR15, 0x40000040 ;  /* 0x40000040000f7882 */ /* 0x000fe20000000000 */
[----:B------:R-:W-:Y:S01]  /*1c20*/  UIADD3 UR16, UR52, 0x400, URZ ;  /* 0x0000040034107890 */ /* 0x000fe2000fffe03f */
[----:B------:R-:W-:Y:S01]  /*1c30*/  IMAD.MOV.U32 R149, RZ, RZ, R151 ;  /* 0x000000ffff957224 */ /* 0x000fe200078e0097 */
[----:B------:R-:W-:Y:S01]  /*1c40*/  UMOV UR17, 0x40000040 ;  /* 0x4000004000117882 */ /* 0x000fe20000000000 */
[----:B------:R-:W-:Y:S01]  /*1c50*/  R2UR UR54, R3 ;  /* 0x00000000033672ca */ /* 0x000fe200000e0000 */
[----:B------:R-:W-:Y:S01]  /*1c60*/  UMOV UR19, 0x40000040 ;  /* 0x4000004000137882 */ /* 0x000fe20000000000 */
[----:B------:R-:W-:Y:S01]  /*1c70*/  UIADD3 UR20, UR52, 0x402, URZ ;  /* 0x0000040234147890 */ /* 0x000fe2000fffe03f */
[----:B------:R-:W-:Y:S01]  /*1c80*/  IADD3 R3, R104, 0x80, -R205 ;  /* 0x0000008068037810 */ /* 0x000fe20007ffe8cd */
[----:B------:R-:W-:Y:S01]  /*1c90*/  UMOV UR21, 0x40000040 ;  /* 0x4000004000157882 */ /* 0x000fe20000000000 */
[----:B------:R-:W-:Y:S01]  /*1ca0*/  UMOV UR23, 0x40000040 ;  /* 0x4000004000177882 */ /* 0x000fe20000000000 */
[----:B------:R-:W-:Y:S01]  /*1cb0*/  UIADD3 UR24, UR52, 0x404, URZ ;  /* 0x0000040434187890 */ /* 0x000fe2000fffe03f */
[----:B------:R-:W-:Y:S01]  /*1cc0*/  IMAD.MOV.U32 R148, RZ, RZ, R151 ;  /* 0x000000ffff947224 */ /* 0x000fe200078e0097 */
[----:B------:R-:W-:Y:S01]  /*1cd0*/  UMOV UR25, 0x40000040 ;  /* 0x4000004000197882 */ /* 0x000fe20000000000 */
[----:B------:R-:W-:Y:S01]  /*1ce0*/  UMOV UR27, 0x40000040 ;  /* 0x40000040001b7882 */ /* 0x000fe20000000000 */
[----:B------:R-:W-:Y:S01]  /*1cf0*/  UIADD3 UR28, UR52, 0x406, URZ ;  /* 0x00000406341c7890 */ /* 0x000fe2000fffe03f */
[----:B------:R-:W-:Y:S01]  /*1d00*/  IMAD R6, R94, -0x80, R3 ;  /* 0xffffff805e067824 */ /* 0x000fe200078e0203 */
[----:B------:R-:W-:Y:S01]  /*1d10*/  UMOV UR29, 0x40000040 ;  /* 0x40000040001d7882 */ /* 0x000fe20000000000 */
[----:B------:R-:W-:Y:S01]  /*1d20*/  HGMMA.64x128x16.F32 R24, gdesc[UR52], RZ, !UPT, gsb0 ;  /* 0x01e00000341879f0 */ /* 0x000fe2000c0008ff */
[----:B------:R-:W-:Y:S01]  /*1d30*/  UIADD3 UR58, UR54, 0x2, URZ ;  /* 0x00000002363a7890 */ /* 0x000fe2000fffe03f */
[--C-:B------:R-:W-:Y:S01]  /*1d40*/  IMAD.MOV.U32 R147, RZ, RZ, R151.reuse ;  /* 0x000000ffff937224 */ /* 0x100fe200078e0097 */
[----:B------:R-:W-:Y:S01]  /*1d50*/  UIADD3 UR10, UR54, 0x4, URZ ;  /* 0x00000004360a7890 */ /* 0x000fe2000fffe03f */
[C---:B------:R-:W-:Y:S01]  /*1d60*/  ISETP.GT.AND P4, PT, R6.reuse, RZ, PT ;  /* 0x000000ff0600720c */ /* 0x040fe20003f84270 */
[----:B------:R-:W-:Y:S01]  /*1d70*/  UIADD3 UR14, UR54, 0x6, URZ ;  /* 0x00000006360e7890 */ /* 0x000fe2000fffe03f */
[C---:B------:R-:W-:Y:S01]  /*1d80*/  ISETP.GT.AND P3, PT, R6.reuse, 0x1, PT ;  /* 0x000000010600780c */ /* 0x040fe20003f64270 */
        /* <DEDUP_REMOVED lines=8> */
[----:B------:R-:W-:Y:S01]  /*1e10*/  UMOV UR31, 0x40000040 ;  /* 0x40000040001f7882 */ /* 0x000fe20000000000 */
[----:B------:R-:W-:Y:S01]  /*1e20*/  UIADD3 UR32, UR52, 0x800, URZ ;  /* 0x0000080034207890 */ /* 0x000fe2000fffe03f */
[----:B------:R-:W-:Y:S01]  /*1e30*/  ISETP.GT.AND P0, PT, R6, 0x60, PT ;  /* 0x000000600600780c */ /* 0x000fe20003f04270 */
[----:B------:R-:W-:Y:S01]  /*1e40*/  UIADD3 UR34, UR54, 0x800, URZ ;  /* 0x0000080036227890 */ /* 0x000fe2000fffe03f */
[--C-:B------:R-:W-:Y:S01]  /*1e50*/  IMAD.MOV.U32 R146, RZ, RZ, R151.reuse ;  /* 0x000000ffff927224 */ /* 0x100fe200078e0097 */
[----:B------:R-:W-:Y:S01]  /*1e60*/  UMOV UR33, 0x40000040 ;  /* 0x4000004000217882 */ /* 0x000fe20000000000 */
[----:B------:R-:W-:Y:S01]  /*1e70*/  UMOV UR35, 0x40000040 ;  /* 0x4000004000237882 */ /* 0x000fe20000000000 */
[----:B------:R-:W-:Y:S01]  /*1e80*/  UIADD3 UR36, UR52, 0x802, URZ ;  /* 0x0000080234247890 */ /* 0x000fe2000fffe03f */
[--C-:B------:R-:W-:Y:S01]  /*1e90*/  IMAD.MOV.U32 R145, RZ, RZ, R151.reuse ;  /* 0x000000ffff917224 */ /* 0x100fe200078e0097 */
        /* <DEDUP_REMOVED lines=16> */
[----:B------:R-:W-:Y:S01]  /*1fa0*/  ULDC UR4, c[0x0][0x988] ;  /* 0x0002620000047ab9 */ /* 0x000fe20000000800 */
        /* <DEDUP_REMOVED lines=21> */
[----:B------:R-:W-:Y:S01]  /*2100*/  IMAD.MOV.U32 R92, RZ, RZ, R151 ;  /* 0x000000ffff5c7224 */ /* 0x000fe200078e0097 */
        /* <DEDUP_REMOVED lines=37> */
[----:B01----:R-:W-:-:S02]  /*2360*/  FMNMX.FTZ R4, R111, R113, !PT ;  /* 0x000000716f047209 */ /* 0x003fc40007810000 */
        /* <DEDUP_REMOVED lines=103> */
[C---:B------:R-:W-:Y:S02]  /*29e0*/  ISETP.GT.AND P6, PT, R6.reuse, 0x79, PT ;  /* 0x000000790600780c */ /* 0x040fe40003fc4270 */
        /* <DEDUP_REMOVED lines=17> */
[----:B------:R-:W-:Y:S01]  /*2b00*/  ISETP.NE.AND P1, PT, R88, RZ, PT ;  /* 0x000000ff5800720c */ /* 0x000fe20003f25270 */
[--C-:B------:R-:W-:Y:S01]  /*2b10*/  IMAD.MOV.U32 R88, RZ, RZ, R151.reuse ;  /* 0x000000ffff587224 */ /* 0x100fe200078e0097 */
[----:B------:R-:W-:Y:S01]  /*2b20*/  ISETP.NE.AND P0, PT, R90, RZ, PT ;  /* 0x000000ff5a00720c */ /* 0x000fe20003f05270 */
[----:B------:R-:W-:Y:S01]  /*2b30*/  IMAD.MOV.U32 R90, RZ, RZ, R151 ;  /* 0x000000ffff5a7224 */ /* 0x000fe200078e0097 */
[----:B0-----:R-:W-:-:S02]  /*2b40*/  FMNMX.FTZ R10, R8, R3, !PT ;  /* 0x00000003080a7209 */ /* 0x001fc40007810000 */
[----:B------:R-:W-:-:S03]  /*2b50*/  FMNMX.FTZ R8, R11, R27, !PT ;  /* 0x0000001b0b087209 */ /* 0x000fc60007810000 */
[----:B------:R-:W0:Y:S01]  /*2b60*/  SHFL.BFLY PT, R3, R10, 0x1, 0x1f ;  /* 0x0c201f000a037f89 */ /* 0x000e2200000e0000 */
[----:B------:R-:W-:-:S03]  /*2b70*/  FMNMX.FTZ R8, R13, R8, !PT ;  /* 0x000000080d087209 */ /* 0x000fc60007810000 */
[----:B------:R-:W-:Y:S01]  /*2b80*/  @!P1 VIADD R5, R5, 0x34840 ;  /* 0x0003484005059836 */ /* 0x000fe20000000000 */
[----:B------:R-:W-:-:S04]  /*2b90*/  FMNMX.FTZ R8, R31, R8, !PT ;  /* 0x000000081f087209 */ /* 0x000fc80007810000 */
[----:B------:R-:W-:Y:S02]  /*2ba0*/  @!P1 PRMT R5, RZ, 0x654, R5 ;  /* 0x00000654ff059816 */ /* 0x000fe40000000005 */
[----:B------:R-:W-:Y:S02]  /*2bb0*/  FMNMX.FTZ R8, R15, R8, !PT ;  /* 0x000000080f087209 */ /* 0x000fe40007810000 */
[----:B------:R1:W-:Y:S02]  /*2bc0*/  @!P1 SYNCS.ARRIVE.TRANS64.RED.A1T0 RZ, [R5+URZ], RZ ;  /* 0x000000ff05ff99a7 */ /* 0x0003e4000810043f */
        /* <DEDUP_REMOVED lines=18> */
[-CC-:B------:R-:W-:Y:S01]  /*2cf0*/  FFMA.FTZ R168, R125, R4.reuse, -R6.reuse ;  /* 0x000000047da87223 */ /* 0x180fe20000010806 */
[----:B------:R-:W-:Y:S01]  /*2d00*/  FSEL R123, R82, -INF , P3 ;  /* 0xff800000527b7808 */ /* 0x000fe20001800000 */
[--C-:B------:R-:W-:Y:S01]  /*2d10*/  FFMA.FTZ R154, R9, R4, -R6.reuse ;  /* 0x00000004099a7223 */ /* 0x100fe20000010806 */
[----:B------:R-:W-:Y:S01]  /*2d20*/  FMNMX.FTZ R8, R37, R8, !PT ;  /* 0x0000000825087209 */ /* 0x000fe20007810000 */
[----:B------:R0:W-:Y:S01]  /*2d30*/  MUFU.EX2 R79, R10 ;  /* 0x0000000a004f7308 */ /* 0x0001e20000000800 */
[----:B------:R-:W-:Y:S01]  /*2d40*/  FSEL R91, R86, -INF , P5 ;  /* 0xff800000565b7808 */ /* 0x000fe20002800000 */
[--C-:B------:R-:W-:Y:S01]  /*2d50*/  FFMA.FTZ R180, R111, R4, -R6.reuse ;  /* 0x000000046fb47223 */ /* 0x100fe20000010806 */
[----:B------:R-:W-:Y:S01]  /*2d60*/  FMNMX.FTZ R8, R55, R8, !PT ;  /* 0x0000000837087209 */ /* 0x000fe20007810000 */
[-CC-:B------:R-:W-:Y:S01]  /*2d70*/  FFMA.FTZ R77, R113, R4.reuse, -R6.reuse ;  /* 0x00000004714d7223 */ /* 0x180fe20000010806 */
[----:B------:R-:W-:Y:S01]  /*2d80*/  FSEL R125, R87, -INF , P6 ;  /* 0xff800000577d7808 */ /* 0x000fe20003000000 */
[--C-:B------:R-:W-:Y:S01]  /*2d90*/  FFMA.FTZ R182, R115, R4, -R6.reuse ;  /* 0x0000000473b67223 */ /* 0x100fe20000010806 */
[----:B------:R-:W-:Y:S01]  /*2da0*/  FMNMX.FTZ R8, R41, R8, !PT ;  /* 0x0000000829087209 */ /* 0x000fe20007810000 */
[----:B------:R-:W-:Y:S01]  /*2db0*/  MUFU.EX2 R180, R180 ;  /* 0x000000b400b47308 */ /* 0x000fe20000000800 */
        /* <DEDUP_REMOVED lines=33> */
[----:B------:R-:W-:Y:S01]  /*2fd0*/  FFMA.FTZ R85, R85, R4, -R6 ;  /* 0x0000000455557223 */ /* 0x000fe20000010806 */
[----:B------:R-:W-:Y:S01]  /*2fe0*/  FMNMX.FTZ R8, R75, R8, !PT ;  /* 0x000000084b087209 */ /* 0x000fe20007810000 */
[----:B------:R-:W4:Y:S01]  /*2ff0*/  MUFU.EX2 R81, R81 ;  /* 0x0000005100517308 */ /* 0x000f220000000800 */
[----:B------:R-:W-:-:S02]  /*3000*/  IMAD.MOV.U32 R141, RZ, RZ, R151 ;  /* 0x000000ffff8d7224 */ /* 0x000fc400078e0097 */
[----:B------:R-:W-:Y:S01]  /*3010*/  FMNMX.FTZ R8, R73, R8, !PT ;  /* 0x0000000849087209 */ /* 0x000fe20007810000 */
[--C-:B------:R-:W-:Y:S02]  /*3020*/  IMAD.MOV.U32 R139, RZ, RZ, R151.reuse ;  /* 0x000000ffff8b7224 */ /* 0x100fe400078e0097 */
[--C-:B------:R-:W-:Y:S01]  /*3030*/  IMAD.MOV.U32 R137, RZ, RZ, R151.reuse ;  /* 0x000000ffff897224 */ /* 0x100fe200078e0097 */
[----:B------:R-:W-:Y:S01]  /*3040*/  FMNMX.FTZ R8, R121, R8, !PT ;  /* 0x0000000879087209 */ /* 0x000fe20007810000 */
[----:B------:R-:W5:Y:S01]  /*3050*/  MUFU.EX2 R176, R176 ;  /* 0x000000b000b07308 */ /* 0x000f620000000800 */
[--C-:B------:R-:W-:Y:S02]  /*3060*/  IMAD.MOV.U32 R135, RZ, RZ, R151.reuse ;  /* 0x000000ffff877224 */ /* 0x100fe400078e0097 */
[----:B------:R-:W-:Y:S01]  /*3070*/  FMNMX.FTZ R8, R123, R8, !PT ;  /* 0x000000087b087209 */ /* 0x000fe20007810000 */
[--C-:B------:R-:W-:Y:S02]  /*3080*/  IMAD.MOV.U32 R133, RZ, RZ, R151.reuse ;  /* 0x000000ffff857224 */ /* 0x100fe400078e0097 */
[--C-:B------:R-:W-:Y:S01]  /*3090*/  IMAD.MOV.U32 R131, RZ, RZ, R151.reuse ;  /* 0x000000ffff837224 */ /* 0x100fe200078e0097 */
[----:B------:R-:W-:Y:S01]  /*30a0*/  FMNMX.FTZ R8, R83, R8, !PT ;  /* 0x0000000853087209 */ /* 0x000fe20007810000 */
[----:B------:R-:W1:Y:S01]  /*30b0*/  MUFU.EX2 R111, R111 ;  /* 0x0000006f006f7308 */ /* 0x000e620000000800 */
[----:B------:R-:W-:-:S02]  /*30c0*/  IMAD.MOV.U32 R129, RZ, RZ, R151 ;  /* 0x000000ffff817224 */ /* 0x000fc400078e0097 */
[----:B------:R-:W-:Y:S01]  /*30d0*/  FMNMX.FTZ R8, R91, R8, !PT ;  /* 0x000000085b087209 */ /* 0x000fe20007810000 */
[--C-:B------:R-:W-:Y:S02]  /*30e0*/  IMAD.MOV.U32 R127, RZ, RZ, R151.reuse ;  /* 0x000000ffff7f7224 */ /* 0x100fe400078e0097 */
[--C-:B------:R-:W-:Y:S01]  /*30f0*/  IMAD.MOV.U32 R109, RZ, RZ, R151.reuse ;  /* 0x000000ffff6d7224 */ /* 0x100fe200078e0097 */
[----:B------:R-:W-:Y:S01]  /*3100*/  FMNMX.FTZ R8, R125, R8, !PT ;  /* 0x000000087d087209 */ /* 0x000fe20007810000 */
[----:B------:R-:W1:Y:S01]  /*3110*/  MUFU.EX2 R178, R178 ;  /* 0x000000b200b27308 */ /* 0x000e620000000800 */
[--C-:B------:R-:W-:Y:S02]  /*3120*/  IMAD.MOV.U32 R107, RZ, RZ, R151.reuse ;  /* 0x000000ffff6b7224 */ /* 0x100fe400078e0097 */
[--C-:B------:R-:W-:Y:S01]  /*3130*/  IMAD.MOV.U32 R105, RZ, RZ, R151.reuse ;  /* 0x000000ffff697224 */ /* 0x100fe200078e0097 */
[----:B------:R-:W0:Y:S01]  /*3140*/  SHFL.BFLY PT, R9, R8, 0x2, 0x1f ;  /* 0x0c401f0008097f89 */ /* 0x000e2200000e0000 */
[----:B------:R-:W-:-:S02]  /*3150*/  IMAD.MOV.U32 R103, RZ, RZ, R151 ;  /* 0x000000ffff677224 */ /* 0x000fc400078e0097 */
[--C-:B------:R-:W-:Y:S01]  /*3160*/  IMAD.MOV.U32 R101, RZ, RZ, R151.reuse ;  /* 0x000000ffff657224 */ /* 0x100fe200078e0097 */
[----:B------:R-:W1:Y:S01]  /*3170*/  MUFU.EX2 R113, R113 ;  /* 0x0000007100717308 */ /* 0x000e620000000800 */
[--C-:B------:R-:W-:Y:S02]  /*3180*/  IMAD.MOV.U32 R99, RZ, RZ, R151.reuse ;  /* 0x000000ffff637224 */ /* 0x100fe400078e0097 */
[----:B------:R-:W-:-:S05]  /*3190*/  IMAD.MOV.U32 R97, RZ, RZ, R151 ;  /* 0x000000ffff617224 */ /* 0x000fca00078e0097 */
        /* <DEDUP_REMOVED lines=13> */
[-CC-:B------:R-:W-:Y:S01]  /*3270*/  FFMA.FTZ R181, R11, R4.reuse, -R6.reuse ;  /* 0x000000040bb57223 */ /* 0x180fe20000010806 */
[-CC-:B------:R-:W-:Y:S01]  /*3280*/  FFMA.FTZ R8, R27, R4.reuse, -R6.reuse ;  /* 0x000000041b087223 */ /* 0x180fe20000010806 */
[-CC-:B------:R-:W-:Y:S01]  /*3290*/  FFMA.FTZ R183, R13, R4.reuse, -R6.reuse ;  /* 0x000000040db77223 */ /* 0x180fe20000010806 */
[----:B--2---:R-:W-:Y:S01]  /*32a0*/  FADD.FTZ R11, R180, R77 ;  /* 0x0000004db40b7221 */ /* 0x004fe20000010000 */
[-CC-:B------:R-:W-:Y:S01]  /*32b0*/  FFMA.FTZ R10, R31, R4.reuse, -R6.reuse ;  /* 0x000000041f0a7223 */ /* 0x180fe20000010806 */
[-CC-:B------:R-:W-:Y:S01]  /*32c0*/  FFMA.FTZ R177, R15, R4.reuse, -R6.reuse ;  /* 0x000000040fb17223 */ /* 0x180fe20000010806 */
[----:B------:R-:W-:Y:S01]  /*32d0*/  MUFU.EX2 R181, R181 ;  /* 0x000000b500b57308 */ /* 0x000fe20000000800 */
[----:B---3--:R-:W-:Y:S01]  /*32e0*/  FADD.FTZ R30, R182, R11 ;  /* 0x0000000bb61e7221 */ /* 0x008fe20000010000 */
[-CC-:B------:R-:W-:Y:S01]  /*32f0*/  FFMA.FTZ R12, R35, R4.reuse, -R6.reuse ;  /* 0x00000004230c7223 */ /* 0x180fe20000010806 */
[-CC-:B------:R-:W-:Y:S01]  /*3300*/  FFMA.FTZ R179, R21, R4.reuse, -R6.reuse ;  /* 0x0000000415b37223 */ /* 0x180fe20000010806 */
[-C--:B------:R-:W-:Y:S01]  /*3310*/  FFMA.FTZ R14, R39, R4.reuse, -R6 ;  /* 0x00000004270e7223 */ /* 0x080fe20000010806 */
[----:B----4-:R-:W-:Y:S01]  /*3320*/  FADD.FTZ R11, R81, R30 ;  /* 0x0000001e510b7221 */ /* 0x010fe20000010000 */
[-CC-:B------:R-:W-:Y:S01]  /*3330*/  FFMA.FTZ R173, R25, R4.reuse, -R6.reuse ;  /* 0x0000000419ad7223 */ /* 0x180fe20000010806 */
[-CC-:B------:R-:W-:Y:S01]  /*3340*/  FFMA.FTZ R20, R43, R4.reuse, -R6.reuse ;  /* 0x000000042b147223 */ /* 0x180fe20000010806 */
[----:B------:R-:W0:Y:S01]  /*3350*/  MUFU.EX2 R8, R8 ;  /* 0x0000000800087308 */ /* 0x000e220000000800 */
[----:B-----5:R-:W-:Y:S01]  /*3360*/  FADD.FTZ R32, R176, R11 ;  /* 0x0000000bb0207221 */ /* 0x020fe20000010000 */
[-CC-:B------:R-:W-:Y:S01]  /*3370*/  FFMA.FTZ R175, R29, R4.reuse, -R6.reuse ;  /* 0x000000041daf7223 */ /* 0x180fe20000010806 */
[-CC-:B------:R-:W-:Y:S01]  /*3380*/  FFMA.FTZ R24, R47, R4.reuse, -R6.reuse ;  /* 0x000000042f187223 */ /* 0x180fe20000010806 */
[-C--:B------:R-:W-:Y:S01]  /*3390*/  FFMA.FTZ R169, R33, R4.reuse, -R6 ;  /* 0x0000000421a97223 */ /* 0x080fe20000010806 */
[----:B-1----:R-:W-:Y:S01]  /*33a0*/  FADD.FTZ R11, R111, R32 ;  /* 0x000000206f0b7221 */ /* 0x002fe20000010000 */
[-CC-:B------:R-:W-:Y:S01]  /*33b0*/  FFMA.FTZ R26, R51, R4.reuse, -R6.reuse ;  /* 0x00000004331a7223 */ /* 0x180fe20000010806 */
[-CC-:B------:R-:W-:Y:S01]  /*33c0*/  FFMA.FTZ R171, R37, R4.reuse, -R6.reuse ;  /* 0x0000000425ab7223 */ /* 0x180fe20000010806 */
[----:B------:R-:W1:Y:S01]  /*33d0*/  MUFU.EX2 R183, R183 ;  /* 0x000000b700b77308 */ /* 0x000e620000000800 */
[----:B------:R-:W-:Y:S01]  /*33e0*/  FADD.FTZ R34, R178, R11 ;  /* 0x0000000bb2227221 */ /* 0x000fe20000010000 */
[-CC-:B------:R-:W-:Y:S01]  /*33f0*/  FFMA.FTZ R28, R55, R4.reuse, -R6.reuse ;  /* 0x00000004371c7223 */ /* 0x180fe20000010806 */
[-CC-:B------:R-:W-:Y:S01]  /*3400*/  FFMA.FTZ R153, R41, R4.reuse, -R6.reuse ;  /* 0x0000000429997223 */ /* 0x180fe20000010806 */
[-C--:B------:R-:W-:Y:S01]  /*3410*/  FFMA.FTZ R30, R59, R4.reuse, -R6 ;  /* 0x000000043b1e7223 */ /* 0x080fe20000010806 */
[----:B------:R-:W-:Y:S01]  /*3420*/  FADD.FTZ R13, R113, R34 ;  /* 0x00000022710d7221 */ /* 0x000fe20000010000 */
[-CC-:B------:R-:W-:Y:S01]  /*3430*/  FFMA.FTZ R45, R45, R4.reuse, -R6.reuse ;  /* 0x000000042d2d7223 */ /* 0x180fe20000010806 */
[-C--:B------:R-:W-:Y:S01]  /*3440*/  FFMA.FTZ R63, R63, R4.reuse, -R6 ;  /* 0x000000043f3f7223 */ /* 0x080fe20000010806 */
[----:B------:R-:W2:Y:S01]  /*3450*/  MUFU.EX2 R10, R10 ;  /* 0x0000000a000a7308 */ /* 0x000ea20000000800 */
[----:B0-----:R-:W-:Y:S01]  /*3460*/  FADD.FTZ R32, R181, R8 ;  /* 0x00000008b5207221 */ /* 0x001fe20000010000 */
[----:B------:R-:W-:Y:S01]  /*3470*/  FADD.FTZ R36, R172, R13 ;  /* 0x0000000dac247221 */ /* 0x000fe20000010000 */
[-CC-:B------:R-:W-:Y:S01]  /*3480*/  FFMA.FTZ R49, R49, R4.reuse, -R6.reuse ;  /* 0x0000000431317223 */ /* 0x180fe20000010806 */
[-CC-:B------:R-:W-:Y:S01]  /*3490*/  FFMA.FTZ R67, R67, R4.reuse, -R6.reuse ;  /* 0x0000000443437223 */ /* 0x180fe20000010806 */
[-C--:B------:R-:W-:Y:S01]  /*34a0*/  FFMA.FTZ R53, R53, R4.reuse, -R6 ;  /* 0x0000000435357223 */ /* 0x080fe20000010806 */
[----:B------:R-:W-:Y:S01]  /*34b0*/  FADD.FTZ R13, R115, R36 ;  /* 0x00000024730d7221 */ /* 0x000fe20000010000 */
[-C--:B------:R-:W-:Y:S01]  /*34c0*/  FFMA.FTZ R71, R71, R4.reuse, -R6 ;  /* 0x0000000447477223 */ /* 0x080fe20000010806 */
[----:B------:R-:W0:Y:S01]  /*34d0*/  MUFU.EX2 R177, R177 ;  /* 0x000000b100b17308 */ /* 0x000e220000000800 */
[----:B-1----:R-:W-:Y:S01]  /*34e0*/  FADD.FTZ R11, R183, R32 ;  /* 0x00000020b70b7221 */ /* 0x002fe20000010000 */
[----:B------:R-:W-:Y:S01]  /*34f0*/  FADD.FTZ R36, R174, R13 ;  /* 0x0000000dae247221 */ /* 0x000fe20000010000 */
[-CC-:B------:R-:W-:Y:S01]  /*3500*/  FFMA.FTZ R69, R69, R4.reuse, -R6.reuse ;  /* 0x0000000445457223 */ /* 0x180fe20000010806 */
[-CC-:B------:R-:W-:Y:S01]  /*3510*/  FFMA.FTZ R75, R75, R4.reuse, -R6.reuse ;  /* 0x000000044b4b7223 */ /* 0x180fe20000010806 */
[-C--:B------:R-:W-:Y:S01]  /*3520*/  FFMA.FTZ R73, R73, R4.reuse, -R6 ;  /* 0x0000000449497223 */ /* 0x080fe20000010806 */
[----:B------:R-:W-:Y:S01]  /*3530*/  FADD.FTZ R13, R117, R36 ;  /* 0x00000024750d7221 */ /* 0x000fe20000010000 */
[-CC-:B------:R-:W-:Y:S01]  /*3540*/  FFMA.FTZ R121, R121, R4.reuse, -R6.reuse ;  /* 0x0000000479797223 */ /* 0x180fe20000010806 */
[----:B------:R-:W1:Y:S01]  /*3550*/  MUFU.EX2 R12, R12 ;  /* 0x0000000c000c7308 */ /* 0x000e620000000800 */
[----:B--2---:R-:W-:Y:S01]  /*3560*/  FADD.FTZ R34, R10, R11 ;  /* 0x0000000b0a227221 */ /* 0x004fe20000010000 */
[----:B------:R-:W-:Y:S01]  /*3570*/  FADD.FTZ R38, R168, R13 ;  /* 0x0000000da8267221 */ /* 0x000fe20000010000 */
[-CC-:B------:R-:W-:Y:S01]  /*3580*/  FFMA.FTZ R123, R123, R4.reuse, -R6.reuse ;  /* 0x000000047b7b7223 */ /* 0x180fe20000010806 */
[-CC-:B------:R-:W-:Y:S01]  /*3590*/  FFMA.FTZ R83, R83, R4.reuse, -R6.reuse ;  /* 0x0000000453537223 */ /* 0x180fe20000010806 */
[-C--:B------:R-:W-:Y:S01]  /*35a0*/  FFMA.FTZ R91, R91, R4.reuse, -R6 ;  /* 0x000000045b5b7223 */ /* 0x080fe20000010806 */
[----:B------:R-:W-:Y:S01]  /*35b0*/  FADD.FTZ R13, R119, R38 ;  /* 0x00000026770d7221 */ /* 0x000fe20000010000 */
[----:B------:R-:W-:Y:S01]  /*35c0*/  FFMA.FTZ R125, R125, R4, -R6 ;  /* 0x000000047d7d7223 */ /* 0x000fe20000010806 */
[----:B------:R-:W2:Y:S01]  /*35d0*/  MUFU.EX2 R179, R179 ;  /* 0x000000b300b37308 */ /* 0x000ea20000000800 */
[----:B0-----:R-:W-:Y:S01]  /*35e0*/  FADD.FTZ R11, R177, R34 ;  /* 0x00000022b10b7221 */ /* 0x001fe20000010000 */
[----:B------:R-:W-:Y:S01]  /*35f0*/  FADD.FTZ R38, R170, R13 ;  /* 0x0000000daa267221 */ /* 0x000fe20000010000 */
[----:B------:R-:W-:-:S02]  /*3600*/  F2FP.F16.F32.PACK_AB R181, R8, R181 ;  /* 0x000000b508b5723e */ /* 0x000fc400000000ff */
[----:B------:R-:W-:Y:S02]  /*3610*/  F2FP.F16.F32.PACK_AB R183, R10, R183 ;  /* 0x000000b70ab7723e */ /* 0x000fe400000000ff */
[----:B------:R-:W-:Y:S01]  /*3620*/  F2FP.F16.F32.PACK_AB R176, R111, R176 ;  /* 0x000000b06fb0723e */ /* 0x000fe200000000ff */
[----:B------:R-:W0:Y:S01]  /*3630*/  MUFU.EX2 R14, R14 ;  /* 0x0000000e000e7308 */ /* 0x000e220000000800 */
[C---:B-1----:R-:W-:Y:S01]  /*3640*/  FADD.FTZ R34, R12.reuse, R11 ;  /* 0x0000000b0c227221 */ /* 0x042fe20000010000 */
[----:B------:R-:W-:Y:S01]  /*3650*/  F2FP.F16.F32.PACK_AB R177, R12, R177 ;  /* 0x000000b10cb1723e */ /* 0x000fe200000000ff */
[----:B------:R-:W-:Y:S01]  /*3660*/  VIADD R12, R94, 0xfffffffe ;  /* 0xfffffffe5e0c7836 */ /* 0x000fe20000000000 */
[----:B------:R-:W-:Y:S01]  /*3670*/  F2FP.F16.F32.PACK_AB R178, R113, R178 ;  /* 0x000000b271b2723e */ /* 0x000fe200000000ff */
[--C-:B------:R-:W-:Y:S01]  /*3680*/  IMAD.MOV.U32 R113, RZ, RZ, R151.reuse ;  /* 0x000000ffff717224 */ /* 0x100fe200078e0097 */
[----:B------:R-:W-:Y:S01]  /*3690*/  F2FP.F16.F32.PACK_AB R172, R115, R172 ;  /* 0x000000ac73ac723e */ /* 0x000fe200000000ff */
[--C-:B------:R-:W-:Y:S01]  /*36a0*/  IMAD.MOV.U32 R115, RZ, RZ, R151.reuse ;  /* 0x000000ffff737224 */ /* 0x100fe200078e0097 */
[----:B------:R-:W1:Y:S01]  /*36b0*/  MUFU.EX2 R173, R173 ;  /* 0x000000ad00ad7308 */ /* 0x000e620000000800 */
[----:B--2---:R-:W-:Y:S01]  /*36c0*/  FADD.FTZ R11, R179, R34 ;  /* 0x00000022b30b7221 */ /* 0x004fe20000010000 */
[----:B------:R-:W-:Y:S01]  /*36d0*/  ISETP.GE.AND P2, PT, R12, R17, PT ;  /* 0x000000110c00720c */ /* 0x000fe20003f46270 */
[--C-:B------:R-:W-:Y:S01]  /*36e0*/  IMAD.MOV.U32 R111, RZ, RZ, R151.reuse ;  /* 0x000000ffff6f7224 */ /* 0x100fe200078e0097 */
[----:B------:R-:W-:Y:S01]  /*36f0*/  F2FP.F16.F32.PACK_AB R174, R117, R174 ;  /* 0x000000ae75ae723e */ /* 0x000fe200000000ff */
[--C-:B------:R-:W-:Y:S01]  /*3700*/  IMAD.MOV.U32 R117, RZ, RZ, R151.reuse ;  /* 0x000000ffff757224 */ /* 0x100fe200078e0097 */
[----:B------:R-:W-:Y:S01]  /*3710*/  F2FP.F16.F32.PACK_AB R168, R119, R168 ;  /* 0x000000a877a8723e */ /* 0x000fe200000000ff */
[----:B------:R-:W-:Y:S01]  /*3720*/  IMAD.MOV.U32 R119, RZ, RZ, R151 ;  /* 0x000000ffff777224 */ /* 0x000fe200078e0097 */
[----:B------:R-:W2:Y:S01]  /*3730*/  MUFU.EX2 R20, R20 ;  /* 0x0000001400147308 */ /* 0x000ea20000000800 */
[----:B0-----:R-:W-:Y:S01]  /*3740*/  FADD.FTZ R36, R14, R11 ;  /* 0x0000000b0e247221 */ /* 0x001fe20000010000 */
[----:B------:R-:W-:Y:S01]  /*3750*/  F2FP.F16.F32.PACK_AB R180, R77, R180 ;  /* 0x000000b44db4723e */ /* 0x000fe200000000ff */
[----:B------:R-:W-:Y:S01]  /*3760*/  IMAD.MOV.U32 R94, RZ, RZ, R151 ;  /* 0x000000ffff5e7224 */ /* 0x000fe200078e0097 */
[----:B------:R-:W-:-:S02]  /*3770*/  F2FP.F16.F32.PACK_AB R182, R81, R182 ;  /* 0x000000b651b6723e */ /* 0x000fc400000000ff */
[----:B------:R-:W-:Y:S02]  /*3780*/  F2FP.F16.F32.PACK_AB R170, R79, R170 ;  /* 0x000000aa4faa723e */ /* 0x000fe400000000ff */
[----:B------:R-:W0:Y:S01]  /*3790*/  MUFU.EX2 R175, R175 ;  /* 0x000000af00af7308 */ /* 0x000e220000000800 */
[----:B-1----:R-:W-:Y:S01]  /*37a0*/  FADD.FTZ R11, R173, R36 ;  /* 0x00000024ad0b7221 */ /* 0x002fe20000010000 */
[----:B------:R-:W-:-:S06]  /*37b0*/  F2FP.F16.F32.PACK_AB R179, R14, R179 ;  /* 0x000000b30eb3723e */ /* 0x000fcc00000000ff */
[----:B------:R-:W1:Y:S01]  /*37c0*/  MUFU.EX2 R24, R24 ;  /* 0x0000001800187308 */ /* 0x000e620000000800 */
[C---:B--2---:R-:W-:Y:S01]  /*37d0*/  FADD.FTZ R36, R20.reuse, R11 ;  /* 0x0000000b14247221 */ /* 0x044fe20000010000 */
[----:B------:R-:W-:Y:S01]  /*37e0*/  FADD.FTZ R11, R79, R38 ;  /* 0x000000264f0b7221 */ /* 0x000fe20000010000 */
[----:B------:R-:W-:-:S05]  /*37f0*/  F2FP.F16.F32.PACK_AB R173, R20, R173 ;  /* 0x000000ad14ad723e */ /* 0x000fca00000000ff */
[----:B------:R-:W2:Y:S01]  /*3800*/  MUFU.EX2 R152, R152 ;  /* 0x0000009800987308 */ /* 0x000ea20000000800 */
[----:B0-----:R-:W-:-:S07]  /*3810*/  FADD.FTZ R5, R175, R36 ;  /* 0x00000024af057221 */ /* 0x001fce0000010000 */
[----:B------:R-:W0:Y:S01]  /*3820*/  MUFU.EX2 R169, R169 ;  /* 0x000000a900a97308 */ /* 0x000e220000000800 */
[C---:B-1----:R-:W-:Y:S01]  /*3830*/  FADD.FTZ R38, R24.reuse, R5 ;  /* 0x0000000518267221 */ /* 0x042fe20000010000 */
[----:B------:R-:W-:-:S06]  /*3840*/  F2FP.F16.F32.PACK_AB R175, R24, R175 ;  /* 0x000000af18af723e */ /* 0x000fcc00000000ff */
[----:B------:R-:W1:Y:S01]  /*3850*/  MUFU.EX2 R57, R57 ;  /* 0x0000003900397308 */ /* 0x000e620000000800 */
[----:B--2---:R-:W-:-:S07]  /*3860*/  FADD.FTZ R40, R152, R11 ;  /* 0x0000000b98287221 */ /* 0x004fce0000010000 */
[----:B------:R-:W2:Y:S01]  /*3870*/  MUFU.EX2 R26, R26 ;  /* 0x0000001a001a7308 */ /* 0x000ea20000000800 */
[----:B0-----:R-:W-:-:S07]  /*3880*/  FADD.FTZ R5, R169, R38 ;  /* 0x00000026a9057221 */ /* 0x001fce0000010000 */
[----:B------:R-:W0:Y:S01]  /*3890*/  MUFU.EX2 R154, R154 ;  /* 0x0000009a009a7308 */ /* 0x000e220000000800 */
[C---:B-1----:R-:W-:Y:S01]  /*38a0*/  FADD.FTZ R11, R57.reuse, R40 ;  /* 0x00000028390b7221 */ /* 0x042fe20000010000 */
[----:B------:R-:W-:-:S06]  /*38b0*/  F2FP.F16.F32.PACK_AB R152, R57, R152 ;  /* 0x000000983998723e */ /* 0x000fcc00000000ff */
[----:B------:R-:W1:Y:S01]  /*38c0*/  MUFU.EX2 R171, R171 ;  /* 0x000000ab00ab7308 */ /* 0x000e620000000800 */
[C---:B--2---:R-:W-:Y:S01]  /*38d0*/  FADD.FTZ R38, R26.reuse, R5 ;  /* 0x000000051a267221 */ /* 0x044fe20000010000 */
[----:B------:R-:W-:-:S06]  /*38e0*/  F2FP.F16.F32.PACK_AB R169, R26, R169 ;  /* 0x000000a91aa9723e */ /* 0x000fcc00000000ff */
[----:B------:R-:W2:Y:S01]  /*38f0*/  MUFU.EX2 R61, R61 ;  /* 0x0000003d003d7308 */ /* 0x000ea20000000800 */
[----:B0-----:R-:W-:-:S07]  /*3900*/  FADD.FTZ R40, R154, R11 ;  /* 0x0000000b9a287221 */ /* 0x001fce0000010000 */
[----:B------:R-:W0:Y:S01]  /*3910*/  MUFU.EX2 R28, R28 ;  /* 0x0000001c001c7308 */ /* 0x000e220000000800 */
[----:B-1----:R-:W-:-:S07]  /*3920*/  FADD.FTZ R5, R171, R38 ;  /* 0x00000026ab057221 */ /* 0x002fce0000010000 */
[----:B------:R-:W1:Y:S01]  /*3930*/  MUFU.EX2 R156, R156 ;  /* 0x0000009c009c7308 */ /* 0x000e620000000800 */
[C---:B--2---:R-:W-:Y:S01]  /*3940*/  FADD.FTZ R11, R61.reuse, R40 ;  /* 0x000000283d0b7221 */ /* 0x044fe20000010000 */
[----:B------:R-:W-:-:S06]  /*3950*/  F2FP.F16.F32.PACK_AB R154, R61, R154 ;  /* 0x0000009a3d9a723e */ /* 0x000fcc00000000ff */
[----:B------:R-:W2:Y:S01]  /*3960*/  MUFU.EX2 R153, R153 ;  /* 0x0000009900997308 */ /* 0x000ea20000000800 */
[C---:B0-----:R-:W-:Y:S01]  /*3970*/  FADD.FTZ R6, R28.reuse, R5 ;  /* 0x000000051c067221 */ /* 0x041fe20000010000 */
[----:B------:R-:W-:-:S06]  /*3980*/  F2FP.F16.F32.PACK_AB R171, R28, R171 ;  /* 0x000000ab1cab723e */ /* 0x000fcc00000000ff */
[----:B------:R-:W0:Y:S01]  /*3990*/  MUFU.EX2 R65, R65 ;  /* 0x0000004100417308 */ /* 0x000e220000000800 */
[----:B-1----:R-:W-:-:S07]  /*39a0*/  FADD.FTZ R40, R156, R11 ;  /* 0x0000000b9c287221 */ /* 0x002fce0000010000 */
[----:B------:R-:W1:Y:S01]  /*39b0*/  MUFU.EX2 R30, R30 ;  /* 0x0000001e001e7308 */ /* 0x000e620000000800 */
[----:B--2---:R-:W-:-:S07]  /*39c0*/  FADD.FTZ R5, R153, R6 ;  /* 0x0000000699057221 */ /* 0x004fce0000010000 */
[----:B------:R-:W2:Y:S01]  /*39d0*/  MUFU.EX2 R158, R158 ;  /* 0x0000009e009e7308 */ /* 0x000ea20000000800 */
[C---:B0-----:R-:W-:Y:S01]  /*39e0*/  FADD.FTZ R11, R65.reuse, R40 ;  /* 0x00000028410b7221 */ /* 0x041fe20000010000 */
[----:B------:R-:W-:-:S06]  /*39f0*/  F2FP.F16.F32.PACK_AB R156, R65, R156 ;  /* 0x0000009c419c723e */ /* 0x000fcc00000000ff */
        /* <DEDUP_REMOVED lines=19> */
[----:B------:R-:W-:Y:S01]  /*3b30*/  F2FP.F16.F32.PACK_AB R160, R89, R160 ;  /* 0x000000a059a0723e */ /* 0x000fe200000000ff */
[----:B------:R-:W-:-:S05]  /*3b40*/  IMAD.MOV.U32 R89, RZ, RZ, R151 ;  /* 0x000000ffff597224 */ /* 0x000fca00078e0097 */
        /* <DEDUP_REMOVED lines=9> */
[----:B------:R-:W-:Y:S01]  /*3be0*/  F2FP.F16.F32.PACK_AB R162, R93, R162 ;  /* 0x000000a25da2723e */ /* 0x000fe200000000ff */
[----:B------:R-:W-:-:S05]  /*3bf0*/  IMAD.MOV.U32 R93, RZ, RZ, R151 ;  /* 0x000000ffff5d7224 */ /* 0x000fca00078e0097 */
        /* <DEDUP_REMOVED lines=9> */
[----:B------:R-:W-:Y:S01]  /*3c90*/  F2FP.F16.F32.PACK_AB R164, R95, R164 ;  /* 0x000000a45fa4723e */ /* 0x000fe200000000ff */
[----:B------:R-:W-:-:S05]  /*3ca0*/  IMAD.MOV.U32 R95, RZ, RZ, R151 ;  /* 0x000000ffff5f7224 */ /* 0x000fca00078e0097 */
[----:B------:R1:W3:Y:S01]  /*3cb0*/  MUFU.EX2 R40, R121 ;  /* 0x0000007900287308 */ /* 0x0002e20000000800 */
[C---:B--2---:R-:W-:Y:S01]  /*3cc0*/  FADD.FTZ R44, R38.reuse, R5 ;  /* 0x00000005262c7221 */ /* 0x044fe20000010000 */
[----:B------:R-:W-:-:S06]  /*3cd0*/  F2FP.F16.F32.PACK_AB R161, R38, R69 ;  /* 0x0000004526a1723e */ /* 0x000fcc00000000ff */
[----:B------:R-:W2:Y:S01]  /*3ce0*/  MUFU.EX2 R123, R123 ;  /* 0x0000007b007b7308 */ /* 0x000ea20000000800 */
[----:B0-----:R-:W-:Y:S01]  /*3cf0*/  FADD.FTZ R5, R73, R44 ;  /* 0x0000002c49057221 */ /* 0x001fe20000010000 */
[----:B-1----:R-:W-:-:S06]  /*3d00*/  IMAD.MOV.U32 R121, RZ, RZ, R151 ;  /* 0x000000ffff797224 */ /* 0x002fcc00078e0097 */
[----:B------:R-:W0:Y:S01]  /*3d10*/  MUFU.EX2 R42, R83 ;  /* 0x00000053002a7308 */ /* 0x000e220000000800 */
[C---:B---3--:R-:W-:Y:S01]  /*3d20*/  FADD.FTZ R10, R40.reuse, R5 ;  /* 0x00000005280a7221 */ /* 0x048fe20000010000 */
[----:B------:R-:W-:-:S06]  /*3d30*/  F2FP.F16.F32.PACK_AB R163, R40, R73 ;  /* 0x0000004928a3723e */ /* 0x000fcc00000000ff */
[----:B------:R-:W1:Y:S01]  /*3d40*/  MUFU.EX2 R91, R91 ;  /* 0x0000005b005b7308 */ /* 0x000e620000000800 */
[----:B--2---:R-:W-:-:S07]  /*3d50*/  FADD.FTZ R5, R123, R10 ;  /* 0x0000000a7b057221 */ /* 0x004fce0000010000 */
[----:B------:R-:W2:Y:S01]  /*3d60*/  MUFU.EX2 R166, R166 ;  /* 0x000000a600a67308 */ /* 0x000ea20000000800 */
[C---:B0-----:R-:W-:Y:S01]  /*3d70*/  FADD.FTZ R10, R42.reuse, R5 ;  /* 0x000000052a0a7221 */ /* 0x041fe20000010000 */
[----:B------:R-:W-:Y:S01]  /*3d80*/  F2FP.F16.F32.PACK_AB R165, R42, R123 ;  /* 0x0000007b2aa5723e */ /* 0x000fe200000000ff */
[----:B------:R-:W-:-:S05]  /*3d90*/  IMAD.MOV.U32 R123, RZ, RZ, R151 ;  /* 0x000000ffff7b7224 */ /* 0x000fca00078e0097 */
[----:B------:R0:W3:Y:S01]  /*3da0*/  MUFU.EX2 R8, R125 ;  /* 0x0000007d00087308 */ /* 0x0000e20000000800 */
[----:B-1----:R-:W-:Y:S01]  /*3db0*/  FADD.FTZ R5, R91, R10 ;  /* 0x0000000a5b057221 */ /* 0x002fe20000010000 */
[----:B------:R-:W-:-:S06]  /*3dc0*/  IMAD.MOV.U32 R10, RZ, RZ, 0x3f800000 ;  /* 0x3f800000ff0a7424 */ /* 0x000fcc00078e00ff */
[----:B------:R-:W1:Y:S01]  /*3dd0*/  MUFU.EX2 R85, R85 ;  /* 0x0000005500557308 */ /* 0x000e620000000800 */
[----:B--2---:R-:W-:Y:S01]  /*3de0*/  FADD.FTZ R6, R166, R11 ;  /* 0x0000000ba6067221 */ /* 0x004fe20000010000 */
[----:B0-----:R-:W-:Y:S02]  /*3df0*/  IMAD.MOV.U32 R125, RZ, RZ, R151 ;  /* 0x000000ffff7d7224 */ /* 0x001fe400078e0097 */
[C---:B---3--:R-:W-:Y:S01]  /*3e00*/  FADD.FTZ R5, R8.reuse, R5 ;  /* 0x0000000508057221 */ /* 0x048fe20000010000 */
[----:B------:R-:W-:Y:S01]  /*3e10*/  F2FP.F16.F32.PACK_AB R167, R8, R91 ;  /* 0x0000005b08a7723e */ /* 0x000fe200000000ff */
[----:B------:R-:W-:Y:S02]  /*3e20*/  IMAD.MOV.U32 R8, RZ, RZ, 0x3f800000 ;  /* 0x3f800000ff087424 */ /* 0x000fe400078e00ff */
[----:B------:R-:W-:Y:S02]  /*3e30*/  IMAD.MOV.U32 R91, RZ, RZ, R151 ;  /* 0x000000ffff5b7224 */ /* 0x000fe400078e0097 */
[C---:B-1----:R-:W-:Y:S01]  /*3e40*/  FADD.FTZ R6, R85.reuse, R6 ;  /* 0x0000000655067221 */ /* 0x042fe20000010000 */
[----:B------:R-:W-:Y:S01]  /*3e50*/  F2FP.F16.F32.PACK_AB R166, R85, R166 ;  /* 0x000000a655a6723e */ /* 0x000fe200000000ff */
[----:B------:R-:W-:Y:S06]  /*3e60*/  @!P2 BRA `(.L_x_183) ;  /* 0x0000002000d8a947 */ /* 0x000fec0003800000 */
[----:B------:R-:W-:Y:S01]  /*3e70*/  R2UR UR31, R2 ;  /* 0x00000000021f72ca */ /* 0x000fe200000e0000 */
[----:B------:R-:W-:Y:S01]  /*3e80*/  IMAD.MOV.U32 R11, RZ, RZ, R9 ;  /* 0x000000ffff0b7224 */ /* 0x000fe200078e0009 */
[----:B------:R-:W-:Y:S01]  /*3e90*/  CS2R R150, SRZ ;  /* 0x0000000000967805 */ /* 0x000fe2000001ff00 */
[----:B------:R-:W-:Y:S01]  /*3ea0*/  IMAD.MOV.U32 R15, RZ, RZ, R3 ;  /* 0x000000ffff0f7224 */ /* 0x000fe200078e0003 */
[----:B------:R-:W-:Y:S01]  /*3eb0*/  CS2R R146, SRZ ;  /* 0x0000000000927805 */ /* 0x000fe2000001ff00 */
[----:B------:R-:W-:Y:S01]  /*3ec0*/  IMAD.MOV.U32 R13, RZ, RZ, R16 ;  /* 0x000000ffff0d7224 */ /* 0x000fe200078e0010 */
[----:B------:R-:W-:Y:S01]  /*3ed0*/  CS2R R142, SRZ ;  /* 0x00000000008e7805 */ /* 0x000fe2000001ff00 */
[----:B------:R-:W-:Y:S01]  /*3ee0*/  IMAD.MOV.U32 R8, RZ, RZ, 0x3f800000 ;  /* 0x3f800000ff087424 */ /* 0x000fe200078e00ff */
        /* <DEDUP_REMOVED lines=28> */
[----:B------:R-:W-:-:S07]  /*40b0*/  CS2R R88, SRZ ;  /* 0x0000000000587805 */ /* 0x000fce000001ff00 */
.L_x_192:
        /* <DEDUP_REMOVED lines=8> */
.L_x_184:
[----:B------:R-:W0:Y:S01]  /*4140*/  S2UR UR6, SR_CgaCtaId ;  /* 0x00000000000679c3 */ /* 0x000e220000008800 */
[----:B------:R-:W-:Y:S01]  /*4150*/  UMOV UR5, 0x400 ;  /* 0x0000040000057882 */ /* 0x000fe20000000000 */
[----:B------:R-:W-:Y:S01]  /*4160*/  IMAD.U32 R9, RZ, RZ, UR4 ;  /* 0x00000004ff097e24 */ /* 0x000fe2000f8e00ff */
[----:B------:R-:W-:Y:S01]  /*4170*/  SHF.L.U32 R3, R16, 0x1f, RZ ;  /* 0x0000001f10037819 */ /* 0x000fe200000006ff */
[----:B0-----:R-:W-:-:S06]  /*4180*/  ULEA UR5, UR6, UR5, 0x18 ;  /* 0x0000000506057291 */ /* 0x001fcc000f8ec03f */
[----:B------:R-:W-:-:S04]  /*4190*/  IMAD.U32 R0, RZ, RZ, UR5 ;  /* 0x00000005ff007e24 */ /* 0x000fc8000f8e00ff */
[----:B------:R-:W-:-:S04]  /*41a0*/  IMAD R14, R9, 0x8, R0 ;  /* 0x00000008090e7824 */ /* 0x000fc800078e0200 */
[----:B------:R0:W1:Y:S01]  /*41b0*/  SYNCS.PHASECHK.TRANS64.TRYWAIT P2, [R14+URZ+0x34830], R3 ;  /* 0x034830030e0075a7 */ /* 0x000062000804017f */
[----:B------:R-:W-:Y:S05]  /*41c0*/  @!P0 BRA `(.L_x_185) ;  /* 0x0000000000048947 */ /* 0x000fea0003800000 */
[----:B------:R-:W-:Y:S01]  /*41d0*/  BPT.TRAP 0x1 ;  /* 0x000000040000795c */ /* 0x000fe20000300000 */
.L_x_185:
[----:B------:R-:W-:Y:S01]  /*41e0*/  IMAD R4, R2, 0xc00, R7 ;  /* 0x00000c0002047824 */ /* 0x000fe200078e0207 */
[----:B-1----:R-:W-:Y:S06]  /*41f0*/  @P2 BRA `(.L_x_186) ;  /* 0x0000000000082947 */ /* 0x002fec0003800000 */
[----:B------:R-:W1:Y:S02]  /*4200*/  SYNCS.PHASECHK.TRANS64.TRYWAIT P2, [R14+URZ+0x34830], R3 ;  /* 0x034830030e0075a7 */ /* 0x000e64000804017f */
[----:B-1----:R-:W-:Y:S05]  /*4210*/  @!P2 BRA `(.L_x_187) ;  /* 0x000000c000e8a947 */ /* 0x002fea0003800000 */
.L_x_186:
[----:B------:R-:W-:Y:S01]  /*4220*/  R2UR UR30, R4 ;  /* 0x00000000041e72ca */ /* 0x000fe200000e0000 */
[----:B------:R-:W-:Y:S01]  /*4230*/  WARPGROUP.ARRIVE ;  /* 0x00000000000079c5 */ /* 0x000fe20000000000 */
[----:B------:R-:W-:Y:S01]  /*4240*/  UMOV UR4, UR52 ;  /* 0x0000003400047c82 */ /* 0x000fe20008000000 */
[----:B------:R-:W-:Y:S01]  /*4250*/  UMOV UR5, UR53 ;  /* 0x0000003500057c82 */ /* 0x000fe20008000000 */
        /* <DEDUP_REMOVED lines=9> */
[----:B------:R-:W-:Y:S01]  /*42f0*/  UMOV UR6, UR30 ;  /* 0x0000001e00067c82 */ /* 0x000fe20008000000 */
[----:B------:R-:W-:Y:S01]  /*4300*/  UIADD3 UR10, UR30, 0x4, URZ ;  /* 0x000000041e0a7890 */ /* 0x000fe2000fffe03f */
[----:B------:R-:W-:Y:S01]  /*4310*/  HGMMA.64x128x16.F32 R24, gdesc[UR4], RZ, !UPT, gsb0 ;  /* 0x01e00000041879f0 */ /* 0x000fe2000c0008ff */
[----:B------:R-:W-:Y:S01]  /*4320*/  UIADD3 UR6, UR30, 0x2, URZ ;  /* 0x000000021e067890 */ /* 0x000fe2000fffe03f */
[-C--:B------:R-:W-:Y:S01]  /*4330*/  FMUL.FTZ R88, R88, R10.reuse ;  /* 0x0000000a58587220 */ /* 0x080fe20000410000 */
[----:B------:R-:W-:Y:S01]  /*4340*/  UMOV UR4, UR56 ;  /* 0x0000003800047c82 */ /* 0x000fe20008000000 */
[----:B------:R-:W-:Y:S01]  /*4350*/  UMOV UR5, UR57 ;  /* 0x0000003900057c82 */ /* 0x000fe20008000000 */
[----:B------:R-:W-:Y:S01]  /*4360*/  UMOV UR7, 0x40000040 ;  /* 0x4000004000077882 */ /* 0x000fe20000000000 */
        /* <DEDUP_REMOVED lines=74> */
[----:B------:R-:W-:Y:S01]  /*4810*/  HGMMA.64x128x16.F32 R24, gdesc[UR4], R24, gsb0 ;  /* 0x01e00000041879f0 */ /* 0x000fe20008000818 */
[----:B------:R-:W-:Y:S01]  /*4820*/  UIADD3 UR6, UR30, 0x406, URZ ;  /* 0x000004061e067890 */ /* 0x000fe2000fffe03f */
[----:B------:R-:W-:Y:S01]  /*4830*/  UMOV UR4, UR28 ;  /* 0x0000001c00047c82 */ /* 0x000fe20008000000 */
[----:B------:R-:W-:Y:S01]  /*4840*/  UMOV UR5, UR29 ;  /* 0x0000001d00057c82 */ /* 0x000fe20008000000 */
[----:B------:R-:W-:Y:S01]  /*4850*/  UMOV UR7, 0x40000040 ;  /* 0x4000004000077882 */ /* 0x000fe20000000000 */
        /* <DEDUP_REMOVED lines=33> */
.L_x_188:
[----:B01----:R-:W-:Y:S01]  /*4a70*/  IMAD.U32 R3, RZ, RZ, UR31 ;  /* 0x0000001fff037e24 */ /* 0x003fe2000f8e00ff */
[----:B------:R-:W-:-:S03]  /*4a80*/  SHF.L.U32 R4, R13, 0x1f, RZ ;  /* 0x0000001f0d047819 */ /* 0x000fc600000006ff */
[----:B------:R-:W-:-:S04]  /*4a90*/  IMAD R13, R3, 0x8, R0 ;  /* 0x00000008030d7824 */ /* 0x000fc800078e0200 */
[----:B------:R0:W1:Y:S01]  /*4aa0*/  SYNCS.PHASECHK.TRANS64.TRYWAIT P2, [R13+URZ+0x34850], R4 ;  /* 0x034850040d0075a7 */ /* 0x000062000804017f */
[----:B------:R-:W-:Y:S05]  /*4ab0*/  @!P0 BRA `(.L_x_189) ;  /* 0x0000000000048947 */ /* 0x000fea0003800000 */
[----:B------:R-:W-:Y:S01]  /*4ac0*/  BPT.TRAP 0x1 ;  /* 0x000000040000795c */ /* 0x000fe20000300000 */
.L_x_189:
[----:B-1----:R-:W-:Y:S05]  /*4ad0*/  @P2 BRA `(.L_x_190) ;  /* 0x0000000000082947 */ /* 0x002fea0003800000 */
[----:B------:R-:W1:Y:S02]  /*4ae0*/  SYNCS.PHASECHK.TRANS64.TRYWAIT P2, [R13+URZ+0x34850], R4 ;  /* 0x034850040d0075a7 */ /* 0x000e64000804017f */
[----:B-1----:R-:W-:Y:S05]  /*4af0*/  @!P2 BRA `(.L_x_191) ;  /* 0x000000b800c4a947 */ /* 0x002fea0003800000 */
.L_x_190:
[----:B------:R-:W-:Y:S01]  /*4b00*/  R2UR UR4, R0 ;  /* 0x00000000000472ca */ /* 0x000fe200000e0000 */
[----:B------:R-:W-:Y:S01]  /*4b10*/  WARPGROUP.ARRIVE ;  /* 0x00000000000079c5 */ /* 0x000fe20000000000 */
[----:B------:R-:W-:Y:S01]  /*4b20*/  UMOV UR7, 0x40000040 ;  /* 0x4000004000077882 */ /* 0x000fe20000000000 */
[----:B01----:R-:W-:Y:S02]  /*4b30*/  FMNMX.FTZ R4, R24, R15, !PT ;  /* 0x0000000f18047209 */ /* 0x003fe40007810000 */
[C---:B------:R-:W-:Y:S01]  /*4b40*/  ISETP.GT.AND P2, PT, R12.reuse, R17, PT ;  /* 0x000000110c00720c */ /* 0x040fe20003f44270 */
[----:B------:R-:W-:Y:S01]  /*4b50*/  VIADD R12, R12, 0xffffffff ;  /* 0xffffffff0c0c7836 */ /* 0x000fe20000000000 */
[----:B------:R-:W-:-:S04]  /*4b60*/  FMNMX.FTZ R3, R25, R4, !PT ;  /* 0x0000000419037209 */ /* 0x000fc80007810000 */
[----:B------:R-:W-:Y:S02]  /*4b70*/  FMNMX.FTZ R4, R28, R3, !PT ;  /* 0x000000031c047209 */ /* 0x000fe40007810000 */
[----:B------:R-:W-:Y:S02]  /*4b80*/  UIADD3 UR4, UR4, 0x400, URZ ;  /* 0x0000040004047890 */ /* 0x000fe4000fffe03f */
[----:B------:R-:W-:Y:S02]  /*4b90*/  FMNMX.FTZ R3, R29, R4, !PT ;  /* 0x000000041d037209 */ /* 0x000fe40007810000 */
[----:B------:R-:W-:Y:S02]  /*4ba0*/  USHF.R.U32.HI UR4, URZ, 0x4, UR4 ;  /* 0x000000043f047899 */ /* 0x000fe40008011604 */
[----:B------:R-:W-:Y:S02]  /*4bb0*/  FMNMX.FTZ R4, R32, R3, !PT ;  /* 0x0000000320047209 */ /* 0x000fe40007810000 */
[----:B------:R-:W-:-:S02]  /*4bc0*/  ULOP3.LUT UR4, UR4, 0x3fff, URZ, 0xc0, !UPT ;  /* 0x00003fff04047892 */ /* 0x000fc4000f8ec03f */
[----:B------:R-:W-:Y:S02]  /*4bd0*/  FMNMX.FTZ R3, R33, R4, !PT ;  /* 0x0000000421037209 */ /* 0x000fe40007810000 */
[----:B------:R-:W-:Y:S02]  /*4be0*/  ULOP3.LUT UR4, UR4, 0x4000000, URZ, 0xfc, !UPT ;  /* 0x0400000004047892 */ /* 0x000fe4000f8efc3f */
[----:B------:R-:W-:Y:S02]  /*4bf0*/  FMNMX.FTZ R4, R36, R3, !PT ;  /* 0x0000000324047209 */ /* 0x000fe40007810000 */
        /* <DEDUP_REMOVED lines=30> */
[----:B------:R-:W-:Y:S02]  /*4de0*/  FMNMX.FTZ R8, R85, R4, !PT ;  /* 0x0000000455087209 */ /* 0x000fe40007810000 */
[----:B------:R-:W0:Y:S03]  /*4df0*/  LDC R4, c[0x0][0x988] ;  /* 0x00026200ff047b82 */ /* 0x000e260000000800 */
[----:B------:R-:W1:Y:S02]  /*4e00*/  SHFL.BFLY PT, R3, R8, 0x2, 0x1f ;  /* 0x0c401f0008037f89 */ /* 0x000e6400000e0000 */
[----:B-1----:R-:W-:Y:S02]  /*4e10*/  FMNMX.FTZ R9, R8, R3, !PT ;  /* 0x0000000308097209 */ /* 0x002fe40007810000 */
[----:B------:R-:W-:-:S03]  /*4e20*/  FMNMX.FTZ R8, R26, R11, !PT ;  /* 0x0000000b1a087209 */ /* 0x000fc60007810000 */
[----:B------:R-:W1:Y:S01]  /*4e30*/  SHFL.BFLY PT, R10, R9, 0x1, 0x1f ;  /* 0x0c201f00090a7f89 */ /* 0x000e6200000e0000 */
[----:B------:R-:W-:Y:S02]  /*4e40*/  WARPGROUP.DEPBAR.LE gsb0, 0x0 ;  /* 0x00008000000079c5 */ /* 0x000fe40000010000 */
[----:B------:R-:W-:-:S06]  /*4e50*/  WARPGROUP.ARRIVE ;  /* 0x00000000000079c5 */ /* 0x000fcc0000000000 */
[----:B------:R-:W-:Y:S01]  /*4e60*/  HGMMA.64x128x16.F32 R88, R176, gdesc[UR4].tnspB, R88, gsb0 ;  /* 0x41e00004b0587df0 */ /* 0x000fe20008000858 */
[----:B------:R-:W-:Y:S01]  /*4e70*/  UIADD3 UR6, UR4, 0x100, URZ ;  /* 0x0000010004067890 */ /* 0x000fe2000fffe03f */
[----:B-1----:R-:W-:Y:S01]  /*4e80*/  FMNMX.FTZ R3, R9, R10, !PT ;  /* 0x0000000a09037209 */ /* 0x002fe20007810000 */
[----:B------:R-:W-:Y:S01]  /*4e90*/  UMOV UR7, 0x40000040 ;  /* 0x4000004000077882 */ /* 0x000fe20000000000 */
[----:B------:R-:W-:-:S03]  /*4ea0*/  FMNMX.FTZ R9, R27, R8, !PT ;  /* 0x000000081b097209 */ /* 0x000fc60007810000 */
[----:B------:R-:W-:Y:S01]  /*4eb0*/  FADD.FTZ R15, -R3, R15 ;  /* 0x0000000f030f7221 */ /* 0x000fe20000010100 */
[----:B------:R-:W-:-:S03]  /*4ec0*/  FMNMX.FTZ R8, R30, R9, !PT ;  /* 0x000000091e087209 */ /* 0x000fc60007810000 */
[----:B0-----:R-:W-:Y:S01]  /*4ed0*/  FMUL.FTZ R10, R15, R4 ;  /* 0x000000040f0a7220 */ /* 0x001fe20000410000 */
[----:B------:R-:W-:Y:S01]  /*4ee0*/  FMNMX.FTZ R9, R31, R8, !PT ;  /* 0x000000081f097209 */ /* 0x000fe20007810000 */
[----:B------:R-:W-:-:S03]  /*4ef0*/  FMUL.FTZ R15, R3, R4 ;  /* 0x00000004030f7220 */ /* 0x000fc60000410000 */
        /* <DEDUP_REMOVED lines=17> */
[----:B------:R-:W-:Y:S03]  /*5010*/  MUFU.EX2 R10, R10 ;  /* 0x0000000a000a7308 */ /* 0x000fe60000000800 */
[----:B------:R-:W-:-:S04]  /*5020*/  FMNMX.FTZ R9, R43, R8, !PT ;  /* 0x000000082b097209 */ /* 0x000fc80007810000 */
[----:B------:R-:W-:Y:S01]  /*5030*/  FMNMX.FTZ R8, R46, R9, !PT ;  /* 0x000000092e087209 */ /* 0x000fe20007810000 */
[----:B------:R-:W0:Y:S03]  /*5040*/  MUFU.EX2 R21, R21 ;  /* 0x0000001500157308 */ /* 0x000e260000000800 */
[----:B------:R-:W-:-:S04]  /*5050*/  FMNMX.FTZ R9, R47, R8, !PT ;  /* 0x000000082f097209 */ /* 0x000fc80007810000 */
[----:B------:R-:W-:Y:S01]  /*5060*/  FMNMX.FTZ R8, R50, R9, !PT ;  /* 0x0000000932087209 */ /* 0x000fe20007810000 */
[----:B------:R-:W1:Y:S03]  /*5070*/  MUFU.EX2 R180, R180 ;  /* 0x000000b400b47308 */ /* 0x000e660000000800 */
[----:B------:R-:W-:-:S04]  /*5080*/  FMNMX.FTZ R9, R51, R8, !PT ;  /* 0x0000000833097209 */ /* 0x000fc80007810000 */
[----:B------:R-:W-:Y:S01]  /*5090*/  FMNMX.FTZ R8, R54, R9, !PT ;  /* 0x0000000936087209 */ /* 0x000fe20007810000 */
[----:B------:R-:W-:Y:S03]  /*50a0*/  MUFU.EX2 R182, R182 ;  /* 0x000000b600b67308 */ /* 0x000fe60000000800 */
        /* <DEDUP_REMOVED lines=24> */
[----:B------:R-:W-:-:S05]  /*5230*/  FMNMX.FTZ R8, R87, R8, !PT ;  /* 0x0000000857087209 */ /* 0x000fca0007810000 */
[----:B------:R-:W2:Y:S01]  /*5240*/  SHFL.BFLY PT, R9, R8, 0x2, 0x1f ;  /* 0x0c401f0008097f89 */ /* 0x000ea200000e0000 */
[----:B------:R-:W-:Y:S02]  /*5250*/  WARPGROUP.DEPBAR.LE gsb0, 0x0 ;  /* 0x00008000000079c5 */ /* 0x000fe40000010000 */
[----:B------:R-:W-:Y:S01]  /*5260*/  WARPGROUP.ARRIVE ;  /* 0x00000000000079c5 */ /* 0x000fe20000000000 */
[-CC-:B------:R-:W-:Y:S01]  /*5270*/  FFMA.FTZ R176, R32, R4.reuse, -R15.reuse ;  /* 0x0000000420b07223 */ /* 0x180fe2000001080f */
[-CC-:B------:R-:W-:Y:S01]  /*5280*/  FFMA.FTZ R178, R36, R4.reuse, -R15.reuse ;  /* 0x0000000424b27223 */ /* 0x180fe2000001080f */
[----:B------:R-:W-:-:S03]  /*5290*/  FFMA.FTZ R32, R84, R4, -R15 ;  /* 0x0000000454207223 */ /* 0x000fc6000001080f */
[----:B------:R-:W-:Y:S01]  /*52a0*/  HGMMA.64x128x16.F32 R88, R172, gdesc[UR4].tnspB, R88, gsb0 ;  /* 0x41e00004ac587df0 */ /* 0x000fe20008000858 */
[----:B------:R-:W-:Y:S01]  /*52b0*/  UIADD3 UR6, UR4, 0x180, URZ ;  /* 0x0000018004067890 */ /* 0x000fe2000fffe03f */
[----:B------:R-:W-:Y:S01]  /*52c0*/  MUFU.EX2 R176, R176 ;  /* 0x000000b000b07308 */ /* 0x000fe20000000800 */
[----:B------:R-:W-:Y:S01]  /*52d0*/  UMOV UR7, 0x40000040 ;  /* 0x4000004000077882 */ /* 0x000fe20000000000 */
[----:B--2---:R-:W-:-:S05]  /*52e0*/  FMNMX.FTZ R9, R8, R9, !PT ;  /* 0x0000000908097209 */ /* 0x004fca0007810000 */
[----:B------:R-:W2:Y:S01]  /*52f0*/  SHFL.BFLY PT, R8, R9, 0x1, 0x1f ;  /* 0x0c201f0009087f89 */ /* 0x000ea200000e0000 */
[----:B------:R-:W-:Y:S08]  /*5300*/  MUFU.EX2 R178, R178 ;  /* 0x000000b200b27308 */ /* 0x000ff00000000800 */
[----:B------:R-:W-:Y:S01]  /*5310*/  MUFU.EX2 R32, R32 ;  /* 0x0000002000207308 */ /* 0x000fe20000000800 */
[----:B--2---:R-:W-:Y:S01]  /*5320*/  FMNMX.FTZ R9, R9, R8, !PT ;  /* 0x0000000809097209 */ /* 0x004fe20007810000 */
[----:B------:R-:W-:-:S02]  /*5330*/  WARPGROUP.DEPBAR.LE gsb0, 0x0 ;  /* 0x00008000000079c5 */ /* 0x000fc40000010000 */
[----:B------:R-:W-:Y:S01]  /*5340*/  WARPGROUP.ARRIVE ;  /* 0x00000000000079c5 */ /* 0x000fe20000000000 */
[-CC-:B------:R-:W-:Y:S01]  /*5350*/  FFMA.FTZ R172, R40, R4.reuse, -R15.reuse ;  /* 0x0000000428ac7223 */ /* 0x180fe2000001080f */
[----:B------:R-:W-:-:S04]  /*5360*/  FFMA.FTZ R174, R44, R4, -R15 ;  /* 0x000000042cae7223 */ /* 0x000fc8000001080f */
[----:B------:R-:W-:Y:S01]  /*5370*/  HGMMA.64x128x16.F32 R88, R168, gdesc[UR4].tnspB, R88, gsb0 ;  /* 0x41e00004a8587df0 */ /* 0x000fe20008000858 */
[----:B------:R-:W-:Y:S01]  /*5380*/  UIADD3 UR6, UR4, 0x200, URZ ;  /* 0x0000020004067890 */ /* 0x000fe2000fffe03f */
[----:B------:R-:W-:Y:S01]  /*5390*/  MUFU.EX2 R172, R172 ;  /* 0x000000ac00ac7308 */ /* 0x000fe20000000800 */
[----:B------:R-:W-:-:S07]  /*53a0*/  UMOV UR7, 0x40000040 ;  /* 0x4000004000077882 */ /* 0x000fce0000000000 */
[----:B------:R-:W-:Y:S01]  /*53b0*/  MUFU.EX2 R174, R174 ;  /* 0x000000ae00ae7308 */ /* 0x000fe20000000800 */
[----:B------:R-:W-:Y:S02]  /*53c0*/  WARPGROUP.DEPBAR.LE gsb0, 0x0 ;  /* 0x00008000000079c5 */ /* 0x000fe40000010000 */
        /* <DEDUP_REMOVED lines=11> */
[-CC-:B------:R-:W-:Y:S01]  /*5480*/  FFMA.FTZ R155, R33, R4.reuse, -R15.reuse ;  /* 0x00000004219b7223 */ /* 0x180fe2000001080f */
[-CC-:B------:R-:W-:Y:S01]  /*5490*/  FFMA.FTZ R29, R49, R4.reuse, -R15.reuse ;  /* 0x00000004311d7223 */ /* 0x180fe2000001080f */
[-CC-:B------:R-:W-:Y:S01]  /*54a0*/  FFMA.FTZ R33, R41, R4.reuse, -R15.reuse ;  /* 0x0000000429217223 */ /* 0x180fe2000001080f */
[-CC-:B------:R-:W-:Y:S01]  /*54b0*/  FFMA.FTZ R49, R57, R4.reuse, -R15.reuse ;  /* 0x0000000439317223 */ /* 0x180fe2000001080f */
[----:B------:R-:W-:Y:S01]  /*54c0*/  HGMMA.64x128x16.F32 R88, R156, gdesc[UR4].tnspB, R88, gsb0 ;  /* 0x41e000049c587df0 */ /* 0x000fe20008000858 */
[----:B------:R-:W-:Y:S01]  /*54d0*/  UIADD3 UR6, UR4, 0x300, URZ ;  /* 0x0000030004067890 */ /* 0x000fe2000fffe03f */
[-CC-:B------:R-:W-:Y:S01]  /*54e0*/  FFMA.FTZ R41, R61, R4.reuse, -R15.reuse ;  /* 0x000000043d297223 */ /* 0x180fe2000001080f */
[----:B------:R-:W-:Y:S01]  /*54f0*/  UMOV UR7, 0x40000040 ;  /* 0x4000004000077882 */ /* 0x000fe20000000000 */
[----:B------:R-:W-:Y:S01]  /*5500*/  UIADD3 UR4, UR4, 0x380, URZ ;  /* 0x0000038004047890 */ /* 0x000fe2000fffe03f */
[-CC-:B------:R-:W-:Y:S01]  /*5510*/  FFMA.FTZ R57, R69, R4.reuse, -R15.reuse ;  /* 0x0000000445397223 */ /* 0x180fe2000001080f */
[-CC-:B------:R-:W-:Y:S01]  /*5520*/  FFMA.FTZ R152, R56, R4.reuse, -R15.reuse ;  /* 0x0000000438987223 */ /* 0x180fe2000001080f */
[-CC-:B------:R-:W-:Y:S01]  /*5530*/  FFMA.FTZ R154, R60, R4.reuse, -R15.reuse ;  /* 0x000000043c9a7223 */ /* 0x180fe2000001080f */
[-CC-:B------:R-:W-:Y:S01]  /*5540*/  FFMA.FTZ R61, R73, R4.reuse, -R15.reuse ;  /* 0x00000004493d7223 */ /* 0x180fe2000001080f */
[----:B------:R-:W-:Y:S01]  /*5550*/  FFMA.FTZ R69, R81, R4, -R15 ;  /* 0x0000000451457223 */ /* 0x000fe2000001080f */
        /* <DEDUP_REMOVED lines=20> */
[-C--:B------:R-:W-:Y:S01]  /*56a0*/  FMUL.FTZ R8, R15, R4.reuse ;  /* 0x000000040f087220 */ /* 0x080fe20000410000 */
[----:B------:R-:W-:-:S03]  /*56b0*/  FMUL.FTZ R15, R9, R4 ;  /* 0x00000004090f7220 */ /* 0x000fc60000410000 */
[----:B------:R-:W-:Y:S01]  /*56c0*/  MUFU.EX2 R156, R156 ;  /* 0x0000009c009c7308 */ /* 0x000fe20000000800 */
[-CC-:B------:R-:W-:Y:S01]  /*56d0*/  FFMA.FTZ R181, R26, R4.reuse, -R15.reuse ;  /* 0x000000041ab57223 */ /* 0x180fe2000001080f */
[-CC-:B------:R-:W-:Y:S01]  /*56e0*/  FFMA.FTZ R26, R27, R4.reuse, -R15.reuse ;  /* 0x000000041b1a7223 */ /* 0x180fe2000001080f */
[-CC-:B------:R-:W-:Y:S01]  /*56f0*/  FFMA.FTZ R183, R30, R4.reuse, -R15.reuse ;  /* 0x000000041eb77223 */ /* 0x180fe2000001080f */
[-CC-:B------:R-:W-:Y:S01]  /*5700*/  FFMA.FTZ R30, R31, R4.reuse, -R15.reuse ;  /* 0x000000041f1e7223 */ /* 0x180fe2000001080f */
[----:B------:R-:W-:Y:S02]  /*5710*/  @!P1 VIADD R27, R14, 0x34840 ;  /* 0x000348400e1b9836 */ /* 0x000fe40000000000 */
[-CC-:B------:R-:W-:Y:S01]  /*5720*/  FFMA.FTZ R177, R34, R4.reuse, -R15.reuse ;  /* 0x0000000422b17223 */ /* 0x180fe2000001080f */
[----:B------:R-:W-:Y:S01]  /*5730*/  FFMA.FTZ R34, R35, R4, -R15 ;  /* 0x0000000423227223 */ /* 0x000fe2000001080f */
[----:B------:R-:W-:Y:S01]  /*5740*/  MUFU.EX2 R8, R8 ;  /* 0x0000000800087308 */ /* 0x000fe20000000800 */
[----:B0-----:R-:W-:Y:S01]  /*5750*/  FFMA.FTZ R35, R10, R6, R21 ;  /* 0x000000060a237223 */ /* 0x001fe20000010015 */
[----:B------:R-:W-:Y:S01]  /*5760*/  @!P1 PRMT R31, RZ, 0x654, R27 ;  /* 0x00000654ff1f9816 */ /* 0x000fe2000000001b */
[----:B------:R-:W-:-:S02]  /*5770*/  @!P1 VIADD R6, R13, 0x34860 ;  /* 0x000348600d069836 */ /* 0x000fc40000000000 */
[-C--:B------:R-:W-:Y:S01]  /*5780*/  FFMA.FTZ R179, R38, R4.reuse, -R15 ;  /* 0x0000000426b37223 */ /* 0x080fe2000001080f */
[----:B-1----:R-:W-:Y:S01]  /*5790*/  FADD.FTZ R35, R180, R35 ;  /* 0x00000023b4237221 */ /* 0x002fe20000010000 */
[-CC-:B------:R-:W-:Y:S01]  /*57a0*/  FFMA.FTZ R175, R46, R4.reuse, -R15.reuse ;  /* 0x000000042eaf7223 */ /* 0x180fe2000001080f */
[-CC-:B------:R-:W-:Y:S01]  /*57b0*/  FFMA.FTZ R36, R39, R4.reuse, -R15.reuse ;  /* 0x0000000427247223 */ /* 0x180fe2000001080f */
[----:B------:R-:W0:Y:S01]  /*57c0*/  MUFU.EX2 R181, R181 ;  /* 0x000000b500b57308 */ /* 0x000e220000000800 */
[-CC-:B------:R-:W-:Y:S01]  /*57d0*/  FFMA.FTZ R173, R42, R4.reuse, -R15.reuse ;  /* 0x000000042aad7223 */ /* 0x180fe2000001080f */
[-CC-:B------:R-:W-:Y:S01]  /*57e0*/  FFMA.FTZ R169, R50, R4.reuse, -R15.reuse ;  /* 0x0000000432a97223 */ /* 0x180fe2000001080f */
[-CC-:B------:R-:W-:Y:S01]  /*57f0*/  FFMA.FTZ R38, R43, R4.reuse, -R15.reuse ;  /* 0x000000042b267223 */ /* 0x180fe2000001080f */
[-CC-:B------:R-:W-:Y:S01]  /*5800*/  FFMA.FTZ R40, R47, R4.reuse, -R15.reuse ;  /* 0x000000042f287223 */ /* 0x180fe2000001080f */
[-CC-:B------:R-:W-:Y:S01]  /*5810*/  FFMA.FTZ R42, R51, R4.reuse, -R15.reuse ;  /* 0x00000004332a7223 */ /* 0x180fe2000001080f */
[-CC-:B------:R-:W-:Y:S01]  /*5820*/  FFMA.FTZ R171, R54, R4.reuse, -R15.reuse ;  /* 0x0000000436ab7223 */ /* 0x180fe2000001080f */
[-CC-:B------:R-:W-:Y:S01]  /*5830*/  FFMA.FTZ R44, R55, R4.reuse, -R15.reuse ;  /* 0x00000004372c7223 */ /* 0x180fe2000001080f */
[----:B------:R-:W1:Y:S01]  /*5840*/  MUFU.EX2 R26, R26 ;  /* 0x0000001a001a7308 */ /* 0x000e620000000800 */
[-CC-:B------:R-:W-:Y:S01]  /*5850*/  FFMA.FTZ R14, R58, R4.reuse, -R15.reuse ;  /* 0x000000043a0e7223 */ /* 0x180fe2000001080f */
[-CC-:B------:R-:W-:Y:S01]  /*5860*/  FFMA.FTZ R27, R59, R4.reuse, -R15.reuse ;  /* 0x000000043b1b7223 */ /* 0x180fe2000001080f */
[----:B------:R-:W-:Y:S01]  /*5870*/  F2FP.F16.F32.PACK_AB R180, R180, R21 ;  /* 0x00000015b4b4723e */ /* 0x000fe200000000ff */
[-CC-:B------:R-:W-:Y:S01]  /*5880*/  FFMA.FTZ R62, R62, R4.reuse, -R15.reuse ;  /* 0x000000043e3e7223 */ /* 0x180fe2000001080f */
[-CC-:B------:R-:W-:Y:S01]  /*5890*/  FFMA.FTZ R157, R66, R4.reuse, -R15.reuse ;  /* 0x00000004429d7223 */ /* 0x180fe2000001080f */
[-CC-:B------:R-:W-:Y:S01]  /*58a0*/  FFMA.FTZ R159, R70, R4.reuse, -R15.reuse ;  /* 0x00000004469f7223 */ /* 0x180fe2000001080f */
[-C--:B------:R-:W-:Y:S01]  /*58b0*/  FFMA.FTZ R75, R75, R4.reuse, -R15 ;  /* 0x000000044b4b7223 */ /* 0x080fe2000001080f */
[----:B------:R-:W2:Y:S01]  /*58c0*/  MUFU.EX2 R183, R183 ;  /* 0x000000b700b77308 */ /* 0x000ea20000000800 */
[----:B0-----:R-:W-:Y:S01]  /*58d0*/  FFMA.FTZ R13, R8, R5, R181 ;  /* 0x00000005080d7223 */ /* 0x001fe200000100b5 */
[-CC-:B------:R-:W-:Y:S01]  /*58e0*/  FFMA.FTZ R78, R78, R4.reuse, -R15.reuse ;  /* 0x000000044e4e7223 */ /* 0x180fe2000001080f */
[-CC-:B------:R-:W-:Y:S01]  /*58f0*/  FFMA.FTZ R79, R79, R4.reuse, -R15.reuse ;  /* 0x000000044f4f7223 */ /* 0x180fe2000001080f */
[-CC-:B------:R-:W-:Y:S01]  /*5900*/  FFMA.FTZ R82, R82, R4.reuse, -R15.reuse ;  /* 0x0000000452527223 */ /* 0x180fe2000001080f */
[-CC-:B------:R-:W-:Y:S01]  /*5910*/  FFMA.FTZ R83, R83, R4.reuse, -R15.reuse ;  /* 0x0000000453537223 */ /* 0x180fe2000001080f */
[----:B------:R-:W-:-:S02]  /*5920*/  FFMA.FTZ R86, R86, R4, -R15 ;  /* 0x0000000456567223 */ /* 0x000fc4000001080f */
[----:B------:R-:W0:Y:S01]  /*5930*/  MUFU.EX2 R30, R30 ;  /* 0x0000001e001e7308 */ /* 0x000e220000000800 */
[C---:B-1----:R-:W-:Y:S01]  /*5940*/  FADD.FTZ R46, R26.reuse, R13 ;  /* 0x0000000d1a2e7221 */ /* 0x042fe20000010000 */
[----:B------:R-:W-:-:S06]  /*5950*/  F2FP.F16.F32.PACK_AB R181, R26, R181 ;  /* 0x000000b51ab5723e */ /* 0x000fcc00000000ff */
[----:B------:R-:W1:Y:S01]  /*5960*/  MUFU.EX2 R177, R177 ;  /* 0x000000b100b17308 */ /* 0x000e620000000800 */
[----:B--2---:R-:W-:Y:S01]  /*5970*/  FADD.FTZ R13, R183, R46 ;  /* 0x0000002eb70d7221 */ /* 0x004fe20000010000 */
[----:B------:R-:W-:-:S06]  /*5980*/  FFMA.FTZ R46, R67, R4, -R15 ;  /* 0x00000004432e7223 */ /* 0x000fcc000001080f */
[----:B------:R-:W2:Y:S01]  /*5990*/  MUFU.EX2 R34, R34 ;  /* 0x0000002200227308 */ /* 0x000ea20000000800 */
[C---:B0-----:R-:W-:Y:S01]  /*59a0*/  FADD.FTZ R48, R30.reuse, R13 ;  /* 0x0000000d1e307221 */ /* 0x041fe20000010000 */
[----:B------:R-:W-:-:S06]  /*59b0*/  F2FP.F16.F32.PACK_AB R183, R30, R183 ;  /* 0x000000b71eb7723e */ /* 0x000fcc00000000ff */
[----:B------:R-:W-:Y:S01]  /*59c0*/  MUFU.EX2 R179, R179 ;  /* 0x000000b300b37308 */ /* 0x000fe20000000800 */
[----:B-1----:R-:W-:Y:S01]  /*59d0*/  FADD.FTZ R13, R177, R48 ;  /* 0x00000030b10d7221 */ /* 0x002fe20000010000 */
[----:B------:R-:W-:-:S06]  /*59e0*/  FFMA.FTZ R48, R71, R4, -R15 ;  /* 0x0000000447307223 */ /* 0x000fcc000001080f */
[----:B------:R-:W-:Y:S01]  /*59f0*/  MUFU.EX2 R36, R36 ;  /* 0x0000002400247308 */ /* 0x000fe20000000800 */
[----:B--2---:R-:W-:-:S07]  /*5a00*/  F2FP.F16.F32.PACK_AB R177, R34, R177 ;  /* 0x000000b122b1723e */ /* 0x004fce00000000ff */
        /* <DEDUP_REMOVED lines=8> */
[----:B------:R-:W-:-:S05]  /*5a90*/  WARPGROUP.ARRIVE ;  /* 0x00000000000079c5 */ /* 0x000fca0000000000 */
[----:B------:R-:W-:Y:S01]  /*5aa0*/  MUFU.EX2 R44, R44 ;  /* 0x0000002c002c7308 */ /* 0x000fe20000000800 */
[----:B------:R-:W-:Y:S01]  /*5ab0*/  FFMA.FTZ R161, R74, R4, -R15 ;  /* 0x000000044aa17223 */ /* 0x000fe2000001080f */
[----:B------:R-:W-:Y:S02]  /*5ac0*/  F2FP.F16.F32.PACK_AB R160, R61, R20 ;  /* 0x000000143da0723e */ /* 0x000fe400000000ff */
[----:B------:R-:W-:Y:S01]  /*5ad0*/  F2FP.F16.F32.PACK_AB R162, R65, R24 ;  /* 0x0000001841a2723e */ /* 0x000fe200000000ff */
[----:B------:R-:W-:Y:S03]  /*5ae0*/  HGMMA.64x128x16.F32 R88, R164, gdesc[UR4].tnspB, R88, gsb0 ;  /* 0x41e00004a4587df0 */ /* 0x000fe60008000858 */
[----:B------:R-:W-:Y:S08]  /*5af0*/  MUFU.EX2 R14, R14 ;  /* 0x0000000e000e7308 */ /* 0x000ff00000000800 */
[----:B------:R-:W0:Y:S08]  /*5b00*/  MUFU.EX2 R27, R27 ;  /* 0x0000001b001b7308 */ /* 0x000e300000000800 */
        /* <DEDUP_REMOVED lines=12> */
[----:B------:R1:W-:Y:S05]  /*5bd0*/  @!P1 SYNCS.ARRIVE.TRANS64.RED.A1T0 RZ, [R31+URZ], RZ ;  /* 0x000000ff1fff99a7 */ /* 0x0003ea000810043f */
[----:B------:R-:W-:Y:S01]  /*5be0*/  MUFU.EX2 R165, R82 ;  /* 0x0000005200a57308 */ /* 0x000fe20000000800 */
[----:B------:R-:W-:Y:S02]  /*5bf0*/  F2FP.F16.F32.PACK_AB R166, R11, R32 ;  /* 0x000000200ba6723e */ /* 0x000fe400000000ff */
[----:B------:R-:W-:Y:S02]  /*5c00*/  F2FP.F16.F32.PACK_AB R164, R69, R28 ;  /* 0x0000001c45a4723e */ /* 0x000fe400000000ff */
[----:B-1----:R-:W-:Y:S01]  /*5c10*/  @!P1 PRMT R31, RZ, 0x654, R6 ;  /* 0x00000654ff1f9816 */ /* 0x002fe20000000006 */
[----:B------:R-:W-:Y:S01]  /*5c20*/  FADD.FTZ R6, R182, R35 ;  /* 0x00000023b6067221 */ /* 0x000fe20000010000 */
[C---:B------:R-:W-:Y:S01]  /*5c30*/  F2FP.F16.F32.PACK_AB R182, R153.reuse, R182 ;  /* 0x000000b699b6723e */ /* 0x040fe200000000ff */
[----:B------:R-:W-:Y:S01]  /*5c40*/  MUFU.EX2 R167, R86 ;  /* 0x0000005600a77308 */ /* 0x000fe20000000800 */
[----:B------:R1:W-:Y:S02]  /*5c50*/  @!P1 SYNCS.ARRIVE.TRANS64.RED.A1T0 RZ, [R31+URZ], RZ ;  /* 0x000000ff1fff99a7 */ /* 0x0003e4000810043f */
[----:B-1----:R-:W-:Y:S01]  /*5c60*/  FADD.FTZ R31, R153, R6 ;  /* 0x00000006991f7221 */ /* 0x002fe20000010000 */
[--C-:B------:R-:W-:Y:S01]  /*5c70*/  FFMA.FTZ R6, R63, R4, -R15.reuse ;  /* 0x000000043f067223 */ /* 0x100fe2000001080f */
[----:B0-----:R-:W-:Y:S01]  /*5c80*/  F2FP.F16.F32.PACK_AB R153, R27, R14 ;  /* 0x0000000e1b99723e */ /* 0x001fe200000000ff */
[----:B------:R-:W-:Y:S01]  /*5c90*/  FFMA.FTZ R15, R87, R4, -R15 ;  /* 0x00000004570f7223 */ /* 0x000fe2000001080f */
[----:B------:R-:W-:Y:S01]  /*5ca0*/  FADD.FTZ R50, R176, R31 ;  /* 0x0000001fb0327221 */ /* 0x000fe20000010000 */
[----:B------:R-:W-:-:S02]  /*5cb0*/  F2FP.F16.F32.PACK_AB R176, R155, R176 ;  /* 0x000000b09bb0723e */ /* 0x000fc400000000ff */
[----:B------:R-:W0:Y:S01]  /*5cc0*/  MUFU.EX2 R6, R6 ;  /* 0x0000000600067308 */ /* 0x000e220000000800 */
[----:B------:R-:W-:Y:S01]  /*5cd0*/  FADD.FTZ R31, R155, R50 ;  /* 0x000000329b1f7221 */ /* 0x000fe20000010000 */
[----:B------:R-:W-:-:S03]  /*5ce0*/  FADD.FTZ R50, R34, R13 ;  /* 0x0000000d22327221 */ /* 0x000fc60000010000 */
[----:B------:R-:W-:Y:S01]  /*5cf0*/  FADD.FTZ R52, R178, R31 ;  /* 0x0000001fb2347221 */ /* 0x000fe20000010000 */
[----:B------:R-:W-:Y:S01]  /*5d00*/  FADD.FTZ R13, R179, R50 ;  /* 0x00000032b30d7221 */ /* 0x000fe20000010000 */
[C---:B------:R-:W-:Y:S01]  /*5d10*/  F2FP.F16.F32.PACK_AB R178, R25.reuse, R178 ;  /* 0x000000b219b2723e */ /* 0x040fe200000000ff */
[----:B------:R-:W1:Y:S01]  /*5d20*/  MUFU.EX2 R15, R15 ;  /* 0x0000000f000f7308 */ /* 0x000e620000000800 */
[----:B------:R-:W-:Y:S01]  /*5d30*/  FADD.FTZ R31, R25, R52 ;  /* 0x00000034191f7221 */ /* 0x000fe20000010000 */
[C---:B------:R-:W-:Y:S01]  /*5d40*/  FADD.FTZ R50, R36.reuse, R13 ;  /* 0x0000000d24327221 */ /* 0x040fe20000010000 */
[----:B------:R-:W-:Y:S02]  /*5d50*/  F2FP.F16.F32.PACK_AB R179, R36, R179 ;  /* 0x000000b324b3723e */ /* 0x000fe400000000ff */
[----:B------:R-:W-:Y:S01]  /*5d60*/  FADD.FTZ R52, R172, R31 ;  /* 0x0000001fac347221 */ /* 0x000fe20000010000 */
[----:B------:R-:W-:Y:S01]  /*5d70*/  FADD.FTZ R13, R173, R50 ;  /* 0x00000032ad0d7221 */ /* 0x000fe20000010000 */
[----:B------:R-:W-:-:S02]  /*5d80*/  F2FP.F16.F32.PACK_AB R172, R33, R172 ;  /* 0x000000ac21ac723e */ /* 0x000fc400000000ff */
[----:B------:R-:W-:Y:S01]  /*5d90*/  FADD.FTZ R31, R33, R52 ;  /* 0x00000034211f7221 */ /* 0x000fe20000010000 */
[----:B------:R-:W-:Y:S01]  /*5da0*/  FADD.FTZ R50, R38, R13 ;  /* 0x0000000d26327221 */ /* 0x000fe20000010000 */
[----:B0-----:R-:W-:Y:S02]  /*5db0*/  F2FP.F16.F32.PACK_AB R155, R6, R5 ;  /* 0x00000005069b723e */ /* 0x001fe400000000ff */
[----:B------:R-:W-:Y:S01]  /*5dc0*/  FADD.FTZ R52, R174, R31 ;  /* 0x0000001fae347221 */ /* 0x000fe20000010000 */
[----:B------:R-:W-:Y:S01]  /*5dd0*/  FADD.FTZ R13, R175, R50 ;  /* 0x00000032af0d7221 */ /* 0x000fe20000010000 */
[----:B------:R-:W-:Y:S02]  /*5de0*/  F2FP.F16.F32.PACK_AB R173, R38, R173 ;  /* 0x000000ad26ad723e */ /* 0x000fe400000000ff */
[C---:B------:R-:W-:Y:S01]  /*5df0*/  FADD.FTZ R31, R37.reuse, R52 ;  /* 0x00000034251f7221 */ /* 0x040fe20000010000 */
[----:B------:R-:W-:Y:S01]  /*5e00*/  FADD.FTZ R50, R40, R13 ;  /* 0x0000000d28327221 */ /* 0x000fe20000010000 */
[----:B------:R-:W-:-:S02]  /*5e10*/  F2FP.F16.F32.PACK_AB R174, R37, R174 ;  /* 0x000000ae25ae723e */ /* 0x000fc400000000ff */
[----:B------:R-:W-:Y:S01]  /*5e20*/  FADD.FTZ R52, R168, R31 ;  /* 0x0000001fa8347221 */ /* 0x000fe20000010000 */
[----:B------:R-:W-:Y:S01]  /*5e30*/  FADD.FTZ R13, R169, R50 ;  /* 0x00000032a90d7221 */ /* 0x000fe20000010000 */
[----:B------:R-:W-:Y:S02]  /*5e40*/  F2FP.F16.F32.PACK_AB R175, R40, R175 ;  /* 0x000000af28af723e */ /* 0x000fe400000000ff */
[C---:B------:R-:W-:Y:S01]  /*5e50*/  FADD.FTZ R21, R29.reuse, R52 ;  /* 0x000000341d157221 */ /* 0x040fe20000010000 */
[----:B------:R-:W-:Y:S01]  /*5e60*/  FADD.FTZ R26, R42, R13 ;  /* 0x0000000d2a1a7221 */ /* 0x000fe20000010000 */
        /* <DEDUP_REMOVED lines=8> */
[----:B------:R-:W-:Y:S02]  /*5ef0*/  F2FP.F16.F32.PACK_AB R171, R44, R171 ;  /* 0x000000ab2cab723e */ /* 0x000fe400000000ff */
[C---:B------:R-:W-:Y:S01]  /*5f00*/  F2FP.F16.F32.PACK_AB R152, R49.reuse, R152 ;  /* 0x000000983198723e */ /* 0x040fe200000000ff */
[----:B------:R-:W-:Y:S01]  /*5f10*/  FADD.FTZ R21, R49, R26 ;  /* 0x0000001a31157221 */ /* 0x000fe20000010000 */
[----:B------:R-:W-:-:S03]  /*5f20*/  FADD.FTZ R26, R14, R13 ;  /* 0x0000000d0e1a7221 */ /* 0x000fc60000010000 */
[----:B------:R-:W-:Y:S01]  /*5f30*/  FADD.FTZ R30, R154, R21 ;  /* 0x000000159a1e7221 */ /* 0x000fe20000010000 */
[----:B------:R-:W-:Y:S01]  /*5f40*/  FADD.FTZ R26, R27, R26 ;  /* 0x0000001a1b1a7221 */ /* 0x000fe20000010000 */
[C---:B------:R-:W-:Y:S02]  /*5f50*/  F2FP.F16.F32.PACK_AB R154, R41.reuse, R154 ;  /* 0x0000009a299a723e */ /* 0x040fe400000000ff */
[----:B------:R-:W-:Y:S01]  /*5f60*/  FADD.FTZ R21, R41, R30 ;  /* 0x0000001e29157221 */ /* 0x000fe20000010000 */
[----:B------:R-:W-:-:S03]  /*5f70*/  FADD.FTZ R13, R5, R26 ;  /* 0x0000001a050d7221 */ /* 0x000fc60000010000 */
[----:B------:R-:W-:Y:S01]  /*5f80*/  FADD.FTZ R30, R156, R21 ;  /* 0x000000159c1e7221 */ /* 0x000fe20000010000 */
[----:B------:R-:W-:Y:S01]  /*5f90*/  FADD.FTZ R26, R6, R13 ;  /* 0x0000000d061a7221 */ /* 0x000fe20000010000 */
[C---:B------:R-:W-:Y:S02]  /*5fa0*/  F2FP.F16.F32.PACK_AB R156, R53.reuse, R156 ;  /* 0x0000009c359c723e */ /* 0x040fe400000000ff */
[----:B------:R-:W-:Y:S01]  /*5fb0*/  FADD.FTZ R21, R53, R30 ;  /* 0x0000001e35157221 */ /* 0x000fe20000010000 */
[----:B------:R-:W-:Y:S01]  /*5fc0*/  FADD.FTZ R13, R157, R26 ;  /* 0x0000001a9d0d7221 */ /* 0x000fe20000010000 */
[----:B------:R-:W-:Y:S02]  /*5fd0*/  F2FP.F16.F32.PACK_AB R157, R46, R157 ;  /* 0x0000009d2e9d723e */ /* 0x000fe400000000ff */
[----:B------:R-:W-:Y:S01]  /*5fe0*/  FADD.FTZ R30, R158, R21 ;  /* 0x000000159e1e7221 */ /* 0x000fe20000010000 */
[----:B------:R-:W-:Y:S01]  /*5ff0*/  FADD.FTZ R26, R46, R13 ;  /* 0x0000000d2e1a7221 */ /* 0x000fe20000010000 */
[----:B------:R-:W-:-:S02]  /*6000*/  F2FP.F16.F32.PACK_AB R158, R57, R158 ;  /* 0x0000009e399e723e */ /* 0x000fc400000000ff */
[----:B------:R-:W-:Y:S01]  /*6010*/  FADD.FTZ R21, R57, R30 ;  /* 0x0000001e39157221 */ /* 0x000fe20000010000 */
[----:B------:R-:W-:Y:S01]  /*6020*/  FADD.FTZ R13, R159, R26 ;  /* 0x0000001a9f0d7221 */ /* 0x000fe20000010000 */
[----:B------:R-:W-:Y:S02]  /*6030*/  F2FP.F16.F32.PACK_AB R159, R48, R159 ;  /* 0x0000009f309f723e */ /* 0x000fe400000000ff */
[----:B------:R-:W-:Y:S01]  /*6040*/  FADD.FTZ R26, R20, R21 ;  /* 0x00000015141a7221 */ /* 0x000fe20000010000 */
[----:B------:R-:W-:Y:S01]  /*6050*/  FADD.FTZ R14, R48, R13 ;  /* 0x0000000d300e7221 */ /* 0x000fe20000010000 */
[----:B------:R-:W-:Y:S02]  /*6060*/  IMAD.MOV.U32 R13, RZ, RZ, R16 ;  /* 0x000000ffff0d7224 */ /* 0x000fe400078e0010 */
[----:B------:R-:W-:Y:S01]  /*6070*/  FADD.FTZ R5, R61, R26 ;  /* 0x0000001a3d057221 */ /* 0x000fe20000010000 */
[----:B------:R-:W-:Y:S01]  /*6080*/  FADD.FTZ R14, R161, R14 ;  /* 0x0000000ea10e7221 */ /* 0x000fe20000010000 */
[----:B------:R-:W-:-:S02]  /*6090*/  F2FP.F16.F32.PACK_AB R161, R75, R161 ;  /* 0x000000a14ba1723e */ /* 0x000fc400000000ff */
        /* <DEDUP_REMOVED lines=14> */
[C---:B-1----:R-:W-:Y:S01]  /*6180*/  F2FP.F16.F32.PACK_AB R167, R15.reuse, R167 ;  /* 0x000000a70fa7723e */ /* 0x042fe200000000ff */
[----:B------:R-:W-:Y:S02]  /*6190*/  IMAD.MOV.U32 R11, RZ, RZ, R9 ;  /* 0x000000ffff0b7224 */ /* 0x000fe400078e0009 */
[----:B------:R-:W-:Y:S01]  /*61a0*/  FADD.FTZ R5, R15, R14 ;  /* 0x0000000e0f057221 */ /* 0x000fe20000010000 */
[----:B------:R-:W-:Y:S01]  /*61b0*/  IMAD.MOV.U32 R15, RZ, RZ, R3 ;  /* 0x000000ffff0f7224 */ /* 0x000fe200078e0003 */
[----:B------:R-:W-:Y:S06]  /*61c0*/  @P2 BRA `(.L_x_192) ;  /* 0xffffffdc00bc2947 */ /* 0x000fec000383ffff */
.L_x_183:
        /* <DEDUP_REMOVED lines=67> */
.L_x_193:
[----:B------:R-:W-:Y:S01]  /*6600*/  IMAD R14, R2, 0x8, R0 ;  /* 0x00000008020e7824 */ /* 0x000fe200078e0200 */
[----:B------:R-:W-:-:S04]  /*6610*/  SHF.L.U32 R7, R16, 0x1f, RZ ;  /* 0x0000001f10077819 */ /* 0x000fc800000006ff */
[----:B------:R0:W1:Y:S01]  /*6620*/  SYNCS.PHASECHK.TRANS64.TRYWAIT P2, [R14+URZ+0x34850], R7 ;  /* 0x034850070e0075a7 */ /* 0x000062000804017f */
[----:B------:R-:W-:Y:S05]  /*6630*/  @!P0 BRA `(.L_x_194) ;  /* 0x0000000000048947 */ /* 0x000fea0003800000 */
[----:B------:R-:W-:Y:S01]  /*6640*/  BPT.TRAP 0x1 ;  /* 0x000000040000795c */ /* 0x000fe20000300000 */
.L_x_194:
[----:B-1----:R-:W-:Y:S05]  /*6650*/  @P2 BRA `(.L_x_195) ;  /* 0x0000000000082947 */ /* 0x002fea0003800000 */
[----:B------:R-:W1:Y:S02]  /*6660*/  SYNCS.PHASECHK.TRANS64.TRYWAIT P0, [R14+URZ+0x34850], R7 ;  /* 0x034850070e0075a7 */ /* 0x000e64000800017f */
[----:B-1----:R-:W-:Y:S05]  /*6670*/  @!P0 BRA `(.L_x_196) ;  /* 0x0000009c00f88947 */ /* 0x002fea0003800000 */
.L_x_195:
[----:B------:R-:W-:Y:S05]  /*6680*/  WARPSYNC.ALL ;  /* 0x0000000000007948 */ /* 0x000fea0003800000 */
[----:B------:R-:W-:Y:S01]  /*6690*/  VIADD R0, R0, 0x400 ;  /* 0x0000040000007836 */ /* 0x000fe20000000000 */
[----:B------:R-:W-:Y:S01]  /*66a0*/  WARPGROUP.ARRIVE ;  /* 0x00000000000079c5 */ /* 0x000fe20000000000 */
[----:B------:R-:W-:Y:S01]  /*66b0*/  IMAD.MOV.U32 R13, RZ, RZ, 0x40000040 ;  /* 0x40000040ff0d7424 */ /* 0x000fe200078e00ff */
[----:B01----:R-:W0:Y:S01]  /*66c0*/  SHFL.BFLY PT, R7, R6, 0x2, 0x1f ;  /* 0x0c401f0006077f89 */ /* 0x003e2200000e0000 */
[----:B------:R-:W-:Y:S01]  /*66d0*/  IMAD.MOV.U32 R95, RZ, RZ, -0x800000 ;  /* 0xff800000ff5f7424 */ /* 0x000fe200078e00ff */
[----:B------:R-:W-:Y:S01]  /*66e0*/  SHF.R.U32.HI R0, RZ, 0x4, R0 ;  /* 0x00000004ff007819 */ /* 0x000fe20000011600 */
[----:B------:R-:W-:-:S03]  /*66f0*/  VIADD R207, R207, 0x1 ;  /* 0x00000001cfcf7836 */ /* 0x000fc60000000000 */
[----:B------:R-:W-:-:S04]  /*6700*/  LOP3.LUT R0, R0, 0x3fff, RZ, 0xc0, !PT ;  /* 0x00003fff00007812 */ /* 0x000fc800078ec0ff */
[----:B------:R-:W-:Y:S02]  /*6710*/  LOP3.LUT R11, R0, 0x4000000, RZ, 0xfc, !PT ;  /* 0x04000000000b7812 */ /* 0x000fe400078efcff */
[----:B------:R-:W1:Y:S03]  /*6720*/  SHFL.BFLY PT, R0, R5, 0x2, 0x1f ;  /* 0x0c401f0005007f89 */ /* 0x000e6600000e0000 */
[----:B------:R-:W-:Y:S02]  /*6730*/  IMAD R10, R2, 0x800, R11 ;  /* 0x00000800020a7824 */ /* 0x000fe400078e020b */
[----:B------:R-:W-:Y:S02]  /*6740*/  IMAD.MOV.U32 R11, RZ, RZ, 0x40000040 ;  /* 0x40000040ff0b7424 */ /* 0x000fe400078e00ff */
[C---:B------:R-:W-:Y:S01]  /*6750*/  VIADD R12, R10.reuse, 0x80 ;  /* 0x000000800a0c7836 */ /* 0x040fe20000000000 */
[----:B------:R-:W-:-:S02]  /*6760*/  R2UR UR6, R10 ;  /* 0x000000000a0672ca */ /* 0x000fc400000e0000 */
[----:B------:R-:W-:Y:S01]  /*6770*/  R2UR UR7, R11 ;  /* 0x000000000b0772ca */ /* 0x000fe200000e0000 */
[----:B------:R-:W-:Y:S02]  /*6780*/  IMAD.MOV.U32 R11, RZ, RZ, 0x40000040 ;  /* 0x40000040ff0b7424 */ /* 0x000fe400078e00ff */
[----:B0-----:R-:W-:-:S10]  /*6790*/  FADD.FTZ R7, R7, R6 ;  /* 0x0000000607077221 */ /* 0x001fd40000010000 */
[----:B------:R-:W-:Y:S01]  /*67a0*/  HGMMA.64x128x16.F32 R24, R180, gdesc[UR4].tnspB, R24, gsb0 ;  /* 0x41e00004b4187df0 */ /* 0x000fe20008000818 */
[----:B------:R-:W-:Y:S01]  /*67b0*/  R2UR UR6, R12 ;  /* 0x000000000c0672ca */ /* 0x000fe200000e0000 */
[----:B------:R-:W-:Y:S01]  /*67c0*/  VIADD R12, R10, 0x100 ;  /* 0x000001000a0c7836 */ /* 0x000fe20000000000 */
[----:B------:R-:W-:Y:S01]  /*67d0*/  R2UR UR7, R13 ;  /* 0x000000000d0772ca */ /* 0x000fe200000e0000 */
[----:B------:R-:W-:Y:S02]  /*67e0*/  IMAD.MOV.U32 R13, RZ, RZ, 0x40000040 ;  /* 0x40000040ff0d7424 */ /* 0x000fe400078e00ff */
[----:B-1----:R-:W-:Y:S02]  /*67f0*/  FADD.FTZ R8, R0, R5 ;  /* 0x0000000500087221 */ /* 0x002fe40000010000 */
[----:B------:R-:W0:Y:S01]  /*6800*/  SHFL.BFLY PT, R0, R7, 0x1, 0x1f ;  /* 0x0c201f0007007f89 */ /* 0x000e2200000e0000 */
[----:B------:R-:W-:Y:S02]  /*6810*/  WARPGROUP.DEPBAR.LE gsb0, 0x0 ;  /* 0x00008000000079c5 */ /* 0x000fe40000010000 */
[----:B------:R-:W-:-:S06]  /*6820*/  WARPGROUP.ARRIVE ;  /* 0x00000000000079c5 */ /* 0x000fcc0000000000 */
[----:B------:R-:W-:Y:S01]  /*6830*/  HGMMA.64x128x16.F32 R24, R176, gdesc[UR4].tnspB, R24, gsb0 ;  /* 0x41e00004b0187df0 */ /* 0x000fe20008000818 */
[----:B------:R-:W-:Y:S01]  /*6840*/  R2UR UR6, R12 ;  /* 0x000000000c0672ca */ /* 0x000fe200000e0000 */
[----:B------:R-:W-:Y:S01]  /*6850*/  VIADD R12, R10, 0x180 ;  /* 0x000001800a0c7836 */ /* 0x000fe20000000000 */
[----:B------:R-:W-:Y:S01]  /*6860*/  R2UR UR7, R13 ;  /* 0x000000000d0772ca */ /* 0x000fe200000e0000 */
[----:B------:R-:W-:Y:S01]  /*6870*/  IMAD.MOV.U32 R13, RZ, RZ, 0x40000040 ;  /* 0x40000040ff0d7424 */ /* 0x000fe200078e00ff */
[----:B------:R-:W-:Y:S02]  /*6880*/  WARPGROUP.DEPBAR.LE gsb0, 0x0 ;  /* 0x00008000000079c5 */ /* 0x000fe40000010000 */
[----:B------:R-:W-:-:S09]  /*6890*/  WARPGROUP.ARRIVE ;  /* 0x00000000000079c5 */ /* 0x000fd20000000000 */
        /* <DEDUP_REMOVED lines=16> */
[C---:B------:R-:W-:Y:S01]  /*69a0*/  VIADD R12, R10.reuse, 0x300 ;  /* 0x000003000a0c7836 */ /* 0x040fe20000000000 */
[----:B------:R-:W-:Y:S01]  /*69b0*/  R2UR UR7, R13 ;  /* 0x000000000d0772ca */ /* 0x000fe200000e0000 */
[----:B------:R-:W-:Y:S02]  /*69c0*/  IMAD.MOV.U32 R13, RZ, RZ, 0x40000040 ;  /* 0x40000040ff0d7424 */ /* 0x000fe400078e00ff */
[----:B------:R-:W-:Y:S01]  /*69d0*/  VIADD R10, R10, 0x380 ;  /* 0x000003800a0a7836 */ /* 0x000fe20000000000 */
[----:B------:R-:W-:Y:S02]  /*69e0*/  WARPGROUP.DEPBAR.LE gsb0, 0x0 ;  /* 0x00008000000079c5 */ /* 0x000fe40000010000 */
[----:B------:R-:W-:-:S07]  /*69f0*/  WARPGROUP.ARRIVE ;  /* 0x00000000000079c5 */ /* 0x000fce0000000000 */
[----:B------:R-:W-:Y:S01]  /*6a00*/  HGMMA.64x128x16.F32 R24, R156, gdesc[UR4].tnspB, R24, gsb0 ;  /* 0x41e000049c187df0 */ /* 0x000fe20008000818 */
[----:B------:R-:W-:Y:S01]  /*6a10*/  R2UR UR6, R12 ;  /* 0x000000000c0672ca */ /* 0x000fe200000e0000 */
[----:B------:R-:W-:Y:S01]  /*6a20*/  VIADD R12, R2, 0x1 ;  /* 0x00000001020c7836 */ /* 0x000fe20000000000 */
[----:B------:R-:W-:Y:S01]  /*6a30*/  R2UR UR7, R13 ;  /* 0x000000000d0772ca */ /* 0x000fe200000e0000 */
[----:B0-----:R-:W-:Y:S01]  /*6a40*/  FADD.FTZ R13, R7, R0 ;  /* 0x00000000070d7221 */ /* 0x001fe20000010000 */
[----:B------:R-:W-:Y:S02]  /*6a50*/  IMAD.MOV.U32 R2, RZ, RZ, RZ ;  /* 0x000000ffff027224 */ /* 0x000fe400078e00ff */
[----:B------:R-:W-:Y:S01]  /*6a60*/  IMAD.MOV.U32 R7, RZ, RZ, RZ ;  /* 0x000000ffff077224 */ /* 0x000fe200078e00ff */
[----:B------:R-:W-:Y:S01]  /*6a70*/  ISETP.NE.AND P2, PT, R12, 0x2, PT ;  /* 0x000000020c00780c */ /* 0x000fe20003f45270 */
[----:B------:R-:W-:Y:S01]  /*6a80*/  IMAD.MOV.U32 R0, RZ, RZ, -0x800000 ;  /* 0xff800000ff007424 */ /* 0x000fe200078e00ff */
[----:B------:R-:W-:-:S02]  /*6a90*/  FSETP.NE.FTZ.AND P0, PT, R13, RZ, PT ;  /* 0x000000ff0d00720b */ /* 0x000fc40003f15000 */
[----:B------:R-:W-:-:S04]  /*6aa0*/  SEL R5, RZ, 0x1, P2 ;  /* 0x00000001ff057807 */ /* 0x000fc80001000000 */
[----:B------:R-:W-:-:S07]  /*6ab0*/  LOP3.LUT R16, R16, R5, RZ, 0x3c, !PT ;  /* 0x0000000510107212 */ /* 0x000fce00078e3cff */
[----:B------:R-:W-:Y:S01]  /*6ac0*/  @P0 MUFU.RCP R2, R13 ;  /* 0x0000000d00020308 */ /* 0x000fe20000001000 */
[----:B------:R-:W-:Y:S01]  /*6ad0*/  @P0 FMUL.FTZ R6, R4, 0.69314718246459960938 ;  /* 0x3f31721804060820 */ /* 0x000fe20000410000 */
[----:B------:R-:W-:Y:S02]  /*6ae0*/  WARPGROUP.DEPBAR.LE gsb0, 0x0 ;  /* 0x00008000000079c5 */ /* 0x000fe40000010000 */
[----:B------:R-:W-:-:S06]  /*6af0*/  WARPGROUP.ARRIVE ;  /* 0x00000000000079c5 */ /* 0x000fcc0000000000 */
[----:B------:R-:W-:Y:S01]  /*6b00*/  HGMMA.64x128x16.F32 R24, R160, gdesc[UR4].tnspB, R24, gsb0 ;  /* 0x41e00004a0187df0 */ /* 0x000fe20008000818 */
[----:B------:R-:W-:Y:S02]  /*6b10*/  R2UR UR6, R10 ;  /* 0x000000000a0672ca */ /* 0x000fe400000e0000 */
[----:B------:R-:W-:Y:S01]  /*6b20*/  R2UR UR7, R11 ;  /* 0x000000000b0772ca */ /* 0x000fe200000e0000 */
[----:B------:R-:W0:Y:S01]  /*6b30*/  @P0 MUFU.LG2 R10, R13 ;  /* 0x0000000d000a0308 */ /* 0x000e220000000c00 */
[----:B------:R-:W1:Y:S01]  /*6b40*/  SHFL.BFLY PT, R11, R8, 0x1, 0x1f ;  /* 0x0c201f00080b7f89 */ /* 0x000e6200000e0000 */
[----:B0-----:R-:W-:-:S04]  /*6b50*/  @P0 FMUL.FTZ R5, R10, 0.69314718246459960938 ;  /* 0x3f3172180a050820 */ /* 0x001fc80000410000 */
[----:B------:R-:W-:Y:S01]  /*6b60*/  @P0 FFMA.FTZ R0, R6, R3, R5 ;  /* 0x0000000306000223 */ /* 0x000fe20000010005 */
[----:B------:R-:W-:Y:S01]  /*6b70*/  PLOP3.LUT P0, PT, PT, PT, PT, 0x8, 0x0 ;  /* 0x000000000000781c */ /* 0x000fe20003f0e170 */
[----:B-1----:R-:W-:Y:S01]  /*6b80*/  FADD.FTZ R15, R8, R11 ;  /* 0x0000000b080f7221 */ /* 0x002fe20000010000 */
[----:B------:R-:W-:-:S04]  /*6b90*/  @!P1 VIADD R8, R14, 0x34860 ;  /* 0x000348600e089836 */ /* 0x000fc80000000000 */
[----:B------:R-:W-:Y:S02]  /*6ba0*/  FSETP.NE.FTZ.AND P3, PT, R15, RZ, PT ;  /* 0x000000ff0f00720b */ /* 0x000fe40003f75000 */
[----:B------:R-:W-:-:S11]  /*6bb0*/  @!P1 PRMT R8, RZ, 0x654, R8 ;  /* 0x00000654ff089816 */ /* 0x000fd60000000008 */
[----:B------:R-:W0:Y:S01]  /*6bc0*/  @P3 MUFU.LG2 R11, R15 ;  /* 0x0000000f000b3308 */ /* 0x000e220000000c00 */
[----:B------:R-:W-:-:S07]  /*6bd0*/  @P3 FMUL.FTZ R17, R4, 0.69314718246459960938 ;  /* 0x3f31721804113820 */ /* 0x000fce0000410000 */
[----:B------:R-:W1:Y:S01]  /*6be0*/  @P3 MUFU.RCP R7, R15 ;  /* 0x0000000f00073308 */ /* 0x000e620000001000 */
[----:B0-----:R-:W-:-:S04]  /*6bf0*/  @P3 FMUL.FTZ R4, R11, 0.69314718246459960938 ;  /* 0x3f3172180b043820 */ /* 0x001fc80000410000 */
[----:B------:R-:W-:Y:S01]  /*6c00*/  @P3 FFMA.FTZ R95, R17, R9, R4 ;  /* 0x00000009115f3223 */ /* 0x000fe20000010004 */
[----:B------:R-:W-:Y:S02]  /*6c10*/  WARPGROUP.DEPBAR.LE gsb0, 0x0 ;  /* 0x00008000000079c5 */ /* 0x000fe40000010000 */
[----:B------:R-:W-:-:S06]  /*6c20*/  WARPGROUP.ARRIVE ;  /* 0x00000000000079c5 */ /* 0x000fcc0000000000 */
[----:B------:R-:W-:Y:S03]  /*6c30*/  HGMMA.64x128x16.F32 R24, R164, gdesc[UR4].tnspB, R24, gsb0 ;  /* 0x41e00004a4187df0 */ /* 0x000fe60008000818 */
[----:B------:R-:W-:Y:S02]  /*6c40*/  WARPGROUP.DEPBAR.LE gsb0, 0x0 ;  /* 0x00008000000079c5 */ /* 0x000fe40000010000 */
[----:B------:R0:W-:Y:S01]  /*6c50*/  @!P1 SYNCS.ARRIVE.TRANS64.RED.A1T0 RZ, [R8+URZ], RZ ;  /* 0x000000ff08ff99a7 */ /* 0x0001e2000810043f */
        /* <DEDUP_REMOVED lines=32> */
[-C--:B-1----:R-:W-:Y:S01]  /*6e60*/  FMUL.FTZ R96, R26, R7.reuse ;  /* 0x000000071a607220 */ /* 0x082fe20000410000 */
        /* <DEDUP_REMOVED lines=31> */
[----:B0-----:R-:W-:-:S07]  /*7060*/  SEL R2, R12, RZ, P2 ;  /* 0x000000ff0c027207 */ /* 0x001fce0001000000 */
.L_x_175:
[----:B------:R-:W0:Y:S01]  /*7070*/  S2R R4, SR_CgaCtaId ;  /* 0x0000000000047919 */ /* 0x000e220000008800 */
[----:B------:R-:W-:Y:S01]  /*7080*/  MOV R3, 0x400 ;  /* 0x0000040000037802 */ /* 0x000fe20000000f00 */
[----:B------:R-:W-:Y:S01]  /*7090*/  BSSY B0, `(.L_x_197) ;  /* 0x00002c4000007945 */ /* 0x000fe20003800000 */
[----:B------:R-:W-:Y:S02]  /*70a0*/  BAR.SYNC.DEFER_BLOCKING 0x5, 0x180 ;  /* 0x0146000000007b1d */ /* 0x000fe40000010000 */
[----:B0-----:R-:W-:-:S05]  /*70b0*/  LEA R3, R4, R3, 0x18 ;  /* 0x0000000304037211 */ /* 0x001fca00078ec0ff */
[----:B------:R0:W1:Y:S01]  /*70c0*/  LDS.128 R4, [R3+0x348d0] ;  /* 0x0348d00003047984 */ /* 0x0000620000000c00 */
[----:B------:R-:W-:Y:S06]  /*70d0*/  BAR.ARV 0x4, 0x180 ;  /* 0x0106000000007b1d */ /* 0x000fec0000002000 */
[----:B------:R-:W-:Y:S05]  /*70e0*/  @P0 BRA `(.L_x_198) ;  /* 0x00000020001c0947 */ /* 0x000fea0003800000 */
[----:B-1----:R-:W1:Y:S01]  /*70f0*/  S2R R4, SR_SWINHI ;  /* 0x0000000000047919 */ /* 0x002e620000002f00 */
[----:B------:R-:W-:Y:S01]  /*7100*/  F2FP.F16.F32.PACK_AB R36, R73, R72 ;  /* 0x000000484924723e */ /* 0x000fe200000000ff */
[----:B------:R-:W-:Y:S01]  /*7110*/  ULDC.64 UR4, c[0x0][0xc08] ;  /* 0x0003020000047ab9 */ /* 0x000fe20000000a00 */
[----:B------:R-:W-:Y:S02]  /*7120*/  SHF.L.U64.HI R110, R23, 0x2, R204 ;  /* 0x00000002176e7819 */ /* 0x000fe400000102cc */
[----:B------:R-:W-:Y:S02]  /*7130*/  MOV R104, R3 ;  /* 0x0000000300687202 */ /* 0x000fe40000000f00 */
[----:B-1----:R-:W-:-:S03]  /*7140*/  MOV R105, R4 ;  /* 0x0000000400697202 */ /* 0x002fc60000000f00 */
[----:B------:R-:W-:-:S03]  /*7150*/  IMAD.WIDE R12, R227, 0x2, R104 ;  /* 0x00000002e30c7825 */ /* 0x000fc600078e0268 */
[C---:B------:R-:W-:Y:S02]  /*7160*/  IADD3 R39, P2, R12.reuse, 0x4020, RZ ;  /* 0x000040200c277810 */ /* 0x040fe40007f5e0ff */
[C---:B------:R-:W-:Y:S02]  /*7170*/  IADD3 R107, P1, R12.reuse, 0x4040, RZ ;  /* 0x000040400c6b7810 */ /* 0x040fe40007f3e0ff */
[----:B------:R-:W-:Y:S01]  /*7180*/  LOP3.LUT R8, R39, 0x380, RZ, 0xc0, !PT ;  /* 0x0000038027087812 */ /* 0x000fe200078ec0ff */
[--C-:B------:R-:W-:Y:S01]  /*7190*/  IMAD.X R33, RZ, RZ, R13.reuse, P2 ;  /* 0x000000ffff217224 */ /* 0x100fe200010e060d */
[----:B------:R-:W-:Y:S01]  /*71a0*/  LOP3.LUT R10, R107, 0x380, RZ, 0xc0, !PT ;  /* 0x000003806b0a7812 */ /* 0x000fe200078ec0ff */
[----:B------:R-:W-:Y:S01]  /*71b0*/  IMAD.X R27, RZ, RZ, R13, P1 ;  /* 0x000000ffff1b7224 */ /* 0x000fe200008e060d */
[----:B------:R-:W-:Y:S02]  /*71c0*/  IADD3 R15, P3, R12, 0x4000, RZ ;  /* 0x000040000c0f7810 */ /* 0x000fe40007f7e0ff */
[----:B------:R-:W-:-:S02]  /*71d0*/  SHF.R.U64 R8, R8, 0x3, RZ ;  /* 0x0000000308087819 */ /* 0x000fc400000012ff */
[C---:B------:R-:W-:Y:S01]  /*71e0*/  LOP3.LUT R9, R12.reuse, 0x380, RZ, 0xc0, !PT ;  /* 0x000003800c097812 */ /* 0x040fe200078ec0ff */
[--C-:B------:R-:W-:Y:S01]  /*71f0*/  IMAD.X R29, RZ, RZ, R13.reuse, P3 ;  /* 0x000000ffff1d7224 */ /* 0x100fe200018e060d */
[C---:B------:R-:W-:Y:S02]  /*7200*/  IADD3 R109, P0, R12.reuse, 0x4060, RZ ;  /* 0x000040600c6d7810 */ /* 0x040fe40007f1e0ff */
[----:B------:R-:W-:Y:S02]  /*7210*/  IADD3 R17, P6, R12, 0x20, RZ ;  /* 0x000000200c117810 */ /* 0x000fe40007fde0ff */
[----:B------:R-:W-:Y:S01]  /*7220*/  SHF.R.U64 R10, R10, 0x3, RZ ;  /* 0x000000030a0a7819 */ /* 0x000fe200000012ff */
[--C-:B------:R-:W-:Y:S01]  /*7230*/  IMAD.X R31, RZ, RZ, R13.reuse, P0 ;  /* 0x000000ffff1f7224 */ /* 0x100fe200000e060d */
[C---:B------:R-:W-:Y:S01]  /*7240*/  IADD3 R37, P4, R12.reuse, 0x60, RZ ;  /* 0x000000600c257810 */ /* 0x040fe20007f9e0ff */
[----:B------:R-:W-:Y:S01]  /*7250*/  IMAD.X R25, RZ, RZ, R13, P6 ;  /* 0x000000ffff197224 */ /* 0x000fe200030e060d */
[----:B------:R-:W-:Y:S01]  /*7260*/  BAR.SYNC.DEFER_BLOCKING 0x1, 0x100 ;  /* 0x0044000000007b1d */ /* 0x000fe20000010000 */
[----:B------:R-:W-:-:S02]  /*7270*/  IADD3 R35, P5, R12, 0x40, RZ ;  /* 0x000000400c237810 */ /* 0x000fc40007fbe0ff */
[----:B------:R-:W-:Y:S01]  /*7280*/  LOP3.LUT R4, R15, 0x380, RZ, 0xc0, !PT ;  /* 0x000003800f047812 */ /* 0x000fe200078ec0ff */
[----:B------:R-:W-:Y:S01]  /*7290*/  IMAD.X R11, RZ, RZ, R13, P4 ;  /* 0x000000ffff0b7224 */ /* 0x000fe200020e060d */
[----:B------:R-:W-:Y:S02]  /*72a0*/  LOP3.LUT R32, R8, R39, RZ, 0x3c, !PT ;  /* 0x0000002708207212 */ /* 0x000fe400078e3cff */
[----:B------:R-:W-:Y:S02]  /*72b0*/  SHF.R.U64 R9, R9, 0x3, RZ ;  /* 0x0000000309097819 */ /* 0x000fe400000012ff */
[----:B------:R-:W-:Y:S02]  /*72c0*/  LOP3.LUT R14, R109, 0x380, RZ, 0xc0, !PT ;  /* 0x000003806d0e7812 */ /* 0x000fe400078ec0ff */
[----:B------:R-:W-:Y:S02]  /*72d0*/  LOP3.LUT R26, R10, R107, RZ, 0x3c, !PT ;  /* 0x0000006b0a1a7212 */ /* 0x000fe400078e3cff */
[----:B------:R-:W-:Y:S01]  /*72e0*/  LOP3.LUT R8, R17, 0x380, RZ, 0xc0, !PT ;  /* 0x0000038011087812 */ /* 0x000fe200078ec0ff */
[----:B------:R-:W1:Y:S01]  /*72f0*/  LDC.64 R106, c[0x0][0xc00] ;  /* 0x00030000ff6a7b82 */ /* 0x000e620000000a00 */
[----:B------:R-:W-:-:S02]  /*7300*/  LOP3.LUT R10, R37, 0x380, RZ, 0xc0, !PT ;  /* 0x00000380250a7812 */ /* 0x000fc400078ec0ff */
[----:B------:R-:W-:Y:S02]  /*7310*/  LOP3.LUT R34, R35, 0x380, RZ, 0xc0, !PT ;  /* 0x0000038023227812 */ /* 0x000fe400078ec0ff */
[----:B------:R-:W-:Y:S02]  /*7320*/  SHF.R.U64 R4, R4, 0x3, RZ ;  /* 0x0000000304047819 */ /* 0x000fe400000012ff */
[----:B------:R-:W-:Y:S01]  /*7330*/  LOP3.LUT R12, R9, R12, RZ, 0x3c, !PT ;  /* 0x0000000c090c7212 */ /* 0x000fe200078e3cff */
[----:B------:R-:W-:Y:S01]  /*7340*/  IMAD.X R9, RZ, RZ, R13, P5 ;  /* 0x000000ffff097224 */ /* 0x000fe200028e060d */
[----:B------:R-:W-:Y:S02]  /*7350*/  SHF.R.U64 R14, R14, 0x3, RZ ;  /* 0x000000030e0e7819 */ /* 0x000fe400000012ff */
[----:B------:R-:W-:Y:S02]  /*7360*/  SHF.R.U64 R8, R8, 0x3, RZ ;  /* 0x0000000308087819 */ /* 0x000fe400000012ff */
[----:B------:R-:W-:-:S02]  /*7370*/  SHF.R.U64 R10, R10, 0x3, RZ ;  /* 0x000000030a0a7819 */ /* 0x000fc400000012ff */
[----:B------:R-:W-:Y:S02]  /*7380*/  SHF.R.U64 R34, R34, 0x3, RZ ;  /* 0x0000000322227819 */ /* 0x000fe400000012ff */
[----:B------:R-:W-:Y:S02]  /*7390*/  LOP3.LUT R28, R4, R15, RZ, 0x3c, !PT ;  /* 0x0000000f041c7212 */ /* 0x000fe400078e3cff */
[----:B------:R-:W-:Y:S01]  /*73a0*/  LOP3.LUT R30, R14, R109, RZ, 0x3c, !PT ;  /* 0x0000006d0e1e7212 */ /* 0x000fe200078e3cff */
[----:B------:R-:W-:Y:S01]  /*73b0*/  IMAD.SHL.U32 R109, R23, 0x4, RZ ;  /* 0x00000004176d7824 */ /* 0x000fe200078e00ff */
[----:B------:R-:W-:Y:S02]  /*73c0*/  MOV R4, R12 ;  /* 0x0000000c00047202 */ /* 0x000fe40000000f00 */
[----:B------:R-:W-:Y:S02]  /*73d0*/  LOP3.LUT R24, R8, R17, RZ, 0x3c, !PT ;  /* 0x0000001108187212 */ /* 0x000fe400078e3cff */
[----:B------:R-:W-:-:S02]  /*73e0*/  F2FP.F16.F32.PACK_AB R12, R21, R20 ;  /* 0x00000014150c723e */ /* 0x000fc400000000ff */
[----:B------:R-:W-:Y:S02]  /*73f0*/  F2FP.F16.F32.PACK_AB R13, R97, R96 ;  /* 0x00000060610d723e */ /* 0x000fe400000000ff */
[----:B------:R-:W-:Y:S02]  /*7400*/  F2FP.F16.F32.PACK_AB R14, R89, R88 ;  /* 0x00000058590e723e */ /* 0x000fe400000000ff */
[----:B------:R-:W-:Y:S02]  /*7410*/  F2FP.F16.F32.PACK_AB R15, R99, R98 ;  /* 0x00000062630f723e */ /* 0x000fe400000000ff */
[----:B------:R-:W-:Y:S02]  /*7420*/  LOP3.LUT R10, R10, R37, RZ, 0x3c, !PT ;  /* 0x000000250a0a7212 */ /* 0x000fe400078e3cff */
[----:B------:R-:W-:Y:S01]  /*7430*/  LOP3.LUT R8, R34, R35, RZ, 0x3c, !PT ;  /* 0x0000002322087212 */ /* 0x000fe200078e3cff */
[----:B------:R2:W-:Y:S01]  /*7440*/  STSM.16.M88.4 [R4], R12 ;  /* 0x0000000c04007844 */ /* 0x0005e20000000200 */
[----:B------:R-:W-:-:S02]  /*7450*/  MOV R38, R10 ;  /* 0x0000000a00267202 */ /* 0x000fc40000000f00 */
[----:B------:R-:W-:Y:S02]  /*7460*/  MOV R37, R8 ;  /* 0x0000000800257202 */ /* 0x000fe40000000f00 */
[----:B------:R-:W-:Y:S02]  /*7470*/  MOV R94, R24 ;  /* 0x00000018005e7202 */ /* 0x000fe40000000f00 */
[----:B------:R-:W-:Y:S02]  /*7480*/  F2FP.F16.F32.PACK_AB R8, R91, R90 ;  /* 0x0000005a5b08723e */ /* 0x000fe400000000ff */
[----:B------:R-:W-:Y:S02]  /*7490*/  F2FP.F16.F32.PACK_AB R9, R101, R100 ;  /* 0x000000646509723e */ /* 0x000fe400000000ff */
[----:B------:R-:W-:Y:S02]  /*74a0*/  F2FP.F16.F32.PACK_AB R10, R93, R92 ;  /* 0x0000005c5d0a723e */ /* 0x000fe400000000ff */
[----:B------:R-:W-:-:S02]  /*74b0*/  F2FP.F16.F32.PACK_AB R11, R103, R102 ;  /* 0x00000066670b723e */ /* 0x000fc400000000ff */
[----:B------:R-:W-:Y:S02]  /*74c0*/  MOV R108, R26 ;  /* 0x0000001a006c7202 */ /* 0x000fe40000000f00 */
[----:B--2---:R-:W-:Y:S01]  /*74d0*/  F2FP.F16.F32.PACK_AB R12, R41, R40 ;  /* 0x00000028290c723e */ /* 0x004fe200000000ff */
[----:B------:R2:W-:Y:S01]  /*74e0*/  STSM.16.M88.4 [R94], R8 ;  /* 0x000000085e007844 */ /* 0x0005e20000000200 */
[----:B------:R-:W-:Y:S02]  /*74f0*/  F2FP.F16.F32.PACK_AB R13, R43, R42 ;  /* 0x0000002a2b0d723e */ /* 0x000fe400000000ff */
[----:B------:R-:W-:Y:S02]  /*7500*/  F2FP.F16.F32.PACK_AB R14, R45, R44 ;  /* 0x0000002c2d0e723e */ /* 0x000fe400000000ff */
[----:B------:R-:W-:Y:S02]  /*7510*/  F2FP.F16.F32.PACK_AB R15, R47, R46 ;  /* 0x0000002e2f0f723e */ /* 0x000fe400000000ff */
[----:B------:R-:W-:-:S02]  /*7520*/  MOV R17, R30 ;  /* 0x0000001e00117202 */ /* 0x000fc40000000f00 */
[----:B------:R-:W-:Y:S01]  /*7530*/  MOV R39, R28 ;  /* 0x0000001c00277202 */ /* 0x000fe20000000f00 */
[----:B------:R3:W-:Y:S01]  /*7540*/  STSM.16.M88.4 [R37], R12 ;  /* 0x0000000c25007844 */ /* 0x0007e20000000200 */
[----:B------:R-:W-:Y:S02]  /*7550*/  F2FP.F16.F32.PACK_AB R24, R49, R48 ;  /* 0x000000303118723e */ /* 0x000fe400000000ff */
[----:B------:R-:W-:Y:S02]  /*7560*/  F2FP.F16.F32.PACK_AB R25, R51, R50 ;  /* 0x000000323319723e */ /* 0x000fe400000000ff */
[----:B------:R-:W-:Y:S01]  /*7570*/  F2FP.F16.F32.PACK_AB R26, R53, R52 ;  /* 0x00000034351a723e */ /* 0x000fe200000000ff */
[----:B--2---:R-:W-:Y:S01]  /*7580*/  IMAD.MOV.U32 R94, RZ, RZ, RZ ;  /* 0x000000ffff5e7224 */ /* 0x004fe200078e00ff */
[----:B------:R-:W-:Y:S02]  /*7590*/  F2FP.F16.F32.PACK_AB R27, R55, R54 ;  /* 0x00000036371b723e */ /* 0x000fe400000000ff */
[----:B------:R-:W-:-:S02]  /*75a0*/  F2FP.F16.F32.PACK_AB R28, R57, R56 ;  /* 0x00000038391c723e */ /* 0x000fc400000000ff */
[----:B------:R-:W-:Y:S01]  /*75b0*/  F2FP.F16.F32.PACK_AB R29, R59, R58 ;  /* 0x0000003a3b1d723e */ /* 0x000fe200000000ff */
[----:B------:R2:W-:Y:S01]  /*75c0*/  STSM.16.M88.4 [R38], R24 ;  /* 0x0000001826007844 */ /* 0x0005e20000000200 */
[----:B------:R-:W-:Y:S02]  /*75d0*/  F2FP.F16.F32.PACK_AB R30, R61, R60 ;  /* 0x0000003c3d1e723e */ /* 0x000fe400000000ff */
[----:B------:R-:W-:Y:S02]  /*75e0*/  F2FP.F16.F32.PACK_AB R31, R63, R62 ;  /* 0x0000003e3f1f723e */ /* 0x000fe400000000ff */
[----:B------:R-:W-:Y:S02]  /*75f0*/  MOV R4, R32 ;  /* 0x0000002000047202 */ /* 0x000fe40000000f00 */
[----:B------:R-:W-:Y:S01]  /*7600*/  F2FP.F16.F32.PACK_AB R32, R65, R64 ;  /* 0x000000404120723e */ /* 0x000fe200000000ff */
[----:B------:R4:W-:Y:S01]  /*7610*/  STSM.16.M88.4 [R39], R28 ;  /* 0x0000001c27007844 */ /* 0x0009e20000000200 */
[----:B------:R-:W-:-:S02]  /*7620*/  F2FP.F16.F32.PACK_AB R33, R67, R66 ;  /* 0x000000424321723e */ /* 0x000fc400000000ff */
[----:B------:R-:W-:Y:S02]  /*7630*/  F2FP.F16.F32.PACK_AB R34, R69, R68 ;  /* 0x000000444522723e */ /* 0x000fe400000000ff */
[----:B------:R-:W-:Y:S02]  /*7640*/  F2FP.F16.F32.PACK_AB R35, R71, R70 ;  /* 0x000000464723723e */ /* 0x000fe400000000ff */
[----:B---3--:R-:W-:Y:S02]  /*7650*/  F2FP.F16.F32.PACK_AB R37, R75, R74 ;  /* 0x0000004a4b25723e */ /* 0x008fe400000000ff */
[----:B--2---:R-:W-:Y:S01]  /*7660*/  F2FP.F16.F32.PACK_AB R38, R77, R76 ;  /* 0x0000004c4d26723e */ /* 0x004fe200000000ff */
[----:B------:R-:W-:Y:S01]  /*7670*/  STSM.16.M88.4 [R4], R32 ;  /* 0x0000002004007844 */ /* 0x000fe20000000200 */
[----:B------:R-:W-:Y:S02]  /*7680*/  F2FP.F16.F32.PACK_AB R8, R81, R80 ;  /* 0x000000505108723e */ /* 0x000fe400000000ff */
[----:B------:R-:W-:-:S02]  /*7690*/  F2FP.F16.F32.PACK_AB R9, R83, R82 ;  /* 0x000000525309723e */ /* 0x000fc400000000ff */
[----:B------:R-:W-:Y:S02]  /*76a0*/  F2FP.F16.F32.PACK_AB R10, R85, R84 ;  /* 0x00000054550a723e */ /* 0x000fe400000000ff */
[----:B----4-:R-:W-:Y:S02]  /*76b0*/  F2FP.F16.F32.PACK_AB R39, R79, R78 ;  /* 0x0000004e4f27723e */ /* 0x010fe400000000ff */
[----:B------:R-:W-:Y:S02]  /*76c0*/  F2FP.F16.F32.PACK_AB R11, R87, R86 ;  /* 0x00000056570b723e */ /* 0x000fe400000000ff */
[----:B-1----:R-:W-:Y:S01]  /*76d0*/  ISETP.NE.U32.AND P0, PT, R106, RZ, PT ;  /* 0x000000ff6a00720c */ /* 0x002fe20003f05070 */
[----:B------:R-:W-:Y:S01]  /*76e0*/  STSM.16.M88.4 [R108], R36 ;  /* 0x000000246c007844 */ /* 0x000fe20000000200 */
[----:B------:R-:W-:Y:S02]  /*76f0*/  IADD3 R12, P1, R109, R106, RZ ;  /* 0x0000006a6d0c7210 */ /* 0x000fe40007f3e0ff */
[----:B------:R-:W-:Y:S01]  /*7700*/  ISETP.NE.AND.EX P0, PT, R107, RZ, PT, P0 ;  /* 0x000000ff6b00720c */ /* 0x000fe20003f05300 */
[----:B------:R1:W-:Y:S02]  /*7710*/  STSM.16.M88.4 [R17], R8 ;  /* 0x0000000811007844 */ /* 0x0003e40000000200 */
[----:B------:R-:W-:Y:S01]  /*7720*/  IMAD.X R13, R110, 0x1, R107, P1 ;  /* 0x000000016e0d7824 */ /* 0x000fe200008e066b */
[----:B------:R-:W-:Y:S08]  /*7730*/  BAR.SYNC.DEFER_BLOCKING 0x1, 0x100 ;  /* 0x0044000000007b1d */ /* 0x000ff00000010000 */
[----:B-1----:R-:W1:Y:S08]  /*7740*/  LDC R9, c[0x0][0xad4] ;  /* 0x0002b500ff097b82 */ /* 0x002e700000000800 */
[----:B------:R-:W2:Y:S01]  /*7750*/  LDC R17, c[0x0][0xbe8] ;  /* 0x0002fa00ff117b82 */ /* 0x000ea20000000800 */
[----:B------:R-:W3:Y:S01]  /*7760*/  @P0 LDG.E R94, desc[UR40][R12.64] ;  /* 0x000000280c5e0981 */ /* 0x000ee2000c1e1900 */
[----:B------:R-:W-:-:S04]  /*7770*/  ISETP.NE.U32.AND P1, PT, RZ, UR4, PT ;  /* 0x00000004ff007c0c */ /* 0x000fc8000bf25070 */
[----:B------:R-:W-:Y:S01]  /*7780*/  ISETP.NE.AND.EX P1, PT, RZ, UR5, PT, P1 ;  /* 0x00000005ff007c0c */ /* 0x000fe2000bf25310 */
[----:B------:R-:W-:-:S12]  /*7790*/  IMAD.MOV.U32 R28, RZ, RZ, 0x9b8 ;  /* 0x000009b8ff1c7424 */ /* 0x000fd800078e00ff */
[----:B------:R-:W-:Y:S01]  /*77a0*/  @P1 IADD3 R14, P2, R109, UR4, RZ ;  /* 0x000000046d0e1c10 */ /* 0x000fe2000ff5e0ff */
[----:B------:R-:W-:Y:S01]  /*77b0*/  ULDC UR4, c[0x0][0xa88] ;  /* 0x0002a20000047ab9 */ /* 0x000fe20000000800 */
[----:B--2---:R-:W-:Y:S01]  /*77c0*/  ISETP.NE.AND P4, PT, R17, 0x1, PT ;  /* 0x000000011100780c */ /* 0x004fe20003f85270 */
[----:B------:R-:W-:Y:S01]  /*77d0*/  IMAD.U32 R4, RZ, RZ, UR4 ;  /* 0x00000004ff047e24 */ /* 0x000fe2000f8e00ff */
[----:B------:R-:W-:Y:S02]  /*77e0*/  @P1 IADD3.X R15, R110, UR5, RZ, P2, !PT ;  /* 0x000000056e0f1c10 */ /* 0x000fe400097fe4ff */
[----:B------:R-:W-:-:S03]  /*77f0*/  ISETP.NE.AND P2, PT, R186, RZ, PT ;  /* 0x000000ffba00720c */ /* 0x000fc60003f45270 */
[----:B------:R2:W5:Y:S01]  /*7800*/  @P1 LDG.E R4, desc[UR40][R14.64] ;  /* 0x000000280e041981 */ /* 0x000562000c1e1900 */
[----:B-1----:R-:W-:Y:S01]  /*7810*/  SEL R9, R186, R9, P2 ;  /* 0x00000009ba097207 */ /* 0x002fe20001000000 */
[----:B------:R-:W-:Y:S01]  /*7820*/  IMAD R37, R187, 0x80, R226 ;  /* 0x00000080bb257824 */ /* 0x000fe200078e02e2 */
[----:B------:R-:W-:Y:S02]  /*7830*/  ISETP.NE.U32.AND P2, PT, R106, RZ, PT ;  /* 0x000000ff6a00720c */ /* 0x000fe40003f45070 */
[----:B------:R-:W-:Y:S01]  /*7840*/  ISETP.GT.AND P3, PT, R9, 0x1, PT ;  /* 0x000000010900780c */ /* 0x000fe20003f64270 */
[----:B------:R-:W1:Y:S01]  /*7850*/  @P4 LDC R30, c[0x0][0xbec] ;  /* 0x0002fb00ff1e4b82 */ /* 0x000e620000000800 */
[----:B------:R-:W-:Y:S02]  /*7860*/  ISETP.NE.AND.EX P2, PT, R107, RZ, PT, P2 ;  /* 0x000000ff6b00720c */ /* 0x000fe40003f45320 */
[----:B------:R-:W-:Y:S02]  /*7870*/  SEL R28, R28, 0x978, P3 ;  /* 0x000009781c1c7807 */ /* 0x000fe40001800000 */
[----:B------:R-:W-:-:S02]  /*7880*/  SEL R23, R23, RZ, !P2 ;  /* 0x000000ff17177207 */ /* 0x000fc40005000000 */
[----:B------:R-:W-:Y:S01]  /*7890*/  SEL R27, R204, RZ, !P2 ;  /* 0x000000ffcc1b7207 */ /* 0x000fe20005000000 */
[----:B------:R-:W4:Y:S01]  /*78a0*/  LDC.64 R24, c[0x0][R28+0x220] ;  /* 0x000088001c187b82 */ /* 0x000f220000000a00 */
[----:B------:R-:W-:-:S07]  /*78b0*/  SEL R29, R203, RZ, P3 ;  /* 0x000000ffcb1d7207 */ /* 0x000fce0001800000 */
[----:B------:R-:W0:Y:S08]  /*78c0*/  LDC.64 R10, c[0x0][R28+0x218] ;  /* 0x000086001c0a7b82 */ /* 0x000e300000000a00 */
[----:B------:R-:W1:Y:S08]  /*78d0*/  @P4 LDC R35, c[0x0][0xbf0] ;  /* 0x0002fc00ff234b82 */ /* 0x000e700000000800 */
[----:B------:R-:W1:Y:S01]  /*78e0*/  LDC.64 R8, c[0x0][0xba8] ;  /* 0x0002ea00ff087b82 */ /* 0x000e620000000a00 */
[----:B----4-:R-:W-:-:S04]  /*78f0*/  IMAD R25, R25, R23, RZ ;  /* 0x0000001719197224 */ /* 0x010fc800078e02ff */
[C---:B------:R-:W-:Y:S02]  /*7900*/  IMAD R33, R24.reuse, R27, R25 ;  /* 0x0000001b18217224 */ /* 0x040fe400078e0219 */
[----:B------:R-:W-:Y:S01]  /*7910*/  IMAD.WIDE.U32 R24, R24, R23, RZ ;  /* 0x0000001718187225 */ /* 0x000fe200078e00ff */
[----:B--2---:R-:W2:Y:S03]  /*7920*/  LDC.64 R14, c[0x0][R28+0x228] ;  /* 0x00008a001c0e7b82 */ /* 0x004ea60000000a00 */
[----:B0-----:R-:W-:-:S04]  /*7930*/  IMAD.WIDE.U32 R26, R10, R185, RZ ;  /* 0x000000b90a1a7225 */ /* 0x001fc800078e00ff */
[----:B------:R-:W-:Y:S02]  /*7940*/  IMAD R31, R11, R185, RZ ;  /* 0x000000b90b1f7224 */ /* 0x000fe400078e02ff */
[----:B------:R0:W4:Y:S01]  /*7950*/  LDC.64 R10, c[0x0][R28+0x210] ;  /* 0x000084001c0a7b82 */ /* 0x0001220000000a00 */
[----:B------:R-:W-:Y:S02]  /*7960*/  IMAD.IADD R33, R25, 0x1, R33 ;  /* 0x0000000119217824 */ /* 0x000fe400078e0221 */
[----:B------:R-:W-:Y:S02]  /*7970*/  IMAD.MOV.U32 R25, RZ, RZ, R37 ;  /* 0x000000ffff197224 */ /* 0x000fe400078e0025 */
[----:B------:R-:W-:-:S03]  /*7980*/  IMAD.IADD R31, R27, 0x1, R31 ;  /* 0x000000011b1f7824 */ /* 0x000fc600078e021f */
[----:B-1----:R-:W1:Y:S01]  /*7990*/  @!P3 LDC R8, c[0x0][0xb50] ;  /* 0x0002d400ff08bb82 */ /* 0x002e620000000800 */
[----:B--2---:R-:W-:-:S07]  /*79a0*/  IMAD R27, R15, R29, RZ ;  /* 0x0000001d0f1b7224 */ /* 0x004fce00078e02ff */
[----:B------:R-:W2:Y:S01]  /*79b0*/  @!P3 LDC R9, c[0x0][0xb54] ;  /* 0x0002d500ff09bb82 */ /* 0x000ea20000000800 */
[----:B------:R-:W-:-:S04]  /*79c0*/  IMAD.WIDE.U32 R14, R14, R29, RZ ;  /* 0x0000001d0e0e7225 */ /* 0x000fc800078e00ff */
[----:B------:R-:W-:Y:S01]  /*79d0*/  IMAD.IADD R27, R15, 0x1, R27 ;  /* 0x000000010f1b7824 */ /* 0x000fe200078e021b */
[--C-:B---3--:R-:W-:Y:S01]  /*79e0*/  IADD3 R26, P2, P5, R24, R26, R94.reuse ;  /* 0x0000001a181a7210 */ /* 0x108fe20007d5e05e */
[----:B------:R-:W-:Y:S01]  /*79f0*/  @P4 IMAD.HI.U32 R24, R37, R30, RZ ;  /* 0x0000001e25184227 */ /* 0x000fe200078e00ff */
[----:B------:R-:W-:-:S04]  /*7a00*/  SHF.R.S32.HI R106, RZ, 0x1f, R94 ;  /* 0x0000001fff6a7819 */ /* 0x000fc8000001145e */
[----:B------:R-:W-:Y:S02]  /*7a10*/  @P4 SHF.R.U32.HI R25, RZ, R35, R24 ;  /* 0x00000023ff194219 */ /* 0x000fe40000011618 */
[----:B------:R-:W-:Y:S02]  /*7a20*/  IADD3.X R24, R33, R31, R106, P2, P5 ;  /* 0x0000001f21187210 */ /* 0x000fe400017ea46a */
[----:B------:R-:W-:Y:S01]  /*7a30*/  IADD3 R14, P2, P5, R25, R26, R14 ;  /* 0x0000001a190e7210 */ /* 0x000fe20007d5e00e */
[--C-:B0-----:R-:W-:Y:S01]  /*7a40*/  IMAD.MOV R28, RZ, RZ, -R25.reuse ;  /* 0x000000ffff1c7224 */ /* 0x101fe200078e0a19 */
[----:B------:R-:W-:-:S03]  /*7a50*/  SHF.R.S32.HI R15, RZ, 0x1f, R25 ;  /* 0x0000001fff0f7819 */ /* 0x000fc60000011419 */
[----:B------:R-:W-:Y:S01]  /*7a60*/  IMAD R25, R17, R28, R37 ;  /* 0x0000001c11197224 */ /* 0x000fe200078e0225 */
[----:B------:R-:W-:-:S03]  /*7a70*/  IADD3.X R15, R15, R24, R27, P2, P5 ;  /* 0x000000180f0f7210 */ /* 0x000fc600017ea41b */
[----:B----4-:R-:W-:Y:S01]  /*7a80*/  IMAD R11, R11, R25, RZ ;  /* 0x000000190b0b7224 */ /* 0x010fe200078e02ff */
[----:B------:R-:W-:-:S05]  /*7a90*/  SHF.R.S32.HI R27, RZ, 0x1f, R25 ;  /* 0x0000001fff1b7819 */ /* 0x000fca0000011419 */
[C---:B------:R-:W-:Y:S02]  /*7aa0*/  IMAD R27, R10.reuse, R27, R11 ;  /* 0x0000001b0a1b7224 */ /* 0x040fe400078e020b */
[----:B------:R-:W-:-:S04]  /*7ab0*/  IMAD.WIDE.U32 R10, R10, R25, R14 ;  /* 0x000000190a0a7225 */ /* 0x000fc800078e000e */
[----:B------:R-:W-:Y:S01]  /*7ac0*/  IMAD.IADD R11, R11, 0x1, R27 ;  /* 0x000000010b0b7824 */ /* 0x000fe200078e021b */
[----:B-1----:R-:W-:-:S04]  /*7ad0*/  LEA R14, P2, R10, R8, 0x2 ;  /* 0x000000080a0e7211 */ /* 0x002fc800078410ff */
[----:B--2---:R-:W-:Y:S01]  /*7ae0*/  LEA.HI.X R15, R10, R9, R11, 0x2, P2 ;  /* 0x000000090a0f7211 */ /* 0x004fe200010f140b */
[----:B------:R-:W-:Y:S08]  /*7af0*/  @P1 BRA `(.L_x_199) ;  /* 0x0000000000101947 */ /* 0x000ff00003800000 */
[----:B------:R-:W-:Y:S05]  /*7b00*/  @!P0 BRA `(.L_x_199) ;  /* 0x00000000000c8947 */ /* 0x000fea0003800000 */
[----:B------:R-:W2:Y:S04]  /*7b10*/  LDG.E R9, desc[UR40][R12.64] ;  /* 0x000000280c097981 */ /* 0x000ea8000c1e1900 */
[----:B-----5:R-:W2:Y:S02]  /*7b20*/  LDG.E R4, desc[UR40][R12.64+0x4] ;  /* 0x000004280c047981 */ /* 0x020ea4000c1e1900 */
[----:B--2---:R-:W-:-:S07]  /*7b30*/  IMAD.IADD R4, R4, 0x1, -R9 ;  /* 0x0000000104047824 */ /* 0x004fce00078e0a09 */
.L_x_199:
[----:B------:R-:W-:Y:S01]  /*7b40*/  SHFL.IDX PT, R8, R14, RZ, 0x1c1f ;  /* 0x001c1fff0e087589 */ /* 0x000fe200000e0000 */
[----:B------:R-:W-:Y:S01]  /*7b50*/  IMAD R25, R187, 0x80, R225 ;  /* 0x00000080bb197824 */ /* 0x000fe200078e02e1 */
[----:B------:R-:W-:Y:S01]  /*7b60*/  LOP3.LUT P0, RZ, R208, 0x3, RZ, 0xc0, !PT ;  /* 0x00000003d0ff7812 */ /* 0x000fe2000780c0ff */
[----:B-----5:R-:W-:Y:S01]  /*7b70*/  IMAD R4, R4, R17, RZ ;  /* 0x0000001104047224 */ /* 0x020fe200078e02ff */
[----:B------:R-:W0:Y:S01]  /*7b80*/  SHFL.IDX PT, R9, R15, RZ, 0x1c1f ;  /* 0x001c1fff0f097589 */ /* 0x000e2200000e0000 */
[----:B------:R-:W-:-:S03]  /*7b90*/  VIADD R29, R25, 0x8 ;  /* 0x00000008191d7836 */ /* 0x000fc60000000000 */
[----:B------:R-:W-:Y:S01]  /*7ba0*/  SHFL.IDX PT, R10, R14, 0x1, 0x1c1f ;  /* 0x003c1f000e0a7f89 */ /* 0x000fe200000e0000 */
[-C--:B------:R-:W-:Y:S02]  /*7bb0*/  ISETP.GE.OR P1, PT, R25, R4.reuse, P0 ;  /* 0x000000041900720c */ /* 0x080fe40000726670 */
[----:B------:R-:W-:Y:S01]  /*7bc0*/  ISETP.GE.OR P0, PT, R29, R4, P0 ;  /* 0x000000041d00720c */ /* 0x000fe20000706670 */
[----:B------:R-:W1:Y:S10]  /*7bd0*/  SHFL.IDX PT, R11, R15, 0x1, 0x1c1f ;  /* 0x003c1f000f0b7f89 */ /* 0x000e7400000e0000 */
[----:B0-----:R0:W-:Y:S04]  /*7be0*/  @!P1 ST.E desc[UR40][R8.64], R0 ;  /* 0x0000000008009985 */ /* 0x0011e8000c101928 */
[----:B-1----:R0:W-:Y:S01]  /*7bf0*/  @!P0 ST.E desc[UR40][R10.64], R95 ;  /* 0x0000005f0a008985 */ /* 0x0021e2000c101928 */
[----:B------:R-:W-:Y:S05]  /*7c00*/  @P3 BRA `(.L_x_200) ;  /* 0x00000008007c3947 */ /* 0x000fea0003800000 */
[----:B0-----:R-:W-:Y:S01]  /*7c10*/  IMAD R9, R206, 0x40, R18 ;  /* 0x00000040ce097824 */ /* 0x001fe200078e0212 */
[----:B------:R-:W0:Y:S01]  /*7c20*/  @P4 LDC R51, c[0x0][0xbec] ;  /* 0x0002fb00ff334b82 */ /* 0x000e220000000800 */
[----:B------:R-:W-:Y:S02]  /*7c30*/  ULDC.64 UR4, c[0x0][0xaa0] ;  /* 0x0002a80000047ab9 */ /* 0x000fe40000000a00 */
[----:B------:R-:W-:-:S03]  /*7c40*/  IMAD.WIDE R104, R9, 0x2, R104 ;  /* 0x0000000209687825 */ /* 0x000fc600078e0268 */
[----:B------:R-:W-:Y:S02]  /*7c50*/  IADD3 R13, P6, R104, 0x1000, RZ ;  /* 0x00001000680d7810 */ /* 0x000fe40007fde0ff */
[----:B------:R-:W1:Y:S01]  /*7c60*/  @P4 LDC R53, c[0x0][0xbf0] ;  /* 0x0002fc00ff354b82 */ /* 0x000e620000000800 */
[----:B------:R-:W-:Y:S01]  /*7c70*/  IMAD R21, R106, UR4, RZ ;  /* 0x000000046a157c24 */ /* 0x000fe2000f8e02ff */
[----:B------:R-:W-:Y:S02]  /*7c80*/  IADD3 R25, P5, R104, 0x2000, RZ ;  /* 0x0000200068197810 */ /* 0x000fe40007fbe0ff */
[----:B------:R-:W-:Y:S01]  /*7c90*/  LOP3.LUT R12, R13, 0x380, RZ, 0xc0, !PT ;  /* 0x000003800d0c7812 */ /* 0x000fe200078ec0ff */
[----:B------:R-:W-:Y:S01]  /*7ca0*/  IMAD R49, R94, UR5, R21 ;  /* 0x000000055e317c24 */ /* 0x000fe2000f8e0215 */
[----:B------:R-:W-:Y:S02]  /*7cb0*/  IADD3 R29, P3, R104, 0x3000, RZ ;  /* 0x00003000681d7810 */ /* 0x000fe40007f7e0ff */
[----:B------:R-:W-:Y:S01]  /*7cc0*/  SHF.R.U64 R12, R12, 0x3, RZ ;  /* 0x000000030c0c7819 */ /* 0x000fe200000012ff */
[----:B------:R-:W-:Y:S01]  /*7cd0*/  IMAD.WIDE.U32 R20, R94, UR4, RZ ;  /* 0x000000045e147c25 */ /* 0x000fe2000f8e00ff */
[----:B------:R-:W-:Y:S01]  /*7ce0*/  ULDC.64 UR4, c[0x0][0xae8] ;  /* 0x0002ba0000047ab9 */ /* 0x000fe20000000a00 */
[----:B------:R-:W-:-:S02]  /*7cf0*/  IADD3 R33, P2, R104, 0x4000, RZ ;  /* 0x0000400068217810 */ /* 0x000fc40007f5e0ff */
[----:B------:R-:W-:Y:S01]  /*7d00*/  LOP3.LUT R12, R12, R13, RZ, 0x3c, !PT ;  /* 0x0000000d0c0c7212 */ /* 0x000fe200078e3cff */
[----:B------:R-:W-:Y:S01]  /*7d10*/  IMAD.X R13, RZ, RZ, R105, P6 ;  /* 0x000000ffff0d7224 */ /* 0x000fe200030e0669 */
[C---:B------:R-:W-:Y:S01]  /*7d20*/  IADD3 R9, P6, R104.reuse, 0x7000, RZ ;  /* 0x0000700068097810 */ /* 0x040fe20007fde0ff */
[----:B------:R-:W-:Y:S01]  /*7d30*/  IMAD.IADD R21, R21, 0x1, R49 ;  /* 0x0000000115157824 */ /* 0x000fe200078e0231 */
[C---:B------:R-:W-:Y:S02]  /*7d40*/  IADD3 R37, P1, R104.reuse, 0x5000, RZ ;  /* 0x0000500068257810 */ /* 0x040fe40007f3e0ff */
[----:B------:R-:W-:Y:S01]  /*7d50*/  LOP3.LUT R0, R9, 0x380, RZ, 0xc0, !PT ;  /* 0x0000038009007812 */ /* 0x000fe200078ec0ff */
[----:B------:R-:W-:Y:S01]  /*7d60*/  IMAD.WIDE.U32 R20, R185, UR4, R20 ;  /* 0x00000004b9147c25 */ /* 0x000fe2000f8e0014 */
[----:B------:R-:W-:Y:S01]  /*7d70*/  IADD3 R41, P0, R104, 0x6000, RZ ;  /* 0x0000600068297810 */ /* 0x000fe20007f1e0ff */
[----:B------:R-:W5:Y:S01]  /*7d80*/  LD.E.128 R12, desc[UR40][R12.64] ;  /* 0x000000280c0c7980 */ /* 0x000f62000c101d00 */
[----:B------:R-:W-:-:S02]  /*7d90*/  SHF.R.U64 R0, R0, 0x3, RZ ;  /* 0x0000000300007819 */ /* 0x000fc400000012ff */
[----:B------:R-:W-:Y:S01]  /*7da0*/  SHF.R.S32.HI R48, RZ, 0x1f, R23 ;  /* 0x0000001fff307819 */ /* 0x000fe20000011417 */
[----:B------:R-:W-:Y:S01]  /*7db0*/  IMAD.X R45, RZ, RZ, R105, P6 ;  /* 0x000000ffff2d7224 */ /* 0x000fe200030e0669 */
[----:B------:R-:W-:Y:S01]  /*7dc0*/  LOP3.LUT R44, R0, R9, RZ, 0x3c, !PT ;  /* 0x00000009002c7212 */ /* 0x000fe200078e3cff */
[----:B------:R-:W-:Y:S01]  /*7dd0*/  IMAD R0, R184, 0x20, R206 ;  /* 0x00000020b8007824 */ /* 0x000fe200078e02ce */
[----:B------:R-:W-:Y:S01]  /*7de0*/  LOP3.LUT R24, R25, 0x380, RZ, 0xc0, !PT ;  /* 0x0000038019187812 */ /* 0x000fe200078ec0ff */
[----:B------:R-:W-:Y:S01]  /*7df0*/  IMAD R21, R185, UR5, R21 ;  /* 0x00000005b9157c24 */ /* 0x000fe2000f8e0215 */
[----:B------:R-:W-:Y:S01]  /*7e00*/  LOP3.LUT R28, R29, 0x380, RZ, 0xc0, !PT ;  /* 0x000003801d1c7812 */ /* 0x000fe200078ec0ff */
[----:B------:R-:W-:Y:S01]  /*7e10*/  IMAD R50, R187, 0x80, R0 ;  /* 0x00000080bb327824 */ /* 0x000fe200078e0200 */
[----:B------:R-:W-:Y:S01]  /*7e20*/  LOP3.LUT R32, R33, 0x380, RZ, 0xc0, !PT ;  /* 0x0000038021207812 */ /* 0x000fe200078ec0ff */
[----:B------:R-:W-:Y:S01]  /*7e30*/  ULDC.64 UR4, c[0x0][0xaf0] ;  /* 0x0002bc0000047ab9 */ /* 0x000fe20000000a00 */
[----:B------:R-:W-:Y:S01]  /*7e40*/  LOP3.LUT R36, R37, 0x380, RZ, 0xc0, !PT ;  /* 0x0000038025247812 */ /* 0x000fe200078ec0ff */
[----:B0-----:R-:W-:Y:S01]  /*7e50*/  @P4 IMAD.HI.U32 R0, R50, R51, RZ ;  /* 0x0000003332004227 */ /* 0x001fe200078e00ff */
[----:B------:R-:W-:Y:S01]  /*7e60*/  LOP3.LUT R40, R41, 0x380, RZ, 0xc0, !PT ;  /* 0x0000038029287812 */ /* 0x000fe200078ec0ff */
[----:B------:R-:W5:Y:S01]  /*7e70*/  LD.E.128 R44, desc[UR40][R44.64] ;  /* 0x000000282c2c7980 */ /* 0x000f62000c101d00 */
[----:B------:R-:W-:Y:S01]  /*7e80*/  LOP3.LUT R11, R104, 0x380, RZ, 0xc0, !PT ;  /* 0x00000380680b7812 */ /* 0x000fe200078ec0ff */
[----:B------:R-:W-:Y:S01]  /*7e90*/  IMAD.MOV.U32 R49, RZ, RZ, R50 ;  /* 0x000000ffff317224 */ /* 0x000fe200078e0032 */
[----:B------:R-:W-:Y:S01]  /*7ea0*/  SHF.R.U64 R24, R24, 0x3, RZ ;  /* 0x0000000318187819 */ /* 0x000fe200000012ff */
[----:B------:R-:W-:Y:S01]  /*7eb0*/  IMAD R48, R48, UR4, RZ ;  /* 0x0000000430307c24 */ /* 0x000fe2000f8e02ff */
[----:B------:R-:W-:-:S02]  /*7ec0*/  SHF.R.U64 R28, R28, 0x3, RZ ;  /* 0x000000031c1c7819 */ /* 0x000fc400000012ff */
[----:B------:R-:W-:Y:S02]  /*7ed0*/  SHF.R.U64 R32, R32, 0x3, RZ ;  /* 0x0000000320207819 */ /* 0x000fe400000012ff */
[----:B------:R-:W-:Y:S02]  /*7ee0*/  SHF.R.U64 R36, R36, 0x3, RZ ;  /* 0x0000000324247819 */ /* 0x000fe400000012ff */
[----:B------:R-:W-:Y:S02]  /*7ef0*/  SHF.R.U64 R40, R40, 0x3, RZ ;  /* 0x0000000328287819 */ /* 0x000fe400000012ff */
[----:B-1----:R-:W-:Y:S02]  /*7f00*/  @P4 SHF.R.U32.HI R49, RZ, R53, R0 ;  /* 0x00000035ff314219 */ /* 0x002fe40000011600 */
[----:B------:R-:W-:Y:S01]  /*7f10*/  SHF.R.U64 R11, R11, 0x3, RZ ;  /* 0x000000030b0b7819 */ /* 0x000fe200000012ff */
[----:B------:R-:W-:Y:S01]  /*7f20*/  IMAD R51, R23, UR5, R48 ;  /* 0x0000000517337c24 */ /* 0x000fe2000f8e0230 */
[----:B------:R-:W-:Y:S01]  /*7f30*/  LOP3.LUT R24, R24, R25, RZ, 0x3c, !PT ;  /* 0x0000001918187212 */ /* 0x000fe200078e3cff */
[--C-:B------:R-:W-:Y:S01]  /*7f40*/  IMAD.X R25, RZ, RZ, R105.reuse, P5 ;  /* 0x000000ffff197224 */ /* 0x100fe200028e0669 */
[----:B------:R-:W-:Y:S01]  /*7f50*/  LOP3.LUT R28, R28, R29, RZ, 0x3c, !PT ;  /* 0x0000001d1c1c7212 */ /* 0x000fe200078e3cff */
[--C-:B------:R-:W-:Y:S01]  /*7f60*/  IMAD.X R29, RZ, RZ, R105.reuse, P3 ;  /* 0x000000ffff1d7224 */ /* 0x100fe200018e0669 */
[----:B------:R-:W-:Y:S01]  /*7f70*/  LOP3.LUT R32, R32, R33, RZ, 0x3c, !PT ;  /* 0x0000002120207212 */ /* 0x000fe200078e3cff */
[--C-:B------:R-:W-:Y:S01]  /*7f80*/  IMAD.X R33, RZ, RZ, R105.reuse, P2 ;  /* 0x000000ffff217224 */ /* 0x100fe200010e0669 */
[----:B------:R-:W-:Y:S01]  /*7f90*/  LOP3.LUT R36, R36, R37, RZ, 0x3c, !PT ;  /* 0x0000002524247212 */ /* 0x000fe200078e3cff */
[--C-:B------:R-:W-:Y:S01]  /*7fa0*/  IMAD.X R37, RZ, RZ, R105.reuse, P1 ;  /* 0x000000ffff257224 */ /* 0x100fe200008e0669 */
[----:B------:R-:W-:Y:S01]  /*7fb0*/  LOP3.LUT R40, R40, R41, RZ, 0x3c, !PT ;  /* 0x0000002928287212 */ /* 0x000fe200078e3cff */
[----:B------:R-:W-:Y:S01]  /*7fc0*/  IMAD.X R41, RZ, RZ, R105, P0 ;  /* 0x000000ffff297224 */ /* 0x000fe200000e0669 */
[--C-:B------:R-:W-:Y:S01]  /*7fd0*/  SHF.R.S32.HI R0, RZ, 0x1f, R49.reuse ;  /* 0x0000001fff007819 */ /* 0x100fe20000011431 */
[----:B------:R-:W-:Y:S01]  /*7fe0*/  IMAD.MOV R48, RZ, RZ, -R49 ;  /* 0x000000ffff307224 */ /* 0x000fe200078e0a31 */
[----:B------:R-:W-:Y:S01]  /*7ff0*/  LOP3.LUT R104, R11, R104, RZ, 0x3c, !PT ;  /* 0x000000680b687212 */ /* 0x000fe200078e3cff */
[----:B------:R-:W-:Y:S01]  /*8000*/  IMAD.WIDE.U32 R20, R23, UR4, R20 ;  /* 0x0000000417147c25 */ /* 0x000fe2000f8e0014 */
[----:B------:R-:W-:Y:S01]  /*8010*/  ULDC.64 UR4, c[0x0][0xae0] ;  /* 0x0002b80000047ab9 */ /* 0x000fe20000000a00 */
[----:B------:R-:W5:Y:S02]  /*8020*/  LD.E.128 R24, desc[UR40][R24.64] ;  /* 0x0000002818187980 */ /* 0x000f64000c101d00 */
[----:B------:R-:W-:-:S02]  /*8030*/  IMAD R0, R0, UR4, RZ ;  /* 0x0000000400007c24 */ /* 0x000fc4000f8e02ff */
[----:B------:R-:W-:Y:S01]  /*8040*/  IMAD R17, R17, R48, R50 ;  /* 0x0000003011117224 */ /* 0x000fe200078e0232 */
[----:B------:R0:W5:Y:S01]  /*8050*/  LD.E.128 R8, desc[UR40][R104.64] ;  /* 0x0000002868087980 */ /* 0x000162000c101d00 */
[----:B------:R-:W-:-:S03]  /*8060*/  IMAD.IADD R21, R21, 0x1, R51 ;  /* 0x0000000115157824 */ /* 0x000fc600078e0233 */
[----:B------:R-:W5:Y:S01]  /*8070*/  LD.E.128 R28, desc[UR40][R28.64] ;  /* 0x000000281c1c7980 */ /* 0x000f62000c101d00 */
[----:B------:R-:W-:-:S03]  /*8080*/  IMAD R23, R49, UR5, R0 ;  /* 0x0000000531177c24 */ /* 0x000fc6000f8e0200 */
[----:B------:R-:W5:Y:S01]  /*8090*/  LD.E.128 R32, desc[UR40][R32.64] ;  /* 0x0000002820207980 */ /* 0x000f62000c101d00 */
[----:B------:R-:W-:-:S03]  /*80a0*/  SHF.R.S32.HI R0, RZ, 0x1f, R17 ;  /* 0x0000001fff007819 */ /* 0x000fc60000011411 */
[----:B------:R-:W5:Y:S04]  /*80b0*/  LD.E.128 R36, desc[UR40][R36.64] ;  /* 0x0000002824247980 */ /* 0x000f68000c101d00 */
[----:B------:R-:W5:Y:S01]  /*80c0*/  LD.E.128 R40, desc[UR40][R40.64] ;  /* 0x0000002828287980 */ /* 0x000f62000c101d00 */
[----:B------:R-:W-:Y:S01]  /*80d0*/  IMAD.WIDE.U32 R20, R49, UR4, R20 ;  /* 0x0000000431147c25 */ /* 0x000fe2000f8e0014 */
[----:B------:R-:W-:Y:S01]  /*80e0*/  ULDC.64 UR4, c[0x0][0xad8] ;  /* 0x0002b60000047ab9 */ /* 0x000fe20000000a00 */
[----:B------:R-:W-:Y:S01]  /*80f0*/  @!PT LDS RZ, [RZ] ;  /* 0x00000000fffff984 */ /* 0x000fe20000000800 */
[----:B------:R-:W-:Y:S01]  /*8100*/  @!PT LDS RZ, [RZ] ;  /* 0x00000000fffff984 */ /* 0x000fe20000000800 */
[----:B------:R-:W-:Y:S01]  /*8110*/  @!PT LDS RZ, [RZ] ;  /* 0x00000000fffff984 */ /* 0x000fe20000000800 */
[----:B------:R-:W-:Y:S01]  /*8120*/  @!PT LDS RZ, [RZ] ;  /* 0x00000000fffff984 */ /* 0x000fe20000000800 */
[----:B------:R1:W-:Y:S06]  /*8130*/  MEMBAR.ALL.CTA ;  /* 0x0000000000007992 */ /* 0x0003ec0000008000 */
[----:B-1----:R-:W1:Y:S01]  /*8140*/  FENCE.VIEW.ASYNC.S ;  /* 0x00000000000073c6 */ /* 0x002e620000000000 */
[----:B------:R-:W-:-:S02]  /*8150*/  IMAD.IADD R21, R21, 0x1, R23 ;  /* 0x0000000115157824 */ /* 0x000fc400078e0217 */
[----:B------:R-:W-:Y:S02]  /*8160*/  IMAD R0, R0, UR4, RZ ;  /* 0x0000000400007c24 */ /* 0x000fe4000f8e02ff */
[----:B------:R-:W-:Y:S02]  /*8170*/  IMAD R51, R187, 0x80, R206 ;  /* 0x00000080bb337824 */ /* 0x000fe400078e02ce */
[C---:B------:R-:W-:Y:S02]  /*8180*/  IMAD R49, R17.reuse, UR5, R0 ;  /* 0x0000000511317c24 */ /* 0x040fe4000f8e0200 */
[----:B------:R-:W-:Y:S01]  /*8190*/  IMAD.WIDE.U32 R20, R17, UR4, R20 ;  /* 0x0000000411147c25 */ /* 0x000fe2000f8e0014 */
[----:B------:R-:W-:Y:S01]  /*81a0*/  ISETP.GE.AND P2, PT, R51, R4, PT ;  /* 0x000000043300720c */ /* 0x000fe20003f46270 */
[----:B------:R-:W-:Y:S02]  /*81b0*/  ULDC.64 UR4, c[0x0][0xa80] ;  /* 0x0002a00000047ab9 */ /* 0x000fe40000000a00 */
[----:B------:R-:W-:-:S02]  /*81c0*/  VIADD R3, R3, 0x34820 ;  /* 0x0003482003037836 */ /* 0x000fc40000000000 */
[----:B------:R-:W-:Y:S01]  /*81d0*/  VIADD R17, R51, 0x40 ;  /* 0x0000004033117836 */ /* 0x000fe20000000000 */
[C---:B------:R-:W-:Y:S01]  /*81e0*/  LEA R0, P3, R20.reuse, UR4, 0x1 ;  /* 0x0000000414007c11 */ /* 0x040fe2000f8608ff */
[----:B------:R-:W-:Y:S01]  /*81f0*/  IMAD.IADD R21, R21, 0x1, R49 ;  /* 0x0000000115157824 */ /* 0x000fe200078e0231 */
[----:B------:R-:W-:Y:S02]  /*8200*/  PRMT R3, RZ, 0x654, R3 ;  /* 0x00000654ff037816 */ /* 0x000fe40000000003 */
[-C--:B------:R-:W-:Y:S02]  /*8210*/  ISETP.GE.AND P1, PT, R17, R4.reuse, PT ;  /* 0x000000041100720c */ /* 0x080fe40003f26270 */
[----:B------:R-:W-:Y:S01]  /*8220*/  LEA.HI.X R17, R20, UR5, R21, 0x1, P3 ;  /* 0x0000000514117c11 */ /* 0x000fe200098f0c15 */
[----:B------:R-:W-:Y:S01]  /*8230*/  VIADD R23, R51, 0x20 ;  /* 0x0000002033177836 */ /* 0x000fe20000000000 */
[----:B-1----:R1:W-:Y:S01]  /*8240*/  SYNCS.ARRIVE.TRANS64.RED.A1T0 RZ, [R3+URZ], RZ ;  /* 0x000000ff03ff79a7 */ /* 0x0023e2000810043f */
[----:B------:R0:W2:Y:S01]  /*8250*/  SHFL.IDX PT, R49, R0, RZ, 0x181f ;  /* 0x00181fff00317589 */ /* 0x0000a200000e0000 */
[----:B------:R-:W-:Y:S02]  /*8260*/  BSSY B1, `(.L_x_201) ;  /* 0x000000d000017945 */ /* 0x000fe40003800000 */
[----:B------:R-:W-:Y:S01]  /*8270*/  ISETP.GE.AND P0, PT, R23, R4, PT ;  /* 0x000000041700720c */ /* 0x000fe20003f06270 */
[----:B-1----:R0:W1:Y:S01]  /*8280*/  SHFL.IDX PT, R3, R17, RZ, 0x181f ;  /* 0x00181fff11037589 */ /* 0x00206200000e0000 */
[----:B------:R-:W-:Y:S11]  /*8290*/  @P2 BRA `(.L_x_202) ;  /* 0x0000000000242947 */ /* 0x000ff60003800000 */
[----:B------:R-:W-:Y:S02]  /*82a0*/  ULDC UR4, c[0x0][0xac8] ;  /* 0x0002b20000047ab9 */ /* 0x000fe40000000800 */
[----:B------:R-:W-:Y:S02]  /*82b0*/  ISETP.GE.AND P2, PT, R18, UR4, PT ;  /* 0x0000000412007c0c */ /* 0x000fe4000bf46270 */
[----:B------:R-:W-:-:S11]  /*82c0*/  ISETP.GE.AND P3, PT, R22, UR4, PT ;  /* 0x0000000416007c0c */ /* 0x000fd6000bf66270 */
[-C--:B--2---:R-:W-:Y:S02]  /*82d0*/  @!P2 LEA R20, P4, R18, R49.reuse, 0x1 ;  /* 0x000000311214a211 */ /* 0x084fe400078808ff */
[----:B------:R-:W-:Y:S02]  /*82e0*/  @!P3 LEA R48, P5, R22, R49, 0x1 ;  /* 0x000000311630b211 */ /* 0x000fe400078a08ff */
[-C--:B-1----:R-:W-:Y:S02]  /*82f0*/  @!P2 LEA.HI.X R21, R18, R3.reuse, R229, 0x1, P4 ;  /* 0x000000031215a211 */ /* 0x082fe400020f0ce5 */
[----:B------:R-:W-:-:S03]  /*8300*/  @!P3 LEA.HI.X R49, R22, R3, R228, 0x1, P5 ;  /* 0x000000031631b211 */ /* 0x000fc600028f0ce4 */
[----:B-----5:R3:W-:Y:S04]  /*8310*/  @!P2 ST.E.128 desc[UR40][R20.64], R8 ;  /* 0x000000081400a985 */ /* 0x0207e8000c101d28 */
[----:B------:R3:W-:Y:S02]  /*8320*/  @!P3 ST.E.128 desc[UR40][R48.64], R32 ;  /* 0x000000203000b985 */ /* 0x0007e4000c101d28 */
.L_x_202:
[----:B------:R-:W-:Y:S05]  /*8330*/  BSYNC B1 ;  /* 0x0000000000017941 */ /* 0x000fea0003800000 */
.L_x_201:
[----:B-1----:R1:W4:Y:S01]  /*8340*/  SHFL.IDX PT, R3, R17, 0x1, 0x181f ;  /* 0x00381f0011037f89 */ /* 0x00232200000e0000 */
[----:B------:R-:W-:Y:S03]  /*8350*/  BSSY B1, `(.L_x_203) ;  /* 0x000000c000017945 */ /* 0x000fe60003800000 */
[----:B---3-5:R1:W3:Y:S01]  /*8360*/  SHFL.IDX PT, R11, R0, 0x1, 0x181f ;  /* 0x00381f00000b7f89 */ /* 0x0282e200000e0000 */
[----:B------:R-:W-:Y:S05]  /*8370*/  @P0 BRA `(.L_x_204) ;  /* 0x0000000000240947 */ /* 0x000fea0003800000 */
[----:B------:R-:W-:Y:S02]  /*8380*/  ULDC UR4, c[0x0][0xac8] ;  /* 0x0002b20000047ab9 */ /* 0x000fe40000000800 */
[----:B------:R-:W-:Y:S02]  /*8390*/  ISETP.GE.AND P3, PT, R18, UR4, PT ;  /* 0x0000000412007c0c */ /* 0x000fe4000bf66270 */
[----:B------:R-:W-:-:S11]  /*83a0*/  ISETP.GE.AND P4, PT, R22, UR4, PT ;  /* 0x0000000416007c0c */ /* 0x000fd6000bf86270 */
[-C--:B---3--:R-:W-:Y:S02]  /*83b0*/  @!P3 LEA R8, P0, R18, R11.reuse, 0x1 ;  /* 0x0000000b1208b211 */ /* 0x088fe400078008ff */
[----:B------:R-:W-:Y:S02]  /*83c0*/  @!P4 LEA R10, P2, R22, R11, 0x1 ;  /* 0x0000000b160ac211 */ /* 0x000fe400078408ff */
[-C--:B----4-:R-:W-:Y:S02]  /*83d0*/  @!P3 LEA.HI.X R9, R18, R3.reuse, R229, 0x1, P0 ;  /* 0x000000031209b211 */ /* 0x090fe400000f0ce5 */
[----:B------:R-:W-:-:S03]  /*83e0*/  @!P4 LEA.HI.X R11, R22, R3, R228, 0x1, P2 ;  /* 0x00000003160bc211 */ /* 0x000fc600010f0ce4 */
[----:B------:R3:W-:Y:S04]  /*83f0*/  @!P3 ST.E.128 desc[UR40][R8.64], R12 ;  /* 0x0000000c0800b985 */ /* 0x0007e8000c101d28 */
[----:B------:R3:W-:Y:S02]  /*8400*/  @!P4 ST.E.128 desc[UR40][R10.64], R36 ;  /* 0x000000240a00c985 */ /* 0x0007e4000c101d28 */
.L_x_204:
[----:B------:R-:W-:Y:S05]  /*8410*/  BSYNC B1 ;  /* 0x0000000000017941 */ /* 0x000fea0003800000 */
.L_x_203:
[----:B----4-:R4:W0:Y:S01]  /*8420*/  SHFL.IDX PT, R3, R17, 0x2, 0x181f ;  /* 0x00581f0011037f89 */ /* 0x01082200000e0000 */
[----:B------:R-:W-:Y:S03]  /*8430*/  BSSY B1, `(.L_x_205) ;  /* 0x000000c000017945 */ /* 0x000fe60003800000 */
[----:B---3--:R4:W3:Y:S01]  /*8440*/  SHFL.IDX PT, R11, R0, 0x2, 0x181f ;  /* 0x00581f00000b7f89 */ /* 0x0088e200000e0000 */
[----:B------:R-:W-:Y:S05]  /*8450*/  @P1 BRA `(.L_x_206) ;  /* 0x0000000000241947 */ /* 0x000fea0003800000 */
[----:B------:R-:W-:Y:S02]  /*8460*/  ULDC UR4, c[0x0][0xac8] ;  /* 0x0002b20000047ab9 */ /* 0x000fe40000000800 */
[----:B------:R-:W-:Y:S02]  /*8470*/  ISETP.GE.AND P2, PT, R18, UR4, PT ;  /* 0x0000000412007c0c */ /* 0x000fe4000bf46270 */
[----:B------:R-:W-:-:S11]  /*8480*/  ISETP.GE.AND P3, PT, R22, UR4, PT ;  /* 0x0000000416007c0c */ /* 0x000fd6000bf66270 */
[-C--:B---3--:R-:W-:Y:S02]  /*8490*/  @!P2 LEA R8, P0, R18, R11.reuse, 0x1 ;  /* 0x0000000b1208a211 */ /* 0x088fe400078008ff */
[----:B------:R-:W-:Y:S02]  /*84a0*/  @!P3 LEA R10, P1, R22, R11, 0x1 ;  /* 0x0000000b160ab211 */ /* 0x000fe400078208ff */
[-C--:B0-----:R-:W-:Y:S02]  /*84b0*/  @!P2 LEA.HI.X R9, R18, R3.reuse, R229, 0x1, P0 ;  /* 0x000000031209a211 */ /* 0x081fe400000f0ce5 */
[----:B------:R-:W-:-:S03]  /*84c0*/  @!P3 LEA.HI.X R11, R22, R3, R228, 0x1, P1 ;  /* 0x00000003160bb211 */ /* 0x000fc600008f0ce4 */
[----:B------:R0:W-:Y:S04]  /*84d0*/  @!P2 ST.E.128 desc[UR40][R8.64], R24 ;  /* 0x000000180800a985 */ /* 0x0001e8000c101d28 */
[----:B------:R0:W-:Y:S02]  /*84e0*/  @!P3 ST.E.128 desc[UR40][R10.64], R40 ;  /* 0x000000280a00b985 */ /* 0x0001e4000c101d28 */
.L_x_206:
[----:B------:R-:W-:Y:S05]  /*84f0*/  BSYNC B1 ;  /* 0x0000000000017941 */ /* 0x000fea0003800000 */
.L_x_205:
[----:B0-----:R-:W-:Y:S01]  /*8500*/  VIADD R3, R51, 0x60 ;  /* 0x0000006033037836 */ /* 0x001fe20000000000 */
[----:B-1--4-:R-:W0:Y:S04]  /*8510*/  SHFL.IDX PT, R17, R17, 0x3, 0x181f ;  /* 0x00781f0011117f89 */ /* 0x012e2800000e0000 */
[----:B------:R-:W-:Y:S01]  /*8520*/  ISETP.GE.AND P0, PT, R3, R4, PT ;  /* 0x000000040300720c */ /* 0x000fe20003f06270 */
[----:B---3--:R1:W3:-:S12]  /*8530*/  SHFL.IDX PT, R11, R0, 0x3, 0x181f ;  /* 0x00781f00000b7f89 */ /* 0x0082d800000e0000 */
[----:B-1----:R-:W-:Y:S05]  /*8540*/  @P0 BRA `(.L_x_207) ;  /* 0x0000001400e00947 */ /* 0x002fea0003800000 */
[----:B------:R-:W-:Y:S02]  /*8550*/  ULDC UR4, c[0x0][0xac8] ;  /* 0x0002b20000047ab9 */ /* 0x000fe40000000800 */
[----:B------:R-:W-:-:S13]  /*8560*/  ISETP.GE.AND P1, PT, R18, UR4, PT ;  /* 0x0000000412007c0c */ /* 0x000fda000bf26270 */
[----:B---3--:R-:W-:-:S04]  /*8570*/  @!P1 LEA R8, P0, R18, R11, 0x1 ;  /* 0x0000000b12089211 */ /* 0x008fc800078008ff */
[----:B0-----:R-:W-:Y:S02]  /*8580*/  @!P1 LEA.HI.X R9, R18, R17, R229, 0x1, P0 ;  /* 0x0000001112099211 */ /* 0x001fe400000f0ce5 */
[----:B------:R-:W-:-:S03]  /*8590*/  ISETP.GE.AND P0, PT, R22, UR4, PT ;  /* 0x0000000416007c0c */ /* 0x000fc6000bf06270 */
[----:B------:R0:W-:Y:S10]  /*85a0*/  @!P1 ST.E.128 desc[UR40][R8.64], R28 ;  /* 0x0000001c08009985 */ /* 0x0001f4000c101d28 */
[----:B------:R-:W-:Y:S05]  /*85b0*/  @P0 BRA `(.L_x_207) ;  /* 0x0000001400c40947 */ /* 0x000fea0003800000 */
[----:B0-----:R-:W-:-:S04]  /*85c0*/  LEA R8, P0, R22, R11, 0x1 ;  /* 0x0000000b16087211 */ /* 0x001fc800078008ff */
[----:B------:R-:W-:-:S05]  /*85d0*/  LEA.HI.X R9, R22, R17, R228, 0x1, P0 ;  /* 0x0000001116097211 */ /* 0x000fca00000f0ce4 */
[----:B------:R0:W-:Y:S01]  /*85e0*/  ST.E.128 desc[UR40][R8.64], R44 ;  /* 0x0000002c08007985 */ /* 0x0001e2000c101d28 */
[----:B------:R-:W-:Y:S05]  /*85f0*/  BRA `(.L_x_207) ;  /* 0x0000001400b47947 */ /* 0x000fea0003800000 */
.L_x_200:
[----:B0-----:R-:W0:Y:S01]  /*8600*/  @P4 LDC R10, c[0x0][0xbec] ;  /* 0x0002fb00ff0a4b82 */ /* 0x001e220000000800 */
[----:B------:R-:W-:Y:S01]  /*8610*/  ULDC.64 UR4, c[0x0][0xb08] ;  /* 0x0002c20000047ab9 */ /* 0x000fe20000000a00 */
[----:B------:R-:W-:Y:S01]  /*8620*/  SHF.R.S32.HI R0, RZ, 0x1f, R23 ;  /* 0x0000001fff007819 */ /* 0x000fe20000011417 */
[----:B------:R-:W-:Y:S01]  /*8630*/  IMAD R11, R106, UR4, RZ ;  /* 0x000000046a0b7c24 */ /* 0x000fe2000f8e02ff */
[----:B------:R-:W-:Y:S01]  /*8640*/  ULDC.64 UR6, c[0x0][0xb30] ;  /* 0x0002cc0000067ab9 */ /* 0x000fe20000000a00 */
[C---:B------:R-:W-:Y:S01]  /*8650*/  IMAD.WIDE.U32 R8, R94.reuse, UR4, RZ ;  /* 0x000000045e087c25 */ /* 0x040fe2000f8e00ff */
[----:B------:R-:W-:Y:S01]  /*8660*/  ISETP.GE.AND P0, PT, R25, R4, PT ;  /* 0x000000041900720c */ /* 0x000fe20003f06270 */
[----:B------:R-:W-:Y:S01]  /*8670*/  BSSY B1, `(.L_x_208) ;  /* 0x0000068000017945 */ /* 0x000fe20003800000 */
[----:B------:R-:W1:Y:S01]  /*8680*/  @P4 LDC R15, c[0x0][0xbf0] ;  /* 0x0002fc00ff0f4b82 */ /* 0x000e620000000800 */
[----:B------:R-:W-:Y:S01]  /*8690*/  IMAD R11, R94, UR5, R11 ;  /* 0x000000055e0b7c24 */ /* 0x000fe2000f8e020b */
[----:B------:R-:W-:-:S03]  /*86a0*/  ULDC.64 UR4, c[0x0][0xb38] ;  /* 0x0002ce0000047ab9 */ /* 0x000fc60000000a00 */
[----:B------:R-:W-:Y:S02]  /*86b0*/  IMAD.IADD R9, R9, 0x1, R11 ;  /* 0x0000000109097824 */ /* 0x000fe400078e020b */
[----:B------:R-:W-:Y:S02]  /*86c0*/  IMAD.MOV.U32 R11, RZ, RZ, R37 ;  /* 0x000000ffff0b7224 */ /* 0x000fe400078e0025 */
[----:B------:R-:W-:-:S04]  /*86d0*/  IMAD.WIDE.U32 R8, R185, UR4, R8 ;  /* 0x00000004b9087c25 */ /* 0x000fc8000f8e0008 */
[----:B------:R-:W-:Y:S01]  /*86e0*/  IMAD R9, R185, UR5, R9 ;  /* 0x00000005b9097c24 */ /* 0x000fe2000f8e0209 */
[----:B------:R-:W-:Y:S02]  /*86f0*/  ULDC.64 UR4, c[0x0][0xb40] ;  /* 0x0002d00000047ab9 */ /* 0x000fe40000000a00 */
[----:B------:R-:W-:Y:S02]  /*8700*/  IMAD R0, R0, UR4, RZ ;  /* 0x0000000400007c24 */ /* 0x000fe4000f8e02ff */
[----:B0-----:R-:W-:-:S04]  /*8710*/  @P4 IMAD.HI.U32 R10, R37, R10, RZ ;  /* 0x0000000a250a4227 */ /* 0x001fc800078e00ff */
[C---:B------:R-:W-:Y:S02]  /*8720*/  IMAD R13, R23.reuse, UR5, R0 ;  /* 0x00000005170d7c24 */ /* 0x040fe4000f8e0200 */
[----:B------:R-:W-:Y:S01]  /*8730*/  IMAD.WIDE.U32 R8, R23, UR4, R8 ;  /* 0x0000000417087c25 */ /* 0x000fe2000f8e0008 */
[----:B-1----:R-:W-:Y:S01]  /*8740*/  @P4 SHF.R.U32.HI R11, RZ, R15, R10 ;  /* 0x0000000fff0b4219 */ /* 0x002fe2000001160a */
[----:B------:R-:W-:Y:S02]  /*8750*/  ULDC.64 UR4, c[0x0][0xb48] ;  /* 0x0002d20000047ab9 */ /* 0x000fe40000000a00 */
[----:B------:R-:W-:Y:S01]  /*8760*/  IMAD.IADD R9, R9, 0x1, R13 ;  /* 0x0000000109097824 */ /* 0x000fe200078e020d */
[--C-:B------:R-:W-:Y:S01]  /*8770*/  SHF.R.S32.HI R0, RZ, 0x1f, R11.reuse ;  /* 0x0000001fff007819 */ /* 0x100fe2000001140b */
[----:B------:R-:W-:Y:S02]  /*8780*/  IMAD.MOV R10, RZ, RZ, -R11 ;  /* 0x000000ffff0a7224 */ /* 0x000fe400078e0a0b */
[----:B------:R-:W-:-:S04]  /*8790*/  IMAD.WIDE.U32 R8, R203, UR4, R8 ;  /* 0x00000004cb087c25 */ /* 0x000fc8000f8e0008 */
[----:B------:R-:W-:Y:S02]  /*87a0*/  IMAD R17, R17, R10, R37 ;  /* 0x0000000a11117224 */ /* 0x000fe400078e0225 */
[----:B------:R-:W-:Y:S02]  /*87b0*/  IMAD R0, R0, UR6, RZ ;  /* 0x0000000600007c24 */ /* 0x000fe4000f8e02ff */
[----:B------:R-:W-:Y:S01]  /*87c0*/  IMAD R9, R203, UR5, R9 ;  /* 0x00000005cb097c24 */ /* 0x000fe2000f8e0209 */
[----:B------:R-:W-:Y:S01]  /*87d0*/  ULDC.64 UR4, c[0x0][0xb28] ;  /* 0x0002ca0000047ab9 */ /* 0x000fe20000000a00 */
[C---:B------:R-:W-:Y:S01]  /*87e0*/  IMAD R13, R11.reuse, UR7, R0 ;  /* 0x000000070b0d7c24 */ /* 0x040fe2000f8e0200 */
[----:B------:R-:W-:Y:S01]  /*87f0*/  SHF.R.S32.HI R0, RZ, 0x1f, R17 ;  /* 0x0000001fff007819 */ /* 0x000fe20000011411 */
[----:B------:R-:W-:-:S04]  /*8800*/  IMAD.WIDE.U32 R8, R11, UR6, R8 ;  /* 0x000000060b087c25 */ /* 0x000fc8000f8e0008 */
[----:B------:R-:W-:Y:S02]  /*8810*/  IMAD R0, R0, UR4, RZ ;  /* 0x0000000400007c24 */ /* 0x000fe4000f8e02ff */
[----:B------:R-:W-:Y:S02]  /*8820*/  IMAD.IADD R9, R9, 0x1, R13 ;  /* 0x0000000109097824 */ /* 0x000fe400078e020d */
[C---:B------:R-:W-:Y:S02]  /*8830*/  IMAD R11, R17.reuse, UR5, R0 ;  /* 0x00000005110b7c24 */ /* 0x040fe4000f8e0200 */
[----:B------:R-:W-:Y:S01]  /*8840*/  IMAD.WIDE.U32 R8, R17, UR4, R8 ;  /* 0x0000000411087c25 */ /* 0x000fe2000f8e0008 */
[----:B------:R-:W-:-:S03]  /*8850*/  ULDC.64 UR4, c[0x0][0xb00] ;  /* 0x0002c00000047ab9 */ /* 0x000fc60000000a00 */
[----:B------:R-:W-:Y:S01]  /*8860*/  VIADD R10, R3, 0x34820 ;  /* 0x00034820030a7836 */ /* 0x000fe20000000000 */
[----:B------:R-:W-:Y:S01]  /*8870*/  LEA R0, P1, R8, UR4, 0x2 ;  /* 0x0000000408007c11 */ /* 0x000fe2000f8210ff */
[----:B------:R-:W-:-:S03]  /*8880*/  IMAD.IADD R3, R9, 0x1, R11 ;  /* 0x0000000109037824 */ /* 0x000fc600078e020b */
[----:B------:R-:W-:Y:S02]  /*8890*/  PRMT R10, RZ, 0x654, R10 ;  /* 0x00000654ff0a7816 */ /* 0x000fe4000000000a */
[----:B------:R-:W-:Y:S02]  /*88a0*/  LEA.HI.X R3, R8, UR5, R3, 0x2, P1 ;  /* 0x0000000508037c11 */ /* 0x000fe400088f1403 */
[----:B------:R0:W-:Y:S03]  /*88b0*/  SYNCS.ARRIVE.TRANS64.RED.A1T0 RZ, [R10+URZ], RZ ;  /* 0x000000ff0aff79a7 */ /* 0x0001e6000810043f */
[----:B------:R1:W2:Y:S04]  /*88c0*/  SHFL.IDX PT, R11, R3, RZ, 0x1c1f ;  /* 0x001c1fff030b7589 */ /* 0x0002a800000e0000 */
[----:B0-----:R1:W0:Y:S01]  /*88d0*/  SHFL.IDX PT, R10, R0, RZ, 0x1c1f ;  /* 0x001c1fff000a7589 */ /* 0x00122200000e0000 */
[----:B------:R-:W-:Y:S05]  /*88e0*/  @P0 BRA `(.L_x_209) ;  /* 0x0000000400000947 */ /* 0x000fea0003800000 */
[----:B------:R-:W-:Y:S02]  /*88f0*/  ULDC UR4, c[0x0][0xac8] ;  /* 0x0002b20000047ab9 */ /* 0x000fe40000000800 */
[----:B------:R-:W-:Y:S02]  /*8900*/  ISETP.GE.AND P3, PT, R205, UR4, PT ;  /* 0x00000004cd007c0c */ /* 0x000fe4000bf66270 */
[----:B------:R-:W-:Y:S02]  /*8910*/  ISETP.GE.AND P2, PT, R202, UR4, PT ;  /* 0x00000004ca007c0c */ /* 0x000fe4000bf46270 */
[----:B------:R-:W-:Y:S02]  /*8920*/  ISETP.GE.AND P1, PT, R201, UR4, PT ;  /* 0x00000004c9007c0c */ /* 0x000fe4000bf26270 */
[----:B------:R-:W-:Y:S02]  /*8930*/  ISETP.GE.AND P0, PT, R200, UR4, PT ;  /* 0x00000004c8007c0c */ /* 0x000fe4000bf06270 */
[----:B------:R-:W-:-:S05]  /*8940*/  ISETP.GE.AND P4, PT, R198, UR4, PT ;  /* 0x00000004c6007c0c */ /* 0x000fca000bf86270 */
[----:B0-2---:R-:W-:Y:S02]  /*8950*/  @!P3 IMAD.WIDE R8, R205, 0x4, R10 ;  /* 0x00000004cd08b825 */ /* 0x005fe400078e020a */
[CC--:B------:R-:W-:Y:S02]  /*8960*/  @!P2 LEA R12, P6, R202.reuse, R10.reuse, 0x2 ;  /* 0x0000000aca0ca211 */ /* 0x0c0fe400078c10ff */
[-C--:B------:R-:W-:Y:S01]  /*8970*/  @!P1 LEA R14, P5, R201, R10.reuse, 0x2 ;  /* 0x0000000ac90e9211 */ /* 0x080fe200078a10ff */
[----:B------:R0:W-:Y:S01]  /*8980*/  @!P3 ST.E.64 desc[UR40][R8.64], R20 ;  /* 0x000000140800b985 */ /* 0x0001e2000c101b28 */
[----:B------:R-:W-:Y:S02]  /*8990*/  ISETP.GE.AND P3, PT, R199, UR4, PT ;  /* 0x00000004c7007c0c */ /* 0x000fe4000bf66270 */
[----:B------:R-:W-:Y:S02]  /*89a0*/  @!P2 LEA.HI.X R13, R202, R11, R223, 0x2, P6 ;  /* 0x0000000bca0da211 */ /* 0x000fe400030f14df */
[----:B------:R-:W-:-:S02]  /*89b0*/  @!P0 LEA R24, P6, R200, R10, 0x2 ;  /* 0x0000000ac8188211 */ /* 0x000fc400078c10ff */
[-C--:B------:R-:W-:Y:S01]  /*89c0*/  @!P1 LEA.HI.X R15, R201, R11.reuse, R222, 0x2, P5 ;  /* 0x0000000bc90f9211 */ /* 0x080fe200028f14de */
[----:B------:R2:W-:Y:S01]  /*89d0*/  @!P2 ST.E.64 desc[UR40][R12.64], R88 ;  /* 0x000000580c00a985 */ /* 0x0005e2000c101b28 */
[----:B------:R-:W-:Y:S02]  /*89e0*/  ISETP.GE.AND P5, PT, R197, UR4, PT ;  /* 0x00000004c5007c0c */ /* 0x000fe4000bfa6270 */
[----:B------:R-:W-:Y:S01]  /*89f0*/  @!P0 LEA.HI.X R25, R200, R11, R221, 0x2, P6 ;  /* 0x0000000bc8198211 */ /* 0x000fe200030f14dd */
[----:B------:R3:W-:Y:S01]  /*8a00*/  @!P1 ST.E.64 desc[UR40][R14.64], R90 ;  /* 0x0000005a0e009985 */ /* 0x0007e2000c101b28 */
[----:B------:R-:W-:Y:S02]  /*8a10*/  ISETP.GE.AND P2, PT, R196, UR4, PT ;  /* 0x00000004c4007c0c */ /* 0x000fe4000bf46270 */
[-C--:B0-----:R-:W-:Y:S01]  /*8a20*/  @!P3 LEA R8, P6, R199, R10.reuse, 0x2 ;  /* 0x0000000ac708b211 */ /* 0x081fe200078c10ff */
[----:B------:R0:W-:Y:S01]  /*8a30*/  @!P0 ST.E.64 desc[UR40][R24.64], R92 ;  /* 0x0000005c18008985 */ /* 0x0001e2000c101b28 */
[----:B------:R-:W-:-:S02]  /*8a40*/  @!P4 LEA R20, P0, R198, R10, 0x2 ;  /* 0x0000000ac614c211 */ /* 0x000fc400078010ff */
[----:B------:R-:W-:Y:S02]  /*8a50*/  ISETP.GE.AND P1, PT, R195, UR4, PT ;  /* 0x00000004c3007c0c */ /* 0x000fe4000bf26270 */
[-C--:B------:R-:W-:Y:S02]  /*8a60*/  @!P4 LEA.HI.X R21, R198, R11.reuse, R219, 0x2, P0 ;  /* 0x0000000bc615c211 */ /* 0x080fe400000f14db */
[----:B------:R-:W-:Y:S02]  /*8a70*/  @!P3 LEA.HI.X R9, R199, R11, R220, 0x2, P6 ;  /* 0x0000000bc709b211 */ /* 0x000fe400030f14dc */
[----:B------:R-:W-:Y:S02]  /*8a80*/  ISETP.GE.AND P0, PT, R194, UR4, PT ;  /* 0x00000004c2007c0c */ /* 0x000fe4000bf06270 */
[----:B------:R-:W-:Y:S01]  /*8a90*/  @!P5 LEA R26, P6, R197, R10, 0x2 ;  /* 0x0000000ac51ad211 */ /* 0x000fe200078c10ff */
[----:B------:R4:W-:Y:S01]  /*8aa0*/  @!P3 ST.E.64 desc[UR40][R8.64], R40 ;  /* 0x000000280800b985 */ /* 0x0009e2000c101b28 */
[----:B------:R-:W-:-:S02]  /*8ab0*/  ISETP.GE.AND P3, PT, R193, UR4, PT ;  /* 0x00000004c1007c0c */ /* 0x000fc4000bf66270 */
[----:B------:R-:W-:Y:S01]  /*8ac0*/  @!P5 LEA.HI.X R27, R197, R11, R218, 0x2, P6 ;  /* 0x0000000bc51bd211 */ /* 0x000fe200030f14da */
[----:B------:R5:W-:Y:S01]  /*8ad0*/  @!P4 ST.E.64 desc[UR40][R20.64], R44 ;  /* 0x0000002c1400c985 */ /* 0x000be2000c101b28 */
[----:B--2---:R-:W-:-:S03]  /*8ae0*/  @!P2 LEA R12, P4, R196, R10, 0x2 ;  /* 0x0000000ac40ca211 */ /* 0x004fc600078810ff */
[----:B------:R-:W-:Y:S01]  /*8af0*/  @!P5 ST.E.64 desc[UR40][R26.64], R48 ;  /* 0x000000301a00d985 */ /* 0x000fe2000c101b28 */
[CC--:B---3--:R-:W-:Y:S02]  /*8b00*/  @!P1 LEA R14, P5, R195.reuse, R10.reuse, 0x2 ;  /* 0x0000000ac30e9211 */ /* 0x0c8fe400078a10ff */
[-C--:B------:R-:W-:Y:S02]  /*8b10*/  @!P2 LEA.HI.X R13, R196, R11.reuse, R217, 0x2, P4 ;  /* 0x0000000bc40da211 */ /* 0x080fe400020f14d9 */
[----:B0-----:R-:W-:Y:S02]  /*8b20*/  @!P0 LEA R24, P6, R194, R10, 0x2 ;  /* 0x0000000ac2188211 */ /* 0x001fe400078c10ff */
[----:B------:R-:W-:Y:S01]  /*8b30*/  ISETP.GE.AND P4, PT, R192, UR4, PT ;  /* 0x00000004c0007c0c */ /* 0x000fe2000bf86270 */
[----:B------:R0:W-:Y:S01]  /*8b40*/  @!P2 ST.E.64 desc[UR40][R12.64], R52 ;  /* 0x000000340c00a985 */ /* 0x0001e2000c101b28 */
[-C--:B------:R-:W-:Y:S02]  /*8b50*/  @!P1 LEA.HI.X R15, R195, R11.reuse, R216, 0x2, P5 ;  /* 0x0000000bc30f9211 */ /* 0x080fe400028f14d8 */
[----:B------:R-:W-:-:S02]  /*8b60*/  @!P0 LEA.HI.X R25, R194, R11, R215, 0x2, P6 ;  /* 0x0000000bc2198211 */ /* 0x000fc400030f14d7 */
[----:B------:R-:W-:Y:S01]  /*8b70*/  ISETP.GE.AND P2, PT, R191, UR4, PT ;  /* 0x00000004bf007c0c */ /* 0x000fe2000bf46270 */
[----:B------:R2:W-:Y:S01]  /*8b80*/  @!P1 ST.E.64 desc[UR40][R14.64], R56 ;  /* 0x000000380e009985 */ /* 0x0005e2000c101b28 */
[----:B----4-:R-:W-:Y:S02]  /*8b90*/  @!P3 LEA R8, P5, R193, R10, 0x2 ;  /* 0x0000000ac108b211 */ /* 0x010fe400078a10ff */
[----:B------:R-:W-:Y:S01]  /*8ba0*/  ISETP.GE.AND P1, PT, R190, UR4, PT ;  /* 0x00000004be007c0c */ /* 0x000fe2000bf26270 */
[----:B------:R3:W-:Y:S01]  /*8bb0*/  @!P0 ST.E.64 desc[UR40][R24.64], R60 ;  /* 0x0000003c18008985 */ /* 0x0007e2000c101b28 */
[----:B------:R-:W-:Y:S02]  /*8bc0*/  ISETP.GE.AND P0, PT, R189, UR4, PT ;  /* 0x00000004bd007c0c */ /* 0x000fe4000bf06270 */
[----:B------:R-:W-:Y:S02]  /*8bd0*/  @!P3 LEA.HI.X R9, R193, R11, R214, 0x2, P5 ;  /* 0x0000000bc109b211 */ /* 0x000fe400028f14d6 */
[----:B------:R-:W-:-:S02]  /*8be0*/  ISETP.GE.AND P5, PT, R188, UR4, PT ;  /* 0x00000004bc007c0c */ /* 0x000fc4000bfa6270 */
[CC--:B-----5:R-:W-:Y:S01]  /*8bf0*/  @!P4 LEA R20, P6, R192.reuse, R10.reuse, 0x2 ;  /* 0x0000000ac014c211 */ /* 0x0e0fe200078c10ff */
[----:B------:R4:W-:Y:S01]  /*8c00*/  @!P3 ST.E.64 desc[UR40][R8.64], R64 ;  /* 0x000000400800b985 */ /* 0x0009e2000c101b28 */
[CC--:B0-----:R-:W-:Y:S02]  /*8c10*/  @!P2 LEA R12, P3, R191.reuse, R10.reuse, 0x2 ;  /* 0x0000000abf0ca211 */ /* 0x0c1fe400078610ff */
[-C--:B------:R-:W-:Y:S02]  /*8c20*/  @!P4 LEA.HI.X R21, R192, R11.reuse, R213, 0x2, P6 ;  /* 0x0000000bc015c211 */ /* 0x080fe400030f14d5 */
[-C--:B--2---:R-:W-:Y:S02]  /*8c30*/  @!P1 LEA R14, P6, R190, R10.reuse, 0x2 ;  /* 0x0000000abe0e9211 */ /* 0x084fe400078c10ff */
[----:B------:R-:W-:Y:S01]  /*8c40*/  @!P2 LEA.HI.X R13, R191, R11, R212, 0x2, P3 ;  /* 0x0000000bbf0da211 */ /* 0x000fe200018f14d4 */
[----:B------:R4:W-:Y:S01]  /*8c50*/  @!P4 ST.E.64 desc[UR40][R20.64], R68 ;  /* 0x000000441400c985 */ /* 0x0009e2000c101b28 */
[----:B---3--:R-:W-:-:S02]  /*8c60*/  @!P0 LEA R24, P4, R189, R10, 0x2 ;  /* 0x0000000abd188211 */ /* 0x008fc400078810ff */
[----:B------:R-:W-:Y:S01]  /*8c70*/  @!P5 LEA R10, P3, R188, R10, 0x2 ;  /* 0x0000000abc0ad211 */ /* 0x000fe200078610ff */
[----:B------:R4:W-:Y:S01]  /*8c80*/  @!P2 ST.E.64 desc[UR40][R12.64], R72 ;  /* 0x000000480c00a985 */ /* 0x0009e2000c101b28 */
[-C--:B------:R-:W-:Y:S02]  /*8c90*/  @!P1 LEA.HI.X R15, R190, R11.reuse, R211, 0x2, P6 ;  /* 0x0000000bbe0f9211 */ /* 0x080fe400030f14d3 */
[-C--:B------:R-:W-:Y:S02]  /*8ca0*/  @!P0 LEA.HI.X R25, R189, R11.reuse, R210, 0x2, P4 ;  /* 0x0000000bbd198211 */ /* 0x080fe400020f14d2 */
[----:B------:R-:W-:Y:S01]  /*8cb0*/  @!P5 LEA.HI.X R11, R188, R11, R209, 0x2, P3 ;  /* 0x0000000bbc0bd211 */ /* 0x000fe200018f14d1 */
[----:B------:R4:W-:Y:S04]  /*8cc0*/  @!P1 ST.E.64 desc[UR40][R14.64], R76 ;  /* 0x0000004c0e009985 */ /* 0x0009e8000c101b28 */
[----:B------:R4:W-:Y:S04]  /*8cd0*/  @!P0 ST.E.64 desc[UR40][R24.64], R80 ;  /* 0x0000005018008985 */ /* 0x0009e8000c101b28 */
[----:B------:R4:W-:Y:S02]  /*8ce0*/  @!P5 ST.E.64 desc[UR40][R10.64], R84 ;  /* 0x000000540a00d985 */ /* 0x0009e4000c101b28 */
.L_x_209:
[----:B------:R-:W-:Y:S05]  /*8cf0*/  BSYNC B1 ;  /* 0x0000000000017941 */ /* 0x000fea0003800000 */
.L_x_208:
[----:B------:R-:W-:Y:S01]  /*8d00*/  ISETP.GE.AND P0, PT, R29, R4, PT ;  /* 0x000000041d00720c */ /* 0x000fe20003f06270 */
[----:B--2-4-:R2:W3:Y:S04]  /*8d10*/  SHFL.IDX PT, R11, R3, 0x1, 0x1c1f ;  /* 0x003c1f00030b7f89 */ /* 0x0144e800000e0000 */
[----:B0-----:R2:W0:Y:S08]  /*8d20*/  SHFL.IDX PT, R10, R0, 0x1, 0x1c1f ;  /* 0x003c1f00000a7f89 */ /* 0x00143000000e0000 */
[----:B--2---:R-:W-:Y:S05]  /*8d30*/  @P0 BRA `(.L_x_207) ;  /* 0x0000000c00e40947 */ /* 0x004fea0003800000 */
[----:B------:R-:W-:Y:S02]  /*8d40*/  ULDC UR4, c[0x0][0xac8] ;  /* 0x0002b20000047ab9 */ /* 0x000fe40000000800 */
[----:B------:R-:W-:Y:S02]  /*8d50*/  ISETP.GE.AND P1, PT, R202, UR4, PT ;  /* 0x00000004ca007c0c */ /* 0x000fe4000bf26270 */
[----:B------:R-:W-:Y:S02]  /*8d60*/  ISETP.GE.AND P0, PT, R201, UR4, PT ;  /* 0x00000004c9007c0c */ /* 0x000fe4000bf06270 */
[----:B------:R-:W-:Y:S02]  /*8d70*/  ISETP.GE.AND P2, PT, R205, UR4, PT ;  /* 0x00000004cd007c0c */ /* 0x000fe4000bf46270 */
[----:B------:R-:W-:Y:S02]  /*8d80*/  ISETP.GE.AND P4, PT, R199, UR4, PT ;  /* 0x00000004c7007c0c */ /* 0x000fe4000bf86270 */
[----:B------:R-:W-:-:S05]  /*8d90*/  ISETP.GE.AND P3, PT, R200, UR4, PT ;  /* 0x00000004c8007c0c */ /* 0x000fca000bf66270 */
[CC--:B0-----:R-:W-:Y:S02]  /*8da0*/  @!P1 LEA R12, P5, R202.reuse, R10.reuse, 0x2 ;  /* 0x0000000aca0c9211 */ /* 0x0c1fe400078a10ff */
[-C--:B------:R-:W-:Y:S02]  /*8db0*/  @!P0 LEA R14, P6, R201, R10.reuse, 0x2 ;  /* 0x0000000ac90e8211 */ /* 0x080fe400078c10ff */
[-C--:B---3--:R-:W-:Y:S01]  /*8dc0*/  @!P1 LEA.HI.X R13, R202, R11.reuse, R223, 0x2, P5 ;  /* 0x0000000bca0d9211 */ /* 0x088fe200028f14df */
[----:B------:R-:W-:Y:S01]  /*8dd0*/  @!P2 IMAD.WIDE R8, R205, 0x4, R10 ;  /* 0x00000004cd08a825 */ /* 0x000fe200078e020a */
[----:B------:R-:W-:Y:S02]  /*8de0*/  ISETP.GE.AND P5, PT, R198, UR4, PT ;  /* 0x00000004c6007c0c */ /* 0x000fe4000bfa6270 */
[----:B------:R-:W-:Y:S02]  /*8df0*/  @!P0 LEA.HI.X R15, R201, R11, R222, 0x2, P6 ;  /* 0x0000000bc90f8211 */ /* 0x000fe400030f14de */
[----:B------:R0:W-:Y:S01]  /*8e00*/  @!P2 ST.E.64 desc[UR40][R8.64], R96 ;  /* 0x000000600800a985 */ /* 0x0001e2000c101b28 */
[----:B------:R-:W-:-:S02]  /*8e10*/  @!P4 LEA R24, P2, R199, R10, 0x2 ;  /* 0x0000000ac718c211 */ /* 0x000fc400078410ff */
[----:B------:R-:W-:Y:S01]  /*8e20*/  @!P3 LEA R20, P6, R200, R10, 0x2 ;  /* 0x0000000ac814b211 */ /* 0x000fe200078c10ff */
[----:B------:R-:W-:Y:S01]  /*8e30*/  @!P1 ST.E.64 desc[UR40][R12.64], R98 ;  /* 0x000000620c009985 */ /* 0x000fe2000c101b28 */
[----:B------:R-:W-:Y:S02]  /*8e40*/  ISETP.GE.AND P1, PT, R196, UR4, PT ;  /* 0x00000004c4007c0c */ /* 0x000fe4000bf26270 */
[-C--:B------:R-:W-:Y:S01]  /*8e50*/  @!P4 LEA.HI.X R25, R199, R11.reuse, R220, 0x2, P2 ;  /* 0x0000000bc719c211 */ /* 0x080fe200010f14dc */
[----:B------:R2:W-:Y:S01]  /*8e60*/  @!P0 ST.E.64 desc[UR40][R14.64], R100 ;  /* 0x000000640e008985 */ /* 0x0005e2000c101b28 */
[----:B------:R-:W-:Y:S02]  /*8e70*/  ISETP.GE.AND P0, PT, R197, UR4, PT ;  /* 0x00000004c5007c0c */ /* 0x000fe4000bf06270 */
[----:B------:R-:W-:Y:S02]  /*8e80*/  ISETP.GE.AND P2, PT, R195, UR4, PT ;  /* 0x00000004c3007c0c */ /* 0x000fe4000bf46270 */
[----:B------:R-:W-:-:S02]  /*8e90*/  @!P3 LEA.HI.X R21, R200, R11, R221, 0x2, P6 ;  /* 0x0000000bc815b211 */ /* 0x000fc400030f14dd */
[----:B------:R-:W-:-:S03]  /*8ea0*/  @!P5 LEA R26, P6, R198, R10, 0x2 ;  /* 0x0000000ac61ad211 */ /* 0x000fc600078c10ff */
[----:B------:R3:W-:Y:S01]  /*8eb0*/  @!P3 ST.E.64 desc[UR40][R20.64], R102 ;  /* 0x000000661400b985 */ /* 0x0007e2000c101b28 */
[-C--:B------:R-:W-:Y:S02]  /*8ec0*/  @!P5 LEA.HI.X R27, R198, R11.reuse, R219, 0x2, P6 ;  /* 0x0000000bc61bd211 */ /* 0x080fe400030f14db */
[----:B------:R-:W-:Y:S01]  /*8ed0*/  ISETP.GE.AND P3, PT, R194, UR4, PT ;  /* 0x00000004c2007c0c */ /* 0x000fe2000bf66270 */
[----:B------:R4:W-:Y:S01]  /*8ee0*/  @!P4 ST.E.64 desc[UR40][R24.64], R42 ;  /* 0x0000002a1800c985 */ /* 0x0009e2000c101b28 */
[-C--:B0-----:R-:W-:Y:S02]  /*8ef0*/  @!P0 LEA R8, P4, R197, R10.reuse, 0x2 ;  /* 0x0000000ac5088211 */ /* 0x081fe400078810ff */
[-C--:B--2---:R-:W-:Y:S01]  /*8f00*/  @!P2 LEA R14, P6, R195, R10.reuse, 0x2 ;  /* 0x0000000ac30ea211 */ /* 0x084fe200078c10ff */
[----:B------:R-:W-:Y:S01]  /*8f10*/  @!P5 ST.E.64 desc[UR40][R26.64], R46 ;  /* 0x0000002e1a00d985 */ /* 0x000fe2000c101b28 */
[----:B------:R-:W-:Y:S02]  /*8f20*/  @!P1 LEA R12, P5, R196, R10, 0x2 ;  /* 0x0000000ac40c9211 */ /* 0x000fe400078a10ff */
[----:B------:R-:W-:-:S02]  /*8f30*/  @!P0 LEA.HI.X R9, R197, R11, R218, 0x2, P4 ;  /* 0x0000000bc5098211 */ /* 0x000fc400020f14da */
[-C--:B------:R-:W-:Y:S02]  /*8f40*/  @!P1 LEA.HI.X R13, R196, R11.reuse, R217, 0x2, P5 ;  /* 0x0000000bc40d9211 */ /* 0x080fe400028f14d9 */
[----:B------:R-:W-:Y:S01]  /*8f50*/  ISETP.GE.AND P4, PT, R193, UR4, PT ;  /* 0x00000004c1007c0c */ /* 0x000fe2000bf86270 */
[----:B------:R-:W-:Y:S01]  /*8f60*/  @!P0 ST.E.64 desc[UR40][R8.64], R50 ;  /* 0x0000003208008985 */ /* 0x000fe2000c101b28 */
[----:B------:R-:W-:Y:S02]  /*8f70*/  @!P2 LEA.HI.X R15, R195, R11, R216, 0x2, P6 ;  /* 0x0000000bc30fa211 */ /* 0x000fe400030f14d8 */
[----:B---3--:R-:W-:Y:S01]  /*8f80*/  @!P3 LEA R20, P5, R194, R10, 0x2 ;  /* 0x0000000ac214b211 */ /* 0x008fe200078a10ff */
[----:B------:R0:W-:Y:S01]  /*8f90*/  @!P1 ST.E.64 desc[UR40][R12.64], R54 ;  /* 0x000000360c009985 */ /* 0x0001e2000c101b28 */
[----:B------:R-:W-:Y:S02]  /*8fa0*/  ISETP.GE.AND P1, PT, R191, UR4, PT ;  /* 0x00000004bf007c0c */ /* 0x000fe4000bf26270 */
[----:B------:R-:W-:Y:S01]  /*8fb0*/  ISETP.GE.AND P0, PT, R190, UR4, PT ;  /* 0x00000004be007c0c */ /* 0x000fe2000bf06270 */
[----:B------:R2:W-:Y:S01]  /*8fc0*/  @!P2 ST.E.64 desc[UR40][R14.64], R58 ;  /* 0x0000003a0e00a985 */ /* 0x0005e2000c101b28 */
[----:B------:R-:W-:-:S02]  /*8fd0*/  ISETP.GE.AND P2, PT, R192, UR4, PT ;  /* 0x00000004c0007c0c */ /* 0x000fc4000bf46270 */
[-C--:B------:R-:W-:Y:S02]  /*8fe0*/  @!P3 LEA.HI.X R21, R194, R11.reuse, R215, 0x2, P5 ;  /* 0x0000000bc215b211 */ /* 0x080fe400028f14d7 */
[----:B------:R-:W-:Y:S02]  /*8ff0*/  ISETP.GE.AND P5, PT, R189, UR4, PT ;  /* 0x00000004bd007c0c */ /* 0x000fe4000bfa6270 */
[CC--:B----4-:R-:W-:Y:S01]  /*9000*/  @!P4 LEA R24, P6, R193.reuse, R10.reuse, 0x2 ;  /* 0x0000000ac118c211 */ /* 0x0d0fe200078c10ff */
[----:B------:R4:W-:Y:S03]  /*9010*/  @!P3 ST.E.64 desc[UR40][R20.64], R62 ;  /* 0x0000003e1400b985 */ /* 0x0009e6000c101b28 */
[----:B------:R-:W-:Y:S02]  /*9020*/  @!P4 LEA.HI.X R25, R193, R11, R214, 0x2, P6 ;  /* 0x0000000bc119c211 */ /* 0x000fe400030f14d6 */
[----:B0-----:R-:W-:-:S02]  /*9030*/  @!P1 LEA R12, P6, R191, R10, 0x2 ;  /* 0x0000000abf0c9211 */ /* 0x001fc400078c10ff */
[-C--:B------:R-:W-:Y:S01]  /*9040*/  @!P2 LEA R8, P3, R192, R10.reuse, 0x2 ;  /* 0x0000000ac008a211 */ /* 0x080fe200078610ff */
[----:B------:R4:W-:Y:S01]  /*9050*/  @!P4 ST.E.64 desc[UR40][R24.64], R66 ;  /* 0x000000421800c985 */ /* 0x0009e2000c101b28 */
[-C--:B--2---:R-:W-:Y:S02]  /*9060*/  @!P0 LEA R14, P4, R190, R10.reuse, 0x2 ;  /* 0x0000000abe0e8211 */ /* 0x084fe400078810ff */
[-C--:B------:R-:W-:Y:S02]  /*9070*/  @!P2 LEA.HI.X R9, R192, R11.reuse, R213, 0x2, P3 ;  /* 0x0000000bc009a211 */ /* 0x080fe400018f14d5 */
[----:B------:R-:W-:Y:S02]  /*9080*/  @!P5 LEA R26, P3, R189, R10, 0x2 ;  /* 0x0000000abd1ad211 */ /* 0x000fe400078610ff */
[-C--:B------:R-:W-:Y:S01]  /*9090*/  @!P1 LEA.HI.X R13, R191, R11.reuse, R212, 0x2, P6 ;  /* 0x0000000bbf0d9211 */ /* 0x080fe200030f14d4 */
[----:B------:R4:W-:Y:S01]  /*90a0*/  @!P2 ST.E.64 desc[UR40][R8.64], R70 ;  /* 0x000000460800a985 */ /* 0x0009e2000c101b28 */
[----:B------:R-:W-:-:S02]  /*90b0*/  @!P0 LEA.HI.X R15, R190, R11, R211, 0x2, P4 ;  /* 0x0000000bbe0f8211 */ /* 0x000fc400020f14d3 */
[----:B------:R-:W-:Y:S01]  /*90c0*/  @!P5 LEA.HI.X R27, R189, R11, R210, 0x2, P3 ;  /* 0x0000000bbd1bd211 */ /* 0x000fe200018f14d2 */
[----:B------:R4:W-:Y:S04]  /*90d0*/  @!P1 ST.E.64 desc[UR40][R12.64], R74 ;  /* 0x0000004a0c009985 */ /* 0x0009e8000c101b28 */
[----:B------:R4:W-:Y:S01]  /*90e0*/  @!P0 ST.E.64 desc[UR40][R14.64], R78 ;  /* 0x0000004e0e008985 */ /* 0x0009e2000c101b28 */
[----:B------:R-:W-:-:S03]  /*90f0*/  ISETP.GE.AND P0, PT, R188, UR4, PT ;  /* 0x00000004bc007c0c */ /* 0x000fc6000bf06270 */
[----:B------:R4:W-:Y:S10]  /*9100*/  @!P5 ST.E.64 desc[UR40][R26.64], R82 ;  /* 0x000000521a00d985 */ /* 0x0009f4000c101b28 */
[----:B------:R-:W-:Y:S05]  /*9110*/  @P0 BRA `(.L_x_207) ;  /* 0x0000000800ec0947 */ /* 0x000fea0003800000 */
[----:B----4-:R-:W-:-:S04]  /*9120*/  LEA R8, P0, R188, R10, 0x2 ;  /* 0x0000000abc087211 */ /* 0x010fc800078010ff */
[----:B------:R-:W-:-:S05]  /*9130*/  LEA.HI.X R9, R188, R11, R209, 0x2, P0 ;  /* 0x0000000bbc097211 */ /* 0x000fca00000f14d1 */
[----:B------:R2:W-:Y:S01]  /*9140*/  ST.E.64 desc[UR40][R8.64], R86 ;  /* 0x0000005608007985 */ /* 0x0005e2000c101b28 */
[----:B------:R-:W-:Y:S05]  /*9150*/  BRA `(.L_x_207) ;  /* 0x0000000800dc7947 */ /* 0x000fea0003800000 */
.L_x_198:
[----:B------:R-:W2:Y:S01]  /*9160*/  LDC.64 R10, c[0x0][0xc00] ;  /* 0x00030000ff0a7b82 */ /* 0x000ea20000000a00 */
[----:B------:R-:W-:Y:S01]  /*9170*/  ULDC.64 UR4, c[0x0][0xc08] ;  /* 0x0003020000047ab9 */ /* 0x000fe20000000a00 */
[----:B0-----:R-:W-:Y:S01]  /*9180*/  IMAD.MOV.U32 R3, RZ, RZ, RZ ;  /* 0x000000ffff037224 */ /* 0x001fe200078e00ff */
[----:B------:R-:W-:-:S04]  /*9190*/  ISETP.NE.U32.AND P0, PT, RZ, UR4, PT ;  /* 0x00000004ff007c0c */ /* 0x000fc8000bf05070 */
[----:B------:R-:W-:Y:S01]  /*91a0*/  ISETP.NE.AND.EX P1, PT, RZ, UR5, PT, P0 ;  /* 0x00000005ff007c0c */ /* 0x000fe2000bf25300 */
[----:B------:R-:W0:Y:S01]  /*91b0*/  LDC.64 R8, c[0x0][0xc00] ;  /* 0x00030000ff087b82 */ /* 0x000e220000000a00 */
[----:B--2---:R-:W-:-:S04]  /*91c0*/  ISETP.NE.U32.AND P0, PT, R10, RZ, PT ;  /* 0x000000ff0a00720c */ /* 0x004fc80003f05070 */
[----:B------:R-:W-:-:S07]  /*91d0*/  ISETP.NE.AND.EX P0, PT, R11, RZ, PT, P0 ;  /* 0x000000ff0b00720c */ /* 0x000fce0003f05300 */
[----:B------:R-:W2:Y:S01]  /*91e0*/  @P1 LDC.64 R10, c[0x0][0xc08] ;  /* 0x00030200ff0a1b82 */ /* 0x000ea20000000a00 */
[----:B------:R-:W-:Y:S01]  /*91f0*/  ULDC UR4, c[0x0][0xa88] ;  /* 0x0002a20000047ab9 */ /* 0x000fe20000000800 */
[----:B0-----:R-:W-:-:S04]  /*9200*/  IMAD.WIDE R12, R23, 0x4, R8 ;  /* 0x00000004170c7825 */ /* 0x001fc800078e0208 */
[----:B------:R-:W-:Y:S01]  /*9210*/  IMAD.U32 R0, RZ, RZ, UR4 ;  /* 0x00000004ff007e24 */ /* 0x000fe2000f8e00ff */
[----:B------:R0:W5:Y:S01]  /*9220*/  @P0 LDG.E R3, desc[UR40][R12.64] ;  /* 0x000000280c030981 */ /* 0x000162000c1e1900 */
[----:B--2---:R-:W-:-:S05]  /*9230*/  @P1 IMAD.WIDE R8, R23, 0x4, R10 ;  /* 0x0000000417081825 */ /* 0x004fca00078e020a */
[----:B------:R0:W5:Y:S01]  /*9240*/  @P1 LDG.E R0, desc[UR40][R8.64] ;  /* 0x0000002808001981 */ /* 0x000162000c1e1900 */
[----:B------:R-:W-:Y:S02]  /*9250*/  ISETP.NE.AND P2, PT, R186, RZ, PT ;  /* 0x000000ffba00720c */ /* 0x000fe40003f45270 */
[----:B------:R-:W-:-:S11]  /*9260*/  ISETP.GT.AND P3, PT, R230, 0x7f, PT ;  /* 0x0000007fe600780c */ /* 0x000fd60003f64270 */
[----:B------:R-:W2:Y:S02]  /*9270*/  @!P2 LDC R186, c[0x0][0xad4] ;  /* 0x0002b500ffbaab82 */ /* 0x000ea40000000800 */
[----:B--2---:R-:W-:Y:S01]  /*9280*/  ISETP.GT.AND P2, PT, R186, 0x1, PT ;  /* 0x00000001ba00780c */ /* 0x004fe20003f44270 */
[----:B0-----:R-:W-:-:S12]  /*9290*/  @P1 BRA `(.L_x_210) ;  /* 0x0000000000101947 */ /* 0x001fd80003800000 */
[----:B------:R-:W-:Y:S05]  /*92a0*/  @!P0 BRA `(.L_x_210) ;  /* 0x00000000000c8947 */ /* 0x000fea0003800000 */
[----:B------:R-:W2:Y:S04]  /*92b0*/  LDG.E R9, desc[UR40][R12.64] ;  /* 0x000000280c097981 */ /* 0x000ea8000c1e1900 */
[----:B-----5:R-:W2:Y:S02]  /*92c0*/  LDG.E R0, desc[UR40][R12.64+0x4] ;  /* 0x000004280c007981 */ /* 0x020ea4000c1e1900 */
[----:B--2---:R-:W-:-:S07]  /*92d0*/  IMAD.IADD R0, R0, 0x1, -R9 ;  /* 0x0000000100007824 */ /* 0x004fce00078e0a09 */
.L_x_210:
[----:B------:R-:W-:Y:S01]  /*92e0*/  BSSY B1, `(.L_x_211) ;  /* 0x0000037000017945 */ /* 0x000fe20003800000 */
[----:B------:R-:W-:Y:S02]  /*92f0*/  SEL R27, R23, RZ, !P0 ;  /* 0x000000ff171b7207 */ /* 0x000fe40004000000 */
[----:B------:R-:W-:Y:S02]  /*9300*/  SEL R204, R204, RZ, !P0 ;  /* 0x000000ffcccc7207 */ /* 0x000fe40004000000 */
[----:B-----5:R-:W-:Y:S01]  /*9310*/  SHF.R.S32.HI R24, RZ, 0x1f, R3 ;  /* 0x0000001fff187819 */ /* 0x020fe20000011403 */
[----:B------:R-:W-:Y:S06]  /*9320*/  @P3 BRA `(.L_x_212) ;  /* 0x0000000000c83947 */ /* 0x000fec0003800000 */
[----:B-1----:R-:W0:Y:S01]  /*9330*/  S2R R4, SR_TID.X ;  /* 0x0000000000047919 */ /* 0x002e220000002100 */
[----:B------:R-:W1:Y:S02]  /*9340*/  LDC R33, c[0x0][0xbe8] ;  /* 0x0002fa00ff217b82 */ /* 0x000e640000000800 */
[----:B-1----:R-:W-:Y:S02]  /*9350*/  IMAD R8, R0, R33, RZ ;  /* 0x0000002100087224 */ /* 0x002fe400078e02ff */
[----:B0-----:R-:W-:-:S04]  /*9360*/  IMAD R4, R187, 0x80, R4 ;  /* 0x00000080bb047824 */ /* 0x001fc800078e0204 */
[----:B------:R-:W-:-:S05]  /*9370*/  VIADD R29, R4, 0xffffff80 ;  /* 0xffffff80041d7836 */ /* 0x000fca0000000000 */
[----:B------:R-:W-:-:S13]  /*9380*/  ISETP.GE.AND P0, PT, R29, R8, PT ;  /* 0x000000081d00720c */ /* 0x000fda0003f06270 */
[----:B------:R-:W-:Y:S05]  /*9390*/  @P0 BRA `(.L_x_212) ;  /* 0x0000000000ac0947 */ /* 0x000fea0003800000 */
[----:B------:R-:W-:Y:S01]  /*93a0*/  ISETP.NE.AND P1, PT, R33, 0x1, PT ;  /* 0x000000012100780c */ /* 0x000fe20003f25270 */
[----:B------:R-:W-:Y:S01]  /*93b0*/  IMAD.MOV.U32 R23, RZ, RZ, 0x9b8 ;  /* 0x000009b8ff177424 */ /* 0x000fe200078e00ff */
[----:B------:R-:W-:Y:S01]  /*93c0*/  ISETP.GT.AND P0, PT, R186, 0x1, PT ;  /* 0x00000001ba00780c */ /* 0x000fe20003f04270 */
[----:B------:R-:W0:Y:S01]  /*93d0*/  LDC.64 R30, c[0x0][0xba8] ;  /* 0x0002ea00ff1e7b82 */ /* 0x000e220000000a00 */
[----:B------:R-:W-:Y:S02]  /*93e0*/  IMAD.MOV.U32 R17, RZ, RZ, R29 ;  /* 0x000000ffff117224 */ /* 0x000fe400078e001d */
[----:B------:R-:W-:Y:S02]  /*93f0*/  SEL R23, R23, 0x978, P0 ;  /* 0x0000097817177807 */ /* 0x000fe40000000000 */
[----:B------:R-:W-:-:S03]  /*9400*/  SEL R203, R203, RZ, P0 ;  /* 0x000000ffcbcb7207 */ /* 0x000fc60000000000 */
[----:B------:R-:W1:Y:S08]  /*9410*/  LDC.64 R10, c[0x0][R23+0x220] ;  /* 0x00008800170a7b82 */ /* 0x000e700000000a00 */
[----:B------:R-:W2:Y:S08]  /*9420*/  @P1 LDC R4, c[0x0][0xbec] ;  /* 0x0002fb00ff041b82 */ /* 0x000eb00000000800 */
[----:B------:R-:W3:Y:S08]  /*9430*/  LDC.64 R8, c[0x0][R23+0x218] ;  /* 0x0000860017087b82 */ /* 0x000ef00000000a00 */
[----:B------:R-:W4:Y:S01]  /*9440*/  @P1 LDC R35, c[0x0][0xbf0] ;  /* 0x0002fc00ff231b82 */ /* 0x000f220000000800 */
[----:B-1----:R-:W-:-:S02]  /*9450*/  IMAD R11, R11, R27, RZ ;  /* 0x0000001b0b0b7224 */ /* 0x002fc400078e02ff */
[----:B------:R-:W-:-:S04]  /*9460*/  IMAD.WIDE.U32 R20, R10, R27, RZ ;  /* 0x0000001b0a147225 */ /* 0x000fc800078e00ff */
[----:B------:R-:W-:Y:S01]  /*9470*/  IMAD R11, R10, R204, R11 ;  /* 0x000000cc0a0b7224 */ /* 0x000fe200078e020b */
[----:B------:R-:W1:Y:S01]  /*9480*/  LDC.64 R12, c[0x0][R23+0x228] ;  /* 0x00008a00170c7b82 */ /* 0x000e620000000a00 */
[----:B--2---:R-:W-:-:S07]  /*9490*/  @P1 IMAD.HI.U32 R4, R29, R4, RZ ;  /* 0x000000041d041227 */ /* 0x004fce00078e00ff */
[----:B------:R-:W2:Y:S01]  /*94a0*/  LDC.64 R14, c[0x0][R23+0x210] ;  /* 0x00008400170e7b82 */ /* 0x000ea20000000a00 */
[-C--:B---3--:R-:W-:Y:S02]  /*94b0*/  IMAD R25, R9, R185.reuse, RZ ;  /* 0x000000b909197224 */ /* 0x088fe400078e02ff */
[----:B------:R-:W-:-:S04]  /*94c0*/  IMAD.WIDE.U32 R8, R8, R185, RZ ;  /* 0x000000b908087225 */ /* 0x000fc800078e00ff */
[----:B------:R-:W-:Y:S01]  /*94d0*/  IMAD.IADD R25, R9, 0x1, R25 ;  /* 0x0000000109197824 */ /* 0x000fe200078e0219 */
[----:B----4-:R-:W-:Y:S01]  /*94e0*/  @P1 SHF.R.U32.HI R17, RZ, R35, R4 ;  /* 0x00000023ff111219 */ /* 0x010fe20000011604 */
[----:B0-----:R-:W0:Y:S01]  /*94f0*/  @!P0 LDC R30, c[0x0][0xb50] ;  /* 0x0002d400ff1e8b82 */ /* 0x001e220000000800 */
[----:B------:R-:W-:Y:S01]  /*9500*/  IADD3 R4, P1, P3, R20, R8, R3 ;  /* 0x0000000814047210 */ /* 0x000fe20007b3e003 */
[----:B------:R-:W-:Y:S02]  /*9510*/  IMAD.IADD R20, R21, 0x1, R11 ;  /* 0x0000000115147824 */ /* 0x000fe400078e020b */
[----:B------:R-:W-:Y:S02]  /*9520*/  IMAD.MOV R10, RZ, RZ, -R17 ;  /* 0x000000ffff0a7224 */ /* 0x000fe400078e0a11 */
[-C--:B-1----:R-:W-:Y:S02]  /*9530*/  IMAD.WIDE.U32 R8, R12, R203.reuse, RZ ;  /* 0x000000cb0c087225 */ /* 0x082fe400078e00ff */
[----:B------:R-:W1:Y:S02]  /*9540*/  @!P0 LDC R31, c[0x0][0xb54] ;  /* 0x0002d500ff1f8b82 */ /* 0x000e640000000800 */
[----:B------:R-:W-:-:S02]  /*9550*/  IMAD R13, R13, R203, RZ ;  /* 0x000000cb0d0d7224 */ /* 0x000fc400078e02ff */
[----:B------:R-:W-:Y:S01]  /*9560*/  IMAD R11, R33, R10, R29 ;  /* 0x0000000a210b7224 */ /* 0x000fe200078e021d */
[----:B------:R-:W-:Y:S01]  /*9570*/  IADD3.X R10, R20, R25, R24, P1, P3 ;  /* 0x00000019140a7210 */ /* 0x000fe20000fe6418 */
[----:B------:R-:W-:Y:S01]  /*9580*/  IMAD.IADD R13, R9, 0x1, R13 ;  /* 0x00000001090d7824 */ /* 0x000fe200078e020d */
[----:B------:R-:W-:Y:S01]  /*9590*/  IADD3 R8, P0, P1, R17, R4, R8 ;  /* 0x0000000411087210 */ /* 0x000fe2000791e008 */
[----:B--2---:R-:W-:Y:S01]  /*95a0*/  IMAD R4, R15, R11, RZ ;  /* 0x0000000b0f047224 */ /* 0x004fe200078e02ff */
[----:B------:R-:W-:-:S04]  /*95b0*/  SHF.R.S32.HI R17, RZ, 0x1f, R17 ;  /* 0x0000001fff117819 */ /* 0x000fc80000011411 */
[----:B------:R-:W-:Y:S02]  /*95c0*/  IADD3.X R9, R17, R10, R13, P0, P1 ;  /* 0x0000000a11097210 */ /* 0x000fe400007e240d */
[----:B------:R-:W-:Y:S01]  /*95d0*/  SHF.R.S32.HI R13, RZ, 0x1f, R11 ;  /* 0x0000001fff0d7819 */ /* 0x000fe2000001140b */
[----:B------:R-:W-:-:S04]  /*95e0*/  IMAD.WIDE.U32 R8, R14, R11, R8 ;  /* 0x0000000b0e087225 */ /* 0x000fc800078e0008 */
[----:B------:R-:W-:Y:S01]  /*95f0*/  IMAD R13, R14, R13, R4 ;  /* 0x0000000d0e0d7224 */ /* 0x000fe200078e0204 */
[----:B0-----:R-:W-:-:S03]  /*9600*/  LEA R10, P0, R8, R30, 0x2 ;  /* 0x0000001e080a7211 */ /* 0x001fc600078010ff */
[----:B------:R-:W-:Y:S02]  /*9610*/  IMAD.IADD R4, R9, 0x1, R13 ;  /* 0x0000000109047824 */ /* 0x000fe400078e020d */
[----:B------:R-:W-:-:S03]  /*9620*/  IMAD.MOV.U32 R9, RZ, RZ, -0x800000 ;  /* 0xff800000ff097424 */ /* 0x000fc600078e00ff */
[----:B-1----:R-:W-:-:S05]  /*9630*/  LEA.HI.X R11, R8, R31, R4, 0x2, P0 ;  /* 0x0000001f080b7211 */ /* 0x002fca00000f1404 */
[----:B------:R0:W-:Y:S02]  /*9640*/  STG.E desc[UR40][R10.64], R9 ;  /* 0x000000090a007986 */ /* 0x0001e4000c101928 */
.L_x_212:
[----:B------:R-:W-:Y:S05]  /*9650*/  BSYNC B1 ;  /* 0x0000000000017941 */ /* 0x000fea0003800000 */
.L_x_211:
[----:B------:R-:W-:Y:S05]  /*9660*/  @P2 BRA `(.L_x_207) ;  /* 0x0000000400982947 */ /* 0x000fea0003800000 */
[----:B------:R-:W2:Y:S01]  /*9670*/  LDC R15, c[0x0][0xbe8] ;  /* 0x0002fa00ff0f7b82 */ /* 0x000ea20000000800 */
[----:B------:R-:W-:Y:S01]  /*9680*/  ULDC.64 UR4, c[0x0][0xaa0] ;  /* 0x0002a80000047ab9 */ /* 0x000fe20000000a00 */
[----:B------:R-:W-:Y:S01]  /*9690*/  ULDC.64 UR6, c[0x0][0xaf0] ;  /* 0x0002bc0000067ab9 */ /* 0x000fe20000000a00 */
[----:B-1----:R-:W-:Y:S01]  /*96a0*/  IMAD R4, R24, UR4, RZ ;  /* 0x0000000418047c24 */ /* 0x002fe2000f8e02ff */
[----:B------:R-:W-:Y:S01]  /*96b0*/  BSSY B1, `(.L_x_213) ;  /* 0x0000037000017945 */ /* 0x000fe20003800000 */
[----:B0-----:R-:W-:-:S04]  /*96c0*/  IMAD.WIDE.U32 R8, R3, UR4, RZ ;  /* 0x0000000403087c25 */ /* 0x001fc8000f8e00ff */
[----:B------:R-:W-:Y:S01]  /*96d0*/  IMAD R11, R3, UR5, R4 ;  /* 0x00000005030b7c24 */ /* 0x000fe2000f8e0204 */
[----:B------:R-:W-:Y:S01]  /*96e0*/  ULDC.64 UR4, c[0x0][0xae8] ;  /* 0x0002ba0000047ab9 */ /* 0x000fe20000000a00 */
[----:B------:R-:W-:Y:S02]  /*96f0*/  IMAD R4, R184, 0x20, R206 ;  /* 0x00000020b8047824 */ /* 0x000fe400078e02ce */
[----:B------:R-:W-:Y:S02]  /*9700*/  IMAD.IADD R9, R9, 0x1, R11 ;  /* 0x0000000109097824 */ /* 0x000fe400078e020b */
[----:B------:R-:W-:Y:S02]  /*9710*/  IMAD R13, R187, 0x80, R4 ;  /* 0x00000080bb0d7824 */ /* 0x000fe400078e0204 */
[----:B------:R-:W-:-:S04]  /*9720*/  IMAD.WIDE.U32 R8, R185, UR4, R8 ;  /* 0x00000004b9087c25 */ /* 0x000fc8000f8e0008 */
[----:B------:R-:W-:Y:S02]  /*9730*/  IMAD.MOV.U32 R3, RZ, RZ, R13 ;  /* 0x000000ffff037224 */ /* 0x000fe400078e000d */
[----:B------:R-:W-:Y:S01]  /*9740*/  IMAD R9, R185, UR5, R9 ;  /* 0x00000005b9097c24 */ /* 0x000fe2000f8e0209 */
[----:B--2---:R-:W-:Y:S01]  /*9750*/  ISETP.NE.AND P0, PT, R15, 0x1, PT ;  /* 0x000000010f00780c */ /* 0x004fe20003f05270 */
[----:B------:R-:W-:Y:S01]  /*9760*/  ULDC.64 UR4, c[0x0][0xae0] ;  /* 0x0002b80000047ab9 */ /* 0x000fe20000000a00 */
[----:B------:R-:W-:-:S11]  /*9770*/  IMAD.WIDE.U32 R8, R27, UR6, R8 ;  /* 0x000000061b087c25 */ /* 0x000fd6000f8e0008 */
[----:B------:R-:W0:Y:S08]  /*9780*/  @P0 LDC R10, c[0x0][0xbec] ;  /* 0x0002fb00ff0a0b82 */ /* 0x000e300000000800 */
[----:B------:R-:W1:Y:S01]  /*9790*/  @P0 LDC R17, c[0x0][0xbf0] ;  /* 0x0002fc00ff110b82 */ /* 0x000e620000000800 */
[----:B0-----:R-:W-:-:S04]  /*97a0*/  @P0 IMAD.HI.U32 R4, R13, R10, RZ ;  /* 0x0000000a0d040227 */ /* 0x001fc800078e00ff */
[----:B------:R-:W-:Y:S01]  /*97b0*/  IMAD R10, R204, UR6, RZ ;  /* 0x00000006cc0a7c24 */ /* 0x000fe2000f8e02ff */
[----:B-1----:R-:W-:-:S03]  /*97c0*/  @P0 SHF.R.U32.HI R3, RZ, R17, R4 ;  /* 0x00000011ff030219 */ /* 0x002fc60000011604 */
[----:B------:R-:W-:Y:S01]  /*97d0*/  IMAD R11, R27, UR7, R10 ;  /* 0x000000071b0b7c24 */ /* 0x000fe2000f8e020a */
[--C-:B------:R-:W-:Y:S01]  /*97e0*/  SHF.R.S32.HI R4, RZ, 0x1f, R3.reuse ;  /* 0x0000001fff047819 */ /* 0x100fe20000011403 */
[----:B------:R-:W-:Y:S02]  /*97f0*/  IMAD.MOV R10, RZ, RZ, -R3 ;  /* 0x000000ffff0a7224 */ /* 0x000fe400078e0a03 */
[----:B------:R-:W-:Y:S02]  /*9800*/  IMAD.IADD R9, R9, 0x1, R11 ;  /* 0x0000000109097824 */ /* 0x000fe400078e020b */
[----:B------:R-:W-:Y:S02]  /*9810*/  IMAD R4, R4, UR4, RZ ;  /* 0x0000000404047c24 */ /* 0x000fe4000f8e02ff */
[----:B------:R-:W-:Y:S02]  /*9820*/  IMAD R11, R15, R10, R13 ;  /* 0x0000000a0f0b7224 */ /* 0x000fe400078e020d */
[----:B------:R-:W-:-:S02]  /*9830*/  IMAD R13, R3, UR5, R4 ;  /* 0x00000005030d7c24 */ /* 0x000fc4000f8e0204 */
[----:B------:R-:W-:Y:S01]  /*9840*/  IMAD.WIDE.U32 R8, R3, UR4, R8 ;  /* 0x0000000403087c25 */ /* 0x000fe2000f8e0008 */
[----:B------:R-:W-:Y:S01]  /*9850*/  SHF.R.S32.HI R3, RZ, 0x1f, R11 ;  /* 0x0000001fff037819 */ /* 0x000fe2000001140b */
[----:B------:R-:W-:Y:S02]  /*9860*/  ULDC.64 UR4, c[0x0][0xad8] ;  /* 0x0002b60000047ab9 */ /* 0x000fe40000000a00 */
[----:B------:R-:W-:Y:S02]  /*9870*/  IMAD.IADD R9, R9, 0x1, R13 ;  /* 0x0000000109097824 */ /* 0x000fe400078e020d */
[----:B------:R-:W-:Y:S02]  /*9880*/  IMAD R4, R3, UR4, RZ ;  /* 0x0000000403047c24 */ /* 0x000fe4000f8e02ff */
[----:B------:R-:W-:Y:S02]  /*9890*/  IMAD R10, R187, 0x80, R206 ;  /* 0x00000080bb0a7824 */ /* 0x000fe400078e02ce */
[----:B------:R-:W-:-:S02]  /*98a0*/  IMAD R15, R0, R15, RZ ;  /* 0x0000000f000f7224 */ /* 0x000fc400078e02ff */
[C---:B------:R-:W-:Y:S02]  /*98b0*/  IMAD R3, R11.reuse, UR5, R4 ;  /* 0x000000050b037c24 */ /* 0x040fe4000f8e0204 */
[----:B------:R-:W-:Y:S01]  /*98c0*/  IMAD.WIDE.U32 R8, R11, UR4, R8 ;  /* 0x000000040b087c25 */ /* 0x000fe2000f8e0008 */
[----:B------:R-:W-:Y:S01]  /*98d0*/  ISETP.GE.AND P2, PT, R10, R15, PT ;  /* 0x0000000f0a00720c */ /* 0x000fe20003f46270 */
[----:B------:R-:W-:Y:S02]  /*98e0*/  ULDC.64 UR4, c[0x0][0xa80] ;  /* 0x0002a00000047ab9 */ /* 0x000fe40000000a00 */
[----:B------:R-:W-:Y:S01]  /*98f0*/  IMAD.IADD R3, R9, 0x1, R3 ;  /* 0x0000000109037824 */ /* 0x000fe200078e0203 */
[----:B------:R-:W-:Y:S01]  /*9900*/  LEA R4, P3, R8, UR4, 0x1 ;  /* 0x0000000408047c11 */ /* 0x000fe2000f8608ff */
[----:B------:R-:W-:-:S03]  /*9910*/  VIADD R0, R10, 0x20 ;  /* 0x000000200a007836 */ /* 0x000fc60000000000 */
[----:B------:R-:W-:Y:S01]  /*9920*/  LEA.HI.X R3, R8, UR5, R3, 0x1, P3 ;  /* 0x0000000508037c11 */ /* 0x000fe200098f0c03 */
[----:B------:R0:W1:Y:S01]  /*9930*/  SHFL.IDX PT, R11, R4, RZ, 0x181f ;  /* 0x00181fff040b7589 */ /* 0x00006200000e0000 */
[-C--:B------:R-:W-:Y:S01]  /*9940*/  ISETP.GE.AND P1, PT, R0, R15.reuse, PT ;  /* 0x0000000f0000720c */ /* 0x080fe20003f26270 */
[----:B------:R-:W-:Y:S02]  /*9950*/  VIADD R0, R10, 0x40 ;  /* 0x000000400a007836 */ /* 0x000fe40000000000 */
[----:B------:R0:W2:Y:S03]  /*9960*/  SHFL.IDX PT, R9, R3, RZ, 0x181f ;  /* 0x00181fff03097589 */ /* 0x0000a600000e0000 */
[----:B------:R-:W-:Y:S01]  /*9970*/  ISETP.GE.AND P0, PT, R0, R15, PT ;  /* 0x0000000f0000720c */ /* 0x000fe20003f06270 */
[----:B------:R-:W-:-:S12]  /*9980*/  @P2 BRA `(.L_x_214) ;  /* 0x0000000000242947 */ /* 0x000fd80003800000 */
[----:B------:R-:W-:Y:S02]  /*9990*/  ULDC UR4, c[0x0][0xac8] ;  /* 0x0002b20000047ab9 */ /* 0x000fe40000000800 */
[----:B------:R-:W-:Y:S02]  /*99a0*/  ISETP.GE.AND P4, PT, R18, UR4, PT ;  /* 0x0000000412007c0c */ /* 0x000fe4000bf86270 */
[----:B------:R-:W-:-:S11]  /*99b0*/  ISETP.GE.AND P5, PT, R22, UR4, PT ;  /* 0x0000000416007c0c */ /* 0x000fd6000bfa6270 */
[-C--:B-1----:R-:W-:Y:S02]  /*99c0*/  @!P4 LEA R12, P2, R18, R11.reuse, 0x1 ;  /* 0x0000000b120cc211 */ /* 0x082fe400078408ff */
[----:B------:R-:W-:Y:S02]  /*99d0*/  @!P5 LEA R8, P3, R22, R11, 0x1 ;  /* 0x0000000b1608d211 */ /* 0x000fe400078608ff */
[-C--:B--2---:R-:W-:Y:S02]  /*99e0*/  @!P4 LEA.HI.X R13, R18, R9.reuse, R229, 0x1, P2 ;  /* 0x00000009120dc211 */ /* 0x084fe400010f0ce5 */
[----:B------:R-:W-:-:S03]  /*99f0*/  @!P5 LEA.HI.X R9, R22, R9, R228, 0x1, P3 ;  /* 0x000000091609d211 */ /* 0x000fc600018f0ce4 */
[----:B------:R3:W-:Y:S04]  /*9a00*/  @!P4 ST.E.128 desc[UR40][R12.64], RZ ;  /* 0x000000ff0c00c985 */ /* 0x0007e8000c101d28 */
[----:B------:R3:W-:Y:S02]  /*9a10*/  @!P5 ST.E.128 desc[UR40][R8.64], RZ ;  /* 0x000000ff0800d985 */ /* 0x0007e4000c101d28 */
.L_x_214:
[----:B------:R-:W-:Y:S05]  /*9a20*/  BSYNC B1 ;  /* 0x0000000000017941 */ /* 0x000fea0003800000 */
.L_x_213:
[----:B--23--:R2:W3:Y:S01]  /*9a30*/  SHFL.IDX PT, R9, R3, 0x1, 0x181f ;  /* 0x00381f0003097f89 */ /* 0x00c4e200000e0000 */
[----:B------:R-:W-:Y:S03]  /*9a40*/  BSSY B1, `(.L_x_215) ;  /* 0x000000c000017945 */ /* 0x000fe60003800000 */
[----:B-1----:R2:W1:Y:S01]  /*9a50*/  SHFL.IDX PT, R11, R4, 0x1, 0x181f ;  /* 0x00381f00040b7f89 */ /* 0x00246200000e0000 */
[----:B------:R-:W-:Y:S05]  /*9a60*/  @P1 BRA `(.L_x_216) ;  /* 0x0000000000241947 */ /* 0x000fea0003800000 */
[----:B------:R-:W-:Y:S02]  /*9a70*/  ULDC UR4, c[0x0][0xac8] ;  /* 0x0002b20000047ab9 */ /* 0x000fe40000000800 */
[----:B------:R-:W-:Y:S02]  /*9a80*/  ISETP.GE.AND P3, PT, R18, UR4, PT ;  /* 0x0000000412007c0c */ /* 0x000fe4000bf66270 */
[----:B------:R-:W-:-:S11]  /*9a90*/  ISETP.GE.AND P4, PT, R22, UR4, PT ;  /* 0x0000000416007c0c */ /* 0x000fd6000bf86270 */
[-C--:B-1----:R-:W-:Y:S02]  /*9aa0*/  @!P3 LEA R12, P1, R18, R11.reuse, 0x1 ;  /* 0x0000000b120cb211 */ /* 0x082fe400078208ff */
[----:B------:R-:W-:Y:S02]  /*9ab0*/  @!P4 LEA R8, P2, R22, R11, 0x1 ;  /* 0x0000000b1608c211 */ /* 0x000fe400078408ff */
[-C--:B---3--:R-:W-:Y:S02]  /*9ac0*/  @!P3 LEA.HI.X R13, R18, R9.reuse, R229, 0x1, P1 ;  /* 0x00000009120db211 */ /* 0x088fe400008f0ce5 */
[----:B------:R-:W-:-:S03]  /*9ad0*/  @!P4 LEA.HI.X R9, R22, R9, R228, 0x1, P2 ;  /* 0x000000091609c211 */ /* 0x000fc600010f0ce4 */
[----:B------:R4:W-:Y:S04]  /*9ae0*/  @!P3 ST.E.128 desc[UR40][R12.64], RZ ;  /* 0x000000ff0c00b985 */ /* 0x0009e8000c101d28 */
[----:B------:R4:W-:Y:S02]  /*9af0*/  @!P4 ST.E.128 desc[UR40][R8.64], RZ ;  /* 0x000000ff0800c985 */ /* 0x0009e4000c101d28 */
.L_x_216:
[----:B------:R-:W-:Y:S05]  /*9b00*/  BSYNC B1 ;  /* 0x0000000000017941 */ /* 0x000fea0003800000 */
.L_x_215:
[----:B---34-:R3:W4:Y:S01]  /*9b10*/  SHFL.IDX PT, R9, R3, 0x2, 0x181f ;  /* 0x00581f0003097f89 */ /* 0x01872200000e0000 */
        /* <DEDUP_REMOVED lines=8> */
[-C--:B----4-:R-:W-:Y:S02]  /*9ba0*/  @!P2 LEA.HI.X R13, R18, R9.reuse, R229, 0x1, P0 ;  /* 0x00000009120da211 */ /* 0x090fe400000f0ce5 */
[----:B------:R-:W-:-:S03]  /*9bb0*/  @!P3 LEA.HI.X R9, R22, R9, R228, 0x1, P1 ;  /* 0x000000091609b211 */ /* 0x000fc600008f0ce4 */
[----:B------:R1:W-:Y:S04]  /*9bc0*/  @!P2 ST.E.128 desc[UR40][R12.64], RZ ;  /* 0x000000ff0c00a985 */ /* 0x0003e8000c101d28 */
[----:B------:R1:W-:Y:S02]  /*9bd0*/  @!P3 ST.E.128 desc[UR40][R8.64], RZ ;  /* 0x000000ff0800b985 */ /* 0x0003e4000c101d28 */
.L_x_218:
[----:B------:R-:W-:Y:S05]  /*9be0*/  BSYNC B1 ;  /* 0x0000000000017941 */ /* 0x000fea0003800000 */
.L_x_217:
[----:B------:R-:W-:Y:S01]  /*9bf0*/  VIADD R0, R10, 0x60 ;  /* 0x000000600a007836 */ /* 0x000fe20000000000 */
[----:B0-23--:R-:W0:Y:S04]  /*9c00*/  SHFL.IDX PT, R3, R3, 0x3, 0x181f ;  /* 0x00781f0003037f89 */ /* 0x00de2800000e0000 */
[----:B------:R-:W-:Y:S01]  /*9c10*/  ISETP.GE.AND P0, PT, R0, R15, PT ;  /* 0x0000000f0000720c */ /* 0x000fe20003f06270 */
[----:B-1--4-:R1:W2:-:S12]  /*9c20*/  SHFL.IDX PT, R9, R4, 0x3, 0x181f ;  /* 0x00781f0004097f89 */ /* 0x01229800000e0000 */
[----:B-1----:R-:W-:Y:S05]  /*9c30*/  @P0 BRA `(.L_x_207) ;  /* 0x0000000000240947 */ /* 0x002fea0003800000 */
[----:B------:R-:W-:Y:S02]  /*9c40*/  ULDC UR4, c[0x0][0xac8] ;  /* 0x0002b20000047ab9 */ /* 0x000fe40000000800 */
[----:B------:R-:W-:Y:S02]  /*9c50*/  ISETP.GE.AND P2, PT, R18, UR4, PT ;  /* 0x0000000412007c0c */ /* 0x000fe4000bf46270 */
[----:B------:R-:W-:-:S11]  /*9c60*/  ISETP.GE.AND P3, PT, R22, UR4, PT ;  /* 0x0000000416007c0c */ /* 0x000fd6000bf66270 */
[-C--:B--2---:R-:W-:Y:S02]  /*9c70*/  @!P2 LEA R10, P0, R18, R9.reuse, 0x1 ;  /* 0x00000009120aa211 */ /* 0x084fe400078008ff */
[----:B------:R-:W-:Y:S02]  /*9c80*/  @!P3 LEA R8, P1, R22, R9, 0x1 ;  /* 0x000000091608b211 */ /* 0x000fe400078208ff */
[-C--:B0-----:R-:W-:Y:S02]  /*9c90*/  @!P2 LEA.HI.X R11, R18, R3.reuse, R229, 0x1, P0 ;  /* 0x00000003120ba211 */ /* 0x081fe400000f0ce5 */
[----:B------:R-:W-:-:S03]  /*9ca0*/  @!P3 LEA.HI.X R9, R22, R3, R228, 0x1, P1 ;  /* 0x000000031609b211 */ /* 0x000fc600008f0ce4 */
[----:B------:R0:W-:Y:S04]  /*9cb0*/  @!P2 ST.E.128 desc[UR40][R10.64], RZ ;  /* 0x000000ff0a00a985 */ /* 0x0001e8000c101d28 */
[----:B------:R0:W-:Y:S02]  /*9cc0*/  @!P3 ST.E.128 desc[UR40][R8.64], RZ ;  /* 0x000000ff0800b985 */ /* 0x0001e4000c101d28 */
.L_x_207:
[----:B------:R-:W-:Y:S05]  /*9cd0*/  BSYNC B0 ;  /* 0x0000000000007941 */ /* 0x000fea0003800000 */
.L_x_197:
[----:B------:R-:W-:Y:S02]  /*9ce0*/  ULDC UR4, c[0x0][0xc3c] ;  /* 0x00030f0000047ab9 */ /* 0x000fe40000000800 */
[----:B-1----:R-:W-:-:S13]  /*9cf0*/  ISETP.GE.AND P0, PT, R7, UR4, PT ;  /* 0x0000000407007c0c */ /* 0x002fda000bf06270 */
[----:B------:R-:W-:Y:S05]  /*9d00*/  @!P0 BRA `(.L_x_219) ;  /* 0xffffff7000b08947 */ /* 0x000fea000383ffff */
[----:B------:R-:W-:Y:S05]  /*9d10*/  EXIT ;  /* 0x000000000000794d */ /* 0x000fea0003800000 */
.L_x_171:
[----:B------:R-:W-:-:S08]  /*9d20*/  NOP ;  /* 0x0000000000007918 */ /* 0x000fd00000000000 */
[----:B0-----:R-:W0:-:S00]  /*9d30*/  USETMAXREG.DEALLOC.CTAPOOL 0x18 ;  /* 0x00000018000079c8 */ /* 0x001e0000080e0500 */
[----:B0-----:R-:W2:Y:S01]  /*9d40*/  LDL.LU R2, [R1+0x1c] ;  /* 0x00001c0001027983 */ /* 0x001ea20000300800 */
[----:B------:R-:W-:Y:S01]  /*9d50*/  LOP3.LUT R0, R0, 0x3, RZ, 0xc0, !PT ;  /* 0x0000000300007812 */ /* 0x000fe200078ec0ff */
[----:B------:R-:W-:-:S05]  /*9d60*/  IMAD.MOV.U32 R6, RZ, RZ, RZ ;  /* 0x000000ffff067224 */ /* 0x000fca00078e00ff */
[----:B------:R-:W0:Y:S02]  /*9d70*/  SHFL.IDX PT, R0, R0, RZ, 0x1f ;  /* 0x00001fff00007589 */ /* 0x000e2400000e0000 */
[----:B0-----:R-:W-:Y:S02]  /*9d80*/  ISETP.NE.AND P0, PT, R0, RZ, PT ;  /* 0x000000ff0000720c */ /* 0x001fe40003f05270 */
[----:B--2---:R-:W-:-:S11]  /*9d90*/  LOP3.LUT R2, R2, 0xfffffffd, RZ, 0xc0, !PT ;  /* 0xfffffffd02027812 */ /* 0x004fd600078ec0ff */
[----:B------:R-:W-:-:S05]  /*9da0*/  @P0 LOP3.LUT R2, R2, 0x2, RZ, 0xfc, !PT ;  /* 0x0000000202020812 */ /* 0x000fca00078efcff */
[----:B------:R0:W-:Y:S01]  /*9db0*/  STL [R1+0x1c], R2 ;  /* 0x00001c0201007387 */ /* 0x0001e20000100800 */
[----:B------:R-:W-:Y:S05]  /*9dc0*/  @!P0 BRA `(.L_x_220) ;  /* 0x0000000000248947 */ /* 0x000fea0003800000 */
[----:B------:R-:W1:Y:S08]  /*9dd0*/  S2UR UR5, SR_CgaCtaId ;  /* 0x00000000000579c3 */ /* 0x000e700000008800 */
[----:B------:R-:W-:Y:S06]  /*9de0*/  BAR.SYNC.DEFER_BLOCKING 0x5, 0x180 ;  /* 0x0146000000007b1d */ /* 0x000fec0000010000 */
[----:B------:R-:W-:-:S02]  /*9df0*/  UMOV UR4, 0x400 ;  /* 0x0000040000047882 */ /* 0x000fc40000000000 */
[----:B-1----:R-:W-:-:S09]  /*9e00*/  ULEA UR4, UR5, UR4, 0x18 ;  /* 0x0000000405047291 */ /* 0x002fd2000f8ec03f */
[----:B------:R-:W1:Y:S04]  /*9e10*/  LDS.128 R4, [UR4+0x348d0] ;  /* 0x0348d004ff047984 */ /* 0x000e680008000c00 */
[----:B-1----:R2:W-:Y:S04]  /*9e20*/  STL.64 [R1], R4 ;  /* 0x0000000401007387 */ /* 0x0025e80000100a00 */
[----:B------:R2:W-:Y:S01]  /*9e30*/  STL.64 [R1+0x8], R6 ;  /* 0x0000080601007387 */ /* 0x0005e20000100a00 */
[----:B------:R-:W-:Y:S06]  /*9e40*/  BAR.ARV 0x4, 0x180 ;  /* 0x0106000000007b1d */ /* 0x000fec0000002000 */
[----:B------:R-:W-:Y:S05]  /*9e50*/  BRA `(.L_x_221) ;  /* 0x0000000800a87947 */ /* 0x000fea0003800000 */
.L_x_220:
[----:B------:R-:W1:Y:S01]  /*9e60*/  S2R R0, SR_TID.X ;  /* 0x0000000000007919 */ /* 0x000e620000002100 */
[----:B------:R-:W-:Y:S01]  /*9e70*/  ULDC UR4, c[0x0][0xc3c] ;  /* 0x00030f0000047ab9 */ /* 0x000fe20000000800 */
[----:B------:R-:W-:Y:S01]  /*9e80*/  IMAD.MOV.U32 R9, RZ, RZ, RZ ;  /* 0x000000ffff097224 */ /* 0x000fe200078e00ff */
[----:B------:R-:W2:Y:S01]  /*9e90*/  S2UR UR6, SR_CTAID.X ;  /* 0x00000000000679c3 */ /* 0x000ea20000002500 */
[----:B------:R-:W-:Y:S01]  /*9ea0*/  ULDC UR5, c[0x0][0xc38] ;  /* 0x00030e0000057ab9 */ /* 0x000fe20000000800 */
[----:B-1----:R-:W-:-:S04]  /*9eb0*/  LOP3.LUT R0, R0, 0x1f, RZ, 0xc0, !PT ;  /* 0x0000001f00007812 */ /* 0x002fc800078ec0ff */
[----:B------:R-:W-:-:S04]  /*9ec0*/  ISETP.NE.AND P0, PT, R0, 0x1f, PT ;  /* 0x0000001f0000780c */ /* 0x000fc80003f05270 */
[----:B------:R-:W-:-:S13]  /*9ed0*/  ISETP.GE.OR P1, PT, R0, UR4, !P0 ;  /* 0x0000000400007c0c */ /* 0x000fda000c726670 */
[----:B0-----:R-:W0:Y:S08]  /*9ee0*/  @!P1 LDC.64 R2, c[0x0][0xc80] ;  /* 0x00032000ff029b82 */ /* 0x001e300000000a00 */
[----:B------:R-:W1:Y:S01]  /*9ef0*/  @!P1 LDC.64 R4, c[0x0][0xc78] ;  /* 0x00031e00ff049b82 */ /* 0x000e620000000a00 */
[----:B0-----:R-:W-:-:S05]  /*9f00*/  @!P1 IMAD.WIDE.U32 R2, R0, 0x4, R2 ;  /* 0x0000000400029825 */ /* 0x001fca00078e0002 */
[----:B------:R1:W3:Y:S02]  /*9f10*/  @!P1 LDG.E R6, desc[UR40][R2.64] ;  /* 0x0000002802069981 */ /* 0x0002e4000c1e1900 */
[----:B-1----:R-:W-:-:S05]  /*9f20*/  @!P1 IMAD.WIDE.U32 R2, R0, 0x4, R4 ;  /* 0x0000000400029825 */ /* 0x002fca00078e0004 */
[----:B------:R-:W3:Y:S01]  /*9f30*/  @!P1 LDG.E R9, desc[UR40][R2.64] ;  /* 0x0000002802099981 */ /* 0x000ee2000c1e1900 */
[C---:B------:R-:W-:Y:S01]  /*9f40*/  ISETP.NE.AND P1, PT, R0.reuse, RZ, PT ;  /* 0x000000ff0000720c */ /* 0x040fe20003f25270 */
[----:B------:R-:W-:Y:S01]  /*9f50*/  UMOV UR4, URZ ;  /* 0x0000003f00047c82 */ /* 0x000fe20008000000 */
[C---:B------:R-:W-:Y:S02]  /*9f60*/  ISETP.GE.U32.AND P2, PT, R0.reuse, 0x2, PT ;  /* 0x000000020000780c */ /* 0x040fe40003f46070 */
[C---:B------:R-:W-:Y:S02]  /*9f70*/  ISETP.GE.U32.AND P3, PT, R0.reuse, 0x4, PT ;  /* 0x000000040000780c */ /* 0x040fe40003f66070 */
[C---:B------:R-:W-:Y:S02]  /*9f80*/  ISETP.GE.U32.AND P4, PT, R0.reuse, 0x8, PT ;  /* 0x000000080000780c */ /* 0x040fe40003f86070 */
[----:B------:R-:W-:Y:S01]  /*9f90*/  ISETP.GE.U32.AND P5, PT, R0, 0x10, PT ;  /* 0x000000100000780c */ /* 0x000fe20003fa6070 */
[----:B---3--:R-:W-:-:S05]  /*9fa0*/  IMAD R4, R6, R9, RZ ;  /* 0x0000000906047224 */ /* 0x008fca00078e02ff */
[----:B------:R-:W0:Y:S02]  /*9fb0*/  SHFL.UP PT, R5, R4, 0x1, RZ ;  /* 0x0420000004057989 */ /* 0x000e2400000e00ff */
[----:B0-----:R-:W-:-:S05]  /*9fc0*/  SEL R5, R5, RZ, P1 ;  /* 0x000000ff05057207 */ /* 0x001fca0000800000 */
[----:B------:R-:W-:-:S05]  /*9fd0*/  IMAD.IADD R5, R4, 0x1, R5 ;  /* 0x0000000104057824 */ /* 0x000fca00078e0205 */
        /* <DEDUP_REMOVED lines=12> */
[----:B------:R-:W0:Y:S02]  /*a0a0*/  SHFL.IDX PT, R4, R2, 0x1f, 0x1f ;  /* 0x03e01f0002047f89 */ /* 0x000e2400000e0000 */
[----:B0-----:R-:W-:-:S04]  /*a0b0*/  IMAD R7, R4, UR5, RZ ;  /* 0x0000000504077c24 */ /* 0x001fc8000f8e02ff */
[----:B------:R-:W-:Y:S01]  /*a0c0*/  IMAD.MOV.U32 R4, RZ, RZ, R7 ;  /* 0x000000ffff047224 */ /* 0x000fe200078e0007 */
[----:B--2---:R-:W-:-:S13]  /*a0d0*/  ISETP.GT.AND P6, PT, R7, UR6, PT ;  /* 0x0000000607007c0c */ /* 0x004fda000bfc4270 */
[----:B------:R-:W-:Y:S05]  /*a0e0*/  @P6 BRA `(.L_x_222) ;  /* 0x0000000000a46947 */ /* 0x000fea0003800000 */
[----:B------:R-:W-:Y:S01]  /*a0f0*/  IMAD.MOV.U32 R7, RZ, RZ, R4 ;  /* 0x000000ffff077224 */ /* 0x000fe200078e0004 */
[----:B------:R-:W-:Y:S01]  /*a100*/  UMOV UR4, URZ ;  /* 0x0000003f00047c82 */ /* 0x000fe20008000000 */
[----:B------:R-:W-:-:S05]  /*a110*/  ULDC UR5, c[0x0][0xc38] ;  /* 0x00030e0000057ab9 */ /* 0x000fca0000000800 */
.L_x_224:
[----:B------:R-:W0:Y:S01]  /*a120*/  LDC R2, c[0x0][0xc3c] ;  /* 0x00030f00ff027b82 */ /* 0x000e220000000800 */
[----:B------:R-:W-:Y:S01]  /*a130*/  ULDC UR7, c[0x0][0xc3c] ;  /* 0x00030f0000077ab9 */ /* 0x000fe20000000800 */
[----:B------:R-:W-:Y:S01]  /*a140*/  UIADD3 UR4, UR4, 0x1f, URZ ;  /* 0x0000001f04047890 */ /* 0x000fe2000fffe03f */
[----:B------:R-:W-:-:S05]  /*a150*/  IMAD.U32 R3, RZ, RZ, UR7 ;  /* 0x00000007ff037e24 */ /* 0x000fca000f8e00ff */
[----:B------:R1:W-:Y:S01]  /*a160*/  STL [R1+0xc], R3 ;  /* 0x00000c0301007387 */ /* 0x0003e20000100800 */
[----:B0-----:R-:W-:-:S13]  /*a170*/  ISETP.LE.AND P6, PT, R2, UR4, PT ;  /* 0x0000000402007c0c */ /* 0x001fda000bfc3270 */
[----:B-1----:R-:W-:Y:S05]  /*a180*/  @P6 BRA `(.L_x_223) ;  /* 0x0000000400a46947 */ /* 0x002fea0003800000 */
[----:B------:R-:W-:Y:S02]  /*a190*/  VIADD R9, R0, UR4 ;  /* 0x0000000400097c36 */ /* 0x000fe40008000000 */
[----:B------:R-:W-:-:S03]  /*a1a0*/  IMAD.MOV.U32 R6, RZ, RZ, RZ ;  /* 0x000000ffff067224 */ /* 0x000fc600078e00ff */
[----:B------:R-:W-:-:S13]  /*a1b0*/  ISETP.GE.OR P6, PT, R9, R2, !P0 ;  /* 0x000000020900720c */ /* 0x000fda00047c6670 */
[----:B------:R-:W0:Y:S08]  /*a1c0*/  @!P6 LDC.64 R2, c[0x0][0xc80] ;  /* 0x00032000ff02eb82 */ /* 0x000e300000000a00 */
[----:B------:R-:W1:Y:S01]  /*a1d0*/  @!P6 LDC.64 R4, c[0x0][0xc78] ;  /* 0x00031e00ff04eb82 */ /* 0x000e620000000a00 */
[----:B0-----:R-:W-:-:S05]  /*a1e0*/  @!P6 IMAD.WIDE R2, R9, 0x4, R2 ;  /* 0x000000040902e825 */ /* 0x001fca00078e0202 */
[----:B------:R1:W2:Y:S02]  /*a1f0*/  @!P6 LDG.E R6, desc[UR40][R2.64] ;  /* 0x000000280206e981 */ /* 0x0002a4000c1e1900 */
[----:B-1----:R-:W-:-:S04]  /*a200*/  @!P6 IMAD.WIDE R2, R9, 0x4, R4 ;  /* 0x000000040902e825 */ /* 0x002fc800078e0204 */
[----:B------:R-:W-:-:S06]  /*a210*/  IMAD.MOV.U32 R9, RZ, RZ, RZ ;  /* 0x000000ffff097224 */ /* 0x000fcc00078e00ff */
[----:B------:R-:W2:Y:S02]  /*a220*/  @!P6 LDG.E R9, desc[UR40][R2.64] ;  /* 0x000000280209e981 */ /* 0x000ea4000c1e1900 */
[----:B--2---:R-:W-:-:S05]  /*a230*/  IMAD R11, R6, R9, RZ ;  /* 0x00000009060b7224 */ /* 0x004fca00078e02ff */
        /* <DEDUP_REMOVED lines=17> */
[----:B------:R-:W-:-:S05]  /*a350*/  IMAD.IADD R7, R4, 0x1, R7 ;  /* 0x0000000104077824 */ /* 0x000fca00078e0207 */
[----:B------:R-:W-:-:S13]  /*a360*/  ISETP.GT.AND P6, PT, R7, UR6, PT ;  /* 0x0000000607007c0c */ /* 0x000fda000bfc4270 */
[----:B------:R-:W-:Y:S05]  /*a370*/  @!P6 BRA `(.L_x_224) ;  /* 0xfffffffc0068e947 */ /* 0x000fea000383ffff */
.L_x_222:
[----:B------:R-:W-:Y:S02]  /*a380*/  IMAD.IADD R11, R7, 0x1, -R4 ;  /* 0x00000001070b7824 */ /* 0x000fe400078e0a04 */
[----:B------:R-:W-:Y:S02]  /*a390*/  IMAD.MOV.U32 R12, RZ, RZ, RZ ;  /* 0x000000ffff0c7224 */ /* 0x000fe400078e00ff */
[----:B------:R-:W-:-:S05]  /*a3a0*/  IMAD R3, R2, UR5, R11 ;  /* 0x0000000502037c24 */ /* 0x000fca000f8e020b */
[----:B------:R-:W-:-:S13]  /*a3b0*/  ISETP.GT.AND P0, PT, R3, UR6, PT ;  /* 0x0000000603007c0c */ /* 0x000fda000bf04270 */
[----:B------:R-:W-:-:S04]  /*a3c0*/  VOTE.ANY R10, PT, !P0 ;  /* 0x00000000000a7806 */ /* 0x000fc800040e0100 */
[----:B------:R-:W0:Y:S01]  /*a3d0*/  POPC R5, R10 ;  /* 0x0000000a00057309 */ /* 0x000e220000000000 */
[----:B------:R-:W-:Y:S01]  /*a3e0*/  ISETP.NE.AND P0, PT, R10, RZ, PT ;  /* 0x000000ff0a00720c */ /* 0x000fe20003f05270 */
[----:B0-----:R-:W0:Y:S04]  /*a3f0*/  SHFL.IDX PT, R6, R6, R5, 0x1f ;  /* 0x00001f0506067589 */ /* 0x001e2800000e0000 */
[----:B------:R-:W1:Y:S01]  /*a400*/  SHFL.IDX PT, R8, R9, R5, 0x1f ;  /* 0x00001f0509087589 */ /* 0x000e6200000e0000 */
[----:B0-----:R-:W-:-:S04]  /*a410*/  IABS R4, R6 ;  /* 0x0000000600047213 */ /* 0x001fc80000000000 */
[----:B------:R-:W0:Y:S01]  /*a420*/  I2F.RP R13, R4 ;  /* 0x00000004000d7306 */ /* 0x000e220000209400 */
[----:B-1----:R-:W-:-:S07]  /*a430*/  IABS R7, R8 ;  /* 0x0000000800077213 */ /* 0x002fce0000000000 */
[----:B------:R-:W-:Y:S08]  /*a440*/  I2F.RP R10, R7 ;  /* 0x00000007000a7306 */ /* 0x000ff00000209400 */
[----:B0-----:R-:W0:Y:S02]  /*a450*/  MUFU.RCP R13, R13 ;  /* 0x0000000d000d7308 */ /* 0x001e240000001000 */
[----:B0-----:R-:W-:-:S06]  /*a460*/  VIADD R3, R13, 0xffffffe ;  /* 0x0ffffffe0d037836 */ /* 0x001fcc0000000000 */
[----:B------:R-:W0:Y:S02]  /*a470*/  F2I.FTZ.U32.TRUNC.NTZ R3, R3 ;  /* 0x0000000300037305 */ /* 0x000e24000021f000 */
[----:B0-----:R-:W-:Y:S01]  /*a480*/  IMAD.MOV R15, RZ, RZ, -R3 ;  /* 0x000000ffff0f7224 */ /* 0x001fe200078e0a03 */
[----:B------:R-:W-:Y:S06]  /*a490*/  @!P0 BRA `(.L_x_225) ;  /* 0x0000000000088947 */ /* 0x000fec0003800000 */
[----:B------:R-:W-:-:S05]  /*a4a0*/  VIADD R9, R5, 0xffffffff ;  /* 0xffffffff05097836 */ /* 0x000fca0000000000 */
[----:B------:R0:W1:Y:S02]  /*a4b0*/  SHFL.IDX PT, R12, R2, R9, 0x1f ;  /* 0x00001f09020c7589 */ /* 0x00006400000e0000 */
.L_x_225:
[----:B-1----:R-:W-:Y:S01]  /*a4c0*/  IMAD R11, R12, UR5, R11 ;  /* 0x000000050c0b7c24 */ /* 0x002fe2000f8e020b */
[----:B------:R-:W1:Y:S01]  /*a4d0*/  MUFU.RCP R10, R10 ;  /* 0x0000000a000a7308 */ /* 0x000e620000001000 */
[----:B0-----:R-:W-:Y:S02]  /*a4e0*/  IMAD R9, R15, R4, RZ ;  /* 0x000000040f097224 */ /* 0x001fe400078e02ff */
[----:B------:R-:W-:Y:S01]  /*a4f0*/  IMAD.MOV.U32 R2, RZ, RZ, RZ ;  /* 0x000000ffff027224 */ /* 0x000fe200078e00ff */
[----:B------:R0:W-:Y:S03]  /*a500*/  STL [R1], R11 ;  /* 0x0000000b01007387 */ /* 0x0001e60000100800 */
[----:B------:R-:W-:Y:S01]  /*a510*/  IMAD.HI.U32 R2, R3, R9, R2 ;  /* 0x0000000903027227 */ /* 0x000fe200078e0002 */
[----:B------:R-:W-:Y:S02]  /*a520*/  IADD3 R9, -R11, UR6, RZ ;  /* 0x000000060b097c10 */ /* 0x000fe4000fffe1ff */
[----:B------:R-:W-:-:S02]  /*a530*/  IABS R3, R6 ;  /* 0x0000000600037213 */ /* 0x000fc40000000000 */
[----:B------:R-:W-:-:S03]  /*a540*/  IABS R13, R9 ;  /* 0x00000009000d7213 */ /* 0x000fc60000000000 */
[----:B------:R-:W-:Y:S02]  /*a550*/  IMAD.MOV R12, RZ, RZ, -R3 ;  /* 0x000000ffff0c7224 */ /* 0x000fe400078e0a03 */
[----:B0-----:R-:W-:-:S04]  /*a560*/  IMAD.HI.U32 R11, R2, R13, RZ ;  /* 0x0000000d020b7227 */ /* 0x001fc800078e00ff */
[----:B-1----:R-:W-:Y:S02]  /*a570*/  VIADD R3, R10, 0xffffffe ;  /* 0x0ffffffe0a037836 */ /* 0x002fe40000000000 */
[----:B------:R-:W-:-:S04]  /*a580*/  IMAD R13, R11, R12, R13 ;  /* 0x0000000c0b0d7224 */ /* 0x000fc800078e020d */
[----:B------:R-:W0:Y:S01]  /*a590*/  F2I.FTZ.U32.TRUNC.NTZ R3, R3 ;  /* 0x0000000300037305 */ /* 0x000e22000021f000 */
[----:B------:R-:W-:-:S13]  /*a5a0*/  ISETP.GT.U32.AND P1, PT, R4, R13, PT ;  /* 0x0000000d0400720c */ /* 0x000fda0003f24070 */
[----:B------:R-:W-:Y:S02]  /*a5b0*/  @!P1 IMAD.IADD R13, R13, 0x1, -R4 ;  /* 0x000000010d0d9824 */ /* 0x000fe400078e0a04 */
[----:B0-----:R-:W-:Y:S02]  /*a5c0*/  IMAD.MOV R2, RZ, RZ, -R3 ;  /* 0x000000ffff027224 */ /* 0x001fe400078e0a03 */
[----:B------:R-:W-:Y:S01]  /*a5d0*/  @!P1 VIADD R11, R11, 0x1 ;  /* 0x000000010b0b9836 */ /* 0x000fe20000000000 */
[----:B------:R-:W-:Y:S01]  /*a5e0*/  ISETP.GE.U32.AND P0, PT, R13, R4, PT ;  /* 0x000000040d00720c */ /* 0x000fe20003f06070 */
[----:B------:R-:W-:Y:S01]  /*a5f0*/  IMAD R13, R2, R7, RZ ;  /* 0x00000007020d7224 */ /* 0x000fe200078e02ff */
[----:B------:R-:W-:Y:S01]  /*a600*/  ISETP.NE.AND P1, PT, R6, RZ, PT ;  /* 0x000000ff0600720c */ /* 0x000fe20003f25270 */
[----:B------:R-:W-:-:S04]  /*a610*/  IMAD.MOV.U32 R2, RZ, RZ, RZ ;  /* 0x000000ffff027224 */ /* 0x000fc800078e00ff */
[----:B------:R-:W-:Y:S01]  /*a620*/  IMAD.HI.U32 R4, R3, R13, R2 ;  /* 0x0000000d03047227 */ /* 0x000fe200078e0002 */
[----:B------:R-:W-:-:S04]  /*a630*/  LOP3.LUT R2, R9, R6, RZ, 0x3c, !PT ;  /* 0x0000000609027212 */ /* 0x000fc800078e3cff */
[----:B------:R-:W-:Y:S01]  /*a640*/  ISETP.GE.AND P2, PT, R2, RZ, PT ;  /* 0x000000ff0200720c */ /* 0x000fe20003f46270 */
[----:B------:R-:W-:Y:S01]  /*a650*/  @P0 VIADD R11, R11, 0x1 ;  /* 0x000000010b0b0836 */ /* 0x000fe20000000000 */
[----:B------:R-:W-:-:S05]  /*a660*/  IABS R2, R8 ;  /* 0x0000000800027213 */ /* 0x000fca0000000000 */
[----:B------:R-:W-:-:S06]  /*a670*/  IMAD.MOV R2, RZ, RZ, -R2 ;  /* 0x000000ffff027224 */ /* 0x000fcc00078e0a02 */
[----:B------:R-:W-:Y:S01]  /*a680*/  @!P2 IMAD.MOV R11, RZ, RZ, -R11 ;  /* 0x000000ffff0ba224 */ /* 0x000fe200078e0a0b */
[----:B------:R-:W-:-:S04]  /*a690*/  @!P1 LOP3.LUT R11, RZ, R6, RZ, 0x33, !PT ;  /* 0x00000006ff0b9212 */ /* 0x000fc800078e33ff */
[-C--:B------:R-:W-:Y:S01]  /*a6a0*/  IABS R3, R11.reuse ;  /* 0x0000000b00037213 */ /* 0x080fe20000000000 */
[----:B------:R-:W-:-:S04]  /*a6b0*/  IMAD R6, R6, R11, RZ ;  /* 0x0000000b06067224 */ /* 0x000fc800078e02ff */
[----:B------:R-:W-:-:S04]  /*a6c0*/  IMAD.HI.U32 R4, R4, R3, RZ ;  /* 0x0000000304047227 */ /* 0x000fc800078e00ff */
[----:B------:R-:W-:Y:S02]  /*a6d0*/  IMAD R2, R4, R2, R3 ;  /* 0x0000000204027224 */ /* 0x000fe400078e0203 */
[----:B------:R-:W-:-:S03]  /*a6e0*/  IMAD.IADD R6, R9, 0x1, -R6 ;  /* 0x0000000109067824 */ /* 0x000fc600078e0a06 */
[----:B------:R-:W-:Y:S02]  /*a6f0*/  ISETP.GT.U32.AND P1, PT, R7, R2, PT ;  /* 0x000000020700720c */ /* 0x000fe40003f24070 */
[----:B------:R1:W-:Y:S11]  /*a700*/  STL [R1+0x4], R6 ;  /* 0x0000040601007387 */ /* 0x0003f60000100800 */
[----:B------:R-:W-:-:S02]  /*a710*/  @!P1 IMAD.IADD R2, R2, 0x1, -R7 ;  /* 0x0000000102029824 */ /* 0x000fc400078e0a07 */
[----:B------:R-:W-:Y:S01]  /*a720*/  @!P1 VIADD R4, R4, 0x1 ;  /* 0x0000000104049836 */ /* 0x000fe20000000000 */
[----:B------:R-:W-:Y:S02]  /*a730*/  ISETP.NE.AND P1, PT, R8, RZ, PT ;  /* 0x000000ff0800720c */ /* 0x000fe40003f25270 */
[----:B------:R-:W-:Y:S02]  /*a740*/  ISETP.GE.U32.AND P0, PT, R2, R7, PT ;  /* 0x000000070200720c */ /* 0x000fe40003f06070 */
[----:B------:R-:W-:-:S04]  /*a750*/  LOP3.LUT R2, R11, R8, RZ, 0x3c, !PT ;  /* 0x000000080b027212 */ /* 0x000fc800078e3cff */
[----:B------:R-:W-:-:S07]  /*a760*/  ISETP.GE.AND P2, PT, R2, RZ, PT ;  /* 0x000000ff0200720c */ /* 0x000fce0003f46270 */
[----:B------:R-:W-:-:S06]  /*a770*/  @P0 VIADD R4, R4, 0x1 ;  /* 0x0000000104040836 */ /* 0x000fcc0000000000 */
[----:B------:R-:W-:Y:S01]  /*a780*/  @!P2 IMAD.MOV R4, RZ, RZ, -R4 ;  /* 0x000000ffff04a224 */ /* 0x000fe200078e0a04 */
[----:B------:R-:W-:-:S05]  /*a790*/  @!P1 LOP3.LUT R4, RZ, R8, RZ, 0x33, !PT ;  /* 0x00000008ff049212 */ /* 0x000fca00078e33ff */
[--C-:B------:R-:W-:Y:S02]  /*a7a0*/  IMAD.MOV R2, RZ, RZ, -R4.reuse ;  /* 0x000000ffff027224 */ /* 0x100fe400078e0a04 */
[C---:B------:R-:W-:Y:S02]  /*a7b0*/  IMAD R4, R8.reuse, 0x1000000, R4 ;  /* 0x0100000008047824 */ /* 0x040fe400078e0204 */
[----:B------:R-:W-:Y:S02]  /*a7c0*/  IMAD R11, R8, R2, R11 ;  /* 0x00000002080b7224 */ /* 0x000fe400078e020b */
[----:B------:R-:W-:Y:S02]  /*a7d0*/  VIADD R2, R5, UR4 ;  /* 0x0000000405027c36 */ /* 0x000fe40008000000 */
[----:B------:R-:W-:-:S03]  /*a7e0*/  IMAD R3, R11, 0x10000, R4 ;  /* 0x000100000b037824 */ /* 0x000fc600078e0204 */
[----:B------:R1:W-:Y:S04]  /*a7f0*/  STL [R1+0xc], R2 ;  /* 0x00000c0201007387 */ /* 0x0003e80000100800 */
[----:B------:R1:W-:Y:S01]  /*a800*/  STL [R1+0x8], R3 ;  /* 0x0000080301007387 */ /* 0x0003e20000100800 */
[----:B------:R-:W-:Y:S05]  /*a810*/  BRA `(.L_x_226) ;  /* 0x0000000000107947 */ /* 0x000fea0003800000 */
.L_x_223:
[----:B------:R-:W-:Y:S01]  /*a820*/  IMAD.U32 R2, RZ, RZ, UR6 ;  /* 0x00000006ff027e24 */ /* 0x000fe2000f8e00ff */
[----:B------:R0:W-:Y:S04]  /*a830*/  STL [R1+0x4], RZ ;  /* 0x000004ff01007387 */ /* 0x0001e80000100800 */
[----:B------:R0:W-:Y:S04]  /*a840*/  STL [R1+0x8], RZ ;  /* 0x000008ff01007387 */ /* 0x0001e80000100800 */
[----:B------:R0:W-:Y:S02]  /*a850*/  STL [R1], R2 ;  /* 0x0000000201007387 */ /* 0x0001e40000100800 */
.L_x_226:
[----:B------:R-:W2:Y:S04]  /*a860*/  LDL R4, [R1] ;  /* 0x0000000001047983 */ /* 0x000ea80000100800 */
[----:B------:R-:W2:Y:S04]  /*a870*/  LDL R5, [R1+0x4] ;  /* 0x0000040001057983 */ /* 0x000ea80000100800 */
[----:B-1----:R-:W2:Y:S04]  /*a880*/  LDL R6, [R1+0x8] ;  /* 0x0000080001067983 */ /* 0x002ea80000100800 */
[----:B------:R-:W2:Y:S01]  /*a890*/  LDL R7, [R1+0xc] ;  /* 0x00000c0001077983 */ /* 0x000ea20000100800 */
[----:B------:R-:W-:-:S13]  /*a8a0*/  ISETP.NE.AND P0, PT, R0, RZ, PT ;  /* 0x000000ff0000720c */ /* 0x000fda0003f05270 */
[----:B------:R-:W1:Y:S01]  /*a8b0*/  @!P0 S2R R3, SR_CgaCtaId ;  /* 0x0000000000038919 */ /* 0x000e620000008800 */
[----:B------:R-:W-:-:S04]  /*a8c0*/  @!P0 MOV R0, 0x400 ;  /* 0x0000040000008802 */ /* 0x000fc80000000f00 */
[----:B-1----:R-:W-:-:S05]  /*a8d0*/  @!P0 LEA R0, R3, R0, 0x18 ;  /* 0x0000000003008211 */ /* 0x002fca00078ec0ff */
[----:B--2---:R1:W-:Y:S01]  /*a8e0*/  @!P0 STS.128 [R0+0x348d0], R4 ;  /* 0x0348d00400008388 */ /* 0x0043e20000000c00 */
[----:B------:R-:W-:Y:S06]  /*a8f0*/  BAR.ARV 0x5, 0x180 ;  /* 0x0146000000007b1d */ /* 0x000fec0000002000 */
.L_x_221:
[----:B-1----:R-:W3:Y:S01]  /*a900*/  LDL R0, [R1+0xc] ;  /* 0x00000c0001007983 */ /* 0x002ee20000100800 */
[----:B------:R-:W-:Y:S01]  /*a910*/  ULDC UR4, c[0x0][0xc3c] ;  /* 0x00030f0000047ab9 */ /* 0x000fe20000000800 */
[----:B------:R-:W-:Y:S02]  /*a920*/  IMAD.MOV.U32 R19, RZ, RZ, RZ ;  /* 0x000000ffff137224 */ /* 0x000fe400078e00ff */
[----:B------:R1:W-:Y:S01]  /*a930*/  STL [R1+0x48], RZ ;  /* 0x000048ff01007387 */ /* 0x0003e20000100800 */
[----:B---3--:R-:W-:Y:S01]  /*a940*/  ISETP.GE.AND P0, PT, R0, UR4, PT ;  /* 0x0000000400007c0c */ /* 0x008fe2000bf06270 */
[----:B------:R-:W-:-:S05]  /*a950*/  IMAD.MOV.U32 R0, RZ, RZ, 0x1 ;  /* 0x00000001ff007424 */ /* 0x000fca00078e00ff */
[----:B------:R1:W-:Y:S07]  /*a960*/  STL [R1+0x14], R0 ;  /* 0x0000140001007387 */ /* 0x0003ee0000100800 */
[----:B------:R-:W-:Y:S05]  /*a970*/  @P0 BRA `(.L_x_227) ;  /* 0x0000005400fc0947 */ /* 0x000fea0003800000 */
[----:B--2---:R-:W2:Y:S01]  /*a980*/  S2R R5, SR_TID.X ;  /* 0x0000000000057919 */ /* 0x004ea20000002100 */
[----:B------:R-:W3:Y:S01]  /*a990*/  S2UR UR5, SR_CgaCtaId ;  /* 0x00000000000579c3 */ /* 0x000ee20000008800 */
[----:B------:R-:W-:Y:S01]  /*a9a0*/  UMOV UR4, 0x400 ;  /* 0x0000040000047882 */ /* 0x000fe20000000000 */
[----:B------:R-:W-:Y:S01]  /*a9b0*/  BSSY B8, `(.L_x_227) ;  /* 0x000057b000087945 */ /* 0x000fe20003800000 */
[----:B------:R-:W-:Y:S01]  /*a9c0*/  IMAD.MOV.U32 R19, RZ, RZ, RZ ;  /* 0x000000ffff137224 */ /* 0x000fe200078e00ff */
[----:B------:R-:W-:Y:S01]  /*a9d0*/  ULDC UR36, c[0x0][0xc] ;  /* 0x0000030000247ab9 */ /* 0x000fe20000000800 */
[----:B------:R-:W-:Y:S01]  /*a9e0*/  ULDC.64 UR38, c[0x0][0x198] ;  /* 0x0000660000267ab9 */ /* 0x000fe20000000a00 */
[----:B---3--:R-:W-:-:S06]  /*a9f0*/  ULEA UR4, UR5, UR4, 0x18 ;  /* 0x0000000405047291 */ /* 0x008fcc000f8ec03f */
[----:B------:R-:W-:Y:S01]  /*aa00*/  IMAD.U32 R18, RZ, RZ, UR4 ;  /* 0x00000004ff127e24 */ /* 0x000fe2000f8e00ff */
[C---:B--2---:R-:W-:Y:S01]  /*aa10*/  LOP3.LUT R4, R5.reuse, 0x7f, RZ, 0xc0, !PT ;  /* 0x0000007f05047812 */ /* 0x044fe200078ec0ff */
[----:B-1----:R-:W-:-:S05]  /*aa20*/  IMAD.SHL.U32 R0, R5, 0x8, RZ ;  /* 0x0000000805007824 */ /* 0x002fca00078e00ff */
[C---:B0-----:R-:W-:Y:S02]  /*aa30*/  LOP3.LUT R2, R0.reuse, 0x1f8, RZ, 0xc0, !PT ;  /* 0x000001f800027812 */ /* 0x041fe400078ec0ff */
[----:B------:R-:W-:Y:S02]  /*aa40*/  LOP3.LUT R0, R0, 0x38, RZ, 0xc0, !PT ;  /* 0x0000003800007812 */ /* 0x000fe400078ec0ff */
[----:B------:R-:W-:Y:S01]  /*aa50*/  LOP3.LUT R3, R2, 0x38, R5, 0x78, !PT ;  /* 0x0000003802037812 */ /* 0x000fe200078e7805 */
[----:B------:R-:W-:Y:S01]  /*aa60*/  IMAD.SHL.U32 R2, R4, 0x8, RZ ;  /* 0x0000000804027824 */ /* 0x000fe200078e00ff */
[----:B------:R-:W-:-:S04]  /*aa70*/  SHF.R.U32.HI R4, RZ, 0x3, R4 ;  /* 0x00000003ff047819 */ /* 0x000fc80000011604 */
[----:B------:R-:W-:Y:S01]  /*aa80*/  LOP3.LUT R3, R3, 0x200, R2, 0xf8, !PT ;  /* 0x0000020003037812 */ /* 0x000fe200078ef802 */
[----:B------:R-:W-:-:S04]  /*aa90*/  IMAD.SHL.U32 R2, R5, 0x10, RZ ;  /* 0x0000001005027824 */ /* 0x000fc800078e00ff */
[----:B------:R-:W-:Y:S01]  /*aaa0*/  IMAD R3, R3, 0x2, R18 ;  /* 0x0000000203037824 */ /* 0x000fe200078e0212 */
[----:B------:R-:W-:Y:S01]  /*aab0*/  LOP3.LUT R4, R4, 0x70, R2, 0xf8, !PT ;  /* 0x0000007004047812 */ /* 0x000fe200078ef802 */
[----:B------:R-:W-:-:S03]  /*aac0*/  IMAD.MOV.U32 R2, RZ, RZ, 0x1 ;  /* 0x00000001ff027424 */ /* 0x000fc600078e00ff */
[----:B------:R-:W-:Y:S04]  /*aad0*/  STL [R1+0x24], R3 ;  /* 0x0000240301007387 */ /* 0x000fe80000100800 */
[----:B------:R0:W-:Y:S04]  /*aae0*/  STL [R1+0x14], R2 ;  /* 0x0000140201007387 */ /* 0x0001e80000100800 */
[----:B------:R1:W-:Y:S01]  /*aaf0*/  STL [R1+0x48], RZ ;  /* 0x000048ff01007387 */ /* 0x0003e20000100800 */
[C---:B0-----:R-:W-:Y:S02]  /*ab00*/  LOP3.LUT R2, R0.reuse, 0x40, RZ, 0xfc, !PT ;  /* 0x0000004000027812 */ /* 0x041fe400078efcff */
[----:B-1----:R-:W-:-:S07]  /*ab10*/  LOP3.LUT R0, R0, 0x80, RZ, 0xfc, !PT ;  /* 0x0000008000007812 */ /* 0x002fce00078efcff */
.L_x_329:
[----:B--2---:R-:W2:Y:S01]  /*ab20*/  LDL R0, [R1+0xc] ;  /* 0x00000c0001007983 */ /* 0x004ea20000100800 */
[----:B------:R-:W2:Y:S01]  /*ab30*/  LDC.64 R2, c[0x0][0xc88] ;  /* 0x00032200ff027b82 */ /* 0x000ea20000000a00 */
[----:B------:R-:W-:Y:S05]  /*ab40*/  YIELD ;  /* 0x0000000000007946 */ /* 0x000fea0003800000 */
[----:B------:R-:W-:Y:S01]  /*ab50*/  ULDC.64 UR4, c[0x0][0xa28] ;  /* 0x00028a0000047ab9 */ /* 0x000fe20000000a00 */
[----:B-1----:R-:W-:Y:S01]  /*ab60*/  IMAD.MOV.U32 R6, RZ, RZ, RZ ;  /* 0x000000ffff067224 */ /* 0x002fe200078e00ff */
[----:B------:R-:W-:Y:S01]  /*ab70*/  ISETP.NE.U32.AND P0, PT, RZ, UR4, PT ;  /* 0x00000004ff007c0c */ /* 0x000fe2000bf05070 */
[----:B------:R-:W-:Y:S01]  /*ab80*/  ULDC.64 UR6, c[0x0][0xa18] ;  /* 0x0002860000067ab9 */ /* 0x000fe20000000a00 */
[----:B------:R-:W-:Y:S01]  /*ab90*/  ULDC.64 UR8, c[0x0][0xa08] ;  /* 0x0002820000087ab9 */ /* 0x000fe20000000a00 */
[----:B--2---:R-:W-:-:S05]  /*aba0*/  IMAD.WIDE R2, R0, 0x4, R2 ;  /* 0x0000000400027825 */ /* 0x004fca00078e0202 */
[----:B------:R-:W2:Y:S01]  /*abb0*/  LDG.E R10, desc[UR40][R2.64] ;  /* 0x00000028020a7981 */ /* 0x000ea2000c1e1900 */
[----:B------:R-:W-:Y:S01]  /*abc0*/  ISETP.NE.AND.EX P0, PT, RZ, UR5, PT, P0 ;  /* 0x00000005ff007c0c */ /* 0x000fe2000bf05300 */
[----:B------:R-:W-:Y:S01]  /*abd0*/  IMAD.MOV.U32 R0, RZ, RZ, RZ ;  /* 0x000000ffff007224 */ /* 0x000fe200078e00ff */
[----:B--2---:R-:W-:Y:S01]  /*abe0*/  SHF.R.S32.HI R4, RZ, 0x1f, R10 ;  /* 0x0000001fff047819 */ /* 0x004fe2000001140a */
[----:B------:R-:W-:-:S10]  /*abf0*/  IMAD.SHL.U32 R17, R10, 0x4, RZ ;  /* 0x000000040a117824 */ /* 0x000fd400078e00ff */
[C---:B------:R-:W-:Y:S01]  /*ac00*/  @P0 LEA R2, P1, R10.reuse, UR4, 0x2 ;  /* 0x000000040a020c11 */ /* 0x040fe2000f8210ff */
[----:B------:R-:W-:Y:S03]  /*ac10*/  STL [R1+0x2c], R10 ;  /* 0x00002c0a01007387 */ /* 0x000fe60000100800 */
[C-C-:B------:R-:W-:Y:S01]  /*ac20*/  @P0 LEA.HI.X R3, R10.reuse, UR5, R4.reuse, 0x2, P1 ;  /* 0x000000050a030c11 */ /* 0x140fe200088f1404 */
[----:B------:R-:W-:Y:S01]  /*ac30*/  ULDC.64 UR4, c[0x0][0xa00] ;  /* 0x0002800000047ab9 */ /* 0x000fe20000000a00 */
[----:B------:R-:W-:Y:S01]  /*ac40*/  SHF.L.U64.HI R9, R10, 0x2, R4 ;  /* 0x000000020a097819 */ /* 0x000fe20000010204 */
[----:B0-----:R0:W-:Y:S01]  /*ac50*/  STL [R1+0x3c], R4 ;  /* 0x00003c0401007387 */ /* 0x0011e20000100800 */
[----:B------:R-:W-:-:S03]  /*ac60*/  ISETP.NE.U32.AND P1, PT, RZ, UR4, PT ;  /* 0x00000004ff007c0c */ /* 0x000fc6000bf25070 */
[----:B------:R1:W5:Y:S01]  /*ac70*/  @P0 LDG.E R0, desc[UR40][R2.64] ;  /* 0x0000002802000981 */ /* 0x000362000c1e1900 */
[----:B------:R-:W-:Y:S01]  /*ac80*/  ISETP.NE.AND.EX P1, PT, RZ, UR5, PT, P1 ;  /* 0x00000005ff007c0c */ /* 0x000fe2000bf25310 */
[----:B------:R-:W-:Y:S01]  /*ac90*/  IMAD.MOV.U32 R8, RZ, RZ, RZ ;  /* 0x000000ffff087224 */ /* 0x000fe200078e00ff */
[----:B------:R-:W-:Y:S01]  /*aca0*/  ISETP.NE.U32.AND P2, PT, RZ, UR6, PT ;  /* 0x00000006ff007c0c */ /* 0x000fe2000bf45070 */
[----:B------:R-:W-:Y:S01]  /*acb0*/  STL [R1+0x20], R9 ;  /* 0x0000200901007387 */ /* 0x000fe20000100800 */
[----:B------:R-:W-:Y:S02]  /*acc0*/  ISETP.NE.U32.AND P0, PT, RZ, UR8, PT ;  /* 0x00000008ff007c0c */ /* 0x000fe4000bf05070 */
[C---:B0-----:R-:W-:Y:S02]  /*acd0*/  IADD3 R4, P4, R17.reuse, UR8, RZ ;  /* 0x0000000811047c10 */ /* 0x041fe4000ff9e0ff */
[----:B-1----:R-:W-:Y:S02]  /*ace0*/  IADD3 R2, P3, R17, UR4, RZ ;  /* 0x0000000411027c10 */ /* 0x002fe4000ff7e0ff */
[----:B------:R-:W-:-:S02]  /*acf0*/  ISETP.NE.AND.EX P2, PT, RZ, UR7, PT, P2 ;  /* 0x00000007ff007c0c */ /* 0x000fc4000bf45320 */
[C---:B------:R-:W-:Y:S02]  /*ad00*/  IADD3.X R3, R9.reuse, UR5, RZ, P3, !PT ;  /* 0x0000000509037c10 */ /* 0x040fe40009ffe4ff */
[----:B------:R-:W-:Y:S02]  /*ad10*/  ISETP.NE.AND.EX P0, PT, RZ, UR9, PT, P0 ;  /* 0x00000009ff007c0c */ /* 0x000fe4000bf05300 */
[----:B------:R-:W-:Y:S01]  /*ad20*/  IADD3.X R5, R9, UR9, RZ, P4, !PT ;  /* 0x0000000909057c10 */ /* 0x000fe2000a7fe4ff */
[----:B------:R-:W2:Y:S01]  /*ad30*/  @P1 LDG.E R6, desc[UR40][R2.64] ;  /* 0x0000002802061981 */ /* 0x000ea2000c1e1900 */
[----:B------:R-:W-:Y:S02]  /*ad40*/  ULDC UR4, c[0x0][0x288] ;  /* 0x0000a20000047ab9 */ /* 0x000fe40000000800 */
[----:B------:R-:W-:Y:S01]  /*ad50*/  IMAD.U32 R11, RZ, RZ, UR4 ;  /* 0x00000004ff0b7e24 */ /* 0x000fe2000f8e00ff */
[----:B------:R-:W-:-:S06]  /*ad60*/  ULDC.64 UR4, c[0x0][0x418] ;  /* 0x0001060000047ab9 */ /* 0x000fcc0000000a00 */
[----:B------:R-:W5:Y:S04]  /*ad70*/  @P0 LDG.E R8, desc[UR40][R4.64] ;  /* 0x0000002804080981 */ /* 0x000f68000c1e1900 */
[----:B--2---:R0:W-:Y:S02]  /*ad80*/  STL [R1+0x30], R6 ;  /* 0x0000300601007387 */ /* 0x0041e40000100800 */
[----:B0-----:R-:W-:-:S04]  /*ad90*/  @P2 IADD3 R6, P3, R17, UR6, RZ ;  /* 0x0000000611062c10 */ /* 0x001fc8000ff7e0ff */
[----:B------:R-:W-:-:S05]  /*ada0*/  @P2 IADD3.X R7, R9, UR7, RZ, P3, !PT ;  /* 0x0000000709072c10 */ /* 0x000fca0009ffe4ff */
[----:B------:R0:W2:Y:S01]  /*adb0*/  @P2 LDG.E R11, desc[UR40][R6.64] ;  /* 0x00000028060b2981 */ /* 0x0000a2000c1e1900 */
[----:B------:R-:W-:-:S03]  /*adc0*/  UISETP.NE.U32.AND UP0, UPT, UR4, URZ, UPT ;  /* 0x0000003f0400728c */ /* 0x000fc6000bf05070 */
[----:B------:R-:W-:Y:S01]  /*add0*/  ULDC UR4, c[0x0][0x424] ;  /* 0x0001090000047ab9 */ /* 0x000fe20000000800 */
[----:B------:R-:W-:-:S03]  /*ade0*/  UISETP.NE.AND.EX UP0, UPT, UR5, URZ, UPT, UP0 ;  /* 0x0000003f0500728c */ /* 0x000fc6000bf05300 */
[----:B------:R-:W-:Y:S01]  /*adf0*/  ULDC UR5, c[0x0][0x2f0] ;  /* 0x0000bc0000057ab9 */ /* 0x000fe20000000800 */
[----:B------:R-:W-:-:S04]  /*ae00*/  USEL UR4, UR4, 0x1, UP0 ;  /* 0x0000000104047887 */ /* 0x000fc80008000000 */
[----:B------:R-:W-:-:S06]  /*ae10*/  UIMAD UR4, UR4, UR5, URZ ;  /* 0x00000005040472a4 */ /* 0x000fcc000f8e023f */
[----:B0-----:R-:W-:Y:S01]  /*ae20*/  IMAD.U32 R6, RZ, RZ, UR4 ;  /* 0x00000004ff067e24 */ /* 0x001fe2000f8e00ff */
[----:B--2---:R0:W-:Y:S01]  /*ae30*/  STL [R1+0x40], R11 ;  /* 0x0000400b01007387 */ /* 0x0041e20000100800 */
[----:B------:R-:W-:Y:S05]  /*ae40*/  @P2 BRA `(.L_x_228) ;  /* 0x0000000000142947 */ /* 0x000fea0003800000 */
[----:B------:R-:W-:Y:S05]  /*ae50*/  @!P1 BRA `(.L_x_228) ;  /* 0x0000000000109947 */ /* 0x000fea0003800000 */
[----:B------:R-:W2:Y:S04]  /*ae60*/  LDG.E R7, desc[UR40][R2.64] ;  /* 0x0000002802077981 */ /* 0x000ea8000c1e1900 */
[----:B------:R-:W2:Y:S02]  /*ae70*/  LDG.E R2, desc[UR40][R2.64+0x4] ;  /* 0x0000042802027981 */ /* 0x000ea4000c1e1900 */
[----:B--2---:R-:W-:-:S05]  /*ae80*/  IMAD.IADD R2, R2, 0x1, -R7 ;  /* 0x0000000102027824 */ /* 0x004fca00078e0a07 */
[----:B------:R1:W-:Y:S02]  /*ae90*/  STL [R1+0x40], R2 ;  /* 0x0000400201007387 */ /* 0x0003e40000100800 */
.L_x_228:
[----:B------:R-:W1:Y:S01]  /*aea0*/  LDL.LU R7, [R1+0x8] ;  /* 0x0000080001077983 */ /* 0x000e620000300800 */
[----:B------:R-:W-:Y:S02]  /*aeb0*/  ULDC.64 UR4, c[0x0][0xa20] ;  /* 0x0002880000047ab9 */ /* 0x000fe40000000a00 */
[----:B------:R-:W-:-:S04]  /*aec0*/  ISETP.NE.U32.AND P1, PT, RZ, UR4, PT ;  /* 0x00000004ff007c0c */ /* 0x000fc8000bf25070 */
[----:B------:R-:W-:Y:S02]  /*aed0*/  ISETP.NE.AND.EX P1, PT, RZ, UR5, PT, P1 ;  /* 0x00000005ff007c0c */ /* 0x000fe4000bf25310 */
[C---:B-1----:R-:W-:Y:S02]  /*aee0*/  LOP3.LUT R2, R7.reuse, 0xff000000, RZ, 0xc0, !PT ;  /* 0xff00000007027812 */ /* 0x042fe400078ec0ff */
[C---:B------:R-:W-:Y:S02]  /*aef0*/  LOP3.LUT R3, R7.reuse, 0xff0000, RZ, 0xc0, !PT ;  /* 0x00ff000007037812 */ /* 0x040fe400078ec0ff */
[----:B------:R-:W-:Y:S02]  /*af00*/  SHF.R.U32.HI R2, RZ, 0x8, R2 ;  /* 0x00000008ff027819 */ /* 0x000fe40000011602 */
[----:B------:R-:W-:Y:S01]  /*af10*/  LOP3.LUT R16, R7, 0xffff, RZ, 0xc0, !PT ;  /* 0x0000ffff07107812 */ /* 0x000fe200078ec0ff */
[----:B-----5:R-:W-:Y:S01]  /*af20*/  IMAD.IADD R7, R8, 0x1, R0 ;  /* 0x0000000108077824 */ /* 0x020fe200078e0200 */
[----:B------:R-:W-:Y:S01]  /*af30*/  LEA.HI R2, R3, R2, RZ, 0x10 ;  /* 0x0000000203027211 */ /* 0x000fe200078f80ff */
[----:B------:R-:W-:-:S05]  /*af40*/  IMAD.MOV.U32 R3, RZ, RZ, R10 ;  /* 0x000000ffff037224 */ /* 0x000fca00078e000a */
[----:B------:R1:W-:Y:S04]  /*af50*/  STL [R1+0x10], R3 ;  /* 0x0000100301007387 */ /* 0x0003e80000100800 */
[----:B------:R1:W-:Y:S01]  /*af60*/  STL [R1+0x18], R7 ;  /* 0x0000180701007387 */ /* 0x0003e20000100800 */
[----:B------:R-:W-:Y:S05]  /*af70*/  @!P1 BRA `(.L_x_229) ;  /* 0x0000000000109947 */ /* 0x000fea0003800000 */
[----:B------:R-:W-:-:S04]  /*af80*/  IADD3 R6, P0, R17, UR4, RZ ;  /* 0x0000000411067c10 */ /* 0x000fc8000ff1e0ff */
[----:B-1----:R-:W-:-:S05]  /*af90*/  IADD3.X R7, R9, UR5, RZ, P0, !PT ;  /* 0x0000000509077c10 */ /* 0x002fca00087fe4ff */
[----:B------:R2:W5:Y:S01]  /*afa0*/  LDG.E R6, desc[UR40][R6.64] ;  /* 0x0000002806067981 */ /* 0x000562000c1e1900 */
[----:B------:R-:W-:Y:S05]  /*afb0*/  BRA `(.L_x_230) ;  /* 0x0000000000107947 */ /* 0x000fea0003800000 */
.L_x_229:
[----:B------:R-:W-:Y:S05]  /*afc0*/  @!P0 BRA `(.L_x_230) ;  /* 0x00000000000c8947 */ /* 0x000fea0003800000 */
[----:B------:R-:W2:Y:S04]  /*afd0*/  LDG.E R6, desc[UR40][R4.64] ;  /* 0x0000002804067981 */ /* 0x000ea8000c1e1900 */
[----:B------:R-:W2:Y:S02]  /*afe0*/  LDG.E R4, desc[UR40][R4.64+0x4] ;  /* 0x0000042804047981 */ /* 0x000ea4000c1e1900 */
[----:B--2---:R-:W-:-:S07]  /*aff0*/  IMAD.IADD R6, R4, 0x1, -R6 ;  /* 0x0000000104067824 */ /* 0x004fce00078e0a06 */
.L_x_230:
[----:B-----5:R-:W-:Y:S01]  /*b000*/  IMAD.IADD R6, R6, 0x1, -R0 ;  /* 0x0000000106067824 */ /* 0x020fe200078e0a00 */
[----:B------:R-:W-:Y:S01]  /*b010*/  LOP3.LUT R9, R2, 0xff, RZ, 0xc0, !PT ;  /* 0x000000ff02097812 */ /* 0x000fe200078ec0ff */
[----:B------:R-:W-:Y:S01]  /*b020*/  IMAD.MOV.U32 R4, RZ, RZ, RZ ;  /* 0x000000ffff047224 */ /* 0x000fe200078e00ff */
[----:B------:R-:W-:Y:S01]  /*b030*/  BSSY B0, `(.L_x_231) ;  /* 0x000002a000007945 */ /* 0x000fe20003800000 */
[C---:B------:R-:W-:Y:S01]  /*b040*/  VIADD R0, R6.reuse, 0x7f ;  /* 0x0000007f06007836 */ /* 0x040fe20000000000 */
[----:B------:R-:W-:Y:S01]  /*b050*/  ISETP.GE.AND P0, PT, R6, 0x1, PT ;  /* 0x000000010600780c */ /* 0x000fe20003f06270 */
[----:B------:R-:W-:Y:S01]  /*b060*/  IMAD.MOV.U32 R10, RZ, RZ, R4 ;  /* 0x000000ffff0a7224 */ /* 0x000fe200078e0004 */
[----:B------:R3:W-:Y:S02]  /*b070*/  STL [R1+0x34], R4 ;  /* 0x0000340401007387 */ /* 0x0007e40000100800 */
[----:B-1----:R-:W-:-:S04]  /*b080*/  SHF.R.S32.HI R3, RZ, 0x1f, R0 ;  /* 0x0000001fff037819 */ /* 0x002fc80000011400 */
[----:B------:R-:W-:-:S04]  /*b090*/  LEA.HI R3, R3, R0, RZ, 0x7 ;  /* 0x0000000003037211 */ /* 0x000fc800078f38ff */
[----:B------:R-:W-:-:S05]  /*b0a0*/  SHF.R.S32.HI R8, RZ, 0x7, R3 ;  /* 0x00000007ff087819 */ /* 0x000fca0000011403 */
[----:B------:R3:W-:Y:S04]  /*b0b0*/  STL [R1+0x44], R8 ;  /* 0x0000440801007387 */ /* 0x0007e80000100800 */
[----:B------:R3:W-:Y:S01]  /*b0c0*/  STL [R1+0x58], R9 ;  /* 0x0000580901007387 */ /* 0x0007e20000100800 */
[----:B------:R-:W-:Y:S05]  /*b0d0*/  @!P0 BRA `(.L_x_232) ;  /* 0x00000000007c8947 */ /* 0x000fea0003800000 */
[----:B------:R-:W-:-:S04]  /*b0e0*/  SHF.R.U32.HI R0, RZ, 0x10, R2 ;  /* 0x00000010ff007819 */ /* 0x000fc80000011602 */
[----:B------:R-:W-:-:S13]  /*b0f0*/  ISETP.NE.AND P0, PT, R0, RZ, PT ;  /* 0x000000ff0000720c */ /* 0x000fda0003f05270 */
[----:B------:R-:W3:Y:S02]  /*b100*/  @!P0 LDC R0, c[0x0][0x9f0] ;  /* 0x00027c00ff008b82 */ /* 0x000ee40000000800 */
[----:B---3--:R-:W-:-:S04]  /*b110*/  IABS R4, R0 ;  /* 0x0000000000047213 */ /* 0x008fc80000000000 */
[----:B------:R-:W1:Y:S08]  /*b120*/  I2F.RP R2, R4 ;  /* 0x0000000400027306 */ /* 0x000e700000209400 */
[----:B-1----:R-:W1:Y:S02]  /*b130*/  MUFU.RCP R2, R2 ;  /* 0x0000000200027308 */ /* 0x002e640000001000 */
[----:B-1----:R-:W-:-:S06]  /*b140*/  VIADD R2, R2, 0xffffffe ;  /* 0x0ffffffe02027836 */ /* 0x002fcc0000000000 */
[----:B------:R-:W1:Y:S02]  /*b150*/  F2I.FTZ.U32.TRUNC.NTZ R3, R2 ;  /* 0x0000000200037305 */ /* 0x000e64000021f000 */
[----:B-1----:R-:W-:-:S04]  /*b160*/  IMAD.MOV R2, RZ, RZ, -R3 ;  /* 0x000000ffff027224 */ /* 0x002fc800078e0a03 */
[----:B------:R-:W-:Y:S02]  /*b170*/  IMAD R5, R2, R4, RZ ;  /* 0x0000000402057224 */ /* 0x000fe400078e02ff */
[----:B------:R-:W-:-:S04]  /*b180*/  IMAD.MOV.U32 R2, RZ, RZ, RZ ;  /* 0x000000ffff027224 */ /* 0x000fc800078e00ff */
[----:B--2---:R-:W-:Y:S01]  /*b190*/  IMAD.HI.U32 R7, R3, R5, R2 ;  /* 0x0000000503077227 */ /* 0x004fe200078e0002 */
[----:B------:R-:W-:Y:S02]  /*b1a0*/  IABS R2, R0 ;  /* 0x0000000000027213 */ /* 0x000fe40000000000 */
[----:B------:R-:W-:-:S03]  /*b1b0*/  IADD3 R5, R0, -0x1, R8 ;  /* 0xffffffff00057810 */ /* 0x000fc60007ffe008 */
[----:B------:R-:W-:Y:S01]  /*b1c0*/  IMAD.MOV R2, RZ, RZ, -R2 ;  /* 0x000000ffff027224 */ /* 0x000fe200078e0a02 */
[----:B------:R-:W-:Y:S02]  /*b1d0*/  IABS R3, R5 ;  /* 0x0000000500037213 */ /* 0x000fe40000000000 */
[----:B------:R-:W-:Y:S01]  /*b1e0*/  LOP3.LUT R5, R5, R0, RZ, 0x3c, !PT ;  /* 0x0000000005057212 */ /* 0x000fe200078e3cff */
[----:B------:R-:W-:Y:S02]  /*b1f0*/  IMAD.MOV.U32 R6, RZ, RZ, R2 ;  /* 0x000000ffff067224 */ /* 0x000fe400078e0002 */
[----:B------:R-:W-:Y:S01]  /*b200*/  IMAD.HI.U32 R2, R7, R3, RZ ;  /* 0x0000000307027227 */ /* 0x000fe200078e00ff */
[----:B------:R-:W-:-:S03]  /*b210*/  ISETP.GE.AND P2, PT, R5, RZ, PT ;  /* 0x000000ff0500720c */ /* 0x000fc60003f46270 */
        /* <DEDUP_REMOVED lines=9> */
[----:B------:R-:W-:-:S05]  /*b2b0*/  IMAD.MOV.U32 R10, RZ, RZ, R2 ;  /* 0x000000ffff0a7224 */ /* 0x000fca00078e0002 */
[----:B------:R1:W-:Y:S02]  /*b2c0*/  STL [R1+0x34], R10 ;  /* 0x0000340a01007387 */ /* 0x0003e40000100800 */
.L_x_232:
[----:B------:R-:W-:Y:S05]  /*b2d0*/  BSYNC B0 ;  /* 0x0000000000007941 */ /* 0x000fea0003800000 */
.L_x_231:
[----:B------:R-:W-:Y:S01]  /*b2e0*/  IMAD.MOV.U32 R0, RZ, RZ, R10 ;  /* 0x000000ffff007224 */ /* 0x000fe200078e000a */
[----:B------:R-:W-:Y:S03]  /*b2f0*/  BSSY B7, `(.L_x_233) ;  /* 0x000040d000077945 */ /* 0x000fe60003800000 */
[----:B------:R-:W-:-:S05]  /*b300*/  IMAD R2, R9, R0, RZ ;  /* 0x0000000009027224 */ /* 0x000fca00078e02ff */
[----:B------:R-:W-:Y:S01]  /*b310*/  VIADDMNMX R0, R2, R0, R8, PT ;  /* 0x0000000002007246 */ /* 0x000fe20003800108 */
[----:B------:R4:W-:Y:S03]  /*b320*/  STL [R1+0x28], R2 ;  /* 0x0000280201007387 */ /* 0x0009e60000100800 */
[----:B------:R-:W-:Y:S01]  /*b330*/  ISETP.GT.AND P0, PT, R0, R2, PT ;  /* 0x000000020000720c */ /* 0x000fe20003f04270 */
[----:B------:R4:W-:-:S12]  /*b340*/  STL [R1+0x38], R0 ;  /* 0x0000380001007387 */ /* 0x0009d80000100800 */
[----:B----4-:R-:W-:Y:S05]  /*b350*/  @P0 BRA `(.L_x_234) ;  /* 0x0000000000480947 */ /* 0x010fea0003800000 */
[----:B------:R-:W4:Y:S02]  /*b360*/  S2R R0, SR_TID.X ;  /* 0x0000000000007919 */ /* 0x000f240000002100 */
[----:B----4-:R-:W-:-:S04]  /*b370*/  LOP3.LUT R0, R0, 0x7f, RZ, 0xc0, !PT ;  /* 0x0000007f00007812 */ /* 0x010fc800078ec0ff */
[----:B------:R-:W-:-:S13]  /*b380*/  ISETP.NE.AND P0, PT, R0, RZ, PT ;  /* 0x000000ff0000720c */ /* 0x000fda0003f05270 */
[----:B------:R-:W-:Y:S05]  /*b390*/  @P0 BRA `(.L_x_235) ;  /* 0x0000004000080947 */ /* 0x000fea0003800000 */
[----:B------:R-:W4:Y:S01]  /*b3a0*/  S2R R3, SR_LANEID ;  /* 0x0000000000037919 */ /* 0x000f220000000000 */
[----:B------:R-:W-:Y:S02]  /*b3b0*/  VOTEU.ANY UR4, UPT, PT ;  /* 0x0000000000047886 */ /* 0x000fe400038e0100 */
[----:B------:R-:W4:Y:S08]  /*b3c0*/  FLO.U32 R0, UR4 ;  /* 0x0000000400007d00 */ /* 0x000f3000080e0000 */
[----:B------:R-:W5:Y:S01]  /*b3d0*/  POPC R5, UR4 ;  /* 0x0000000400057d09 */ /* 0x000f620008000000 */
[----:B----4-:R-:W-:-:S02]  /*b3e0*/  ISETP.EQ.U32.AND P0, PT, R0, R3, PT ;  /* 0x000000030000720c */ /* 0x010fc40003f02070 */
[----:B------:R-:W5:Y:S11]  /*b3f0*/  LDC.64 R2, c[0x0][0xc60] ;  /* 0x00031800ff027b82 */ /* 0x000f760000000a00 */
[----:B-----5:R-:W4:Y:S01]  /*b400*/  @P0 ATOMG.E.ADD.STRONG.GPU PT, R3, desc[UR40][R2.64], R5 ;  /* 0x00000005020309a8 */ /* 0x020f2200081ee1e8 */
[----:B---3--:R-:W3:Y:S02]  /*b410*/  S2R R4, SR_LTMASK ;  /* 0x0000000000047919 */ /* 0x008ee40000003900 */
[----:B---3--:R-:W-:-:S04]  /*b420*/  LOP3.LUT R4, R4, UR4, RZ, 0xc0, !PT ;  /* 0x0000000404047c12 */ /* 0x008fc8000f8ec0ff */
[----:B--2---:R-:W2:Y:S01]  /*b430*/  POPC R7, R4 ;  /* 0x0000000400077309 */ /* 0x004ea20000000000 */
[----:B----4-:R-:W2:Y:S02]  /*b440*/  SHFL.IDX PT, R0, R3, R0, 0x1f ;  /* 0x00001f0003007589 */ /* 0x010ea400000e0000 */
[----:B--2---:R-:W-:-:S05]  /*b450*/  IADD3 R0, R0, UR36, R7 ;  /* 0x0000002400007c10 */ /* 0x004fca000fffe007 */
[----:B------:R4:W-:Y:S01]  /*b460*/  STL [R1], R0 ;  /* 0x0000000001007387 */ /* 0x0009e20000100800 */
[----:B------:R-:W-:Y:S05]  /*b470*/  BRA `(.L_x_235) ;  /* 0x0000003c00d07947 */ /* 0x000fea0003800000 */
.L_x_234:
[----:B------:R-:W-:Y:S01]  /*b480*/  VIADD R0, R18, 0x1c400 ;  /* 0x0001c40012007836 */ /* 0x000fe20000000000 */
[----:B------:R-:W-:Y:S04]  /*b490*/  BSSY B6, `(.L_x_236) ;  /* 0x0000013000067945 */ /* 0x000fe80003800000 */
[----:B------:R-:W-:-:S13]  /*b4a0*/  LOP3.LUT P0, RZ, R0, 0x3ff, RZ, 0xc0, !PT ;  /* 0x000003ff00ff7812 */ /* 0x000fda000780c0ff */
[----:B------:R-:W-:Y:S05]  /*b4b0*/  @!P0 BRA `(.L_x_237) ;  /* 0x0000000000408947 */ /* 0x000fea0003800000 */
[----:B------:R-:W-:Y:S01]  /*b4c0*/  MOV R2, 0x0 ;  /* 0x0000000000027802 */ /* 0x000fe20000000f00 */
[----:B------:R-:W-:Y:S01]  /*b4d0*/  ULDC.64 UR6, c[0x4][0xb8] ;  /* 0x01002e0000067ab9 */ /* 0x000fe20000000a00 */
[----:B------:R-:W-:Y:S01]  /*b4e0*/  ULDC.64 UR8, c[0x4][0xc0] ;  /* 0x0100300000087ab9 */ /* 0x000fe20000000a00 */
[----:B------:R-:W-:Y:S01]  /*b4f0*/  ULDC.64 UR4, c[0x4][0x8] ;  /* 0x0100020000047ab9 */ /* 0x000fe20000000a00 */
[----:B---3--:R-:W-:Y:S02]  /*b500*/  IMAD.U32 R4, RZ, RZ, UR6 ;  /* 0x00000006ff047e24 */ /* 0x008fe4000f8e00ff */
[----:B------:R-:W3:Y:S01]  /*b510*/  LDC.64 R2, c[0x4][R2] ;  /* 0x0100000002027b82 */ /* 0x000ee20000000a00 */
[----:B------:R-:W-:Y:S02]  /*b520*/  IMAD.U32 R5, RZ, RZ, UR7 ;  /* 0x00000007ff057e24 */ /* 0x000fe4000f8e00ff */
[----:B------:R-:W-:Y:S02]  /*b530*/  IMAD.U32 R6, RZ, RZ, UR8 ;  /* 0x00000008ff067e24 */ /* 0x000fe4000f8e00ff */
[----:B--2---:R-:W-:-:S02]  /*b540*/  IMAD.U32 R7, RZ, RZ, UR9 ;  /* 0x00000009ff077e24 */ /* 0x004fc4000f8e00ff */
[----:B-1----:R-:W-:Y:S02]  /*b550*/  IMAD.U32 R10, RZ, RZ, UR4 ;  /* 0x00000004ff0a7e24 */ /* 0x002fe4000f8e00ff */
[----:B0-----:R-:W-:Y:S02]  /*b560*/  IMAD.U32 R11, RZ, RZ, UR5 ;  /* 0x00000005ff0b7e24 */ /* 0x001fe4000f8e00ff */
[----:B------:R-:W-:Y:S02]  /*b570*/  IMAD.MOV.U32 R8, RZ, RZ, 0x70 ;  /* 0x00000070ff087424 */ /* 0x000fe400078e00ff */
[----:B------:R-:W-:Y:S02]  /*b580*/  IMAD.MOV.U32 R12, RZ, RZ, 0x1 ;  /* 0x00000001ff0c7424 */ /* 0x000fe400078e00ff */
[----:B------:R-:W-:-:S07]  /*b590*/  IMAD.MOV.U32 R13, RZ, RZ, RZ ;  /* 0x000000ffff0d7224 */ /* 0x000fce00078e00ff */
[----:B------:R-:W-:-:S07]  /*b5a0*/  LEPC R20, `(.L_x_237) ;  /* 0x000000001014794e */ /* 0x000fce0000000000 */
[----:B---3--:R-:W-:Y:S05]  /*b5b0*/  CALL.ABS.NOINC R2 ;  /* 0x0000000002007343 */ /* 0x008fea0003c00000 */
.L_x_237:
[----:B------:R-:W-:Y:S05]  /*b5c0*/  BSYNC B6 ;  /* 0x0000000000067941 */ /* 0x000fea0003800000 */
.L_x_236:
        /* <DEDUP_REMOVED lines=8> */
[----:B------:R4:W4:Y:S01]  /*b650*/  LDC.64 R2, c[0x4][R0] ;  /* 0x0100000000027b82 */ /* 0x0009220000000a00 */
[----:B---3--:R-:W-:Y:S02]  /*b660*/  IMAD.U32 R4, RZ, RZ, UR6 ;  /* 0x00000006ff047e24 */ /* 0x008fe4000f8e00ff */
        /* <DEDUP_REMOVED lines=9> */
[----:B----4-:R-:W-:Y:S05]  /*b700*/  CALL.ABS.NOINC R2 ;  /* 0x0000000002007343 */ /* 0x010fea0003c00000 */
.L_x_240:
[----:B------:R-:W-:Y:S01]  /*b710*/  MOV R2, 0x0 ;  /* 0x0000000000027802 */ /* 0x000fe20000000f00 */
[----:B------:R-:W-:Y:S01]  /*b720*/  ULDC.64 UR6, c[0x4][0xb8] ;  /* 0x01002e0000067ab9 */ /* 0x000fe20000000a00 */
[----:B------:R-:W-:Y:S01]  /*b730*/  ULDC.64 UR8, c[0x4][0xc0] ;  /* 0x0100300000087ab9 */ /* 0x000fe20000000a00 */
[----:B------:R-:W-:Y:S01]  /*b740*/  ULDC.64 UR4, c[0x4][0x18] ;  /* 0x0100060000047ab9 */ /* 0x000fe20000000a00 */
[----:B------:R-:W-:Y:S02]  /*b750*/  IMAD.U32 R4, RZ, RZ, UR6 ;  /* 0x00000006ff047e24 */ /* 0x000fe4000f8e00ff */
[----:B------:R-:W0:Y:S01]  /*b760*/  LDC.64 R2, c[0x4][R2] ;  /* 0x0100000002027b82 */ /* 0x000e220000000a00 */
[----:B------:R-:W-:Y:S02]  /*b770*/  IMAD.U32 R5, RZ, RZ, UR7 ;  /* 0x00000007ff057e24 */ /* 0x000fe4000f8e00ff */
[----:B------:R-:W-:Y:S02]  /*b780*/  IMAD.U32 R6, RZ, RZ, UR8 ;  /* 0x00000008ff067e24 */ /* 0x000fe4000f8e00ff */
[----:B------:R-:W-:-:S02]  /*b790*/  IMAD.U32 R7, RZ, RZ, UR9 ;  /* 0x00000009ff077e24 */ /* 0x000fc4000f8e00ff */
[----:B------:R-:W-:Y:S02]  /*b7a0*/  IMAD.U32 R10, RZ, RZ, UR4 ;  /* 0x00000004ff0a7e24 */ /* 0x000fe4000f8e00ff */
[----:B------:R-:W-:Y:S02]  /*b7b0*/  IMAD.U32 R11, RZ, RZ, UR5 ;  /* 0x00000005ff0b7e24 */ /* 0x000fe4000f8e00ff */
[----:B------:R-:W-:Y:S02]  /*b7c0*/  IMAD.MOV.U32 R8, RZ, RZ, 0x70 ;  /* 0x00000070ff087424 */ /* 0x000fe400078e00ff */
[----:B------:R-:W-:Y:S02]  /*b7d0*/  IMAD.MOV.U32 R12, RZ, RZ, 0x1 ;  /* 0x00000001ff0c7424 */ /* 0x000fe400078e00ff */
[----:B------:R-:W-:-:S07]  /*b7e0*/  IMAD.MOV.U32 R13, RZ, RZ, RZ ;  /* 0x000000ffff0d7224 */ /* 0x000fce00078e00ff */
[----:B------:R-:W-:-:S07]  /*b7f0*/  LEPC R20, `(.L_x_239) ;  /* 0x000000001014794e */ /* 0x000fce0000000000 */
[----:B0-----:R-:W-:Y:S05]  /*b800*/  CALL.ABS.NOINC R2 ;  /* 0x0000000002007343 */ /* 0x001fea0003c00000 */
.L_x_239:
[----:B------:R-:W-:Y:S05]  /*b810*/  BSYNC B6 ;  /* 0x0000000000067941 */ /* 0x000fea0003800000 */
.L_x_238:
[----:B---3--:R-:W3:Y:S01]  /*b820*/  LDL.LU R4, [R1+0x20] ;  /* 0x0000200001047983 */ /* 0x008ee20000300800 */
[----:B------:R-:W-:-:S03]  /*b830*/  ULDC.64 UR4, c[0x0][0x9f8] ;  /* 0x00027e0000047ab9 */ /* 0x000fc60000000a00 */
[----:B--2---:R-:W2:Y:S01]  /*b840*/  LDL R7, [R1+0x10] ;  /* 0x0000100001077983 */ /* 0x004ea20000100800 */
[----:B------:R-:W-:-:S03]  /*b850*/  ISETP.NE.U32.AND P0, PT, RZ, UR4, PT ;  /* 0x00000004ff007c0c */ /* 0x000fc6000bf05070 */
[----:B------:R-:W4:Y:S01]  /*b860*/  LDL R0, [R1+0x38] ;  /* 0x0000380001007983 */ /* 0x000f220000100800 */
[----:B------:R-:W-:-:S13]  /*b870*/  ISETP.NE.AND.EX P0, PT, RZ, UR5, PT, P0 ;  /* 0x00000005ff007c0c */ /* 0x000fda000bf05300 */
[----:B------:R-:W-:-:S04]  /*b880*/  @P0 IADD3 R2, P1, R17, UR4, RZ ;  /* 0x0000000411020c10 */ /* 0x000fc8000ff3e0ff */
[----:B---3--:R-:W-:Y:S01]  /*b890*/  @P0 IADD3.X R3, R4, UR5, RZ, P1, !PT ;  /* 0x0000000504030c10 */ /* 0x008fe20008ffe4ff */
[----:B------:R-:W-:-:S04]  /*b8a0*/  ULDC.64 UR4, c[0x0][0xa08] ;  /* 0x0002820000047ab9 */ /* 0x000fc80000000a00 */
[----:B--2---:R2:W3:Y:S02]  /*b8b0*/  @P0 LDG.E R7, desc[UR40][R2.64] ;  /* 0x0000002802070981 */ /* 0x0044e4000c1e1900 */
[----:B--2---:R-:W2:Y:S01]  /*b8c0*/  LDC.64 R2, c[0x0][0x418] ;  /* 0x00010600ff027b82 */ /* 0x004ea20000000a00 */
[----:B----4-:R-:W-:Y:S01]  /*b8d0*/  VIADD R0, R0, 0xffffffff ;  /* 0xffffffff00007836 */ /* 0x010fe20000000000 */
[----:B---3--:R-:W-:Y:S01]  /*b8e0*/  SHF.R.S32.HI R8, RZ, 0x1f, R7 ;  /* 0x0000001fff087819 */ /* 0x008fe20000011407 */
[----:B------:R3:W-:Y:S04]  /*b8f0*/  @P0 STL [R1+0x10], R7 ;  /* 0x0000100701000387 */ /* 0x0007e80000100800 */
[----:B------:R3:W-:Y:S01]  /*b900*/  STL [R1+0x20], R8 ;  /* 0x0000200801007387 */ /* 0x0007e20000100800 */
[----:B--2---:R-:W-:Y:S01]  /*b910*/  LOP3.LUT P0, RZ, R2, UR4, RZ, 0xfc, !PT ;  /* 0x0000000402ff7c12 */ /* 0x004fe2000f80fcff */
[----:B------:R-:W-:-:S03]  /*b920*/  UMOV UR4, 0xffffffff ;  /* 0xffffffff00047882 */ /* 0x000fc60000000000 */
[----:B------:R-:W-:-:S04]  /*b930*/  LOP3.LUT P0, RZ, R3, UR5, RZ, 0xfc, P0 ;  /* 0x0000000503ff7c12 */ /* 0x000fc8000800fcff */
[----:B------:R-:W-:Y:S01]  /*b940*/  SEL R17, R7, RZ, !P0 ;  /* 0x000000ff07117207 */ /* 0x000fe20004000000 */
[----:B---3--:R-:W-:Y:S08]  /*b950*/  BRA.DIV UR4, `(.L_x_241) ;  /* 0x0000004e04547947 */ /* 0x008ff0000b800000 */
[----:B------:R-:W2:Y:S02]  /*b960*/  S2R R4, SR_TID.X ;  /* 0x0000000000047919 */ /* 0x000ea40000002100 */
[----:B--2---:R-:W-:-:S04]  /*b970*/  SHF.R.U32.HI R4, RZ, 0x5, R4 ;  /* 0x00000005ff047819 */ /* 0x004fc80000011604 */
[----:B------:R-:W-:-:S05]  /*b980*/  LOP3.LUT R4, R4, 0x3, RZ, 0xc0, !PT ;  /* 0x0000000304047812 */ /* 0x000fca00078ec0ff */
[----:B------:R2:W3:Y:S02]  /*b990*/  SHFL.IDX PT, R14, R4, RZ, 0x1f ;  /* 0x00001fff040e7589 */ /* 0x0004e400000e0000 */
.L_x_345:
[----:B--2---:R-:W2:Y:S01]  /*b9a0*/  LDL.LU R4, [R1+0x1c] ;  /* 0x00001c0001047983 */ /* 0x004ea20000300800 */
[----:B------:R-:W-:Y:S02]  /*b9b0*/  PLOP3.LUT P1, PT, PT, PT, PT, 0x8, 0x0 ;  /* 0x000000000000781c */ /* 0x000fe40003f2e170 */
[----:B---3--:R-:W-:Y:S01]  /*b9c0*/  ISETP.NE.AND P0, PT, R14, RZ, PT ;  /* 0x000000ff0e00720c */ /* 0x008fe20003f05270 */
[----:B------:R3:W-:Y:S01]  /*b9d0*/  STL [R1+0x8], R0 ;  /* 0x0000080001007387 */ /* 0x0007e20000100800 */
[----:B--2---:R-:W-:-:S09]  /*b9e0*/  LOP3.LUT R4, R4, 0xfffffffe, RZ, 0xc0, !PT ;  /* 0xfffffffe04047812 */ /* 0x004fd200078ec0ff */
[----:B------:R-:W-:-:S05]  /*b9f0*/  @P1 LOP3.LUT R4, R4, 0x1, RZ, 0xfc, !PT ;  /* 0x0000000104041812 */ /* 0x000fca00078efcff */
[----:B------:R3:W-:Y:S01]  /*ba00*/  STL [R1+0x1c], R4 ;  /* 0x00001c0401007387 */ /* 0x0007e20000100800 */
[----:B------:R-:W-:Y:S05]  /*ba10*/  @P0 BRA `(.L_x_242) ;  /* 0x0000000400380947 */ /* 0x000fea0003800000 */
[----:B------:R-:W-:-:S03]  /*ba20*/  UMOV UR4, 0xffffffff ;  /* 0xffffffff00047882 */ /* 0x000fc60000000000 */
[----:B------:R-:W-:Y:S05]  /*ba30*/  BRA.DIV UR4, `(.L_x_243) ;  /* 0x0000004e04507947 */ /* 0x000fea000b800000 */
[----:B------:R-:W-:-:S13]  /*ba40*/  ELECT P6, URZ, PT ;  /* 0x00000000003f782f */ /* 0x000fda00038c0000 */
.L_x_348:
[----:B------:R-:W-:Y:S05]  /*ba50*/  @!P6 BRA `(.L_x_242) ;  /* 0x000000040028e947 */ /* 0x000fea0003800000 */
[----:B------:R-:W-:-:S04]  /*ba60*/  ISETP.NE.U32.AND P0, PT, R2, RZ, PT ;  /* 0x000000ff0200720c */ /* 0x000fc80003f05070 */
[----:B------:R-:W-:-:S13]  /*ba70*/  ISETP.NE.AND.EX P0, PT, R3, RZ, PT, P0 ;  /* 0x000000ff0300720c */ /* 0x000fda0003f05300 */
[----:B------:R-:W-:Y:S05]  /*ba80*/  @!P0 BRA `(.L_x_244) ;  /* 0x0000000000508947 */ /* 0x000fea0003800000 */
[----:B------:R-:W2:Y:S01]  /*ba90*/  LDC R6, c[0x0][0x43c] ;  /* 0x00010f00ff067b82 */ /* 0x000ea20000000800 */
[----:B------:R-:W-:Y:S01]  /*baa0*/  IMAD.MOV.U32 R9, RZ, RZ, R0 ;  /* 0x000000ffff097224 */ /* 0x000fe200078e0000 */
[----:B------:R-:W-:-:S03]  /*bab0*/  ULDC.64 UR4, c[0x0][0x428] ;  /* 0x00010a0000047ab9 */ /* 0x000fc60000000a00 */
[----:B---3--:R-:W-:Y:S01]  /*bac0*/  IMAD.MOV.U32 R0, RZ, RZ, R9 ;  /* 0x000000ffff007224 */ /* 0x008fe200078e0009 */
[----:B--2---:R-:W-:-:S13]  /*bad0*/  ISETP.NE.AND P0, PT, R6, 0x1, PT ;  /* 0x000000010600780c */ /* 0x004fda0003f05270 */
[----:B------:R-:W2:Y:S02]  /*bae0*/  @P0 LDC.64 R4, c[0x0][0x440] ;  /* 0x00011000ff040b82 */ /* 0x000ea40000000a00 */
[----:B--2---:R-:W-:-:S05]  /*baf0*/  @P0 IMAD.HI.U32 R4, R9, R4, RZ ;  /* 0x0000000409040227 */ /* 0x004fca00078e00ff */
[----:B------:R-:W-:-:S04]  /*bb00*/  @P0 SHF.R.U32.HI R0, RZ, R5, R4 ;  /* 0x00000005ff000219 */ /* 0x000fc80000011604 */
[--C-:B------:R-:W-:Y:S01]  /*bb10*/  SHF.R.S32.HI R5, RZ, 0x1f, R0.reuse ;  /* 0x0000001fff057819 */ /* 0x100fe20000011400 */
[----:B------:R-:W-:-:S04]  /*bb20*/  IMAD.MOV R4, RZ, RZ, -R0 ;  /* 0x000000ffff047224 */ /* 0x000fc800078e0a00 */
[----:B------:R-:W-:Y:S02]  /*bb30*/  IMAD R9, R6, R4, R9 ;  /* 0x0000000406097224 */ /* 0x000fe400078e0209 */
[----:B------:R-:W-:Y:S02]  /*bb40*/  IMAD R6, R8, UR4, RZ ;  /* 0x0000000408067c24 */ /* 0x000fe4000f8e02ff */
[----:B------:R-:W-:Y:S01]  /*bb50*/  IMAD.MOV.U32 R4, RZ, RZ, R0 ;  /* 0x000000ffff047224 */ /* 0x000fe200078e0000 */
[----:B------:R2:W-:Y:S01]  /*bb60*/  STL [R1+0x8], R9 ;  /* 0x0000080901007387 */ /* 0x0005e20000100800 */
[C---:B------:R-:W-:Y:S02]  /*bb70*/  IMAD R0, R7.reuse, UR5, R6 ;  /* 0x0000000507007c24 */ /* 0x040fe4000f8e0206 */
[----:B------:R-:W-:-:S04]  /*bb80*/  IMAD.WIDE.U32 R4, R7, UR4, R4 ;  /* 0x0000000407047c25 */ /* 0x000fc8000f8e0004 */
[----:B------:R-:W-:Y:S01]  /*bb90*/  IMAD.IADD R0, R5, 0x1, R0 ;  /* 0x0000000105007824 */ /* 0x000fe200078e0200 */
[----:B------:R-:W-:-:S04]  /*bba0*/  LEA R2, P0, R4, R2, 0x2 ;  /* 0x0000000204027211 */ /* 0x000fc800078010ff */
[----:B------:R-:W-:-:S05]  /*bbb0*/  LEA.HI.X R3, R4, R3, R0, 0x2, P0 ;  /* 0x0000000304037211 */ /* 0x000fca00000f1400 */
[----:B------:R2:W5:Y:S04]  /*bbc0*/  LDG.E R17, desc[UR40][R2.64] ;  /* 0x0000002802117981 */ /* 0x000568000c1e1900 */
.L_x_244:
[----:B--2---:R-:W2:Y:S01]  /*bbd0*/  LDL R2, [R1+0x14] ;  /* 0x0000140001027983 */ /* 0x004ea20000100800 */
[----:B---3--:R-:W-:Y:S01]  /*bbe0*/  IMAD R0, R19, 0x8, R18 ;  /* 0x0000000813007824 */ /* 0x008fe200078e0212 */
[----:B--2---:R-:W-:-:S04]  /*bbf0*/  SHF.L.U32 R2, R2, 0x1f, RZ ;  /* 0x0000001f02027819 */ /* 0x004fc800000006ff */
[----:B------:R-:W2:Y:S02]  /*bc00*/  SYNCS.PHASECHK.TRANS64.TRYWAIT P0, [R0+URZ+0x34840], R2 ;  /* 0x03484002000075a7 */ /* 0x000ea4000800017f */
[----:B--2---:R-:W-:Y:S05]  /*bc10*/  @!P0 BRA `(.L_x_245) ;  /* 0x0000004800f88947 */ /* 0x004fea0003800000 */
.L_x_349:
[----:B------:R-:W3:Y:S02]  /*bc20*/  S2R R3, SR_TID.X ;  /* 0x0000000000037919 */ /* 0x000ee40000002100 */
[----:B---3--:R-:W-:-:S04]  /*bc30*/  LOP3.LUT R3, R3, 0x7f, RZ, 0xc0, !PT ;  /* 0x0000007f03037812 */ /* 0x008fc800078ec0ff */
[----:B------:R-:W-:-:S13]  /*bc40*/  ISETP.NE.AND P0, PT, R3, RZ, PT ;  /* 0x000000ff0300720c */ /* 0x000fda0003f05270 */
[----:B------:R-:W-:Y:S05]  /*bc50*/  @P0 BRA `(.L_x_246) ;  /* 0x00000000001c0947 */ /* 0x000fea0003800000 */
[----:B------:R-:W3:Y:S01]  /*bc60*/  S2R R3, SR_TID.X ;  /* 0x0000000000037919 */ /* 0x000ee20000002100 */
[----:B--2---:R-:W-:-:S04]  /*bc70*/  IMAD.MOV.U32 R2, RZ, RZ, 0xc000 ;  /* 0x0000c000ff027424 */ /* 0x004fc800078e00ff */
[----:B------:R4:W-:Y:S01]  /*bc80*/  SYNCS.ARRIVE.TRANS64 RZ, [R0+URZ+0x34830], R2 ;  /* 0x0348300200ff79a7 */ /* 0x0009e2000800003f */
[----:B---3--:R-:W-:-:S04]  /*bc90*/  LOP3.LUT R3, R3, 0x1f, RZ, 0xc0, !PT ;  /* 0x0000001f03037812 */ /* 0x008fc800078ec0ff */
[----:B------:R-:W-:-:S13]  /*bca0*/  ISETP.NE.AND P0, PT, R3, RZ, PT ;  /* 0x000000ff0300720c */ /* 0x000fda0003f05270 */
[----:B----4-:R-:W-:Y:S05]  /*bcb0*/  @!P0 BRA `(.L_x_246) ;  /* 0x0000000000048947 */ /* 0x010fea0003800000 */
[----:B------:R-:W-:Y:S01]  /*bcc0*/  BPT.TRAP 0x1 ;  /* 0x000000040000795c */ /* 0x000fe20000300000 */
.L_x_246:
[----:B------:R-:W3:Y:S04]  /*bcd0*/  LDL R4, [R1+0x8] ;  /* 0x0000080001047983 */ /* 0x000ee80000100800 */
[----:B------:R-:W4:Y:S04]  /*bce0*/  LDL R3, [R1+0x18] ;  /* 0x0000180001037983 */ /* 0x000f280000100800 */
[----:B--2---:R-:W2:Y:S01]  /*bcf0*/  LDL.LU R2, [R1+0x1c] ;  /* 0x00001c0001027983 */ /* 0x004ea20000300800 */
[----:B------:R-:W-:Y:S01]  /*bd00*/  R2UR UR9, R0 ;  /* 0x00000000000972ca */ /* 0x000fe200000e0000 */
[----:B------:R-:W-:Y:S01]  /*bd10*/  IMAD R0, R19, 0xc000, R18 ;  /* 0x0000c00013007824 */ /* 0x000fe200078e0212 */
[----:B------:R-:W-:Y:S01]  /*bd20*/  UIADD3 UR4, UP0, UR38, 0x370, URZ ;  /* 0x0000037026047890 */ /* 0x000fe2000ff1e03f */
[----:B------:R-:W-:Y:S01]  /*bd30*/  R2UR UR12, R16 ;  /* 0x00000000100c72ca */ /* 0x000fe200000e0000 */
[----:B------:R-:W-:Y:S01]  /*bd40*/  UMOV UR10, URZ ;  /* 0x0000003f000a7c82 */ /* 0x000fe20008000000 */
[----:B-----5:R-:W-:Y:S01]  /*bd50*/  R2UR UR13, R17 ;  /* 0x00000000110d72ca */ /* 0x020fe200000e0000 */
[----:B------:R-:W-:Y:S01]  /*bd60*/  UMOV UR6, 0x0 ;  /* 0x0000000000067882 */ /* 0x000fe20000000000 */
[----:B------:R-:W-:Y:S01]  /*bd70*/  R2UR UR8, R0 ;  /* 0x00000000000872ca */ /* 0x000fe200000e0000 */
[----:B------:R-:W-:Y:S01]  /*bd80*/  UMOV UR7, 0x14f00000 ;  /* 0x14f0000000077882 */ /* 0x000fe20000000000 */
[----:B------:R-:W-:Y:S01]  /*bd90*/  PLOP3.LUT P0, PT, PT, PT, PT, 0x80, 0x0 ;  /* 0x000000000000781c */ /* 0x000fe20003f0f070 */
[----:B------:R-:W-:-:S03]  /*bda0*/  UMOV UR16, 0x40 ;  /* 0x0000004000107882 */ /* 0x000fc60000000000 */
[----:B------:R-:W-:-:S07]  /*bdb0*/  UIADD3 UR9, UR9, 0x34830, URZ ;  /* 0x0003483009097890 */ /* 0x000fce000fffe03f */
[----:B------:R-:W-:Y:S02]  /*bdc0*/  UIADD3 UR14, UR8, 0x1c400, URZ ;  /* 0x0001c400080e7890 */ /* 0x000fe4000fffe03f */
[----:B------:R-:W-:Y:S02]  /*bdd0*/  UIADD3 UR15, UR8, 0x20400, URZ ;  /* 0x00020400080f7890 */ /* 0x000fe4000fffe03f */
[----:B------:R-:W-:-:S03]  /*bde0*/  UIADD3 UR17, UR8, 0x24400, URZ ;  /* 0x0002440008117890 */ /* 0x000fc6000fffe03f */
[----:B------:R-:W-:Y:S01]  /*bdf0*/  UMOV UR8, UR14 ;  /* 0x0000000e00087c82 */ /* 0x000fe20008000000 */
[----:B------:R-:W-:Y:S01]  /*be00*/  UMOV UR14, 0x80 ;  /* 0x00000080000e7882 */ /* 0x000fe20000000000 */
[----:B---3--:R-:W-:Y:S02]  /*be10*/  R2UR UR11, R4 ;  /* 0x00000000040b72ca */ /* 0x008fe400000e0000 */
[----:B----4-:R-:W-:Y:S02]  /*be20*/  R2UR UR5, R3 ;  /* 0x00000000030572ca */ /* 0x010fe400000e0000 */
[----:B--2---:R-:W-:-:S04]  /*be30*/  LOP3.LUT R2, R2, 0xfffffffe, RZ, 0xc0, !PT ;  /* 0xfffffffe02027812 */ /* 0x004fc800078ec0ff */
[----:B------:R-:W-:-:S07]  /*be40*/  @P0 LOP3.LUT R2, R2, 0x1, RZ, 0xfc, !PT ;  /* 0x0000000102020812 */ /* 0x000fce00078efcff */
[----:B------:R-:W-:Y:S01]  /*be50*/  ULEA UR11, UR11, UR5, 0x7 ;  /* 0x000000050b0b7291 */ /* 0x000fe2000f8e383f */
[----:B------:R2:W-:Y:S01]  /*be60*/  STL [R1+0x1c], R2 ;  /* 0x00001c0201007387 */ /* 0x0005e20000100800 */
[----:B------:R-:W-:-:S09]  /*be70*/  UIADD3.X UR5, URZ, UR39, URZ, UP0, !UPT ;  /* 0x000000273f057290 */ /* 0x000fd200087fe43f */
[----:B------:R3:W-:Y:S02]  /*be80*/  UTMALDG.4D [UR8], [UR4], desc[UR6] ;  /* 0x00000608040075b4 */ /* 0x0007e40008019000 */
[----:B---3--:R-:W-:Y:S01]  /*be90*/  UMOV UR8, UR15 ;  /* 0x0000000f00087c82 */ /* 0x008fe20008000000 */
[----:B------:R-:W-:Y:S02]  /*bea0*/  UMOV UR10, UR16 ;  /* 0x00000010000a7c82 */ /* 0x000fe40008000000 */
[----:B------:R3:W-:Y:S02]  /*beb0*/  UTMALDG.4D [UR8], [UR4], desc[UR6] ;  /* 0x00000608040075b4 */ /* 0x0007e40008019000 */
[----:B---3--:R-:W-:Y:S01]  /*bec0*/  UMOV UR8, UR17 ;  /* 0x0000001100087c82 */ /* 0x008fe20008000000 */
[----:B------:R-:W-:Y:S02]  /*bed0*/  UMOV UR10, UR14 ;  /* 0x0000000e000a7c82 */ /* 0x000fe40008000000 */
[----:B------:R2:W-:Y:S02]  /*bee0*/  UTMALDG.4D [UR8], [UR4], desc[UR6] ;  /* 0x00000608040075b4 */ /* 0x0005e40008019000 */
[----:B--2---:R-:W-:Y:S01]  /*bef0*/  NOP ;  /* 0x0000000000007918 */ /* 0x004fe20000000000 */
.L_x_242:
[----:B------:R-:W2:Y:S04]  /*bf00*/  LDL.LU R3, [R1+0x30] ;  /* 0x0000300001037983 */ /* 0x000ea80000300800 */
[----:B------:R-:W4:Y:S04]  /*bf10*/  LDL.LU R5, [R1+0x2c] ;  /* 0x00002c0001057983 */ /* 0x000f280000300800 */
[----:B---3--:R-:W3:Y:S01]  /*bf20*/  LDL.LU R4, [R1+0x3c] ;  /* 0x00003c0001047983 */ /* 0x008ee20000300800 */
[----:B------:R-:W-:Y:S05]  /*bf30*/  WARPSYNC.ALL ;  /* 0x0000000000007948 */ /* 0x000fea0003800000 */
[----:B------:R-:W-:Y:S01]  /*bf40*/  ULDC.64 UR6, c[0x0][0xa00] ;  /* 0x0002800000067ab9 */ /* 0x000fe20000000a00 */
[----:B------:R-:W-:Y:S01]  /*bf50*/  ULDC.64 UR4, c[0x0][0x298] ;  /* 0x0000a60000047ab9 */ /* 0x000fe20000000a00 */
[----:B------:R-:W-:Y:S01]  /*bf60*/  BAR.SYNC.DEFER_BLOCKING 0x8, 0x180 ;  /* 0x0206000000007b1d */ /* 0x000fe20000010000 */
[----:B------:R-:W-:Y:S01]  /*bf70*/  ISETP.NE.U32.AND P0, PT, RZ, UR6, PT ;  /* 0x00000006ff007c0c */ /* 0x000fe2000bf05070 */
[----:B------:R-:W-:-:S03]  /*bf80*/  VIADD R2, R18, 0x10400 ;  /* 0x0001040012027836 */ /* 0x000fc60000000000 */
[----:B------:R-:W-:Y:S01]  /*bf90*/  ISETP.NE.AND.EX P0, PT, RZ, UR7, PT, P0 ;  /* 0x00000007ff007c0c */ /* 0x000fe2000bf05300 */
[----:B------:R-:W-:Y:S01]  /*bfa0*/  BSSY B6, `(.L_x_247) ;  /* 0x000001e000067945 */ /* 0x000fe20003800000 */
[----:B------:R-:W-:Y:S02]  /*bfb0*/  LOP3.LUT P1, RZ, R2, 0x3ff, RZ, 0xc0, !PT ;  /* 0x000003ff02ff7812 */ /* 0x000fe4000782c0ff */
[----:B--2---:R-:W-:Y:S02]  /*bfc0*/  SHF.R.S32.HI R0, RZ, 0x1f, R3 ;  /* 0x0000001fff007819 */ /* 0x004fe40000011403 */
[----:B----4-:R-:W-:-:S03]  /*bfd0*/  SEL R5, R5, RZ, !P0 ;  /* 0x000000ff05057207 */ /* 0x010fc60004000000 */
[----:B------:R-:W-:Y:S01]  /*bfe0*/  IMAD R0, R0, UR4, RZ ;  /* 0x0000000400007c24 */ /* 0x000fe2000f8e02ff */
[----:B---3--:R-:W-:-:S03]  /*bff0*/  SEL R4, R4, RZ, !P0 ;  /* 0x000000ff04047207 */ /* 0x008fc60004000000 */
[C---:B------:R-:W-:Y:S02]  /*c000*/  IMAD R0, R3.reuse, UR5, R0 ;  /* 0x0000000503007c24 */ /* 0x040fe4000f8e0200 */
[----:B------:R-:W-:-:S04]  /*c010*/  IMAD.WIDE.U32 R2, R3, UR4, RZ ;  /* 0x0000000403027c25 */ /* 0x000fc8000f8e00ff */
[----:B------:R-:W-:Y:S01]  /*c020*/  IMAD.IADD R0, R3, 0x1, R0 ;  /* 0x0000000103007824 */ /* 0x000fe200078e0200 */
[----:B------:R2:W-:Y:S04]  /*c030*/  STL.64 [R1+0x50], R2 ;  /* 0x0000500201007387 */ /* 0x0005e80000100a00 */
[----:B------:R2:W-:Y:S04]  /*c040*/  STL [R1+0x2c], R5 ;  /* 0x00002c0501007387 */ /* 0x0005e80000100800 */
[----:B------:R2:W-:Y:S04]  /*c050*/  STL [R1+0x3c], R4 ;  /* 0x00003c0401007387 */ /* 0x0005e80000100800 */
[----:B------:R2:W-:Y:S01]  /*c060*/  STL [R1+0x30], R0 ;  /* 0x0000300001007387 */ /* 0x0005e20000100800 */
[----:B------:R-:W-:Y:S05]  /*c070*/  @!P1 BRA `(.L_x_248) ;  /* 0x0000000000409947 */ /* 0x000fea0003800000 */
[----:B--2---:R-:W-:Y:S01]  /*c080*/  MOV R2, 0x0 ;  /* 0x0000000000027802 */ /* 0x004fe20000000f00 */
[----:B------:R-:W-:Y:S01]  /*c090*/  ULDC.64 UR6, c[0x4][0xb8] ;  /* 0x01002e0000067ab9 */ /* 0x000fe20000000a00 */
[----:B------:R-:W-:Y:S01]  /*c0a0*/  ULDC.64 UR8, c[0x4][0xc0] ;  /* 0x0100300000087ab9 */ /* 0x000fe20000000a00 */
[----:B------:R-:W-:Y:S01]  /*c0b0*/  ULDC.64 UR4, c[0x4][0x20] ;  /* 0x0100080000047ab9 */ /* 0x000fe20000000a00 */
[----:B------:R-:W-:Y:S02]  /*c0c0*/  IMAD.U32 R4, RZ, RZ, UR6 ;  /* 0x00000006ff047e24 */ /* 0x000fe4000f8e00ff */
[----:B------:R-:W2:Y:S01]  /*c0d0*/  LDC.64 R2, c[0x4][R2] ;  /* 0x0100000002027b82 */ /* 0x000ea20000000a00 */
[----:B------:R-:W-:Y:S02]  /*c0e0*/  IMAD.U32 R5, RZ, RZ, UR7 ;  /* 0x00000007ff057e24 */ /* 0x000fe4000f8e00ff */
[----:B------:R-:W-:Y:S02]  /*c0f0*/  IMAD.U32 R6, RZ, RZ, UR8 ;  /* 0x00000008ff067e24 */ /* 0x000fe4000f8e00ff */
[----:B------:R-:W-:-:S02]  /*c100*/  IMAD.U32 R7, RZ, RZ, UR9 ;  /* 0x00000009ff077e24 */ /* 0x000fc4000f8e00ff */
[----:B-1----:R-:W-:Y:S02]  /*c110*/  IMAD.U32 R10, RZ, RZ, UR4 ;  /* 0x00000004ff0a7e24 */ /* 0x002fe4000f8e00ff */
[----:B0-----:R-:W-:Y:S02]  /*c120*/  IMAD.U32 R11, RZ, RZ, UR5 ;  /* 0x00000005ff0b7e24 */ /* 0x001fe4000f8e00ff */
[----:B------:R-:W-:Y:S02]  /*c130*/  IMAD.MOV.U32 R8, RZ, RZ, 0x70 ;  /* 0x00000070ff087424 */ /* 0x000fe400078e00ff */
[----:B------:R-:W-:Y:S02]  /*c140*/  IMAD.MOV.U32 R12, RZ, RZ, 0x1 ;  /* 0x00000001ff0c7424 */ /* 0x000fe400078e00ff */
[----:B------:R-:W-:-:S07]  /*c150*/  IMAD.MOV.U32 R13, RZ, RZ, RZ ;  /* 0x000000ffff0d7224 */ /* 0x000fce00078e00ff */
[----:B------:R-:W-:-:S07]  /*c160*/  LEPC R20, `(.L_x_248) ;  /* 0x000000001014794e */ /* 0x000fce0000000000 */
[----:B--2---:R-:W-:Y:S05]  /*c170*/  CALL.ABS.NOINC R2 ;  /* 0x0000000002007343 */ /* 0x004fea0003c00000 */
.L_x_248:
[----:B------:R-:W-:Y:S05]  /*c180*/  BSYNC B6 ;  /* 0x0000000000067941 */ /* 0x000fea0003800000 */
.L_x_247:
[----:B--2---:R-:W2:Y:S01]  /*c190*/  LDL.LU R0, [R1+0x3c] ;  /* 0x00003c0001007983 */ /* 0x004ea20000300800 */
[----:B------:R-:W3:Y:S01]  /*c1a0*/  LDC R8, c[0x0][0x448] ;  /* 0x00011200ff087b82 */ /* 0x000ee20000000800 */
[----:B------:R-:W-:Y:S01]  /*c1b0*/  ULDC.64 UR4, c[0x0][0x2d8] ;  /* 0x0000b60000047ab9 */ /* 0x000fe20000000a00 */
[----:B------:R-:W-:Y:S01]  /*c1c0*/  ULDC.64 UR6, c[0x0][0x280] ;  /* 0x0000a00000067ab9 */ /* 0x000fe20000000a00 */
[----:B------:R-:W4:Y:S04]  /*c1d0*/  LDL.LU R4, [R1+0x30] ;  /* 0x0000300001047983 */ /* 0x000f280000300800 */
[----:B------:R-:W4:Y:S04]  /*c1e0*/  LDL.LU.64 R2, [R1+0x50] ;  /* 0x0000500001027983 */ /* 0x000f280000300a00 */
[----:B------:R-:W2:Y:S04]  /*c1f0*/  LDL.LU R6, [R1+0x2c] ;  /* 0x00002c0001067983 */ /* 0x000ea80000300800 */
[----:B------:R-:W2:Y:S01]  /*c200*/  LDL.LU R5, [R1+0x4] ;  /* 0x0000040001057983 */ /* 0x000ea20000300800 */
[----:B---3--:R-:W-:Y:S01]  /*c210*/  ISETP.NE.AND P0, PT, R8, 0x1, PT ;  /* 0x000000010800780c */ /* 0x008fe20003f05270 */
[----:B------:R-:W0:-:S12]  /*c220*/  S2R R9, SR_TID.X ;  /* 0x0000000000097919 */ /* 0x000e180000002100 */
[----:B------:R-:W3:Y:S01]  /*c230*/  @P0 LDC R7, c[0x0][0x450] ;  /* 0x00011400ff070b82 */ /* 0x000ee20000000800 */
[----:B0-----:R-:W-:-:S05]  /*c240*/  IMAD.SHL.U32 R11, R9, 0x8, RZ ;  /* 0x00000008090b7824 */ /* 0x001fca00078e00ff */
[----:B------:R-:W-:-:S04]  /*c250*/  LOP3.LUT R11, R11, 0x38, RZ, 0xc0, !PT ;  /* 0x000000380b0b7812 */ /* 0x000fc800078ec0ff */
[----:B-1----:R-:W-:Y:S01]  /*c260*/  LOP3.LUT R10, R11, 0x40, RZ, 0xfc, !PT ;  /* 0x000000400b0a7812 */ /* 0x002fe200078efcff */
[----:B----4-:R-:W-:Y:S02]  /*c270*/  IMAD.MOV.U32 R3, RZ, RZ, R4 ;  /* 0x000000ffff037224 */ /* 0x010fe400078e0004 */
[----:B------:R-:W0:Y:S01]  /*c280*/  S2R R4, SR_TID.X ;  /* 0x0000000000047919 */ /* 0x000e220000002100 */
[----:B------:R-:W-:-:S04]  /*c290*/  IMAD.WIDE.U32 R2, R16, UR4, R2 ;  /* 0x0000000410027c25 */ /* 0x000fc8000f8e0002 */
[----:B------:R-:W-:Y:S01]  /*c2a0*/  IMAD R3, R16, UR5, R3 ;  /* 0x0000000510037c24 */ /* 0x000fe2000f8e0203 */
[----:B------:R-:W-:Y:S02]  /*c2b0*/  ULDC.64 UR4, c[0x0][0x2e0] ;  /* 0x0000b80000047ab9 */ /* 0x000fe40000000a00 */
[----:B--2---:R-:W-:Y:S02]  /*c2c0*/  IMAD R0, R0, UR4, RZ ;  /* 0x0000000400007c24 */ /* 0x004fe4000f8e02ff */
[----:B------:R-:W-:-:S04]  /*c2d0*/  IMAD.WIDE.U32 R2, R6, UR4, R2 ;  /* 0x0000000406027c25 */ /* 0x000fc8000f8e0002 */
[----:B------:R-:W-:Y:S01]  /*c2e0*/  IMAD R0, R6, UR5, R0 ;  /* 0x0000000506007c24 */ /* 0x000fe2000f8e0200 */
[----:B------:R-:W-:Y:S01]  /*c2f0*/  ULDC.64 UR4, c[0x0][0x2d0] ;  /* 0x0000b40000047ab9 */ /* 0x000fe20000000a00 */
[C---:B0-----:R-:W-:Y:S01]  /*c300*/  LOP3.LUT R6, R4.reuse, 0x7f, RZ, 0xc0, !PT ;  /* 0x0000007f04067812 */ /* 0x041fe200078ec0ff */
[----:B------:R-:W-:-:S03]  /*c310*/  IMAD.SHL.U32 R4, R4, 0x10, RZ ;  /* 0x0000001004047824 */ /* 0x000fc600078e00ff */
[----:B------:R-:W-:-:S04]  /*c320*/  SHF.R.U32.HI R6, RZ, 0x3, R6 ;  /* 0x00000003ff067819 */ /* 0x000fc80000011606 */
[----:B------:R-:W-:Y:S02]  /*c330*/  LOP3.LUT R4, R6, 0x70, R4, 0xf8, !PT ;  /* 0x0000007006047812 */ /* 0x000fe400078ef804 */
[----:B------:R-:W0:Y:S01]  /*c340*/  @P0 LDC R6, c[0x0][0x44c] ;  /* 0x00011300ff060b82 */ /* 0x000e220000000800 */
[----:B------:R-:W-:Y:S02]  /*c350*/  IMAD.SHL.U32 R5, R5, 0x80, RZ ;  /* 0x0000008005057824 */ /* 0x000fe400078e00ff */
[----:B------:R-:W-:-:S03]  /*c360*/  IMAD.IADD R3, R3, 0x1, R0 ;  /* 0x0000000103037824 */ /* 0x000fc600078e0200 */
[----:B------:R-:W-:-:S05]  /*c370*/  LOP3.LUT R0, R4, R5, RZ, 0xfc, !PT ;  /* 0x0000000504007212 */ /* 0x000fca00078efcff */
[----:B------:R-:W-:Y:S02]  /*c380*/  IMAD.MOV.U32 R4, RZ, RZ, R0 ;  /* 0x000000ffff047224 */ /* 0x000fe400078e0000 */
[----:B0-----:R-:W-:-:S05]  /*c390*/  @P0 IMAD.HI.U32 R6, R0, R6, RZ ;  /* 0x0000000600060227 */ /* 0x001fca00078e00ff */
[----:B---3--:R-:W-:-:S05]  /*c3a0*/  @P0 SHF.R.U32.HI R4, RZ, R7, R6 ;  /* 0x00000007ff040219 */ /* 0x008fca0000011606 */
[----:B------:R-:W-:-:S04]  /*c3b0*/  IMAD.MOV R6, RZ, RZ, -R4 ;  /* 0x000000ffff067224 */ /* 0x000fc800078e0a04 */
[----:B------:R-:W-:Y:S01]  /*c3c0*/  IMAD R0, R8, R6, R0 ;  /* 0x0000000608007224 */ /* 0x000fe200078e0200 */
[----:B------:R-:W-:Y:S01]  /*c3d0*/  SHF.R.S32.HI R6, RZ, 0x1f, R4 ;  /* 0x0000001fff067819 */ /* 0x000fe20000011404 */
[----:B------:R-:W-:-:S04]  /*c3e0*/  IMAD.WIDE.U32 R2, R4, UR4, R2 ;  /* 0x0000000404027c25 */ /* 0x000fc8000f8e0002 */
[----:B------:R-:W-:-:S04]  /*c3f0*/  IMAD R6, R6, UR4, RZ ;  /* 0x0000000406067c24 */ /* 0x000fc8000f8e02ff */
[----:B------:R-:W-:Y:S01]  /*c400*/  IMAD R4, R4, UR5, R6 ;  /* 0x0000000504047c24 */ /* 0x000fe2000f8e0206 */
[----:B------:R-:W-:-:S03]  /*c410*/  ULDC.64 UR4, c[0x0][0x2c8] ;  /* 0x0000b20000047ab9 */ /* 0x000fc60000000a00 */
[----:B------:R-:W-:Y:S01]  /*c420*/  IMAD.IADD R3, R3, 0x1, R4 ;  /* 0x0000000103037824 */ /* 0x000fe200078e0204 */
[----:B------:R-:W-:Y:S01]  /*c430*/  SHF.R.S32.HI R4, RZ, 0x1f, R0 ;  /* 0x0000001fff047819 */ /* 0x000fe20000011400 */
[----:B------:R-:W-:-:S04]  /*c440*/  IMAD.WIDE.U32 R2, R0, UR4, R2 ;  /* 0x0000000400027c25 */ /* 0x000fc8000f8e0002 */
[----:B------:R-:W-:Y:S01]  /*c450*/  IMAD R4, R4, UR4, RZ ;  /* 0x0000000404047c24 */ /* 0x000fe2000f8e02ff */
[----:B------:R-:W-:Y:S02]  /*c460*/  ULDC UR4, c[0x0][0x2b8] ;  /* 0x0000ae0000047ab9 */ /* 0x000fe40000000800 */
[----:B------:R-:W-:Y:S02]  /*c470*/  ISETP.GE.AND P1, PT, R10, UR4, PT ;  /* 0x000000040a007c0c */ /* 0x000fe4000bf26270 */
[----:B------:R0:W5:Y:S01]  /*c480*/  LDL R10, [R1+0x24] ;  /* 0x00002400010a7983 */ /* 0x0001620000100800 */
[----:B------:R-:W-:Y:S01]  /*c490*/  IMAD R0, R0, UR5, R4 ;  /* 0x0000000500007c24 */ /* 0x000fe2000f8e0204 */
[----:B------:R-:W-:Y:S02]  /*c4a0*/  LOP3.LUT R9, R11, 0x80, RZ, 0xfc, !PT ;  /* 0x000000800b097812 */ /* 0x000fe400078efcff */
[----:B------:R-:W-:Y:S01]  /*c4b0*/  LEA R4, P3, R2, UR6, 0x1 ;  /* 0x0000000602047c11 */ /* 0x000fe2000f8608ff */
[----:B------:R-:W-:Y:S01]  /*c4c0*/  IMAD.IADD R0, R3, 0x1, R0 ;  /* 0x0000000103007824 */ /* 0x000fe200078e0200 */
[----:B------:R-:W-:-:S02]  /*c4d0*/  ISETP.GE.AND P2, PT, R11, UR4, PT ;  /* 0x000000040b007c0c */ /* 0x000fc4000bf46270 */
[----:B------:R-:W-:Y:S01]  /*c4e0*/  ISETP.GE.AND P0, PT, R9, UR4, PT ;  /* 0x0000000409007c0c */ /* 0x000fe2000bf06270 */
[----:B------:R-:W-:Y:S01]  /*c4f0*/  UMOV UR4, 0xffffffff ;  /* 0xffffffff00047882 */ /* 0x000fe20000000000 */
[----:B------:R-:W-:Y:S02]  /*c500*/  LEA.HI.X R3, R2, UR7, R0, 0x1, P3 ;  /* 0x0000000702037c11 */ /* 0x000fe400098f0c00 */
[----:B0-----:R-:W-:Y:S09]  /*c510*/  BRA.DIV UR4, `(.L_x_249) ;  /* 0x0000004204cc7947 */ /* 0x001ff2000b800000 */
[----:B------:R-:W2:Y:S01]  /*c520*/  LDL.LU R7, [R1+0x40] ;  /* 0x0000400001077983 */ /* 0x000ea20000300800 */
[----:B------:R-:W0:Y:S02]  /*c530*/  S2R R6, SR_TID.X ;  /* 0x0000000000067919 */ /* 0x000e240000002100 */
[----:B0-----:R-:W-:-:S04]  /*c540*/  LOP3.LUT R6, R6, 0x7f, RZ, 0xc0, !PT ;  /* 0x0000007f06067812 */ /* 0x001fc800078ec0ff */
[----:B------:R-:W-:-:S05]  /*c550*/  SHF.R.U32.HI R6, RZ, 0x3, R6 ;  /* 0x00000003ff067819 */ /* 0x000fca0000011606 */
[----:B------:R-:W-:Y:S02]  /*c560*/  IMAD.IADD R0, R6, 0x1, R5 ;  /* 0x0000000106007824 */ /* 0x000fe400078e0205 */
[----:B------:R-:W0:Y:S02]  /*c570*/  S2R R6, SR_TID.X ;  /* 0x0000000000067919 */ /* 0x000e240000002100 */
[----:B------:R-:W-:Y:S01]  /*c580*/  VIADD R5, R0, 0x10 ;  /* 0x0000001000057836 */ /* 0x000fe20000000000 */
[----:B------:R-:W-:Y:S01]  /*c590*/  SHFL.IDX PT, R9, R3, 0x1, 0x181f ;  /* 0x00381f0003097f89 */ /* 0x000fe200000e0000 */
[----:B0-----:R-:W-:-:S03]  /*c5a0*/  IMAD.SHL.U32 R11, R6, 0x8, RZ ;  /* 0x00000008060b7824 */ /* 0x001fc600078e00ff */
[----:B------:R-:W-:Y:S02]  /*c5b0*/  SHFL.IDX PT, R6, R3, RZ, 0x181f ;  /* 0x00181fff03067589 */ /* 0x000fe400000e0000 */
[----:B------:R-:W-:Y:S01]  /*c5c0*/  LOP3.LUT R11, R11, 0x38, RZ, 0xc0, !PT ;  /* 0x000000380b0b7812 */ /* 0x000fe200078ec0ff */
[----:B--2---:R-:W-:Y:S02]  /*c5d0*/  IMAD R2, R7, R8, RZ ;  /* 0x0000000807027224 */ /* 0x004fe400078e02ff */
[----:B------:R-:W0:Y:S03]  /*c5e0*/  SHFL.IDX PT, R7, R4, RZ, 0x181f ;  /* 0x00181fff04077589 */ /* 0x000e2600000e0000 */
[-C--:B------:R-:W-:Y:S02]  /*c5f0*/  ISETP.GE.AND P4, PT, R0, R2.reuse, PT ;  /* 0x000000020000720c */ /* 0x080fe40003f86270 */
[----:B------:R-:W-:-:S02]  /*c600*/  ISETP.GE.AND P3, PT, R5, R2, PT ;  /* 0x000000020500720c */ /* 0x000fc40003f66270 */
[----:B------:R-:W1:Y:S09]  /*c610*/  SHFL.IDX PT, R5, R4, 0x1, 0x181f ;  /* 0x00381f0004057f89 */ /* 0x000e7200000e0000 */
[----:B0-----:R-:W-:-:S05]  /*c620*/  @!P4 LEA R7, P5, R11, R7, 0x1 ;  /* 0x000000070b07c211 */ /* 0x001fca00078a08ff */
[----:B------:R-:W-:-:S05]  /*c630*/  @!P4 IMAD.X R6, RZ, RZ, R6, P5 ;  /* 0x000000ffff06c224 */ /* 0x000fca00028e0606 */
[----:B------:R-:W-:-:S04]  /*c640*/  @!P4 LOP3.LUT R7, R7, R6, RZ, 0x3c, !PT ;  /* 0x000000060707c212 */ /* 0x000fc800078e3cff */
[----:B------:R-:W-:Y:S02]  /*c650*/  @!P4 LOP3.LUT R6, R7, R6, RZ, 0x3c, !PT ;  /* 0x000000060706c212 */ /* 0x000fe400078e3cff */
[----:B-1----:R-:W-:Y:S02]  /*c660*/  @!P3 LEA R8, P5, R11, R5, 0x1 ;  /* 0x000000050b08b211 */ /* 0x002fe400078a08ff */
[----:B------:R-:W-:-:S03]  /*c670*/  @!P4 LOP3.LUT R7, R7, R6, RZ, 0x3c, !PT ;  /* 0x000000060707c212 */ /* 0x000fc600078e3cff */
[----:B------:R-:W-:Y:S02]  /*c680*/  @!P3 IMAD.X R5, RZ, RZ, R9, P5 ;  /* 0x000000ffff05b224 */ /* 0x000fe400028e0609 */
[----:B-----5:R-:W-:Y:S04]  /*c690*/  @!P4 LDGSTS.E.BYPASS.LTC128B.128 [R10+0x10400], desc[UR40][R6.64], !P2 ;  /* 0x10400000060acfae */ /* 0x020fe8000d101d68 */
[----:B------:R-:W-:Y:S04]  /*c6a0*/  @!P4 LDGSTS.E.BYPASS.LTC128B.128 [R10+0x14400], desc[UR40][R6.64+0x80], !P1 ;  /* 0x14400080060acfae */ /* 0x000fe8000c901d68 */
[----:B------:R0:W-:Y:S02]  /*c6b0*/  @!P4 LDGSTS.E.BYPASS.LTC128B.128 [R10+0x18400], desc[UR40][R6.64+0x100], !P0 ;  /* 0x18400100060acfae */ /* 0x0001e4000c101d68 */
[----:B0-----:R-:W-:-:S02]  /*c6c0*/  @!P3 IMAD.MOV.U32 R6, RZ, RZ, R8 ;  /* 0x000000ffff06b224 */ /* 0x001fc400078e0008 */
[----:B------:R-:W-:Y:S02]  /*c6d0*/  @!P3 IMAD.MOV.U32 R7, RZ, RZ, R5 ;  /* 0x000000ffff07b224 */ /* 0x000fe400078e0005 */
[----:B------:R-:W-:-:S03]  /*c6e0*/  VIADD R5, R0, 0x20 ;  /* 0x0000002000057836 */ /* 0x000fc60000000000 */
[----:B------:R-:W-:Y:S04]  /*c6f0*/  @!P3 LDGSTS.E.BYPASS.LTC128B.128 [R10+0x10c00], desc[UR40][R6.64], !P2 ;  /* 0x10c00000060abfae */ /* 0x000fe8000d101d68 */
[----:B------:R-:W-:Y:S04]  /*c700*/  @!P3 LDGSTS.E.BYPASS.LTC128B.128 [R10+0x14c00], desc[UR40][R6.64+0x80], !P1 ;  /* 0x14c00080060abfae */ /* 0x000fe8000c901d68 */
[----:B------:R0:W-:Y:S01]  /*c710*/  @!P3 LDGSTS.E.BYPASS.LTC128B.128 [R10+0x18c00], desc[UR40][R6.64+0x100], !P0 ;  /* 0x18c00100060abfae */ /* 0x0001e2000c101d68 */
[----:B------:R-:W-:-:S03]  /*c720*/  ISETP.GE.AND P3, PT, R5, R2, PT ;  /* 0x000000020500720c */ /* 0x000fc60003f66270 */
[----:B------:R-:W1:Y:S04]  /*c730*/  SHFL.IDX PT, R5, R4, 0x2, 0x181f ;  /* 0x00581f0004057f89 */ /* 0x000e6800000e0000 */
[----:B------:R-:W0:Y:S06]  /*c740*/  SHFL.IDX PT, R8, R3, 0x2, 0x181f ;  /* 0x00581f0003087f89 */ /* 0x000e2c00000e0000 */
[----:B-1----:R-:W-:-:S05]  /*c750*/  @!P3 LEA R5, P4, R11, R5, 0x1 ;  /* 0x000000050b05b211 */ /* 0x002fca00078808ff */
[----:B0-----:R-:W-:-:S04]  /*c760*/  @!P3 IMAD.X R6, RZ, RZ, R8, P4 ;  /* 0x000000ffff06b224 */ /* 0x001fc800020e0608 */
[----:B------:R-:W-:Y:S02]  /*c770*/  @!P3 IMAD.MOV.U32 R7, RZ, RZ, R6 ;  /* 0x000000ffff07b224 */ /* 0x000fe400078e0006 */
[----:B------:R-:W-:Y:S02]  /*c780*/  @!P3 IMAD.MOV.U32 R6, RZ, RZ, R5 ;  /* 0x000000ffff06b224 */ /* 0x000fe400078e0005 */
[----:B------:R-:W-:-:S03]  /*c790*/  VIADD R5, R0, 0x30 ;  /* 0x0000003000057836 */ /* 0x000fc60000000000 */
[----:B------:R-:W-:Y:S04]  /*c7a0*/  @!P3 LDGSTS.E.BYPASS.LTC128B.128 [R10+0x11400], desc[UR40][R6.64], !P2 ;  /* 0x11400000060abfae */ /* 0x000fe8000d101d68 */
[----:B------:R-:W-:Y:S04]  /*c7b0*/  @!P3 LDGSTS.E.BYPASS.LTC128B.128 [R10+0x15400], desc[UR40][R6.64+0x80], !P1 ;  /* 0x15400080060abfae */ /* 0x000fe8000c901d68 */
[----:B------:R0:W-:Y:S01]  /*c7c0*/  @!P3 LDGSTS.E.BYPASS.LTC128B.128 [R10+0x19400], desc[UR40][R6.64+0x100], !P0 ;  /* 0x19400100060abfae */ /* 0x0001e2000c101d68 */
[----:B------:R-:W-:-:S03]  /*c7d0*/  ISETP.GE.AND P3, PT, R5, R2, PT ;  /* 0x000000020500720c */ /* 0x000fc60003f66270 */
[----:B------:R-:W1:Y:S04]  /*c7e0*/  SHFL.IDX PT, R5, R4, 0x3, 0x181f ;  /* 0x00781f0004057f89 */ /* 0x000e6800000e0000 */
[----:B0-----:R-:W0:Y:S06]  /*c7f0*/  SHFL.IDX PT, R6, R3, 0x3, 0x181f ;  /* 0x00781f0003067f89 */ /* 0x001e2c00000e0000 */
        /* <DEDUP_REMOVED lines=27> */
[----:B------:R-:W-:Y:S02]  /*c9b0*/  @!P3 LDGSTS.E.BYPASS.LTC128B.128 [R10+0x12c00], desc[UR40][R6.64], !P2 ;  /* 0x12c00000060abfae */ /* 0x000fe4000d101d68 */
[----:B------:R-:W-:Y:S02]  /*c9c0*/  ISETP.GE.AND P4, PT, R5, R2, PT ;  /* 0x000000020500720c */ /* 0x000fe40003f86270 */
[----:B------:R-:W0:Y:S04]  /*c9d0*/  SHFL.IDX PT, R5, R4, 0x6, 0x181f ;  /* 0x00d81f0004057f89 */ /* 0x000e2800000e0000 */
[----:B------:R-:W-:Y:S04]  /*c9e0*/  @!P3 LDGSTS.E.BYPASS.LTC128B.128 [R10+0x16c00], desc[UR40][R6.64+0x80], !P1 ;  /* 0x16c00080060abfae */ /* 0x000fe8000c901d68 */
[----:B------:R1:W-:Y:S04]  /*c9f0*/  @!P3 LDGSTS.E.BYPASS.LTC128B.128 [R10+0x1ac00], desc[UR40][R6.64+0x100], !P0 ;  /* 0x1ac00100060abfae */ /* 0x0003e8000c101d68 */
[----:B-1----:R-:W1:Y:S01]  /*ca00*/  SHFL.IDX PT, R6, R3, 0x6, 0x181f ;  /* 0x00d81f0003067f89 */ /* 0x002e6200000e0000 */
[----:B0-----:R-:W-:-:S05]  /*ca10*/  @!P4 LEA R5, P3, R11, R5, 0x1 ;  /* 0x000000050b05c211 */ /* 0x001fca00078608ff */
[----:B-1----:R-:W-:-:S04]  /*ca20*/  @!P4 IMAD.X R6, RZ, RZ, R6, P3 ;  /* 0x000000ffff06c224 */ /* 0x002fc800018e0606 */
[----:B------:R-:W-:Y:S02]  /*ca30*/  @!P4 IMAD.MOV.U32 R7, RZ, RZ, R6 ;  /* 0x000000ffff07c224 */ /* 0x000fe400078e0006 */
[----:B------:R-:W-:Y:S02]  /*ca40*/  @!P4 IMAD.MOV.U32 R6, RZ, RZ, R5 ;  /* 0x000000ffff06c224 */ /* 0x000fe400078e0005 */
[----:B------:R1:W2:Y:S04]  /*ca50*/  SHFL.IDX PT, R5, R3, 0x7, 0x181f ;  /* 0x00f81f0003057f89 */ /* 0x0002a800000e0000 */
[----:B------:R1:W-:Y:S04]  /*ca60*/  @!P4 LDGSTS.E.BYPASS.LTC128B.128 [R10+0x13400], desc[UR40][R6.64], !P2 ;  /* 0x13400000060acfae */ /* 0x0003e8000d101d68 */
[----:B------:R1:W-:Y:S04]  /*ca70*/  @!P4 LDGSTS.E.BYPASS.LTC128B.128 [R10+0x17400], desc[UR40][R6.64+0x80], !P1 ;  /* 0x17400080060acfae */ /* 0x0003e8000c901d68 */
[----:B------:R1:W-:Y:S04]  /*ca80*/  @!P4 LDGSTS.E.BYPASS.LTC128B.128 [R10+0x1b400], desc[UR40][R6.64+0x100], !P0 ;  /* 0x1b400100060acfae */ /* 0x0003e8000c101d68 */
[----:B------:R1:W3:Y:S02]  /*ca90*/  SHFL.IDX PT, R3, R4, 0x7, 0x181f ;  /* 0x00f81f0004037f89 */ /* 0x0002e400000e0000 */
.L_x_366:
[----:B------:R-:W-:Y:S01]  /*caa0*/  VIADD R0, R0, 0x70 ;  /* 0x0000007000007836 */ /* 0x000fe20000000000 */
[----:B------:R-:W-:Y:S04]  /*cab0*/  BSSY B0, `(.L_x_250) ;  /* 0x000000e000007945 */ /* 0x000fe80003800000 */
[----:B------:R-:W-:-:S13]  /*cac0*/  ISETP.GE.AND P3, PT, R0, R2, PT ;  /* 0x000000020000720c */ /* 0x000fda0003f66270 */
[----:B------:R-:W-:Y:S05]  /*cad0*/  @P3 BRA `(.L_x_251) ;  /* 0x00000000002c3947 */ /* 0x000fea0003800000 */
[----:B-1----:R-:W1:Y:S02]  /*cae0*/  S2R R4, SR_TID.X ;  /* 0x0000000000047919 */ /* 0x002e640000002100 */
[----:B-1----:R-:W-:-:S05]  /*caf0*/  IMAD.SHL.U32 R4, R4, 0x8, RZ ;  /* 0x0000000804047824 */ /* 0x002fca00078e00ff */
[----:B------:R-:W-:-:S04]  /*cb00*/  LOP3.LUT R4, R4, 0x38, RZ, 0xc0, !PT ;  /* 0x0000003804047812 */ /* 0x000fc800078ec0ff */
[----:B---3--:R-:W-:-:S05]  /*cb10*/  LEA R2, P3, R4, R3, 0x1 ;  /* 0x0000000304027211 */ /* 0x008fca00078608ff */
[----:B--2---:R-:W-:-:S05]  /*cb20*/  IMAD.X R3, RZ, RZ, R5, P3 ;  /* 0x000000ffff037224 */ /* 0x004fca00018e0605 */
[----:B------:R-:W-:Y:S01]  /*cb30*/  @!PT LDS RZ, [RZ] ;  /* 0x00000000fffff984 */ /* 0x000fe20000000800 */
[----:B------:R-:W-:Y:S01]  /*cb40*/  @!PT LDS RZ, [RZ] ;  /* 0x00000000fffff984 */ /* 0x000fe20000000800 */
[----:B------:R-:W-:Y:S01]  /*cb50*/  @!PT LDS RZ, [RZ] ;  /* 0x00000000fffff984 */ /* 0x000fe20000000800 */
[----:B------:R4:W-:Y:S04]  /*cb60*/  LDGSTS.E.BYPASS.LTC128B.128 [R10+0x13c00], desc[UR40][R2.64], !P2 ;  /* 0x13c00000020a7fae */ /* 0x0009e8000d101d68 */
[----:B------:R4:W-:Y:S04]  /*cb70*/  LDGSTS.E.BYPASS.LTC128B.128 [R10+0x17c00], desc[UR40][R2.64+0x80], !P1 ;  /* 0x17c00080020a7fae */ /* 0x0009e8000c901d68 */
[----:B------:R4:W-:Y:S02]  /*cb80*/  LDGSTS.E.BYPASS.LTC128B.128 [R10+0x1bc00], desc[UR40][R2.64+0x100], !P0 ;  /* 0x1bc00100020a7fae */ /* 0x0009e4000c101d68 */
.L_x_251:
[----:B------:R-:W-:Y:S05]  /*cb90*/  BSYNC B0 ;  /* 0x0000000000007941 */ /* 0x000fea0003800000 */
.L_x_250:
[----:B------:R-:W-:Y:S01]  /*cba0*/  NOP ;  /* 0x0000000000007918 */ /* 0x000fe20000000000 */
[----:B------:R-:W-:Y:S01]  /*cbb0*/  PLOP3.LUT P0, PT, PT, PT, PT, 0x80, 0x0 ;  /* 0x000000000000781c */ /* 0x000fe20003f0f070 */
[----:B01----:R-:W-:-:S12]  /*cbc0*/  VIADD R6, R18, 0x34800 ;  /* 0x0003480012067836 */ /* 0x003fd80000000000 */
.L_x_252:
[----:B------:R-:W-:Y:S02]  /*cbd0*/  PLOP3.LUT P1, PT, P1, P0, PT, 0xa2, 0x0 ;  /* 0x000000000000781c */ /* 0x000fe40000f21472 */
[----:B------:R-:W-:-:S08]  /*cbe0*/  @P0 R2UR P1, UR4, R18 ;  /* 0x00000000120402ca */ /* 0x000fd00000020000 */
[----:B------:R-:W-:-:S05]  /*cbf0*/  @P0 PLOP3.LUT P0, PT, P1, PT, PT, 0x80, 0x0 ;  /* 0x000000000000081c */ /* 0x000fca0000f0f070 */
[----:B------:R-:W-:Y:S01]  /*cc00*/  @!P1 SYNCS.ARRIVE.TRANS64.RED.A0T1 RZ, [UR4+0x34800], RZ ;  /* 0x034800ffffff99a7 */ /* 0x000fe20008200404 */
[----:B------:R-:W-:Y:S07]  /*cc10*/  @!P1 ARRIVES.LDGSTSBAR.64.TRANSCNT [UR4+0x34800] ;  /* 0x03480000ff0099b0 */ /* 0x000fee0008000a84 */
[----:B------:R-:W-:Y:S05]  /*cc20*/  @P0 BRA.U.ANY `(.L_x_252) ;  /* 0xfffffffd00e80947 */ /* 0x000fea000393ffff */
[----:B----4-:R-:W4:Y:S02]  /*cc30*/  LDL.LU R2, [R1+0x48] ;  /* 0x0000480001027983 */ /* 0x010f240000300800 */
[----:B----4-:R-:W-:-:S05]  /*cc40*/  VIADD R2, R2, 0x1 ;  /* 0x0000000102027836 */ /* 0x010fca0000000000 */
[----:B------:R0:W-:Y:S01]  /*cc50*/  STL [R1+0x48], R2 ;  /* 0x0000480201007387 */ /* 0x0001e20000100800 */
[----:B------:R-:W-:-:S04]  /*cc60*/  LEA.HI R0, R2, R2, RZ, 0x1 ;  /* 0x0000000202007211 */ /* 0x000fc800078f08ff */
[----:B------:R-:W-:-:S05]  /*cc70*/  LOP3.LUT R0, R0, 0xfffffffe, RZ, 0xc0, !PT ;  /* 0xfffffffe00007812 */ /* 0x000fca00078ec0ff */
[----:B------:R-:W-:-:S05]  /*cc80*/  IMAD.IADD R0, R2, 0x1, -R0 ;  /* 0x0000000102007824 */ /* 0x000fca00078e0a00 */
[----:B------:R-:W-:Y:S01]  /*cc90*/  SHF.L.U32 R0, R0, 0x1f, RZ ;  /* 0x0000001f00007819 */ /* 0x000fe200000006ff */
[----:B------:R-:W-:Y:S01]  /*cca0*/  NOP ;  /* 0x0000000000007918 */ /* 0x000fe20000000000 */
[----:B------:R0:W-:Y:S01]  /*ccb0*/  SYNCS.ARRIVE.TRANS64.A1T0 RZ, [R18+URZ+0x34800], RZ ;  /* 0x034800ff12ff79a7 */ /* 0x0001e2000810003f */
[----:B------:R-:W-:Y:S01]  /*ccc0*/  BSSY B0, `(.L_x_253) ;  /* 0x0000003000007945 */ /* 0x000fe20003800000 */
[----:B------:R-:W1:Y:S03]  /*ccd0*/  SYNCS.PHASECHK.TRANS64.TRYWAIT P0, [R18+URZ+0x34820], R0 ;  /* 0x03482000120075a7 */ /* 0x000e66000800017f */
[----:B01----:R-:W-:Y:S05]  /*cce0*/  @!P0 BRA `(.L_x_254) ;  /* 0x0000004400dc8947 */ /* 0x003fea0003800000 */
.L_x_367:
[----:B------:R-:W-:Y:S05]  /*ccf0*/  BSYNC B0 ;  /* 0x0000000000007941 */ /* 0x000fea0003800000 */
.L_x_253:
[----:B------:R-:W0:Y:S04]  /*cd00*/  LDL R2, [R1+0x38] ;  /* 0x0000380001027983 */ /* 0x000e280000100800 */
[----:B---3--:R-:W3:Y:S01]  /*cd10*/  LDL R3, [R1+0x28] ;  /* 0x0000280001037983 */ /* 0x008ee20000100800 */
[----:B------:R-:W-:Y:S01]  /*cd20*/  BSSY B0, `(.L_x_255) ;  /* 0x0000213000007945 */ /* 0x000fe20003800000 */
[----:B0-----:R-:W-:-:S05]  /*cd30*/  VIADD R0, R2, 0xfffffffe ;  /* 0xfffffffe02007836 */ /* 0x001fca0000000000 */
[----:B---3--:R-:W-:-:S13]  /*cd40*/  ISETP.GE.AND P0, PT, R0, R3, PT ;  /* 0x000000030000720c */ /* 0x008fda0003f06270 */
[----:B------:R-:W-:Y:S05]  /*cd50*/  @!P0 BRA `(.L_x_256) ;  /* 0x00000020003c8947 */ /* 0x000fea0003800000 */
[----:B------:R-:W3:Y:S04]  /*cd60*/  LDL.LU R2, [R1+0x58] ;  /* 0x0000580001027983 */ /* 0x000ee80000300800 */
[----:B--2---:R-:W2:Y:S04]  /*cd70*/  LDL.LU R5, [R1+0x34] ;  /* 0x0000340001057983 */ /* 0x004ea80000300800 */
[----:B------:R-:W4:Y:S01]  /*cd80*/  LDL.LU R4, [R1+0x44] ;  /* 0x0000440001047983 */ /* 0x000f220000300800 */
[----:B------:R-:W-:Y:S01]  /*cd90*/  LOP3.LUT R12, RZ, R3, RZ, 0x33, !PT ;  /* 0x00000003ff0c7212 */ /* 0x000fe200078e33ff */
[----:B------:R-:W-:Y:S01]  /*cda0*/  BSSY B2, `(.L_x_257) ;  /* 0x00000b5000027945 */ /* 0x000fe20003800000 */
[----:B---3--:R-:W-:-:S04]  /*cdb0*/  VIADD R2, R2, 0x1 ;  /* 0x0000000102027836 */ /* 0x008fc80000000000 */
[----:B--2---:R-:W-:-:S05]  /*cdc0*/  IMAD R2, R2, R5, RZ ;  /* 0x0000000502027224 */ /* 0x004fca00078e02ff */
[----:B----4-:R-:W-:-:S05]  /*cdd0*/  VIMNMX R4, R4, R2, PT ;  /* 0x0000000204047248 */ /* 0x010fca0003fe0100 */
[----:B------:R-:W-:-:S05]  /*cde0*/  IMAD.MOV R2, RZ, RZ, -R4 ;  /* 0x000000ffff027224 */ /* 0x000fca00078e0a04 */
[----:B------:R-:W-:-:S05]  /*cdf0*/  VIADDMNMX R12, R2, 0x1, R12, !PT ;  /* 0x00000001020c7846 */ /* 0x000fca000780010c */
[----:B------:R-:W-:-:S05]  /*ce00*/  IMAD.IADD R2, R4, 0x1, R12 ;  /* 0x0000000104027824 */ /* 0x000fca00078e020c */
[----:B------:R-:W-:-:S04]  /*ce10*/  LOP3.LUT R2, R2, 0x1, RZ, 0xc0, !PT ;  /* 0x0000000102027812 */ /* 0x000fc800078ec0ff */
[----:B------:R-:W-:-:S13]  /*ce20*/  ISETP.NE.U32.AND P0, PT, R2, 0x1, PT ;  /* 0x000000010200780c */ /* 0x000fda0003f05070 */
[----:B------:R-:W-:Y:S05]  /*ce30*/  @P0 BRA `(.L_x_258) ;  /* 0x0000000800ac0947 */ /* 0x000fea0003800000 */
[----:B------:R-:W2:Y:S04]  /*ce40*/  LDL R5, [R1+0x1c] ;  /* 0x00001c0001057983 */ /* 0x000ea80000100800 */
[----:B------:R-:W3:Y:S01]  /*ce50*/  LDL R3, [R1+0x14] ;  /* 0x0000140001037983 */ /* 0x000ee20000100800 */
[----:B------:R-:W-:Y:S01]  /*ce60*/  VIADD R9, R19, 0x1 ;  /* 0x0000000113097836 */ /* 0x000fe20000000000 */
[----:B------:R-:W-:Y:S04]  /*ce70*/  BSSY B1, `(.L_x_259) ;  /* 0x00000a3000017945 */ /* 0x000fe80003800000 */
[----:B------:R-:W-:-:S04]  /*ce80*/  ISETP.NE.AND P0, PT, R9, 0x2, PT ;  /* 0x000000020900780c */ /* 0x000fc80003f05270 */
[----:B------:R-:W-:Y:S02]  /*ce90*/  SEL R13, RZ, 0x1, P0 ;  /* 0x00000001ff0d7807 */ /* 0x000fe40000000000 */
[----:B------:R-:W-:Y:S02]  /*cea0*/  SEL R9, R9, RZ, P0 ;  /* 0x000000ff09097207 */ /* 0x000fe40000000000 */
[----:B--2---:R-:W-:Y:S02]  /*ceb0*/  LOP3.LUT P1, RZ, R5, 0x1, RZ, 0xc0, !PT ;  /* 0x0000000105ff7812 */ /* 0x004fe4000782c0ff */
[----:B---3--:R-:W-:-:S11]  /*cec0*/  LOP3.LUT R13, R3, R13, RZ, 0x3c, !PT ;  /* 0x0000000d030d7212 */ /* 0x008fd600078e3cff */
[----:B------:R-:W-:Y:S05]  /*ced0*/  @!P1 BRA `(.L_x_260) ;  /* 0x0000000800709947 */ /* 0x000fea0003800000 */
[----:B------:R-:W-:Y:S01]  /*cee0*/  ULDC.64 UR4, c[0x0][0x418] ;  /* 0x0001060000047ab9 */ /* 0x000fe20000000a00 */
[----:B------:R-:W-:Y:S01]  /*cef0*/  IMAD.MOV.U32 R5, RZ, RZ, R17 ;  /* 0x000000ffff057224 */ /* 0x000fe200078e0011 */
[----:B------:R-:W-:-:S04]  /*cf00*/  ISETP.NE.U32.AND P0, PT, RZ, UR4, PT ;  /* 0x00000004ff007c0c */ /* 0x000fc8000bf05070 */
[----:B------:R-:W-:-:S13]  /*cf10*/  ISETP.NE.AND.EX P0, PT, RZ, UR5, PT, P0 ;  /* 0x00000005ff007c0c */ /* 0x000fda000bf05300 */
[----:B------:R-:W-:Y:S05]  /*cf20*/  @!P0 BRA `(.L_x_261) ;  /* 0x00000000004c8947 */ /* 0x000fea0003800000 */
[----:B------:R-:W2:Y:S01]  /*cf30*/  LDL R10, [R1+0x20] ;  /* 0x00002000010a7983 */ /* 0x000ea20000100800 */
[----:B------:R-:W0:Y:S01]  /*cf40*/  LDC R7, c[0x0][0x43c] ;  /* 0x00010f00ff077b82 */ /* 0x000e220000000800 */
[----:B------:R-:W-:Y:S02]  /*cf50*/  ULDC.64 UR6, c[0x0][0x428] ;  /* 0x00010a0000067ab9 */ /* 0x000fe40000000a00 */
[----:B------:R-:W3:Y:S01]  /*cf60*/  LDL R8, [R1+0x10] ;  /* 0x0000100001087983 */ /* 0x000ee20000100800 */
[----:B0-----:R-:W-:-:S13]  /*cf70*/  ISETP.NE.AND P0, PT, R7, 0x1, PT ;  /* 0x000000010700780c */ /* 0x001fda0003f05270 */
[----:B------:R-:W0:Y:S02]  /*cf80*/  @P0 LDC.64 R2, c[0x0][0x440] ;  /* 0x00011000ff020b82 */ /* 0x000e240000000a00 */
[----:B0-----:R-:W-:-:S04]  /*cf90*/  @P0 IMAD.HI.U32 R5, R0, R2, RZ ;  /* 0x0000000200050227 */ /* 0x001fc800078e00ff */
[----:B------:R-:W-:Y:S01]  /*cfa0*/  IMAD.MOV.U32 R2, RZ, RZ, R0 ;  /* 0x000000ffff027224 */ /* 0x000fe200078e0000 */
[----:B------:R-:W-:-:S05]  /*cfb0*/  @P0 SHF.R.U32.HI R2, RZ, R3, R5 ;  /* 0x00000003ff020219 */ /* 0x000fca0000011605 */
[----:B------:R-:W-:-:S04]  /*cfc0*/  IMAD.MOV R3, RZ, RZ, -R2 ;  /* 0x000000ffff037224 */ /* 0x000fc800078e0a02 */
[----:B------:R-:W-:Y:S01]  /*cfd0*/  IMAD R0, R7, R3, R0 ;  /* 0x0000000307007224 */ /* 0x000fe200078e0200 */
[----:B------:R-:W-:Y:S01]  /*cfe0*/  SHF.R.S32.HI R3, RZ, 0x1f, R2 ;  /* 0x0000001fff037819 */ /* 0x000fe20000011402 */
[----:B--2---:R-:W-:-:S04]  /*cff0*/  IMAD R5, R10, UR6, RZ ;  /* 0x000000060a057c24 */ /* 0x004fc8000f8e02ff */
[C---:B---3--:R-:W-:Y:S02]  /*d000*/  IMAD R5, R8.reuse, UR7, R5 ;  /* 0x0000000708057c24 */ /* 0x048fe4000f8e0205 */
[----:B------:R-:W-:-:S04]  /*d010*/  IMAD.WIDE.U32 R2, R8, UR6, R2 ;  /* 0x0000000608027c25 */ /* 0x000fc8000f8e0002 */
[----:B------:R-:W-:Y:S01]  /*d020*/  IMAD.IADD R3, R5, 0x1, R3 ;  /* 0x0000000105037824 */ /* 0x000fe200078e0203 */
[----:B------:R-:W-:-:S04]  /*d030*/  LEA R10, P0, R2, UR4, 0x2 ;  /* 0x00000004020a7c11 */ /* 0x000fc8000f8010ff */
[----:B------:R-:W-:-:S05]  /*d040*/  LEA.HI.X R11, R2, UR5, R3, 0x2, P0 ;  /* 0x00000005020b7c11 */ /* 0x000fca00080f1403 */
[----:B------:R0:W5:Y:S04]  /*d050*/  LDG.E R5, desc[UR40][R10.64] ;  /* 0x000000280a057981 */ /* 0x000168000c1e1900 */
.L_x_261:
[----:B------:R-:W-:Y:S01]  /*d060*/  IMAD R3, R9, 0x8, R18 ;  /* 0x0000000809037824 */ /* 0x000fe200078e0212 */
[----:B------:R-:W-:Y:S01]  /*d070*/  SHF.L.U32 R2, R13, 0x1f, RZ ;  /* 0x0000001f0d027819 */ /* 0x000fe200000006ff */
[----:B------:R-:W-:Y:S03]  /*d080*/  BSSY B3, `(.L_x_262) ;  /* 0x0000003000037945 */ /* 0x000fe60003800000 */
[----:B------:R-:W1:Y:S02]  /*d090*/  SYNCS.PHASECHK.TRANS64.TRYWAIT P0, [R3+URZ+0x34840], R2 ;  /* 0x03484002030075a7 */ /* 0x000e64000800017f */
[----:B-1----:R-:W-:Y:S05]  /*d0a0*/  @!P0 BRA `(.L_x_263) ;  /* 0x0000004400008947 */ /* 0x002fea0003800000 */
.L_x_368:
[----:B------:R-:W-:Y:S05]  /*d0b0*/  BSYNC B3 ;  /* 0x0000000000037941 */ /* 0x000fea0003800000 */
.L_x_262:
[----:B------:R-:W2:Y:S01]  /*d0c0*/  S2R R7, SR_TID.X ;  /* 0x0000000000077919 */ /* 0x000ea20000002100 */
[----:B------:R-:W-:Y:S01]  /*d0d0*/  BSSY B3, `(.L_x_264) ;  /* 0x000000b000037945 */ /* 0x000fe20003800000 */
[----:B--2---:R-:W-:-:S04]  /*d0e0*/  LOP3.LUT R7, R7, 0x7f, RZ, 0xc0, !PT ;  /* 0x0000007f07077812 */ /* 0x004fc800078ec0ff */
[----:B------:R-:W-:-:S13]  /*d0f0*/  ISETP.NE.AND P1, PT, R7, RZ, PT ;  /* 0x000000ff0700720c */ /* 0x000fda0003f25270 */
[----:B------:R-:W-:Y:S05]  /*d100*/  @P1 BRA `(.L_x_265) ;  /* 0x00000000001c1947 */ /* 0x000fea0003800000 */
[----:B------:R-:W2:Y:S01]  /*d110*/  S2R R7, SR_TID.X ;  /* 0x0000000000077919 */ /* 0x000ea20000002100 */
[----:B-1----:R-:W-:-:S04]  /*d120*/  IMAD.MOV.U32 R2, RZ, RZ, 0xc000 ;  /* 0x0000c000ff027424 */ /* 0x002fc800078e00ff */
[----:B------:R3:W-:Y:S01]  /*d130*/  SYNCS.ARRIVE.TRANS64 RZ, [R3+URZ+0x34830], R2 ;  /* 0x0348300203ff79a7 */ /* 0x0007e2000800003f */
[----:B--2---:R-:W-:-:S04]  /*d140*/  LOP3.LUT R7, R7, 0x1f, RZ, 0xc0, !PT ;  /* 0x0000001f07077812 */ /* 0x004fc800078ec0ff */
[----:B------:R-:W-:-:S13]  /*d150*/  ISETP.NE.AND P0, PT, R7, RZ, PT ;  /* 0x000000ff0700720c */ /* 0x000fda0003f05270 */
[----:B---3--:R-:W-:Y:S05]  /*d160*/  @!P0 BRA `(.L_x_265) ;  /* 0x0000000000048947 */ /* 0x008fea0003800000 */
[----:B------:R-:W-:Y:S01]  /*d170*/  BPT.TRAP 0x1 ;  /* 0x000000040000795c */ /* 0x000fe20000300000 */
.L_x_265:
[----:B------:R-:W-:Y:S05]  /*d180*/  BSYNC B3 ;  /* 0x0000000000037941 */ /* 0x000fea0003800000 */
.L_x_264:
[----:B-1----:R-:W2:Y:S01]  /*d190*/  LDL R2, [R1+0x18] ;  /* 0x0000180001027983 */ /* 0x002ea20000100800 */
[----:B------:R-:W-:Y:S01]  /*d1a0*/  IMAD.MOV.U32 R14, RZ, RZ, RZ ;  /* 0x000000ffff0e7224 */ /* 0x000fe200078e00ff */
[----:B------:R-:W-:Y:S01]  /*d1b0*/  UIADD3 UR4, UP0, UR38, 0x370, URZ ;  /* 0x0000037026047890 */ /* 0x000fe2000ff1e03f */
[----:B------:R-:W-:Y:S01]  /*d1c0*/  IMAD R8, R9, 0xc000, R18 ;  /* 0x0000c00009087824 */ /* 0x000fe200078e0212 */
[----:B------:R-:W-:Y:S01]  /*d1d0*/  PLOP3.LUT P0, PT, PT, PT, PT, 0x80, 0x0 ;  /* 0x000000000000781c */ /* 0x000fe20003f0f070 */
[----:B------:R-:W-:Y:S01]  /*d1e0*/  VIADD R3, R3, 0x34830 ;  /* 0x0003483003037836 */ /* 0x000fe20000000000 */
[----:B------:R-:W-:Y:S01]  /*d1f0*/  R2UR UR10, R14 ;  /* 0x000000000e0a72ca */ /* 0x000fe200000e0000 */
[----:B------:R-:W-:Y:S01]  /*d200*/  VIADD R7, R8, 0x1c400 ;  /* 0x0001c40008077836 */ /* 0x000fe20000000000 */
[----:B------:R-:W-:Y:S01]  /*d210*/  UIADD3.X UR5, URZ, UR39, URZ, UP0, !UPT ;  /* 0x000000273f057290 */ /* 0x000fe200087fe43f */
[----:B------:R-:W-:Y:S01]  /*d220*/  UMOV UR6, 0x0 ;  /* 0x0000000000067882 */ /* 0x000fe20000000000 */
[----:B------:R-:W-:Y:S01]  /*d230*/  UMOV UR7, 0x14f00000 ;  /* 0x14f0000000077882 */ /* 0x000fe20000000000 */
[----:B--2---:R-:W-:-:S10]  /*d240*/  IMAD R2, R0, 0x80, R2 ;  /* 0x0000008000027824 */ /* 0x004fd400078e0202 */
.L_x_266:
[----:B------:R-:W-:-:S13]  /*d250*/  @P0 ELECT P2, URZ, PT ;  /* 0x00000000003f082f */ /* 0x000fda0003840000 */
[----:B-----5:R-:W-:Y:S02]  /*d260*/  @P2 R2UR UR13, R5 ;  /* 0x00000000050d22ca */ /* 0x020fe400000e0000 */
[----:B------:R-:W-:Y:S02]  /*d270*/  @P2 R2UR UR12, R16 ;  /* 0x00000000100c22ca */ /* 0x000fe400000e0000 */
[----:B------:R-:W-:Y:S02]  /*d280*/  @P2 R2UR UR11, R2 ;  /* 0x00000000020b22ca */ /* 0x000fe400000e0000 */
[----:B------:R-:W-:Y:S02]  /*d290*/  @P2 R2UR UR9, R3 ;  /* 0x00000000030922ca */ /* 0x000fe400000e0000 */
[----:B------:R-:W-:Y:S02]  /*d2a0*/  @P2 R2UR UR8, R7 ;  /* 0x00000000070822ca */ /* 0x000fe400000e0000 */
[----:B------:R-:W-:-:S02]  /*d2b0*/  @P2 PLOP3.LUT P0, PT, P2, PT, PT, 0x8, 0x0 ;  /* 0x000000000000281c */ /* 0x000fc4000170e170 */
[----:B------:R-:W-:-:S09]  /*d2c0*/  PLOP3.LUT P2, PT, PT, PT, PT, 0x8, 0x0 ;  /* 0x000000000000781c */ /* 0x000fd20003f4e170 */
[----:B------:R1:W-:Y:S02]  /*d2d0*/  UTMALDG.4D [UR8], [UR4], desc[UR6] ;  /* 0x00000608040075b4 */ /* 0x0003e40008019000 */
[----:B-1----:R-:W-:Y:S05]  /*d2e0*/  @P0 BRA.U.ANY `(.L_x_266) ;  /* 0xfffffffd00d80947 */ /* 0x002fea000393ffff */
[----:B------:R-:W-:Y:S01]  /*d2f0*/  IMAD.MOV.U32 R15, RZ, RZ, 0x40 ;  /* 0x00000040ff0f7424 */ /* 0x000fe200078e00ff */
[----:B------:R-:W-:Y:S01]  /*d300*/  PLOP3.LUT P0, PT, PT, PT, PT, 0x80, 0x0 ;  /* 0x000000000000781c */ /* 0x000fe20003f0f070 */
[----:B------:R-:W-:Y:S01]  /*d310*/  VIADD R7, R8, 0x20400 ;  /* 0x0002040008077836 */ /* 0x000fe20000000000 */
[----:B------:R-:W-:Y:S01]  /*d320*/  UMOV UR6, 0x0 ;  /* 0x0000000000067882 */ /* 0x000fe20000000000 */
[----:B------:R-:W-:Y:S01]  /*d330*/  UMOV UR7, 0x14f00000 ;  /* 0x14f0000000077882 */ /* 0x000fe20000000000 */
[----:B------:R-:W-:-:S15]  /*d340*/  R2UR UR10, R15 ;  /* 0x000000000f0a72ca */ /* 0x000fde00000e0000 */
.L_x_267:
[----:B------:R-:W-:-:S13]  /*d350*/  @P0 ELECT P2, URZ, PT ;  /* 0x00000000003f082f */ /* 0x000fda0003840000 */
[----:B------:R-:W-:Y:S02]  /*d360*/  @P2 R2UR UR13, R5 ;  /* 0x00000000050d22ca */ /* 0x000fe400000e0000 */
        /* <DEDUP_REMOVED lines=8> */
[----:B------:R-:W-:Y:S01]  /*d3f0*/  PLOP3.LUT P0, PT, PT, PT, PT, 0x80, 0x0 ;  /* 0x000000000000781c */ /* 0x000fe20003f0f070 */
[----:B------:R-:W-:Y:S01]  /*d400*/  VIADD R8, R8, 0x24400 ;  /* 0x0002440008087836 */ /* 0x000fe20000000000 */
[----:B------:R-:W-:Y:S01]  /*d410*/  UMOV UR6, 0x0 ;  /* 0x0000000000067882 */ /* 0x000fe20000000000 */
[----:B------:R-:W-:Y:S01]  /*d420*/  UMOV UR7, 0x14f00000 ;  /* 0x14f0000000077882 */ /* 0x000fe20000000000 */
[----:B------:R-:W-:-:S09]  /*d430*/  UMOV UR10, 0x80 ;  /* 0x00000080000a7882 */ /* 0x000fd20000000000 */
.L_x_268:
        /* <DEDUP_REMOVED lines=10> */
[----:B------:R-:W2:Y:S01]  /*d4e0*/  LDL.LU R7, [R1+0x14] ;  /* 0x0000140001077983 */ /* 0x000ea20000300800 */
[----:B------:R-:W-:Y:S01]  /*d4f0*/  IMAD R3, R19, 0x8, R6 ;  /* 0x0000000813037824 */ /* 0x000fe200078e0206 */
[----:B------:R-:W-:Y:S01]  /*d500*/  BSSY B3, `(.L_x_269) ;  /* 0x0000004000037945 */ /* 0x000fe20003800000 */
[----:B--2---:R-:W-:-:S04]  /*d510*/  SHF.L.U32 R2, R7, 0x1f, RZ ;  /* 0x0000001f07027819 */ /* 0x004fc800000006ff */
[----:B------:R-:W1:Y:S02]  /*d520*/  SYNCS.PHASECHK.TRANS64.TRYWAIT P0, [R3+URZ+0x60], R2 ;  /* 0x00006002030075a7 */ /* 0x000e64000800017f */
[----:B-1----:R-:W-:Y:S05]  /*d530*/  @!P0 BRA `(.L_x_270) ;  /* 0x0000003c00f08947 */ /* 0x002fea0003800000 */
.L_x_369:
[----:B------:R-:W-:Y:S05]  /*d540*/  BSYNC B3 ;  /* 0x0000000000037941 */ /* 0x000fea0003800000 */
.L_x_269:
[----:B------:R-:W-:Y:S01]  /*d550*/  BSSY B3, `(.L_x_271) ;  /* 0x000000c000037945 */ /* 0x000fe20003800000 */
[----:B0-----:R-:W-:Y:S02]  /*d560*/  IMAD.MOV.U32 R10, RZ, RZ, 0x0 ;  /* 0x00000000ff0a7424 */ /* 0x001fe400078e00ff */
[----:B------:R-:W-:Y:S01]  /*d570*/  IMAD.MOV.U32 R11, RZ, RZ, 0x14f00000 ;  /* 0x14f00000ff0b7424 */ /* 0x000fe200078e00ff */
[----:B------:R-:W-:Y:S06]  /*d580*/  @P1 BRA `(.L_x_272) ;  /* 0x0000000000201947 */ /* 0x000fec0003800000 */
[----:B------:R-:W0:Y:S01]  /*d590*/  S2R R7, SR_TID.X ;  /* 0x0000000000077919 */ /* 0x000e220000002100 */
[----:B-1----:R-:W-:Y:S02]  /*d5a0*/  IMAD R2, R19, 0x8, R18 ;  /* 0x0000000813027824 */ /* 0x002fe400078e0212 */
[----:B------:R-:W-:-:S04]  /*d5b0*/  IMAD.MOV.U32 R3, RZ, RZ, 0x8000 ;  /* 0x00008000ff037424 */ /* 0x000fc800078e00ff */
[----:B------:R2:W-:Y:S01]  /*d5c0*/  SYNCS.ARRIVE.TRANS64 RZ, [R2+URZ+0x34850], R3 ;  /* 0x0348500302ff79a7 */ /* 0x0005e2000800003f */
[----:B0-----:R-:W-:-:S04]  /*d5d0*/  LOP3.LUT R7, R7, 0x1f, RZ, 0xc0, !PT ;  /* 0x0000001f07077812 */ /* 0x001fc800078ec0ff */
[----:B------:R-:W-:-:S13]  /*d5e0*/  ISETP.NE.AND P0, PT, R7, RZ, PT ;  /* 0x000000ff0700720c */ /* 0x000fda0003f05270 */
[----:B--2---:R-:W-:Y:S05]  /*d5f0*/  @!P0 BRA `(.L_x_272) ;  /* 0x0000000000048947 */ /* 0x004fea0003800000 */
[----:B------:R-:W-:Y:S01]  /*d600*/  BPT.TRAP 0x1 ;  /* 0x000000040000795c */ /* 0x000fe20000300000 */
.L_x_272:
[----:B------:R-:W-:Y:S05]  /*d610*/  BSYNC B3 ;  /* 0x0000000000037941 */ /* 0x000fea0003800000 */
.L_x_271:
[----:B------:R-:W2:Y:S04]  /*d620*/  LDL R7, [R1+0x18] ;  /* 0x0000180001077983 */ /* 0x000ea80000100800 */
[----:B-1----:R-:W2:Y:S01]  /*d630*/  LDL.LU R2, [R1+0x8] ;  /* 0x0000080001027983 */ /* 0x002ea20000300800 */
[----:B------:R-:W-:Y:S01]  /*d640*/  R2UR UR10, R14 ;  /* 0x000000000e0a72ca */ /* 0x000fe200000e0000 */
[C-C-:B------:R-:W-:Y:S01]  /*d650*/  IMAD R3, R19.reuse, 0x8, R18.reuse ;  /* 0x0000000813037824 */ /* 0x140fe200078e0212 */
[----:B------:R-:W-:Y:S01]  /*d660*/  R2UR UR6, R10 ;  /* 0x000000000a0672ca */ /* 0x000fe200000e0000 */
[----:B------:R-:W-:Y:S01]  /*d670*/  IMAD R8, R19, 0x8000, R18 ;  /* 0x0000800013087824 */ /* 0x000fe200078e0212 */
[----:B------:R-:W-:Y:S01]  /*d680*/  R2UR UR7, R11 ;  /* 0x000000000b0772ca */ /* 0x000fe200000e0000 */
[----:B------:R-:W-:Y:S01]  /*d690*/  UIADD3 UR4, UP0, UR38, 0x470, URZ ;  /* 0x0000047026047890 */ /* 0x000fe2000ff1e03f */
[----:B------:R-:W-:Y:S01]  /*d6a0*/  PLOP3.LUT P0, PT, PT, PT, PT, 0x80, 0x0 ;  /* 0x000000000000781c */ /* 0x000fe20003f0f070 */
[----:B------:R-:W-:-:S02]  /*d6b0*/  VIADD R3, R3, 0x34850 ;  /* 0x0003485003037836 */ /* 0x000fc40000000000 */
[----:B------:R-:W-:Y:S01]  /*d6c0*/  UIADD3.X UR5, URZ, UR39, URZ, UP0, !UPT ;  /* 0x000000273f057290 */ /* 0x000fe200087fe43f */
[----:B--2---:R-:W-:Y:S02]  /*d6d0*/  IMAD R2, R2, 0x80, R7 ;  /* 0x0000008002027824 */ /* 0x004fe400078e0207 */
[----:B------:R-:W-:-:S09]  /*d6e0*/  VIADD R7, R8, 0x400 ;  /* 0x0000040008077836 */ /* 0x000fd20000000000 */
.L_x_273:
        /* <DEDUP_REMOVED lines=9> */
[----:B0-----:R-:W-:Y:S05]  /*d780*/  @P0 BRA.U.ANY `(.L_x_273) ;  /* 0xfffffffd00d80947 */ /* 0x001fea000393ffff */
[----:B------:R-:W-:Y:S01]  /*d790*/  R2UR UR10, R15 ;  /* 0x000000000f0a72ca */ /* 0x000fe200000e0000 */
[----:B------:R-:W-:Y:S01]  /*d7a0*/  VIADD R8, R8, 0x4400 ;  /* 0x0000440008087836 */ /* 0x000fe20000000000 */
[----:B------:R-:W-:Y:S02]  /*d7b0*/  R2UR UR6, R10 ;  /* 0x000000000a0672ca */ /* 0x000fe400000e0000 */
[----:B------:R-:W-:Y:S02]  /*d7c0*/  R2UR UR7, R11 ;  /* 0x000000000b0772ca */ /* 0x000fe400000e0000 */
[----:B------:R-:W-:-:S13]  /*d7d0*/  PLOP3.LUT P0, PT, PT, PT, PT, 0x80, 0x0 ;  /* 0x000000000000781c */ /* 0x000fda0003f0f070 */
.L_x_274:
        /* <DEDUP_REMOVED lines=10> */
[----:B------:R0:W-:Y:S01]  /*d880*/  STL [R1+0x8], R0 ;  /* 0x0000080001007387 */ /* 0x0001e20000100800 */
[----:B------:R-:W-:-:S07]  /*d890*/  IMAD.MOV.U32 R17, RZ, RZ, R5 ;  /* 0x000000ffff117224 */ /* 0x000fce00078e0005 */
.L_x_260:
[----:B------:R-:W-:Y:S05]  /*d8a0*/  BSYNC B1 ;  /* 0x0000000000017941 */ /* 0x000fea0003800000 */
.L_x_259:
[----:B0-----:R-:W2:Y:S01]  /*d8b0*/  LDL.LU R0, [R1+0x38] ;  /* 0x0000380001007983 */ /* 0x001ea20000300800 */
[----:B------:R-:W-:-:S03]  /*d8c0*/  IMAD.MOV.U32 R19, RZ, RZ, R9 ;  /* 0x000000ffff137224 */ /* 0x000fc600078e0009 */
[----:B------:R0:W-:Y:S02]  /*d8d0*/  STL [R1+0x14], R13 ;  /* 0x0000140d01007387 */ /* 0x0001e40000100800 */
[----:B0-2---:R-:W-:-:S07]  /*d8e0*/  VIADD R0, R0, 0xfffffffd ;  /* 0xfffffffd00007836 */ /* 0x005fce0000000000 */
.L_x_258:
[----:B------:R-:W-:Y:S05]  /*d8f0*/  BSYNC B2 ;  /* 0x0000000000027941 */ /* 0x000fea0003800000 */
.L_x_257:
[----:B------:R-:W-:Y:S01]  /*d900*/  VIADD R12, R12, 0xfffffffe ;  /* 0xfffffffe0c0c7836 */ /* 0x000fe20000000000 */
[----:B------:R-:W-:-:S04]  /*d910*/  LOP3.LUT R4, RZ, R4, RZ, 0x33, !PT ;  /* 0x00000004ff047212 */ /* 0x000fc800078e33ff */
[----:B------:R-:W-:-:S13]  /*d920*/  ISETP.NE.AND P0, PT, R12, R4, PT ;  /* 0x000000040c00720c */ /* 0x000fda0003f05270 */
[----:B------:R-:W-:Y:S05]  /*d930*/  @!P0 BRA `(.L_x_256) ;  /* 0x0000001400448947 */ /* 0x000fea0003800000 */
[----:B------:R-:W-:-:S07]  /*d940*/  IMAD.MOV.U32 R9, RZ, RZ, R17 ;  /* 0x000000ffff097224 */ /* 0x000fce00078e0011 */
.L_x_307:
[----:B------:R-:W2:Y:S04]  /*d950*/  LDL R3, [R1+0x1c] ;  /* 0x00001c0001037983 */ /* 0x000ea80000100800 */
[----:B------:R-:W3:Y:S01]  /*d960*/  LDL R2, [R1+0x14] ;  /* 0x0000140001027983 */ /* 0x000ee20000100800 */
[----:B------:R-:W-:Y:S01]  /*d970*/  VIADD R4, R19, 0x1 ;  /* 0x0000000113047836 */ /* 0x000fe20000000000 */
[----:B------:R-:W-:Y:S05]  /*d980*/  YIELD ;  /* 0x0000000000007946 */ /* 0x000fea0003800000 */
[----:B------:R-:W-:Y:S01]  /*d990*/  ISETP.NE.AND P0, PT, R4, 0x2, PT ;  /* 0x000000020400780c */ /* 0x000fe20003f05270 */
[----:B------:R-:W-:Y:S03]  /*d9a0*/  BSSY B1, `(.L_x_275) ;  /* 0x00000a0000017945 */ /* 0x000fe60003800000 */
[----:B------:R-:W-:-:S02]  /*d9b0*/  SEL R5, RZ, 0x1, P0 ;  /* 0x00000001ff057807 */ /* 0x000fc40000000000 */
[----:B------:R-:W-:Y:S02]  /*d9c0*/  SEL R4, R4, RZ, P0 ;  /* 0x000000ff04047207 */ /* 0x000fe40000000000 */
[----:B--2---:R-:W-:Y:S02]  /*d9d0*/  LOP3.LUT P1, RZ, R3, 0x1, RZ, 0xc0, !PT ;  /* 0x0000000103ff7812 */ /* 0x004fe4000782c0ff */
[----:B---3--:R-:W-:-:S11]  /*d9e0*/  LOP3.LUT R5, R2, R5, RZ, 0x3c, !PT ;  /* 0x0000000502057212 */ /* 0x008fd600078e3cff */
[----:B01----:R-:W-:Y:S05]  /*d9f0*/  @!P1 BRA `(.L_x_276) ;  /* 0x0000000800689947 */ /* 0x003fea0003800000 */
        /* <DEDUP_REMOVED lines=13> */
[----:B------:R-:W-:-:S04]  /*dad0*/  @P0 SHF.R.U32.HI R2, RZ, R3, R7 ;  /* 0x00000003ff020219 */ /* 0x000fc80000011607 */
[--C-:B------:R-:W-:Y:S01]  /*dae0*/  SHF.R.S32.HI R3, RZ, 0x1f, R2.reuse ;  /* 0x0000001fff037819 */ /* 0x100fe20000011402 */
[----:B------:R-:W-:-:S04]  /*daf0*/  IMAD.MOV R7, RZ, RZ, -R2 ;  /* 0x000000ffff077224 */ /* 0x000fc800078e0a02 */
[----:B------:R-:W-:Y:S02]  /*db00*/  IMAD R7, R8, R7, R0 ;  /* 0x0000000708077224 */ /* 0x000fe400078e0200 */
[----:B--2---:R-:W-:-:S04]  /*db10*/  IMAD R8, R11, UR6, RZ ;  /* 0x000000060b087c24 */ /* 0x004fc8000f8e02ff */
[C---:B---3--:R-:W-:Y:S02]  /*db20*/  IMAD R8, R10.reuse, UR7, R8 ;  /* 0x000000070a087c24 */ /* 0x048fe4000f8e0208 */
[----:B------:R-:W-:-:S04]  /*db30*/  IMAD.WIDE.U32 R2, R10, UR6, R2 ;  /* 0x000000060a027c25 */ /* 0x000fc8000f8e0002 */
[----:B------:R-:W-:Y:S01]  /*db40*/  IMAD.IADD R3, R8, 0x1, R3 ;  /* 0x0000000108037824 */ /* 0x000fe200078e0203 */
[----:B------:R-:W-:-:S04]  /*db50*/  LEA R8, P0, R2, UR4, 0x2 ;  /* 0x0000000402087c11 */ /* 0x000fc8000f8010ff */
[----:B------:R-:W-:-:S06]  /*db60*/  LEA.HI.X R9, R2, UR5, R3, 0x2, P0 ;  /* 0x0000000502097c11 */ /* 0x000fcc00080f1403 */
[----:B------:R0:W5:Y:S03]  /*db70*/  LDG.E R9, desc[UR40][R8.64] ;  /* 0x0000002808097981 */ /* 0x000166000c1e1900 */
.L_x_277:
[----:B------:R-:W-:Y:S01]  /*db80*/  IMAD R3, R4, 0x8, R18 ;  /* 0x0000000804037824 */ /* 0x000fe200078e0212 */
[----:B------:R-:W-:Y:S01]  /*db90*/  SHF.L.U32 R2, R5, 0x1f, RZ ;  /* 0x0000001f05027819 */ /* 0x000fe200000006ff */
[----:B------:R-:W-:Y:S03]  /*dba0*/  BSSY B2, `(.L_x_278) ;  /* 0x0000003000027945 */ /* 0x000fe60003800000 */
[----:B------:R-:W1:Y:S02]  /*dbb0*/  SYNCS.PHASECHK.TRANS64.TRYWAIT P0, [R3+URZ+0x34840], R2 ;  /* 0x03484002030075a7 */ /* 0x000e64000800017f */
[----:B-1----:R-:W-:Y:S05]  /*dbc0*/  @!P0 BRA `(.L_x_279) ;  /* 0x0000003800608947 */ /* 0x002fea0003800000 */
.L_x_370:
[----:B------:R-:W-:Y:S05]  /*dbd0*/  BSYNC B2 ;  /* 0x0000000000027941 */ /* 0x000fea0003800000 */
.L_x_278:
[----:B0-----:R-:W0:Y:S01]  /*dbe0*/  S2R R8, SR_TID.X ;  /* 0x0000000000087919 */ /* 0x001e220000002100 */
[----:B------:R-:W-:Y:S01]  /*dbf0*/  BSSY B2, `(.L_x_280) ;  /* 0x000000b000027945 */ /* 0x000fe20003800000 */
[----:B0-----:R-:W-:-:S04]  /*dc00*/  LOP3.LUT R8, R8, 0x7f, RZ, 0xc0, !PT ;  /* 0x0000007f08087812 */ /* 0x001fc800078ec0ff */
[----:B------:R-:W-:-:S13]  /*dc10*/  ISETP.NE.AND P1, PT, R8, RZ, PT ;  /* 0x000000ff0800720c */ /* 0x000fda0003f25270 */
[----:B------:R-:W-:Y:S05]  /*dc20*/  @P1 BRA `(.L_x_281) ;  /* 0x00000000001c1947 */ /* 0x000fea0003800000 */
[----:B------:R-:W0:Y:S01]  /*dc30*/  S2R R8, SR_TID.X ;  /* 0x0000000000087919 */ /* 0x000e220000002100 */
[----:B-1----:R-:W-:-:S04]  /*dc40*/  IMAD.MOV.U32 R2, RZ, RZ, 0xc000 ;  /* 0x0000c000ff027424 */ /* 0x002fc800078e00ff */
[----:B------:R2:W-:Y:S01]  /*dc50*/  SYNCS.ARRIVE.TRANS64 RZ, [R3+URZ+0x34830], R2 ;  /* 0x0348300203ff79a7 */ /* 0x0005e2000800003f */
[----:B0-----:R-:W-:-:S04]  /*dc60*/  LOP3.LUT R8, R8, 0x1f, RZ, 0xc0, !PT ;  /* 0x0000001f08087812 */ /* 0x001fc800078ec0ff */
[----:B------:R-:W-:-:S13]  /*dc70*/  ISETP.NE.AND P0, PT, R8, RZ, PT ;  /* 0x000000ff0800720c */ /* 0x000fda0003f05270 */
[----:B--2---:R-:W-:Y:S05]  /*dc80*/  @!P0 BRA `(.L_x_281) ;  /* 0x0000000000048947 */ /* 0x004fea0003800000 */
[----:B------:R-:W-:Y:S01]  /*dc90*/  BPT.TRAP 0x1 ;  /* 0x000000040000795c */ /* 0x000fe20000300000 */
.L_x_281:
[----:B------:R-:W-:Y:S05]  /*dca0*/  BSYNC B2 ;  /* 0x0000000000027941 */ /* 0x000fea0003800000 */
.L_x_280:
        /* <DEDUP_REMOVED lines=12> */
.L_x_282:
        /* <DEDUP_REMOVED lines=10> */
[----:B------:R-:W-:Y:S01]  /*de10*/  IMAD.MOV.U32 R13, RZ, RZ, 0x40 ;  /* 0x00000040ff0d7424 */ /* 0x000fe200078e00ff */
[----:B------:R-:W-:Y:S01]  /*de20*/  PLOP3.LUT P0, PT, PT, PT, PT, 0x80, 0x0 ;  /* 0x000000000000781c */ /* 0x000fe20003f0f070 */
[----:B------:R-:W-:Y:S01]  /*de30*/  VIADD R10, R8, 0x20400 ;  /* 0x00020400080a7836 */ /* 0x000fe20000000000 */
[----:B------:R-:W-:Y:S01]  /*de40*/  UMOV UR6, 0x0 ;  /* 0x0000000000067882 */ /* 0x000fe20000000000 */
[----:B------:R-:W-:Y:S01]  /*de50*/  UMOV UR7, 0x14f00000 ;  /* 0x14f0000000077882 */ /* 0x000fe20000000000 */
[----:B------:R-:W-:-:S15]  /*de60*/  R2UR UR10, R13 ;  /* 0x000000000d0a72ca */ /* 0x000fde00000e0000 */
.L_x_283:
        /* <DEDUP_REMOVED lines=10> */
[----:B------:R-:W-:Y:S01]  /*df10*/  PLOP3.LUT P0, PT, PT, PT, PT, 0x80, 0x0 ;  /* 0x000000000000781c */ /* 0x000fe20003f0f070 */
[----:B------:R-:W-:Y:S01]  /*df20*/  VIADD R8, R8, 0x24400 ;  /* 0x0002440008087836 */ /* 0x000fe20000000000 */
[----:B------:R-:W-:Y:S01]  /*df30*/  UMOV UR6, 0x0 ;  /* 0x0000000000067882 */ /* 0x000fe20000000000 */
[----:B------:R-:W-:Y:S01]  /*df40*/  UMOV UR7, 0x14f00000 ;  /* 0x14f0000000077882 */ /* 0x000fe20000000000 */
[----:B------:R-:W-:-:S09]  /*df50*/  UMOV UR10, 0x80 ;  /* 0x00000080000a7882 */ /* 0x000fd20000000000 */
.L_x_284:
        /* <DEDUP_REMOVED lines=10> */
[----:B------:R-:W2:Y:S01]  /*e000*/  LDL.LU R10, [R1+0x14] ;  /* 0x00001400010a7983 */ /* 0x000ea20000300800 */
[----:B------:R-:W-:Y:S01]  /*e010*/  IMAD R2, R19, 0x8, R6 ;  /* 0x0000000813027824 */ /* 0x000fe200078e0206 */
[----:B------:R-:W-:Y:S01]  /*e020*/  BSSY B2, `(.L_x_285) ;  /* 0x0000004000027945 */ /* 0x000fe20003800000 */
[----:B--2---:R-:W-:-:S04]  /*e030*/  SHF.L.U32 R3, R10, 0x1f, RZ ;  /* 0x0000001f0a037819 */ /* 0x004fc800000006ff */
[----:B------:R-:W0:Y:S02]  /*e040*/  SYNCS.PHASECHK.TRANS64.TRYWAIT P0, [R2+URZ+0x60], R3 ;  /* 0x00006003020075a7 */ /* 0x000e24000800017f */
[----:B0-----:R-:W-:Y:S05]  /*e050*/  @!P0 BRA `(.L_x_286) ;  /* 0x0000003400508947 */ /* 0x001fea0003800000 */
.L_x_371:
[----:B------:R-:W-:Y:S05]  /*e060*/  BSYNC B2 ;  /* 0x0000000000027941 */ /* 0x000fea0003800000 */
.L_x_285:
[----:B------:R-:W-:Y:S01]  /*e070*/  BSSY B2, `(.L_x_287) ;  /* 0x000000b000027945 */ /* 0x000fe20003800000 */
[----:B------:R-:W-:Y:S02]  /*e080*/  IMAD.MOV.U32 R10, RZ, RZ, 0x0 ;  /* 0x00000000ff0a7424 */ /* 0x000fe400078e00ff */
[----:B------:R-:W-:Y:S01]  /*e090*/  IMAD.MOV.U32 R11, RZ, RZ, 0x14f00000 ;  /* 0x14f00000ff0b7424 */ /* 0x000fe200078e00ff */
[----:B------:R-:W-:Y:S06]  /*e0a0*/  @P1 BRA `(.L_x_288) ;  /* 0x00000000001c1947 */ /* 0x000fec0003800000 */
[----:B------:R-:W1:Y:S01]  /*e0b0*/  S2R R8, SR_TID.X ;  /* 0x0000000000087919 */ /* 0x000e620000002100 */
[----:B0-----:R-:W-:-:S04]  /*e0c0*/  IMAD.MOV.U32 R3, RZ, RZ, 0x8000 ;  /* 0x00008000ff037424 */ /* 0x001fc800078e00ff */
[----:B------:R2:W-:Y:S01]  /*e0d0*/  SYNCS.ARRIVE.TRANS64 RZ, [R2+URZ+0x50], R3 ;  /* 0x0000500302ff79a7 */ /* 0x0005e2000800003f */
[----:B-1----:R-:W-:-:S04]  /*e0e0*/  LOP3.LUT R8, R8, 0x1f, RZ, 0xc0, !PT ;  /* 0x0000001f08087812 */ /* 0x002fc800078ec0ff */
[----:B------:R-:W-:-:S13]  /*e0f0*/  ISETP.NE.AND P0, PT, R8, RZ, PT ;  /* 0x000000ff0800720c */ /* 0x000fda0003f05270 */
[----:B--2---:R-:W-:Y:S05]  /*e100*/  @!P0 BRA `(.L_x_288) ;  /* 0x0000000000048947 */ /* 0x004fea0003800000 */
[----:B------:R-:W-:Y:S01]  /*e110*/  BPT.TRAP 0x1 ;  /* 0x000000040000795c */ /* 0x000fe20000300000 */
.L_x_288:
[----:B------:R-:W-:Y:S05]  /*e120*/  BSYNC B2 ;  /* 0x0000000000027941 */ /* 0x000fea0003800000 */
.L_x_287:
[----:B------:R-:W2:Y:S04]  /*e130*/  LDL R8, [R1+0x18] ;  /* 0x0000180001087983 */ /* 0x000ea80000100800 */
[----:B0-----:R-:W2:Y:S01]  /*e140*/  LDL.LU R3, [R1+0x8] ;  /* 0x0000080001037983 */ /* 0x001ea20000300800 */
[----:B------:R-:W-:Y:S01]  /*e150*/  R2UR UR10, R12 ;  /* 0x000000000c0a72ca */ /* 0x000fe200000e0000 */
[----:B------:R-:W-:Y:S01]  /*e160*/  IMAD R19, R19, 0x8000, R18 ;  /* 0x0000800013137824 */ /* 0x000fe200078e0212 */
[----:B------:R-:W-:Y:S01]  /*e170*/  R2UR UR6, R10 ;  /* 0x000000000a0672ca */ /* 0x000fe200000e0000 */
[----:B------:R-:W-:Y:S01]  /*e180*/  UIADD3 UR4, UP0, UR38, 0x470, URZ ;  /* 0x0000047026047890 */ /* 0x000fe2000ff1e03f */
[----:B------:R-:W-:Y:S01]  /*e190*/  R2UR UR7, R11 ;  /* 0x000000000b0772ca */ /* 0x000fe200000e0000 */
[----:B------:R-:W-:Y:S01]  /*e1a0*/  VIADD R2, R2, 0x50 ;  /* 0x0000005002027836 */ /* 0x000fe20000000000 */
[----:B------:R-:W-:Y:S01]  /*e1b0*/  PLOP3.LUT P0, PT, PT, PT, PT, 0x80, 0x0 ;  /* 0x000000000000781c */ /* 0x000fe20003f0f070 */
[----:B------:R-:W-:Y:S01]  /*e1c0*/  UIADD3.X UR5, URZ, UR39, URZ, UP0, !UPT ;  /* 0x000000273f057290 */ /* 0x000fe200087fe43f */
[----:B--2---:R-:W-:-:S02]  /*e1d0*/  IMAD R3, R3, 0x80, R8 ;  /* 0x0000008003037824 */ /* 0x004fc400078e0208 */
[----:B------:R-:W-:-:S09]  /*e1e0*/  VIADD R8, R19, 0x400 ;  /* 0x0000040013087836 */ /* 0x000fd20000000000 */
.L_x_289:
        /* <DEDUP_REMOVED lines=15> */
.L_x_290:
        /* <DEDUP_REMOVED lines=12> */
.L_x_276:
[----:B------:R-:W-:Y:S05]  /*e3a0*/  BSYNC B1 ;  /* 0x0000000000017941 */ /* 0x000fea0003800000 */
.L_x_275:
[----:B------:R-:W2:Y:S01]  /*e3b0*/  LDL R2, [R1+0x1c] ;  /* 0x00001c0001027983 */ /* 0x000ea20000100800 */
[----:B------:R-:W-:Y:S01]  /*e3c0*/  VIADD R19, R4, 0x1 ;  /* 0x0000000104137836 */ /* 0x000fe20000000000 */
[----:B------:R-:W-:Y:S01]  /*e3d0*/  BSSY B1, `(.L_x_291) ;  /* 0x00000a3000017945 */ /* 0x000fe20003800000 */
[----:B0-----:R-:W-:-:S03]  /*e3e0*/  VIADD R7, R0, 0xffffffff ;  /* 0xffffffff00077836 */ /* 0x001fc60000000000 */
[----:B------:R-:W-:-:S04]  /*e3f0*/  ISETP.NE.AND P0, PT, R19, 0x2, PT ;  /* 0x000000021300780c */ /* 0x000fc80003f05270 */
[----:B------:R-:W-:Y:S02]  /*e400*/  SEL R19, R19, RZ, P0 ;  /* 0x000000ff13137207 */ /* 0x000fe40000000000 */
[----:B--2---:R-:W-:Y:S02]  /*e410*/  LOP3.LUT P1, RZ, R2, 0x1, RZ, 0xc0, !PT ;  /* 0x0000000102ff7812 */ /* 0x004fe4000782c0ff */
[----:B------:R-:W-:-:S04]  /*e420*/  SEL R2, RZ, 0x1, P0 ;  /* 0x00000001ff027807 */ /* 0x000fc80000000000 */
[----:B------:R-:W-:-:S05]  /*e430*/  LOP3.LUT R12, R5, R2, RZ, 0x3c, !PT ;  /* 0x00000002050c7212 */ /* 0x000fca00078e3cff */
[----:B------:R0:W-:Y:S02]  /*e440*/  STL [R1+0x14], R12 ;  /* 0x0000140c01007387 */ /* 0x0001e40000100800 */
[----:B------:R-:W-:Y:S05]  /*e450*/  @!P1 BRA `(.L_x_292) ;  /* 0x0000000800689947 */ /* 0x000fea0003800000 */
[----:B------:R-:W-:Y:S01]  /*e460*/  ULDC.64 UR4, c[0x0][0x418] ;  /* 0x0001060000047ab9 */ /* 0x000fe20000000a00 */
[----:B------:R-:W-:Y:S01]  /*e470*/  IMAD.MOV.U32 R8, RZ, RZ, R7 ;  /* 0x000000ffff087224 */ /* 0x000fe200078e0007 */
[----:B------:R-:W-:-:S04]  /*e480*/  ISETP.NE.U32.AND P0, PT, RZ, UR4, PT ;  /* 0x00000004ff007c0c */ /* 0x000fc8000bf05070 */
[----:B------:R-:W-:-:S13]  /*e490*/  ISETP.NE.AND.EX P0, PT, RZ, UR5, PT, P0 ;  /* 0x00000005ff007c0c */ /* 0x000fda000bf05300 */
[----:B------:R-:W-:Y:S05]  /*e4a0*/  @!P0 BRA `(.L_x_293) ;  /* 0x00000000004c8947 */ /* 0x000fea0003800000 */
[----:B------:R-:W2:Y:S01]  /*e4b0*/  LDL R11, [R1+0x20] ;  /* 0x00002000010b7983 */ /* 0x000ea20000100800 */
[----:B------:R-:W1:Y:S01]  /*e4c0*/  LDC R9, c[0x0][0x43c] ;  /* 0x00010f00ff097b82 */ /* 0x000e620000000800 */
[----:B------:R-:W-:Y:S02]  /*e4d0*/  ULDC.64 UR6, c[0x0][0x428] ;  /* 0x00010a0000067ab9 */ /* 0x000fe40000000a00 */
[----:B------:R-:W3:Y:S01]  /*e4e0*/  LDL R10, [R1+0x10] ;  /* 0x00001000010a7983 */ /* 0x000ee20000100800 */
[----:B-1----:R-:W-:-:S13]  /*e4f0*/  ISETP.NE.AND P0, PT, R9, 0x1, PT ;  /* 0x000000010900780c */ /* 0x002fda0003f05270 */
[----:B------:R-:W1:Y:S02]  /*e500*/  @P0 LDC.64 R2, c[0x0][0x440] ;  /* 0x00011000ff020b82 */ /* 0x000e640000000a00 */
[----:B-1----:R-:W-:-:S04]  /*e510*/  @P0 IMAD.HI.U32 R8, R7, R2, RZ ;  /* 0x0000000207080227 */ /* 0x002fc800078e00ff */
        /* <DEDUP_REMOVED lines=10> */
[----:B------:R-:W-:-:S05]  /*e5c0*/  LEA.HI.X R11, R2, UR5, R3, 0x2, P0 ;  /* 0x00000005020b7c11 */ /* 0x000fca00080f1403 */
[----:B------:R1:W5:Y:S04]  /*e5d0*/  LDG.E R9, desc[UR40][R10.64] ;  /* 0x000000280a097981 */ /* 0x000368000c1e1900 */
.L_x_293:
[----:B------:R-:W-:Y:S01]  /*e5e0*/  IMAD R2, R19, 0x8, R18 ;  /* 0x0000000813027824 */ /* 0x000fe200078e0212 */
[----:B------:R-:W-:Y:S01]  /*e5f0*/  SHF.L.U32 R3, R12, 0x1f, RZ ;  /* 0x0000001f0c037819 */ /* 0x000fe200000006ff */
[----:B------:R-:W-:Y:S03]  /*e600*/  BSSY B2, `(.L_x_294) ;  /* 0x0000003000027945 */ /* 0x000fe60003800000 */
[----:B------:R-:W2:Y:S02]  /*e610*/  SYNCS.PHASECHK.TRANS64.TRYWAIT P0, [R2+URZ+0x34840], R3 ;  /* 0x03484003020075a7 */ /* 0x000ea4000800017f */
[----:B--2---:R-:W-:Y:S05]  /*e620*/  @!P0 BRA `(.L_x_295) ;  /* 0x0000002c00f08947 */ /* 0x004fea0003800000 */
.L_x_372:
[----:B------:R-:W-:Y:S05]  /*e630*/  BSYNC B2 ;  /* 0x0000000000027941 */ /* 0x000fea0003800000 */
.L_x_294:
[----:B-1----:R-:W1:Y:S01]  /*e640*/  S2R R10, SR_TID.X ;  /* 0x00000000000a7919 */ /* 0x002e620000002100 */
[----:B------:R-:W-:Y:S01]  /*e650*/  BSSY B2, `(.L_x_296) ;  /* 0x000000b000027945 */ /* 0x000fe20003800000 */
[----:B-1----:R-:W-:-:S04]  /*e660*/  LOP3.LUT R10, R10, 0x7f, RZ, 0xc0, !PT ;  /* 0x0000007f0a0a7812 */ /* 0x002fc800078ec0ff */
[----:B------:R-:W-:-:S13]  /*e670*/  ISETP.NE.AND P1, PT, R10, RZ, PT ;  /* 0x000000ff0a00720c */ /* 0x000fda0003f25270 */
[----:B------:R-:W-:Y:S05]  /*e680*/  @P1 BRA `(.L_x_297) ;  /* 0x00000000001c1947 */ /* 0x000fea0003800000 */
[----:B------:R-:W1:Y:S01]  /*e690*/  S2R R10, SR_TID.X ;  /* 0x00000000000a7919 */ /* 0x000e620000002100 */
[----:B--2---:R-:W-:-:S04]  /*e6a0*/  IMAD.MOV.U32 R3, RZ, RZ, 0xc000 ;  /* 0x0000c000ff037424 */ /* 0x004fc800078e00ff */
[----:B------:R3:W-:Y:S01]  /*e6b0*/  SYNCS.ARRIVE.TRANS64 RZ, [R2+URZ+0x34830], R3 ;  /* 0x0348300302ff79a7 */ /* 0x0007e2000800003f */
[----:B-1----:R-:W-:-:S04]  /*e6c0*/  LOP3.LUT R10, R10, 0x1f, RZ, 0xc0, !PT ;  /* 0x0000001f0a0a7812 */ /* 0x002fc800078ec0ff */
[----:B------:R-:W-:-:S13]  /*e6d0*/  ISETP.NE.AND P0, PT, R10, RZ, PT ;  /* 0x000000ff0a00720c */ /* 0x000fda0003f05270 */
[----:B---3--:R-:W-:Y:S05]  /*e6e0*/  @!P0 BRA `(.L_x_297) ;  /* 0x0000000000048947 */ /* 0x008fea0003800000 */
[----:B------:R-:W-:Y:S01]  /*e6f0*/  BPT.TRAP 0x1 ;  /* 0x000000040000795c */ /* 0x000fe20000300000 */
.L_x_297:
[----:B------:R-:W-:Y:S05]  /*e700*/  BSYNC B2 ;  /* 0x0000000000027941 */ /* 0x000fea0003800000 */
.L_x_296:
[----:B--2---:R-:W2:Y:S01]  /*e710*/  LDL R2, [R1+0x18] ;  /* 0x0000180001027983 */ /* 0x004ea20000100800 */
[----:B0-----:R-:W-:Y:S01]  /*e720*/  IMAD.MOV.U32 R12, RZ, RZ, RZ ;  /* 0x000000ffff0c7224 */ /* 0x001fe200078e00ff */
[----:B------:R-:W-:Y:S01]  /*e730*/  UIADD3 UR4, UP0, UR38, 0x370, URZ ;  /* 0x0000037026047890 */ /* 0x000fe2000ff1e03f */
[C---:B------:R-:W-:Y:S01]  /*e740*/  IMAD R3, R19.reuse, 0x8, R6 ;  /* 0x0000000813037824 */ /* 0x040fe200078e0206 */
[----:B------:R-:W-:Y:S01]  /*e750*/  PLOP3.LUT P0, PT, PT, PT, PT, 0x80, 0x0 ;  /* 0x000000000000781c */ /* 0x000fe20003f0f070 */
[----:B------:R-:W-:Y:S01]  /*e760*/  IMAD R10, R19, 0xc000, R18 ;  /* 0x0000c000130a7824 */ /* 0x000fe200078e0212 */
[----:B------:R-:W-:Y:S01]  /*e770*/  R2UR UR10, R12 ;  /* 0x000000000c0a72ca */ /* 0x000fe200000e0000 */
[----:B------:R-:W-:Y:S01]  /*e780*/  VIADD R3, R3, 0x30 ;  /* 0x0000003003037836 */ /* 0x000fe20000000000 */
[----:B------:R-:W-:Y:S01]  /*e790*/  UIADD3.X UR5, URZ, UR39, URZ, UP0, !UPT ;  /* 0x000000273f057290 */ /* 0x000fe200087fe43f */
[----:B------:R-:W-:Y:S01]  /*e7a0*/  VIADD R11, R10, 0x1c400 ;  /* 0x0001c4000a0b7836 */ /* 0x000fe20000000000 */
[----:B------:R-:W-:Y:S01]  /*e7b0*/  UMOV UR6, 0x0 ;  /* 0x0000000000067882 */ /* 0x000fe20000000000 */
[----:B------:R-:W-:Y:S01]  /*e7c0*/  UMOV UR7, 0x14f00000 ;  /* 0x14f0000000077882 */ /* 0x000fe20000000000 */
[----:B--2---:R-:W-:-:S09]  /*e7d0*/  IMAD R2, R8, 0x80, R2 ;  /* 0x0000008008027824 */ /* 0x004fd200078e0202 */
.L_x_298:
        /* <DEDUP_REMOVED lines=16> */
.L_x_299:
        /* <DEDUP_REMOVED lines=15> */
.L_x_300:
        /* <DEDUP_REMOVED lines=10> */
[----:B------:R-:W-:Y:S01]  /*ea70*/  SHF.L.U32 R5, R5, 0x1f, RZ ;  /* 0x0000001f05057819 */ /* 0x000fe200000006ff */
[----:B------:R-:W-:Y:S01]  /*ea80*/  IMAD R2, R4, 0x8, R6 ;  /* 0x0000000804027824 */ /* 0x000fe200078e0206 */
[----:B------:R-:W-:Y:S03]  /*ea90*/  BSSY B2, `(.L_x_301) ;  /* 0x0000003000027945 */ /* 0x000fe60003800000 */
[----:B------:R-:W0:Y:S02]  /*eaa0*/  SYNCS.PHASECHK.TRANS64.TRYWAIT P0, [R2+URZ+0x60], R5 ;  /* 0x00006005020075a7 */ /* 0x000e24000800017f */
[----:B0-----:R-:W-:Y:S05]  /*eab0*/  @!P0 BRA `(.L_x_302) ;  /* 0x0000002800e08947 */ /* 0x001fea0003800000 */
.L_x_373:
[----:B------:R-:W-:Y:S05]  /*eac0*/  BSYNC B2 ;  /* 0x0000000000027941 */ /* 0x000fea0003800000 */
.L_x_301:
[----:B------:R-:W-:Y:S01]  /*ead0*/  BSSY B2, `(.L_x_303) ;  /* 0x000000b000027945 */ /* 0x000fe20003800000 */
[----:B------:R-:W-:Y:S02]  /*eae0*/  IMAD.MOV.U32 R10, RZ, RZ, 0x0 ;  /* 0x00000000ff0a7424 */ /* 0x000fe400078e00ff */
[----:B------:R-:W-:Y:S01]  /*eaf0*/  IMAD.MOV.U32 R11, RZ, RZ, 0x14f00000 ;  /* 0x14f00000ff0b7424 */ /* 0x000fe200078e00ff */
[----:B------:R-:W-:Y:S06]  /*eb00*/  @P1 BRA `(.L_x_304) ;  /* 0x00000000001c1947 */ /* 0x000fec0003800000 */
[----:B------:R-:W1:Y:S02]  /*eb10*/  S2R R3, SR_TID.X ;  /* 0x0000000000037919 */ /* 0x000e640000002100 */
[----:B-1----:R-:W-:Y:S01]  /*eb20*/  LOP3.LUT R14, R3, 0x1f, RZ, 0xc0, !PT ;  /* 0x0000001f030e7812 */ /* 0x002fe200078ec0ff */
[----:B------:R-:W-:-:S03]  /*eb30*/  IMAD.MOV.U32 R3, RZ, RZ, 0x8000 ;  /* 0x00008000ff037424 */ /* 0x000fc600078e00ff */
[----:B------:R-:W-:Y:S01]  /*eb40*/  ISETP.NE.AND P0, PT, R14, RZ, PT ;  /* 0x000000ff0e00720c */ /* 0x000fe20003f05270 */
[----:B------:R1:W-:-:S12]  /*eb50*/  SYNCS.ARRIVE.TRANS64 RZ, [R2+URZ+0x50], R3 ;  /* 0x0000500302ff79a7 */ /* 0x0003d8000800003f */
[----:B-1----:R-:W-:Y:S05]  /*eb60*/  @!P0 BRA `(.L_x_304) ;  /* 0x0000000000048947 */ /* 0x002fea0003800000 */
[----:B------:R-:W-:Y:S01]  /*eb70*/  BPT.TRAP 0x1 ;  /* 0x000000040000795c */ /* 0x000fe20000300000 */
.L_x_304:
[----:B------:R-:W-:Y:S05]  /*eb80*/  BSYNC B2 ;  /* 0x0000000000027941 */ /* 0x000fea0003800000 */
.L_x_303:
[----:B0-----:R-:W2:Y:S04]  /*eb90*/  LDL R5, [R1+0x18] ;  /* 0x0000180001057983 */ /* 0x001ea80000100800 */
[----:B------:R-:W2:Y:S01]  /*eba0*/  LDL.LU R3, [R1+0x8] ;  /* 0x0000080001037983 */ /* 0x000ea20000300800 */
        /* <DEDUP_REMOVED lines=10> */
.L_x_305:
        /* <DEDUP_REMOVED lines=15> */
.L_x_306:
        /* <DEDUP_REMOVED lines=12> */
.L_x_292:
[----:B------:R-:W-:Y:S05]  /*ee00*/  BSYNC B1 ;  /* 0x0000000000017941 */ /* 0x000fea0003800000 */
.L_x_291:
[----:B------:R-:W2:Y:S01]  /*ee10*/  LDL R2, [R1+0x28] ;  /* 0x0000280001027983 */ /* 0x000ea20000100800 */
[----:B------:R-:W-:Y:S01]  /*ee20*/  VIADD R0, R0, 0xfffffffe ;  /* 0xfffffffe00007836 */ /* 0x000fe20000000000 */
[----:B--2---:R-:W-:-:S13]  /*ee30*/  ISETP.GT.AND P0, PT, R7, R2, PT ;  /* 0x000000020700720c */ /* 0x004fda0003f04270 */
[----:B------:R-:W-:Y:S05]  /*ee40*/  @P0 BRA `(.L_x_307) ;  /* 0xffffffe800c00947 */ /* 0x000fea000383ffff */
.L_x_256:
[----:B------:R-:W-:Y:S05]  /*ee50*/  BSYNC B0 ;  /* 0x0000000000007941 */ /* 0x000fea0003800000 */
.L_x_255:
[----:B------:R-:W3:Y:S01]  /*ee60*/  S2R R2, SR_TID.X ;  /* 0x0000000000027919 */ /* 0x000ee20000002100 */
[----:B------:R-:W-:Y:S01]  /*ee70*/  BSSY B0, `(.L_x_308) ;  /* 0x0000011000007945 */ /* 0x000fe20003800000 */
[----:B---3--:R-:W-:-:S04]  /*ee80*/  LOP3.LUT R3, R2, 0x7f, RZ, 0xc0, !PT ;  /* 0x0000007f02037812 */ /* 0x008fc800078ec0ff */
[----:B------:R-:W-:-:S13]  /*ee90*/  ISETP.NE.AND P0, PT, R3, RZ, PT ;  /* 0x000000ff0300720c */ /* 0x000fda0003f05270 */
[----:B------:R-:W-:Y:S05]  /*eea0*/  @P0 BRA `(.L_x_309) ;  /* 0x0000000000340947 */ /* 0x000fea0003800000 */
[----:B------:R-:W3:Y:S01]  /*eeb0*/  S2R R2, SR_LANEID ;  /* 0x0000000000027919 */ /* 0x000ee20000000000 */
[----:B------:R-:W-:Y:S01]  /*eec0*/  VOTEU.ANY UR4, UPT, PT ;  /* 0x0000000000047886 */ /* 0x000fe200038e0100 */
[----:B--2---:R-:W2:Y:S01]  /*eed0*/  LDC.64 R4, c[0x0][0xc60] ;  /* 0x00031800ff047b82 */ /* 0x004ea20000000a00 */
[----:B------:R-:W3:Y:S02]  /*eee0*/  FLO.U32 R0, UR4 ;  /* 0x0000000400007d00 */ /* 0x000ee400080e0000 */
[----:B---3--:R-:W-:-:S06]  /*eef0*/  ISETP.EQ.U32.AND P0, PT, R0, R2, PT ;  /* 0x000000020000720c */ /* 0x008fcc0003f02070 */
[----:B------:R-:W2:Y:S07]  /*ef00*/  POPC R2, UR4 ;  /* 0x0000000400027d09 */ /* 0x000eae0008000000 */
[----:B--2---:R-:W2:Y:S04]  /*ef10*/  @P0 ATOMG.E.ADD.STRONG.GPU PT, R2, desc[UR40][R4.64], R2 ;  /* 0x00000002040209a8 */ /* 0x004ea800081ee1e8 */
[----:B--2---:R2:W3:Y:S02]  /*ef20*/  SHFL.IDX PT, R2, R2, R0, 0x1f ;  /* 0x00001f0002027589 */ /* 0x0044e400000e0000 */
[----:B--2---:R-:W2:Y:S02]  /*ef30*/  S2R R0, SR_LTMASK ;  /* 0x0000000000007919 */ /* 0x004ea40000003900 */
[----:B--2---:R-:W-:-:S06]  /*ef40*/  LOP3.LUT R0, R0, UR4, RZ, 0xc0, !PT ;  /* 0x0000000400007c12 */ /* 0x004fcc000f8ec0ff */
[----:B------:R-:W3:Y:S02]  /*ef50*/  POPC R0, R0 ;  /* 0x0000000000007309 */ /* 0x000ee40000000000 */
[----:B---3--:R-:W-:-:S05]  /*ef60*/  IADD3 R0, R2, UR36, R0 ;  /* 0x0000002402007c10 */ /* 0x008fca000fffe000 */
[----:B------:R3:W-:Y:S02]  /*ef70*/  STL [R1], R0 ;  /* 0x0000000001007387 */ /* 0x0007e40000100800 */
.L_x_309:
[----:B------:R-:W-:Y:S05]  /*ef80*/  BSYNC B0 ;  /* 0x0000000000007941 */ /* 0x000fea0003800000 */
.L_x_308:
[----:B---3--:R-:W3:Y:S01]  /*ef90*/  LDL R0, [R1+0x1c] ;  /* 0x00001c0001007983 */ /* 0x008ee20000100800 */
[----:B------:R-:W-:Y:S01]  /*efa0*/  BSSY B0, `(.L_x_310) ;  /* 0x000003a000007945 */ /* 0x000fe20003800000 */
[----:B---3--:R-:W-:-:S13]  /*efb0*/  LOP3.LUT P0, RZ, R0, 0x1, RZ, 0xc0, !PT ;  /* 0x0000000100ff7812 */ /* 0x008fda000780c0ff */
[----:B------:R-:W-:Y:S05]  /*efc0*/  @!P0 BRA `(.L_x_311) ;  /* 0x0000000000dc8947 */ /* 0x000fea0003800000 */
[----:B------:R-:W3:Y:S01]  /*efd0*/  LDL R2, [R1+0x14] ;  /* 0x0000140001027983 */ /* 0x000ee20000100800 */
[----:B------:R-:W-:Y:S01]  /*efe0*/  IMAD R0, R19, 0x8, R18 ;  /* 0x0000000813007824 */ /* 0x000fe200078e0212 */
[----:B------:R-:W-:Y:S01]  /*eff0*/  BSSY B1, `(.L_x_312) ;  /* 0x0000005000017945 */ /* 0x000fe20003800000 */
[----:B------:R-:W-:Y:S02]  /*f000*/  ISETP.NE.AND P1, PT, R3, RZ, PT ;  /* 0x000000ff0300720c */ /* 0x000fe40003f25270 */
[----:B---3--:R-:W-:-:S04]  /*f010*/  SHF.L.U32 R2, R2, 0x1f, RZ ;  /* 0x0000001f02027819 */ /* 0x008fc800000006ff */
[----:B------:R-:W3:Y:S02]  /*f020*/  SYNCS.PHASECHK.TRANS64.TRYWAIT P0, [R0+URZ+0x34860], R2 ;  /* 0x03486002000075a7 */ /* 0x000ee4000800017f */
[----:B---3--:R-:W-:Y:S05]  /*f030*/  @!P0 BRA `(.L_x_313) ;  /* 0x0000002400948947 */ /* 0x008fea0003800000 */
.L_x_374:
[----:B------:R-:W-:Y:S05]  /*f040*/  BSYNC B1 ;  /* 0x0000000000017941 */ /* 0x000fea0003800000 */
.L_x_312:
[----:B------:R-:W-:Y:S04]  /*f050*/  BSSY B1, `(.L_x_314) ;  /* 0x0000009000017945 */ /* 0x000fe80003800000 */
[----:B------:R-:W-:Y:S05]  /*f060*/  @P1 BRA `(.L_x_315) ;  /* 0x00000000001c1947 */ /* 0x000fea0003800000 */
[----:B------:R-:W4:Y:S01]  /*f070*/  S2R R3, SR_TID.X ;  /* 0x0000000000037919 */ /* 0x000f220000002100 */
[----:B---3--:R-:W-:-:S04]  /*f080*/  IMAD.MOV.U32 R2, RZ, RZ, 0x8000 ;  /* 0x00008000ff027424 */ /* 0x008fc800078e00ff */
[----:B------:R3:W-:Y:S01]  /*f090*/  SYNCS.ARRIVE.TRANS64 RZ, [R0+URZ+0x34850], R2 ;  /* 0x0348500200ff79a7 */ /* 0x0007e2000800003f */
[----:B----4-:R-:W-:-:S04]  /*f0a0*/  LOP3.LUT R3, R3, 0x1f, RZ, 0xc0, !PT ;  /* 0x0000001f03037812 */ /* 0x010fc800078ec0ff */
[----:B------:R-:W-:-:S13]  /*f0b0*/  ISETP.NE.AND P0, PT, R3, RZ, PT ;  /* 0x000000ff0300720c */ /* 0x000fda0003f05270 */
[----:B---3--:R-:W-:Y:S05]  /*f0c0*/  @!P0 BRA `(.L_x_315) ;  /* 0x0000000000048947 */ /* 0x008fea0003800000 */
[----:B------:R-:W-:Y:S01]  /*f0d0*/  BPT.TRAP 0x1 ;  /* 0x000000040000795c */ /* 0x000fe20000300000 */
.L_x_315:
[----:B------:R-:W-:Y:S05]  /*f0e0*/  BSYNC B1 ;  /* 0x0000000000017941 */ /* 0x000fea0003800000 */
.L_x_314:
[----:B------:R-:W4:Y:S04]  /*f0f0*/  LDL.LU R3, [R1+0x18] ;  /* 0x0000180001037983 */ /* 0x000f280000300800 */
[----:B---3--:R-:W4:Y:S01]  /*f100*/  LDL.LU R2, [R1+0x8] ;  /* 0x0000080001027983 */ /* 0x008f220000300800 */
[----:B------:R-:W-:Y:S01]  /*f110*/  UIADD3 UR4, UP0, UR38, 0x470, URZ ;  /* 0x0000047026047890 */ /* 0x000fe2000ff1e03f */
[----:B------:R-:W-:Y:S01]  /*f120*/  PLOP3.LUT P0, PT, PT, PT, PT, 0x80, 0x0 ;  /* 0x000000000000781c */ /* 0x000fe20003f0f070 */
[----:B------:R-:W-:Y:S01]  /*f130*/  VIADD R0, R0, 0x34850 ;  /* 0x0003485000007836 */ /* 0x000fe20000000000 */
[----:B------:R-:W-:Y:S01]  /*f140*/  UMOV UR6, 0x0 ;  /* 0x0000000000067882 */ /* 0x000fe20000000000 */
[----:B------:R-:W-:Y:S01]  /*f150*/  UIADD3.X UR5, URZ, UR39, URZ, UP0, !UPT ;  /* 0x000000273f057290 */ /* 0x000fe200087fe43f */
[----:B------:R-:W-:Y:S01]  /*f160*/  UMOV UR7, 0x14f00000 ;  /* 0x14f0000000077882 */ /* 0x000fe20000000000 */
[----:B------:R-:W-:Y:S01]  /*f170*/  UMOV UR10, URZ ;  /* 0x0000003f000a7c82 */ /* 0x000fe20008000000 */
[----:B----4-:R-:W-:-:S02]  /*f180*/  IMAD R3, R2, 0x80, R3 ;  /* 0x0000008002037824 */ /* 0x010fc400078e0203 */
[----:B------:R-:W-:-:S04]  /*f190*/  IMAD R2, R19, 0x8000, R18 ;  /* 0x0000800013027824 */ /* 0x000fc800078e0212 */
[----:B------:R-:W-:-:S07]  /*f1a0*/  VIADD R4, R2, 0x400 ;  /* 0x0000040002047836 */ /* 0x000fce0000000000 */
.L_x_316:
        /* <DEDUP_REMOVED lines=9> */
[----:B---3--:R-:W-:Y:S05]  /*f240*/  @P0 BRA.U.ANY `(.L_x_316) ;  /* 0xfffffffd00d80947 */ /* 0x008fea000393ffff */
[----:B------:R-:W-:Y:S01]  /*f250*/  PLOP3.LUT P0, PT, PT, PT, PT, 0x80, 0x0 ;  /* 0x000000000000781c */ /* 0x000fe20003f0f070 */
[----:B------:R-:W-:Y:S01]  /*f260*/  VIADD R2, R2, 0x4400 ;  /* 0x0000440002027836 */ /* 0x000fe20000000000 */
[----:B------:R-:W-:Y:S01]  /*f270*/  UMOV UR6, 0x0 ;  /* 0x0000000000067882 */ /* 0x000fe20000000000 */
[----:B------:R-:W-:Y:S01]  /*f280*/  UMOV UR7, 0x14f00000 ;  /* 0x14f0000000077882 */ /* 0x000fe20000000000 */
[----:B------:R-:W-:-:S09]  /*f290*/  UMOV UR10, 0x40 ;  /* 0x00000040000a7882 */ /* 0x000fd20000000000 */
.L_x_317:
        /* <DEDUP_REMOVED lines=10> */
.L_x_311:
[----:B------:R-:W-:Y:S05]  /*f340*/  BSYNC B0 ;  /* 0x0000000000007941 */ /* 0x000fea0003800000 */
.L_x_310:
[----:B------:R-:W3:Y:S01]  /*f350*/  LDL.LU R4, [R1+0x14] ;  /* 0x0000140001047983 */ /* 0x000ee20000300800 */
[----:B------:R-:W-:-:S05]  /*f360*/  VIADD R19, R19, 0x1 ;  /* 0x0000000113137836 */ /* 0x000fca0000000000 */
[----:B------:R-:W-:-:S04]  /*f370*/  ISETP.NE.AND P0, PT, R19, 0x2, PT ;  /* 0x000000021300780c */ /* 0x000fc80003f05270 */
[----:B------:R-:W-:Y:S02]  /*f380*/  SEL R0, RZ, 0x1, P0 ;  /* 0x00000001ff007807 */ /* 0x000fe40000000000 */
[----:B------:R-:W-:Y:S02]  /*f390*/  SEL R19, R19, RZ, P0 ;  /* 0x000000ff13137207 */ /* 0x000fe40000000000 */
[----:B---3--:R-:W-:-:S05]  /*f3a0*/  LOP3.LUT R4, R4, R0, RZ, 0x3c, !PT ;  /* 0x0000000004047212 */ /* 0x008fca00078e3cff */
[----:B------:R3:W-:Y:S02]  /*f3b0*/  STL [R1+0x14], R4 ;  /* 0x0000140401007387 */ /* 0x0007e40000100800 */
.L_x_235:
[----:B------:R-:W-:Y:S05]  /*f3c0*/  BSYNC B7 ;  /* 0x0000000000077941 */ /* 0x000fea0003800000 */
.L_x_233:
[----:B----4-:R-:W4:Y:S02]  /*f3d0*/  LDL R0, [R1+0x1c] ;  /* 0x00001c0001007983 */ /* 0x010f240000100800 */
[----:B----4-:R-:W-:-:S13]  /*f3e0*/  LOP3.LUT P0, RZ, R0, 0x2, RZ, 0xc0, !PT ;  /* 0x0000000200ff7812 */ /* 0x010fda000780c0ff */
[----:B------:R-:W-:Y:S05]  /*f3f0*/  @!P0 BRA `(.L_x_318) ;  /* 0x00000000002c8947 */ /* 0x000fea0003800000 */
[----:B------:R-:W-:Y:S05]  /*f400*/  WARPSYNC.ALL ;  /* 0x0000000000007948 */ /* 0x000fea0003800000 */
[----:B------:R-:W4:Y:S08]  /*f410*/  S2UR UR5, SR_CgaCtaId ;  /* 0x00000000000579c3 */ /* 0x000f300000008800 */
[----:B------:R-:W-:Y:S06]  /*f420*/  BAR.SYNC.DEFER_BLOCKING 0x5, 0x180 ;  /* 0x0146000000007b1d */ /* 0x000fec0000010000 */
[----:B------:R-:W-:-:S02]  /*f430*/  UMOV UR4, 0x400 ;  /* 0x0000040000047882 */ /* 0x000fc40000000000 */
[----:B----4-:R-:W-:-:S06]  /*f440*/  ULEA UR4, UR5, UR4, 0x18 ;  /* 0x0000000405047291 */ /* 0x010fcc000f8ec03f */
[----:B------:R-:W-:-:S05]  /*f450*/  IMAD.U32 R18, RZ, RZ, UR4 ;  /* 0x00000004ff127e24 */ /* 0x000fca000f8e00ff */
[----:B--23--:R-:W2:Y:S04]  /*f460*/  LDS.128 R4, [R18+0x348d0] ;  /* 0x0348d00012047984 */ /* 0x00cea80000000c00 */
[----:B--2---:R2:W-:Y:S04]  /*f470*/  STL.64 [R1], R4 ;  /* 0x0000000401007387 */ /* 0x0045e80000100a00 */
[----:B------:R2:W-:Y:S01]  /*f480*/  STL.64 [R1+0x8], R6 ;  /* 0x0000080601007387 */ /* 0x0005e20000100a00 */
[----:B------:R-:W-:Y:S06]  /*f490*/  BAR.ARV 0x4, 0x180 ;  /* 0x0106000000007b1d */ /* 0x000fec0000002000 */
[----:B------:R-:W-:Y:S05]  /*f4a0*/  BRA `(.L_x_319) ;  /* 0x0000000c001c7947 */ /* 0x000fea0003800000 */
.L_x_318:
[----:B------:R-:W4:Y:S01]  /*f4b0*/  S2R R0, SR_TID.X ;  /* 0x0000000000007919 */ /* 0x000f220000002100 */
[----:B------:R-:W-:Y:S01]  /*f4c0*/  UMOV UR4, 0xffffffff ;  /* 0xffffffff00047882 */ /* 0x000fe20000000000 */
[----:B----4-:R-:W-:-:S04]  /*f4d0*/  LOP3.LUT R16, R0, 0x1f, RZ, 0xc0, !PT ;  /* 0x0000001f00107812 */ /* 0x010fc800078ec0ff */
[----:B------:R-:W-:Y:S01]  /*f4e0*/  ISETP.NE.AND P0, PT, R16, 0x1f, PT ;  /* 0x0000001f1000780c */ /* 0x000fe20003f05270 */
[----:B------:R-:W-:-:S12]  /*f4f0*/  BRA.DIV UR4, `(.L_x_320) ;  /* 0x0000002204787947 */ /* 0x000fd8000b800000 */
[----:B------:R-:W1:Y:S01]  /*f500*/  LDL.LU R3, [R1] ;  /* 0x0000000001037983 */ /* 0x000e620000300800 */
[----:B------:R-:W-:-:S03]  /*f510*/  ULDC UR4, c[0x0][0xc3c] ;  /* 0x00030f0000047ab9 */ /* 0x000fc60000000800 */
[----:B---3--:R-:W3:Y:S01]  /*f520*/  LDL R4, [R1+0xc] ;  /* 0x00000c0001047983 */ /* 0x008ee20000100800 */
[----:B-1----:R-:W-:Y:S02]  /*f530*/  IMAD.MOV.U32 R10, RZ, RZ, R3 ;  /* 0x000000ffff0a7224 */ /* 0x002fe400078e0003 */
[----:B---3--:R-:W-:-:S05]  /*f540*/  IMAD.IADD R0, R4, 0x1, R16 ;  /* 0x0000000104007824 */ /* 0x008fca00078e0210 */
[----:B------:R-:W-:-:S13]  /*f550*/  ISETP.GE.OR P1, PT, R0, UR4, !P0 ;  /* 0x0000000400007c0c */ /* 0x000fda000c726670 */
[----:B------:R-:W1:Y:S08]  /*f560*/  @!P1 LDC.64 R2, c[0x0][0xc80] ;  /* 0x00032000ff029b82 */ /* 0x000e700000000a00 */
[----:B--2---:R-:W2:Y:S01]  /*f570*/  @!P1 LDC.64 R4, c[0x0][0xc78] ;  /* 0x00031e00ff049b82 */ /* 0x004ea20000000a00 */
[----:B-1----:R-:W-:-:S05]  /*f580*/  @!P1 IMAD.WIDE R2, R0, 0x4, R2 ;  /* 0x0000000400029825 */ /* 0x002fca00078e0202 */
[----:B------:R2:W3:Y:S02]  /*f590*/  @!P1 LDG.E R6, desc[UR40][R2.64] ;  /* 0x0000002802069981 */ /* 0x0004e4000c1e1900 */
[----:B--2---:R-:W-:-:S06]  /*f5a0*/  @!P1 IMAD.WIDE R2, R0, 0x4, R4 ;  /* 0x0000000400029825 */ /* 0x004fcc00078e0204 */
[----:B------:R-:W2:Y:S01]  /*f5b0*/  @!P1 LDG.E R2, desc[UR40][R2.64] ;  /* 0x0000002802029981 */ /* 0x000ea2000c1e1900 */
[----:B------:R-:W-:Y:S01]  /*f5c0*/  IMAD.MOV.U32 R5, RZ, RZ, RZ ;  /* 0x000000ffff057224 */ /* 0x000fe200078e00ff */
[C---:B------:R-:W-:Y:S02]  /*f5d0*/  ISETP.GE.U32.AND P2, PT, R16.reuse, 0x2, PT ;  /* 0x000000021000780c */ /* 0x040fe40003f46070 */
[C---:B------:R-:W-:Y:S01]  /*f5e0*/  ISETP.GE.U32.AND P3, PT, R16.reuse, 0x4, PT ;  /* 0x000000041000780c */ /* 0x040fe20003f66070 */
[----:B------:R-:W-:Y:S01]  /*f5f0*/  SHFL.IDX PT, R0, R10, RZ, 0x1f ;  /* 0x00001fff0a007589 */ /* 0x000fe200000e0000 */
[C---:B------:R-:W-:Y:S02]  /*f600*/  ISETP.GE.U32.AND P4, PT, R16.reuse, 0x8, PT ;  /* 0x000000081000780c */ /* 0x040fe40003f86070 */
[----:B------:R-:W-:Y:S01]  /*f610*/  ISETP.GE.U32.AND P5, PT, R16, 0x10, PT ;  /* 0x000000101000780c */ /* 0x000fe20003fa6070 */
[----:B------:R-:W-:Y:S01]  /*f620*/  SHFL.IDX PT, R8, R10, 0x1, 0x1f ;  /* 0x00201f000a087f89 */ /* 0x000fe200000e0000 */
[----:B---3--:R-:W-:Y:S01]  /*f630*/  @!P1 IMAD.MOV.U32 R5, RZ, RZ, R6 ;  /* 0x000000ffff059224 */ /* 0x008fe200078e0006 */
[----:B------:R-:W-:-:S02]  /*f640*/  CS2R R6, SRZ ;  /* 0x0000000000067805 */ /* 0x000fc4000001ff00 */
[----:B--2---:R-:W-:Y:S01]  /*f650*/  @!P1 IMAD.MOV.U32 R7, RZ, RZ, R2 ;  /* 0x000000ffff079224 */ /* 0x004fe200078e0002 */
[----:B------:R-:W-:-:S03]  /*f660*/  ISETP.NE.AND P1, PT, R16, RZ, PT ;  /* 0x000000ff1000720c */ /* 0x000fc60003f25270 */
[----:B------:R-:W-:-:S05]  /*f670*/  IMAD R2, R7, R5, RZ ;  /* 0x0000000507027224 */ /* 0x000fca00078e02ff */
[----:B------:R-:W1:Y:S02]  /*f680*/  SHFL.UP PT, R3, R2, 0x1, RZ ;  /* 0x0420000002037989 */ /* 0x000e6400000e00ff */
[----:B-1----:R-:W-:-:S05]  /*f690*/  SEL R9, R3, RZ, P1 ;  /* 0x000000ff03097207 */ /* 0x002fca0000800000 */
[----:B------:R-:W-:-:S05]  /*f6a0*/  IMAD.IADD R2, R2, 0x1, R9 ;  /* 0x0000000102027824 */ /* 0x000fca00078e0209 */
        /* <DEDUP_REMOVED lines=12> */
[----:B------:R1:W2:Y:S02]  /*f770*/  SHFL.IDX PT, R9, R2, 0x1f, 0x1f ;  /* 0x03e01f0002097f89 */ /* 0x0002a400000e0000 */
.L_x_384:
[----:B------:R-:W-:Y:S02]  /*f780*/  ULDC UR4, c[0x0][0xc38] ;  /* 0x00030e0000047ab9 */ /* 0x000fe40000000800 */
[----:B------:R-:W-:-:S04]  /*f790*/  IMAD.U32 R3, RZ, RZ, UR4 ;  /* 0x00000004ff037e24 */ /* 0x000fc8000f8e00ff */
[----:B--2---:R-:W-:-:S04]  /*f7a0*/  IMAD R9, R9, R3, RZ ;  /* 0x0000000309097224 */ /* 0x004fc800078e02ff */
[----:B------:R-:W-:-:S05]  /*f7b0*/  IMAD.IADD R4, R8, 0x1, R9 ;  /* 0x0000000108047824 */ /* 0x000fca00078e0209 */
[----:B------:R-:W-:-:S13]  /*f7c0*/  ISETP.GT.AND P6, PT, R4, R0, PT ;  /* 0x000000000400720c */ /* 0x000fda0003fc4270 */
[----:B------:R-:W-:Y:S05]  /*f7d0*/  @P6 BRA `(.L_x_321) ;  /* 0x0000000000ac6947 */ /* 0x000fea0003800000 */
.L_x_324:
[----:B------:R-:W2:Y:S01]  /*f7e0*/  LDL.LU R3, [R1+0xc] ;  /* 0x00000c0001037983 */ /* 0x000ea20000300800 */
[----:B-1----:R-:W1:Y:S01]  /*f7f0*/  LDC R2, c[0x0][0xc3c] ;  /* 0x00030f00ff027b82 */ /* 0x002e620000000800 */
[----:B--2---:R-:W-:-:S05]  /*f800*/  VIADD R3, R3, 0x1f ;  /* 0x0000001f03037836 */ /* 0x004fca0000000000 */
[----:B-1----:R-:W-:-:S13]  /*f810*/  ISETP.GE.AND P6, PT, R3, R2, PT ;  /* 0x000000020300720c */ /* 0x002fda0003fc6270 */
[----:B------:R-:W-:Y:S05]  /*f820*/  @P6 BRA `(.L_x_322) ;  /* 0x0000000400d46947 */ /* 0x000fea0003800000 */
[----:B------:R-:W1:Y:S01]  /*f830*/  S2R R5, SR_TID.X ;  /* 0x0000000000057919 */ /* 0x000e620000002100 */
[----:B------:R2:W-:Y:S01]  /*f840*/  STL [R1+0xc], R3 ;  /* 0x00000c0301007387 */ /* 0x0005e20000100800 */
[----:B-1----:R-:W-:-:S05]  /*f850*/  LOP3.LUT R5, R5, 0x1f, RZ, 0xc0, !PT ;  /* 0x0000001f05057812 */ /* 0x002fca00078ec0ff */
[----:B------:R-:W-:Y:S02]  /*f860*/  IMAD.IADD R7, R3, 0x1, R5 ;  /* 0x0000000103077824 */ /* 0x000fe400078e0205 */
[----:B------:R-:W-:-:S03]  /*f870*/  IMAD.MOV.U32 R5, RZ, RZ, RZ ;  /* 0x000000ffff057224 */ /* 0x000fc600078e00ff */
[----:B------:R-:W-:-:S13]  /*f880*/  ISETP.GE.OR P6, PT, R7, R2, !P0 ;  /* 0x000000020700720c */ /* 0x000fda00047c6670 */
[----:B--2---:R-:W1:Y:S02]  /*f890*/  @!P6 LDC.64 R2, c[0x0][0xc80] ;  /* 0x00032000ff02eb82 */ /* 0x004e640000000a00 */
[----:B-1----:R-:W-:-:S05]  /*f8a0*/  @!P6 IMAD.WIDE R2, R7, 0x4, R2 ;  /* 0x000000040702e825 */ /* 0x002fca00078e0202 */
[----:B------:R1:W2:Y:S02]  /*f8b0*/  @!P6 LDG.E R5, desc[UR40][R2.64] ;  /* 0x000000280205e981 */ /* 0x0002a4000c1e1900 */
[----:B-1----:R-:W1:Y:S02]  /*f8c0*/  @!P6 LDC.64 R2, c[0x0][0xc78] ;  /* 0x00031e00ff02eb82 */ /* 0x002e640000000a00 */
[----:B-1----:R-:W-:-:S04]  /*f8d0*/  @!P6 IMAD.WIDE R2, R7, 0x4, R2 ;  /* 0x000000040702e825 */ /* 0x002fc800078e0202 */
[----:B------:R-:W-:-:S06]  /*f8e0*/  IMAD.MOV.U32 R7, RZ, RZ, RZ ;  /* 0x000000ffff077224 */ /* 0x000fcc00078e00ff */
[----:B------:R-:W2:Y:S01]  /*f8f0*/  @!P6 LDG.E R7, desc[UR40][R2.64] ;  /* 0x000000280207e981 */ /* 0x000ea2000c1e1900 */
[----:B------:R-:W-:Y:S01]  /*f900*/  UMOV UR4, 0xffffffff ;  /* 0xffffffff00047882 */ /* 0x000fe20000000000 */
[----:B--2---:R-:W-:Y:S02]  /*f910*/  IMAD R2, R7, R5, RZ ;  /* 0x0000000507027224 */ /* 0x004fe400078e02ff */
[----:B------:R-:W-:Y:S05]  /*f920*/  BRA.DIV UR4, `(.L_x_323) ;  /* 0x0000002204c87947 */ /* 0x000fea000b800000 */
        /* <DEDUP_REMOVED lines=16> */
.L_x_392:
[----:B------:R-:W-:Y:S02]  /*fa30*/  ULDC UR4, c[0x0][0xc38] ;  /* 0x00030e0000047ab9 */ /* 0x000fe40000000800 */
[----:B------:R-:W-:-:S04]  /*fa40*/  IMAD.U32 R3, RZ, RZ, UR4 ;  /* 0x00000004ff037e24 */ /* 0x000fc8000f8e00ff */
[----:B--2---:R-:W-:-:S04]  /*fa50*/  IMAD R9, R9, R3, RZ ;  /* 0x0000000309097224 */ /* 0x004fc800078e02ff */
[----:B------:R-:W-:-:S05]  /*fa60*/  IMAD.IADD R4, R9, 0x1, R4 ;  /* 0x0000000109047824 */ /* 0x000fca00078e0204 */
[----:B------:R-:W-:-:S13]  /*fa70*/  ISETP.GT.AND P6, PT, R4, R0, PT ;  /* 0x000000000400720c */ /* 0x000fda0003fc4270 */
[----:B------:R-:W-:Y:S05]  /*fa80*/  @!P6 BRA `(.L_x_324) ;  /* 0xfffffffc0054e947 */ /* 0x000fea000383ffff */
.L_x_321:
[----:B------:R-:W-:Y:S01]  /*fa90*/  IMAD.IADD R9, R4, 0x1, -R9 ;  /* 0x0000000104097824 */ /* 0x000fe200078e0a09 */
[----:B------:R-:W-:-:S03]  /*faa0*/  UMOV UR4, 0xffffffff ;  /* 0xffffffff00047882 */ /* 0x000fc60000000000 */
[----:B------:R-:W-:-:S05]  /*fab0*/  IMAD R4, R2, R3, R9 ;  /* 0x0000000302047224 */ /* 0x000fca00078e0209 */
[----:B------:R-:W-:Y:S01]  /*fac0*/  ISETP.GT.AND P6, PT, R4, R0, PT ;  /* 0x000000000400720c */ /* 0x000fe20003fc4270 */
[----:B------:R-:W-:-:S12]  /*fad0*/  BRA.DIV UR4, `(.L_x_325) ;  /* 0x0000002604347947 */ /* 0x000fd8000b800000 */
[----:B------:R-:W-:-:S04]  /*fae0*/  VOTE.ANY R8, PT, !P6 ;  /* 0x0000000000087806 */ /* 0x000fc800070e0100 */
[----:B------:R-:W2:Y:S02]  /*faf0*/  POPC R4, R8 ;  /* 0x0000000800047309 */ /* 0x000ea40000000000 */
[----:B--2---:R2:W3:Y:S04]  /*fb00*/  SHFL.IDX PT, R5, R5, R4, 0x1f ;  /* 0x00001f0405057589 */ /* 0x0044e800000e0000 */
[----:B------:R2:W4:Y:S02]  /*fb10*/  SHFL.IDX PT, R7, R7, R4, 0x1f ;  /* 0x00001f0407077589 */ /* 0x00052400000e0000 */
.L_x_397:
[----:B------:R-:W-:-:S13]  /*fb20*/  ISETP.NE.AND P0, PT, R8, RZ, PT ;  /* 0x000000ff0800720c */ /* 0x000fda0003f05270 */
[----:B------:R-:W-:Y:S05]  /*fb30*/  @!P0 BRA `(.L_x_326) ;  /* 0x0000000000148947 */ /* 0x000fea0003800000 */
[----:B------:R-:W-:Y:S01]  /*fb40*/  UMOV UR4, 0xffffffff ;  /* 0xffffffff00047882 */ /* 0x000fe20000000000 */
[----:B0-----:R-:W-:Y:S02]  /*fb50*/  VIADD R12, R4, 0xffffffff ;  /* 0xffffffff040c7836 */ /* 0x001fe40000000000 */
[----:B------:R-:W-:Y:S05]  /*fb60*/  BRA.DIV UR4, `(.L_x_327) ;  /* 0x00000026046c7947 */ /* 0x000fea000b800000 */
[----:B-1----:R0:W1:Y:S02]  /*fb70*/  SHFL.IDX PT, R2, R2, R12, 0x1f ;  /* 0x00001f0c02027589 */ /* 0x00206400000e0000 */
.L_x_400:
[----:B-1----:R-:W-:-:S07]  /*fb80*/  IMAD.MOV.U32 R6, RZ, RZ, R2 ;  /* 0x000000ffff067224 */ /* 0x002fce00078e0002 */
.L_x_326:
[----:B------:R-:W5:Y:S01]  /*fb90*/  LDL.LU R10, [R1+0xc] ;  /* 0x00000c00010a7983 */ /* 0x000f620000300800 */
[----:B------:R-:W-:Y:S01]  /*fba0*/  IMAD R9, R6, R3, R9 ;  /* 0x0000000306097224 */ /* 0x000fe200078e0209 */
[----:B---3--:R-:W-:-:S03]  /*fbb0*/  IABS R6, R5 ;  /* 0x0000000500067213 */ /* 0x008fc60000000000 */
[----:B------:R-:W-:Y:S01]  /*fbc0*/  IMAD.IADD R0, R0, 0x1, -R9 ;  /* 0x0000000100007824 */ /* 0x000fe200078e0a09 */
[----:B-1----:R-:W1:Y:S01]  /*fbd0*/  I2F.RP R2, R6 ;  /* 0x0000000600027306 */ /* 0x002e620000209400 */
[----:B------:R3:W-:Y:S02]  /*fbe0*/  STL [R1], R9 ;  /* 0x0000000901007387 */ /* 0x0007e40000100800 */
[----:B---3--:R-:W-:-:S05]  /*fbf0*/  IABS R9, R5 ;  /* 0x0000000500097213 */ /* 0x008fca0000000000 */
[----:B-1----:R-:W1:Y:S01]  /*fc00*/  MUFU.RCP R2, R2 ;  /* 0x0000000200027308 */ /* 0x002e620000001000 */
[----:B------:R-:W-:Y:S02]  /*fc10*/  IMAD.MOV R9, RZ, RZ, -R9 ;  /* 0x000000ffff097224 */ /* 0x000fe400078e0a09 */
[----:B-1----:R-:W-:-:S05]  /*fc20*/  VIADD R2, R2, 0xffffffe ;  /* 0x0ffffffe02027836 */ /* 0x002fca0000000000 */
[----:B------:R-:W1:Y:S02]  /*fc30*/  F2I.FTZ.U32.TRUNC.NTZ R3, R2 ;  /* 0x0000000200037305 */ /* 0x000e64000021f000 */
[----:B-1----:R-:W-:-:S04]  /*fc40*/  IMAD.MOV R2, RZ, RZ, -R3 ;  /* 0x000000ffff027224 */ /* 0x002fc800078e0a03 */
[----:B------:R-:W-:Y:S02]  /*fc50*/  IMAD R8, R2, R6, RZ ;  /* 0x0000000602087224 */ /* 0x000fe400078e02ff */
[----:B------:R-:W-:-:S04]  /*fc60*/  IMAD.MOV.U32 R2, RZ, RZ, RZ ;  /* 0x000000ffff027224 */ /* 0x000fc800078e00ff */
[----:B------:R-:W-:Y:S01]  /*fc70*/  IMAD.HI.U32 R2, R3, R8, R2 ;  /* 0x0000000803027227 */ /* 0x000fe200078e0002 */
[----:B------:R-:W-:-:S05]  /*fc80*/  IABS R3, R0 ;  /* 0x0000000000037213 */ /* 0x000fca0000000000 */
[----:B------:R-:W-:-:S04]  /*fc90*/  IMAD.HI.U32 R8, R2, R3, RZ ;  /* 0x0000000302087227 */ /* 0x000fc800078e00ff */
[----:B------:R-:W-:-:S05]  /*fca0*/  IMAD R3, R8, R9, R3 ;  /* 0x0000000908037224 */ /* 0x000fca00078e0203 */
[----:B------:R-:W-:-:S13]  /*fcb0*/  ISETP.GT.U32.AND P1, PT, R6, R3, PT ;  /* 0x000000030600720c */ /* 0x000fda0003f24070 */
[----:B------:R-:W-:Y:S02]  /*fcc0*/  @!P1 IMAD.IADD R3, R3, 0x1, -R6 ;  /* 0x0000000103039824 */ /* 0x000fe400078e0a06 */
[----:B------:R-:W-:Y:S01]  /*fcd0*/  @!P1 VIADD R8, R8, 0x1 ;  /* 0x0000000108089836 */ /* 0x000fe20000000000 */
[----:B------:R-:W-:Y:S02]  /*fce0*/  ISETP.NE.AND P1, PT, R5, RZ, PT ;  /* 0x000000ff0500720c */ /* 0x000fe40003f25270 */
[----:B------:R-:W-:Y:S02]  /*fcf0*/  ISETP.GE.U32.AND P0, PT, R3, R6, PT ;  /* 0x000000060300720c */ /* 0x000fe40003f06070 */
[----:B----4-:R-:W-:-:S04]  /*fd00*/  IABS R6, R7 ;  /* 0x0000000700067213 */ /* 0x010fc80000000000 */
[----:B------:R-:W1:Y:S07]  /*fd10*/  I2F.RP R2, R6 ;  /* 0x0000000600027306 */ /* 0x000e6e0000209400 */
[----:B------:R-:W-:Y:S01]  /*fd20*/  @P0 VIADD R8, R8, 0x1 ;  /* 0x0000000108080836 */ /* 0x000fe20000000000 */
[----:B-1----:R-:W1:Y:S02]  /*fd30*/  MUFU.RCP R2, R2 ;  /* 0x0000000200027308 */ /* 0x002e640000001000 */
[----:B-1----:R-:W-:-:S06]  /*fd40*/  VIADD R2, R2, 0xffffffe ;  /* 0x0ffffffe02027836 */ /* 0x002fcc0000000000 */
[----:B------:R-:W1:Y:S02]  /*fd50*/  F2I.FTZ.U32.TRUNC.NTZ R3, R2 ;  /* 0x0000000200037305 */ /* 0x000e64000021f000 */
[----:B-1----:R-:W-:-:S04]  /*fd60*/  IMAD.MOV R2, RZ, RZ, -R3 ;  /* 0x000000ffff027224 */ /* 0x002fc800078e0a03 */
[----:B------:R-:W-:Y:S02]  /*fd70*/  IMAD R9, R2, R6, RZ ;  /* 0x0000000602097224 */ /* 0x000fe400078e02ff */
[----:B------:R-:W-:-:S04]  /*fd80*/  IMAD.MOV.U32 R2, RZ, RZ, RZ ;  /* 0x000000ffff027224 */ /* 0x000fc800078e00ff */
[----:B------:R-:W-:Y:S01]  /*fd90*/  IMAD.HI.U32 R2, R3, R9, R2 ;  /* 0x0000000903027227 */ /* 0x000fe200078e0002 */
[----:B------:R-:W-:Y:S02]  /*fda0*/  LOP3.LUT R3, R0, R5, RZ, 0x3c, !PT ;  /* 0x0000000500037212 */ /* 0x000fe400078e3cff */
[----:B------:R-:W-:Y:S02]  /*fdb0*/  IABS R9, R7 ;  /* 0x0000000700097213 */ /* 0x000fe40000000000 */
[----:B------:R-:W-:-:S03]  /*fdc0*/  ISETP.GE.AND P2, PT, R3, RZ, PT ;  /* 0x000000ff0300720c */ /* 0x000fc60003f46270 */
[----:B------:R-:W-:-:S10]  /*fdd0*/  IMAD.MOV R9, RZ, RZ, -R9 ;  /* 0x000000ffff097224 */ /* 0x000fd400078e0a09 */
[----:B------:R-:W-:Y:S01]  /*fde0*/  @!P2 IMAD.MOV R8, RZ, RZ, -R8 ;  /* 0x000000ffff08a224 */ /* 0x000fe200078e0a08 */
[----:B------:R-:W-:-:S04]  /*fdf0*/  @!P1 LOP3.LUT R8, RZ, R5, RZ, 0x33, !PT ;  /* 0x00000005ff089212 */ /* 0x000fc800078e33ff */
[-C--:B------:R-:W-:Y:S01]  /*fe00*/  IABS R3, R8.reuse ;  /* 0x0000000800037213 */ /* 0x080fe20000000000 */
[----:B------:R-:W-:-:S04]  /*fe10*/  IMAD R5, R5, R8, RZ ;  /* 0x0000000805057224 */ /* 0x000fc800078e02ff */
[----:B------:R-:W-:-:S04]  /*fe20*/  IMAD.HI.U32 R2, R2, R3, RZ ;  /* 0x0000000302027227 */ /* 0x000fc800078e00ff */
[----:B------:R-:W-:-:S05]  /*fe30*/  IMAD R3, R2, R9, R3 ;  /* 0x0000000902037224 */ /* 0x000fca00078e0203 */
[----:B------:R-:W-:-:S13]  /*fe40*/  ISETP.GT.U32.AND P1, PT, R6, R3, PT ;  /* 0x000000030600720c */ /* 0x000fda0003f24070 */
[----:B------:R-:W-:Y:S02]  /*fe50*/  @!P1 IMAD.IADD R3, R3, 0x1, -R6 ;  /* 0x0000000103039824 */ /* 0x000fe400078e0a06 */
        /* <DEDUP_REMOVED lines=11> */
[----:B-----5:R-:W-:Y:S02]  /*ff10*/  IMAD.IADD R10, R4, 0x1, R10 ;  /* 0x00000001040a7824 */ /* 0x020fe400078e020a */
[----:B--2---:R-:W-:Y:S02]  /*ff20*/  IMAD.IADD R4, R0, 0x1, -R5 ;  /* 0x0000000100047824 */ /* 0x004fe400078e0a05 */
[----:B------:R-:W-:-:S05]  /*ff30*/  IMAD R0, R3, 0x10000, R2 ;  /* 0x0001000003007824 */ /* 0x000fca00078e0202 */
[----:B------:R1:W-:Y:S04]  /*ff40*/  STL [R1+0x8], R0 ;  /* 0x0000080001007387 */ /* 0x0003e80000100800 */
[----:B------:R1:W-:Y:S04]  /*ff50*/  STL [R1+0xc], R10 ;  /* 0x00000c0a01007387 */ /* 0x0003e80000100800 */
[----:B------:R1:W-:Y:S01]  /*ff60*/  STL [R1+0x4], R4 ;  /* 0x0000040401007387 */ /* 0x0003e20000100800 */
[----:B------:R-:W-:Y:S05]  /*ff70*/  BRA `(.L_x_328) ;  /* 0x0000000000287947 */ /* 0x000fea0003800000 */
.L_x_322:
[----:B------:R-:W-:Y:S01]  /*ff80*/  UMOV UR4, URZ ;  /* 0x0000003f00047c82 */ /* 0x000fe20008000000 */
[----:B------:R-:W-:Y:S01]  /*ff90*/  ULDC UR6, c[0x0][0xc3c] ;  /* 0x00030f0000067ab9 */ /* 0x000fe20000000800 */
[----:B------:R-:W-:Y:S01]  /*ffa0*/  UMOV UR5, URZ ;  /* 0x0000003f00057c82 */ /* 0x000fe20008000000 */
[----:B------:R1:W-:Y:S01]  /*ffb0*/  STL [R1], R0 ;  /* 0x0000000001007387 */ /* 0x0003e20000100800 */
[----:B------:R-:W-:Y:S02]  /*ffc0*/  IMAD.U32 R3, RZ, RZ, UR4 ;  /* 0x00000004ff037e24 */ /* 0x000fe4000f8e00ff */
[----:B------:R-:W-:-:S03]  /*ffd0*/  IMAD.U32 R2, RZ, RZ, UR5 ;  /* 0x00000005ff027e24 */ /* 0x000fc6000f8e00ff */
[----:B------:R2:W-:Y:S01]  /*ffe0*/  STL [R1+0x4], R3 ;  /* 0x0000040301007387 */ /* 0x0005e20000100800 */
[----:B-1----:R-:W-:-:S05]  /*fff0*/  IMAD.U32 R0, RZ, RZ, UR6 ;  /* 0x00000006ff007e24 */ /* 0x002fca000f8e00ff */
[----:B------:R2:W-:Y:S04]  /*10000*/  STL [R1+0xc], R0 ;  /* 0x00000c0001007387 */ /* 0x0005e80000100800 */
[----:B------:R2:W-:Y:S02]  /*10010*/  STL [R1+0x8], R2 ;  /* 0x0000080201007387 */ /* 0x0005e40000100800 */
.L_x_328:
[----:B--2---:R-:W2:Y:S04]  /*10020*/  LDL R3, [R1+0x8] ;  /* 0x0000080001037983 */ /* 0x004ea80000100800 */
[----:B------:R-:W3:Y:S04]  /*10030*/  LDL R2, [R1+0xc] ;  /* 0x00000c0001027983 */ /* 0x000ee80000100800 */
[----:B-1----:R-:W4:Y:S04]  /*10040*/  LDL R4, [R1] ;  /* 0x0000000001047983 */ /* 0x002f280000100800 */
[----:B------:R-:W4:Y:S01]  /*10050*/  LDL R5, [R1+0x4] ;  /* 0x0000040001057983 */ /* 0x000f220000100800 */
[----:B------:R-:W-:Y:S05]  /*10060*/  WARPSYNC.ALL ;  /* 0x0000000000007948 */ /* 0x000fea0003800000 */
[----:B------:R-:W1:Y:S02]  /*10070*/  S2R R0, SR_TID.X ;  /* 0x0000000000007919 */ /* 0x000e640000002100 */
[----:B-1----:R-:W-:Y:S01]  /*10080*/  LOP3.LUT R0, R0, 0x1f, RZ, 0xc0, !PT ;  /* 0x0000001f00007812 */ /* 0x002fe200078ec0ff */
[----:B------:R-:W-:Y:S03]  /*10090*/  BAR.SYNC.DEFER_BLOCKING 0x4, 0x180 ;  /* 0x0106000000007b1d */ /* 0x000fe60000010000 */
[----:B------:R-:W-:-:S13]  /*100a0*/  ISETP.NE.AND P0, PT, R0, RZ, PT ;  /* 0x000000ff0000720c */ /* 0x000fda0003f05270 */
[----:B------:R-:W-:Y:S01]  /*100b0*/  @!P0 MOV R0, 0x400 ;  /* 0x0000040000008802 */ /* 0x000fe20000000f00 */
[----:B--2---:R-:W-:Y:S02]  /*100c0*/  IMAD.MOV.U32 R6, RZ, RZ, R3 ;  /* 0x000000ffff067224 */ /* 0x004fe400078e0003 */
[----:B------:R-:W1:Y:S01]  /*100d0*/  @!P0 S2R R3, SR_CgaCtaId ;  /* 0x0000000000038919 */ /* 0x000e620000008800 */
[----:B---3--:R-:W-:Y:S01]  /*100e0*/  IMAD.MOV.U32 R7, RZ, RZ, R2 ;  /* 0x000000ffff077224 */ /* 0x008fe200078e0002 */
[----:B-1----:R-:W-:-:S05]  /*100f0*/  @!P0 LEA R18, R3, R0, 0x18 ;  /* 0x0000000003128211 */ /* 0x002fca00078ec0ff */
[----:B----4-:R1:W-:Y:S01]  /*10100*/  @!P0 STS.128 [R18+0x348d0], R4 ;  /* 0x0348d00412008388 */ /* 0x0103e20000000c00 */
[----:B------:R-:W-:Y:S06]  /*10110*/  BAR.ARV 0x5, 0x180 ;  /* 0x0146000000007b1d */ /* 0x000fec0000002000 */
.L_x_319:
[----:B------:R-:W3:Y:S01]  /*10120*/  LDL R0, [R1+0xc] ;  /* 0x00000c0001007983 */ /* 0x000ee20000100800 */
[----:B------:R-:W-:Y:S02]  /*10130*/  ULDC UR4, c[0x0][0xc3c] ;  /* 0x00030f0000047ab9 */ /* 0x000fe40000000800 */
[----:B---3--:R-:W-:-:S13]  /*10140*/  ISETP.GE.AND P0, PT, R0, UR4, PT ;  /* 0x0000000400007c0c */ /* 0x008fda000bf06270 */
[----:B------:R-:W-:Y:S05]  /*10150*/  @!P0 BRA `(.L_x_329) ;  /* 0xffffffa800708947 */ /* 0x000fea000383ffff */
[----:B------:R-:W-:Y:S05]  /*10160*/  BSYNC B8 ;  /* 0x0000000000087941 */ /* 0x000fea0003800000 */
.L_x_227:
[----:B-1----:R-:W3:Y:S01]  /*10170*/  LDL.LU R0, [R1+0x48] ;  /* 0x0000480001007983 */ /* 0x002ee20000300800 */
[----:B------:R-:W-:Y:S01]  /*10180*/  BSSY B0, `(.L_x_330) ;  /* 0x000000b000007945 */ /* 0x000fe20003800000 */
[----:B--2---:R-:W1:Y:S01]  /*10190*/  S2R R5, SR_CgaCtaId ;  /* 0x0000000000057919 */ /* 0x004e620000008800 */
[----:B---3--:R-:W-:-:S05]  /*101a0*/  VIADD R0, R0, 0x1 ;  /* 0x0000000100007836 */ /* 0x008fca0000000000 */
[----:B0-----:R-:W-:-:S04]  /*101b0*/  LEA.HI R2, R0, R0, RZ, 0x1 ;  /* 0x0000000000027211 */ /* 0x001fc800078f08ff */
[----:B------:R-:W-:-:S05]  /*101c0*/  LOP3.LUT R3, R2, 0xfffffffe, RZ, 0xc0, !PT ;  /* 0xfffffffe02037812 */ /* 0x000fca00078ec0ff */
[----:B------:R-:W-:Y:S01]  /*101d0*/  IMAD.IADD R3, R0, 0x1, -R3 ;  /* 0x0000000100037824 */ /* 0x000fe200078e0a03 */
[----:B------:R-:W-:-:S04]  /*101e0*/  MOV R0, 0x400 ;  /* 0x0000040000007802 */ /* 0x000fc80000000f00 */
[----:B-1----:R-:W-:Y:S02]  /*101f0*/  LEA R0, R5, R0, 0x18 ;  /* 0x0000000005007211 */ /* 0x002fe400078ec0ff */
[----:B------:R-:W-:-:S04]  /*10200*/  SHF.L.U32 R3, R3, 0x1f, RZ ;  /* 0x0000001f03037819 */ /* 0x000fc800000006ff */
[----:B------:R-:W0:Y:S02]  /*10210*/  SYNCS.PHASECHK.TRANS64.TRYWAIT P0, [R0+URZ+0x34820], R3 ;  /* 0x03482003000075a7 */ /* 0x000e24000800017f */
[----:B0-----:R-:W-:Y:S05]  /*10220*/  @!P0 BRA `(.L_x_331) ;  /* 0x0000001c00e48947 */ /* 0x001fea0003800000 */
.L_x_401:
[----:B------:R-:W-:Y:S05]  /*10230*/  BSYNC B0 ;  /* 0x0000000000007941 */ /* 0x000fea0003800000 */
.L_x_330:
[----:B------:R-:W-:-:S03]  /*10240*/  UMOV UR4, 0xffffffff ;  /* 0xffffffff00047882 */ /* 0x000fc60000000000 */
[----:B------:R-:W-:Y:S05]  /*10250*/  BRA.DIV UR4, `(.L_x_332) ;  /* 0x0000001e04ec7947 */ /* 0x000fea000b800000 */
[----:B------:R-:W1:Y:S02]  /*10260*/  S2R R2, SR_TID.X ;  /* 0x0000000000027919 */ /* 0x000e640000002100 */
[----:B-1----:R-:W-:-:S04]  /*10270*/  SHF.R.U32.HI R2, RZ, 0x5, R2 ;  /* 0x00000005ff027819 */ /* 0x002fc80000011602 */
[----:B------:R-:W-:-:S05]  /*10280*/  LOP3.LUT R2, R2, 0x3, RZ, 0xc0, !PT ;  /* 0x0000000302027812 */ /* 0x000fca00078ec0ff */
[----:B------:R1:W2:Y:S02]  /*10290*/  SHFL.IDX PT, R14, R2, RZ, 0x1f ;  /* 0x00001fff020e7589 */ /* 0x0002a400000e0000 */
.L_x_404:
[----:B--2---:R-:W-:Y:S01]  /*102a0*/  ISETP.NE.AND P0, PT, R14, RZ, PT ;  /* 0x000000ff0e00720c */ /* 0x004fe20003f05270 */
[----:B------:R-:W-:-:S12]  /*102b0*/  BSSY B0, `(.L_x_333) ;  /* 0x0000025000007945 */ /* 0x000fd80003800000 */
[----:B------:R-:W-:Y:S05]  /*102c0*/  @P0 BRA `(.L_x_334) ;  /* 0x00000000008c0947 */ /* 0x000fea0003800000 */
[----:B------:R-:W-:-:S03]  /*102d0*/  UMOV UR4, 0xffffffff ;  /* 0xffffffff00047882 */ /* 0x000fc60000000000 */
[----:B------:R-:W-:Y:S05]  /*102e0*/  BRA.DIV UR4, `(.L_x_335) ;  /* 0x0000001e04fc7947 */ /* 0x000fea000b800000 */
[----:B------:R-:W-:-:S13]  /*102f0*/  ELECT P6, URZ, PT ;  /* 0x00000000003f782f */ /* 0x000fda00038c0000 */
.L_x_407:
[----:B------:R-:W-:Y:S05]  /*10300*/  @!P6 BRA `(.L_x_334) ;  /* 0x00000000007ce947 */ /* 0x000fea0003800000 */
[----:B-1----:R-:W2:Y:S02]  /*10310*/  LDL.LU R2, [R1+0x5c] ;  /* 0x00005c0001027983 */ /* 0x002ea40000300800 */
[----:B--2---:R-:W-:-:S04]  /*10320*/  LOP3.LUT R2, R2, 0x2, RZ, 0xfc, !PT ;  /* 0x0000000202027812 */ /* 0x004fc800078efcff */
[----:B------:R-:W-:-:S13]  /*10330*/  ISETP.NE.AND P2, PT, R2, 0x3, PT ;  /* 0x000000030200780c */ /* 0x000fda0003f45270 */
[----:B------:R-:W-:Y:S05]  /*10340*/  @!P2 BRA `(.L_x_336) ;  /* 0x000000000004a947 */ /* 0x000fea0003800000 */
[----:B------:R-:W-:Y:S01]  /*10350*/  BPT.TRAP 0x1 ;  /* 0x000000040000795c */ /* 0x000fe20000300000 */
.L_x_336:
[----:B------:R-:W2:Y:S01]  /*10360*/  LDL.LU R7, [R1+0x14] ;  /* 0x0000140001077983 */ /* 0x000ea20000300800 */
[----:B------:R-:W-:Y:S02]  /*10370*/  VIADD R2, R0, 0x34840 ;  /* 0x0003484000027836 */ /* 0x000fe40000000000 */
[C---:B0-----:R-:W-:Y:S02]  /*10380*/  VIADD R3, R19.reuse, 0x1 ;  /* 0x0000000113037836 */ /* 0x041fe40000000000 */
[----:B------:R-:W-:-:S03]  /*10390*/  IMAD R6, R19, 0x8, R2 ;  /* 0x0000000813067824 */ /* 0x000fc600078e0202 */
[----:B------:R-:W-:-:S04]  /*103a0*/  ISETP.NE.AND P1, PT, R3, 0x2, PT ;  /* 0x000000020300780c */ /* 0x000fc80003f25270 */
[----:B------:R-:W-:Y:S02]  /*103b0*/  SEL R4, RZ, 0x1, P1 ;  /* 0x00000001ff047807 */ /* 0x000fe40000800000 */
[----:B------:R-:W-:Y:S02]  /*103c0*/  SEL R3, R3, RZ, P1 ;  /* 0x000000ff03037207 */ /* 0x000fe40000800000 */
[C---:B--2---:R-:W-:Y:S02]  /*103d0*/  SHF.L.U32 R5, R7.reuse, 0x1f, RZ ;  /* 0x0000001f07057819 */ /* 0x044fe400000006ff */
[----:B------:R-:W-:Y:S01]  /*103e0*/  LOP3.LUT R4, R7, R4, RZ, 0x3c, !PT ;  /* 0x0000000407047212 */ /* 0x000fe200078e3cff */
[----:B------:R-:W-:Y:S01]  /*103f0*/  IMAD R7, R3, 0x8, R2 ;  /* 0x0000000803077824 */ /* 0x000fe200078e0202 */
[----:B------:R-:W0:Y:S02]  /*10400*/  SYNCS.PHASECHK.TRANS64.TRYWAIT P0, [R6+URZ], R5 ;  /* 0x00000005060075a7 */ /* 0x000e24000800017f */
[----:B------:R-:W-:Y:S01]  /*10410*/  SHF.L.U32 R2, R4, 0x1f, RZ ;  /* 0x0000001f04027819 */ /* 0x000fe200000006ff */
[----:B0-----:R-:W-:Y:S06]  /*10420*/  @!P0 BRA `(.L_x_337) ;  /* 0x0000001c00cc8947 */ /* 0x001fec0003800000 */
.L_x_408:
[----:B------:R-:W1:Y:S02]  /*10430*/  SYNCS.PHASECHK.TRANS64.TRYWAIT P0, [R7+URZ], R2 ;  /* 0x00000002070075a7 */ /* 0x000e64000800017f */
[----:B-1----:R-:W-:Y:S05]  /*10440*/  @!P0 BRA `(.L_x_338) ;  /* 0x0000001c00d88947 */ /* 0x002fea0003800000 */
.L_x_409:
[----:B------:R-:W-:Y:S05]  /*10450*/  @!P2 BRA `(.L_x_339) ;  /* 0x000000000004a947 */ /* 0x000fea0003800000 */
[----:B------:R-:W-:Y:S01]  /*10460*/  BPT.TRAP 0x1 ;  /* 0x000000040000795c */ /* 0x000fe20000300000 */
.L_x_339:
[----:B------:R-:W-:-:S04]  /*10470*/  VIADD R0, R0, 0x34860 ;  /* 0x0003486000007836 */ /* 0x000fc80000000000 */
[----:B------:R-:W-:-:S04]  /*10480*/  IMAD R4, R19, 0x8, R0 ;  /* 0x0000000813047824 */ /* 0x000fc800078e0200 */
[----:B------:R-:W2:Y:S02]  /*10490*/  SYNCS.PHASECHK.TRANS64.TRYWAIT P0, [R4+URZ], R5 ;  /* 0x00000005040075a7 */ /* 0x000ea4000800017f */
[----:B--2---:R-:W-:Y:S05]  /*104a0*/  @!P0 BRA `(.L_x_340) ;  /* 0x0000001c00d48947 */ /* 0x004fea0003800000 */
.L_x_410:
[----:B------:R-:W-:-:S07]  /*104b0*/  IMAD R3, R3, 0x8, R0 ;  /* 0x0000000803037824 */ /* 0x000fce00078e0200 */
.L_x_341:
[----:B---3--:R3:W4:Y:S02]  /*104c0*/  SYNCS.PHASECHK.TRANS64.TRYWAIT P0, [R3+URZ], R2 ;  /* 0x00000002030075a7 */ /* 0x008724000800017f */
[----:B----4-:R-:W-:Y:S05]  /*104d0*/  @!P0 NANOSLEEP.SYNCS 0x989680 ;  /* 0x009896800000895d */ /* 0x010fea0003900000 */
[----:B------:R-:W4:Y:S02]  /*104e0*/  @!P0 SYNCS.PHASECHK.TRANS64 P0, [R3+URZ], R2 ;  /* 0x00000002030085a7 */ /* 0x000f24000800007f */
[----:B----4-:R-:W-:Y:S05]  /*104f0*/  @!P0 BRA `(.L_x_341) ;  /* 0xfffffffc00f08947 */ /* 0x010fea000383ffff */
.L_x_334:
[----:B------:R-:W-:Y:S05]  /*10500*/  BSYNC B0 ;  /* 0x0000000000007941 */ /* 0x000fea0003800000 */
.L_x_333:
[----:B------:R-:W-:Y:S05]  /*10510*/  EXIT ;  /* 0x000000000000794d */ /* 0x000fea0003800000 */
.L_x_178:
[----:B0-----:R0:W1:Y:S02]  /*10520*/  SYNCS.PHASECHK.TRANS64.TRYWAIT P1, [R0+URZ+0x34800], R3 ;  /* 0x03480003000075a7 */ /* 0x001064000802017f */
[----:B-1----:R-:W-:Y:S05]  /*10530*/  @!P1 NANOSLEEP.SYNCS 0x989680 ;  /* 0x009896800000995d */ /* 0x002fea0003900000 */
[----:B------:R-:W1:Y:S02]  /*10540*/  @!P1 SYNCS.PHASECHK.TRANS64 P1, [R0+URZ+0x34800], R3 ;  /* 0x03480003000095a7 */ /* 0x000e64000802007f */
[----:B-1----:R-:W-:Y:S05]  /*10550*/  @!P1 BRA `(.L_x_178) ;  /* 0xfffffffc00f09947 */ /* 0x002fea000383ffff */
[----:B------:R-:W-:Y:S05]  /*10560*/  BRA `(.L_x_342) ;  /* 0xffffff14001c7947 */ /* 0x000fea000383ffff */
.L_x_182:
[----:B0-----:R0:W2:Y:S02]  /*10570*/  SYNCS.PHASECHK.TRANS64.TRYWAIT P2, [R5+URZ+0x34830], R4 ;  /* 0x03483004050075a7 */ /* 0x0010a4000804017f */
[----:B--2---:R-:W-:Y:S05]  /*10580*/  @!P2 NANOSLEEP.SYNCS 0x989680 ;  /* 0x009896800000a95d */ /* 0x004fea0003900000 */
[----:B------:R-:W2:Y:S02]  /*10590*/  @!P2 SYNCS.PHASECHK.TRANS64 P2, [R5+URZ+0x34830], R4 ;  /* 0x034830040500a5a7 */ /* 0x000ea4000804007f */
[----:B--2---:R-:W-:Y:S05]  /*105a0*/  @!P2 BRA `(.L_x_182) ;  /* 0xfffffffc00f0a947 */ /* 0x004fea000383ffff */
[----:B------:R-:W-:Y:S05]  /*105b0*/  BRA `(.L_x_181) ;  /* 0xffffff1400407947 */ /* 0x000fea000383ffff */
.L_x_187:
[----:B-1----:R1:W2:Y:S02]  /*105c0*/  SYNCS.PHASECHK.TRANS64.TRYWAIT P2, [R14+URZ+0x34830], R3 ;  /* 0x034830030e0075a7 */ /* 0x0022a4000804017f */
[----:B--2---:R-:W-:Y:S05]  /*105d0*/  @!P2 NANOSLEEP.SYNCS 0x989680 ;  /* 0x009896800000a95d */ /* 0x004fea0003900000 */
[----:B------:R-:W2:Y:S02]  /*105e0*/  @!P2 SYNCS.PHASECHK.TRANS64 P2, [R14+URZ+0x34830], R3 ;  /* 0x034830030e00a5a7 */ /* 0x000ea4000804007f */
[----:B--2---:R-:W-:Y:S05]  /*105f0*/  @!P2 BRA `(.L_x_187) ;  /* 0xfffffffc00f0a947 */ /* 0x004fea000383ffff */
[----:B------:R-:W-:Y:S05]  /*10600*/  BRA `(.L_x_186) ;  /* 0xffffff3c00047947 */ /* 0x000fea000383ffff */
.L_x_191:
[----:B-1----:R1:W2:Y:S02]  /*10610*/  SYNCS.PHASECHK.TRANS64.TRYWAIT P2, [R13+URZ+0x34850], R4 ;  /* 0x034850040d0075a7 */ /* 0x0022a4000804017f */
[----:B--2---:R-:W-:Y:S05]  /*10620*/  @!P2 NANOSLEEP.SYNCS 0x989680 ;  /* 0x009896800000a95d */ /* 0x004fea0003900000 */
[----:B------:R-:W2:Y:S02]  /*10630*/  @!P2 SYNCS.PHASECHK.TRANS64 P2, [R13+URZ+0x34850], R4 ;  /* 0x034850040d00a5a7 */ /* 0x000ea4000804007f */
[----:B--2---:R-:W-:Y:S05]  /*10640*/  @!P2 BRA `(.L_x_191) ;  /* 0xfffffffc00f0a947 */ /* 0x004fea000383ffff */
[----:B------:R-:W-:Y:S05]  /*10650*/  BRA `(.L_x_190) ;  /* 0xffffff4400287947 */ /* 0x000fea000383ffff */
.L_x_196:
[----:B-1----:R1:W2:Y:S02]  /*10660*/  SYNCS.PHASECHK.TRANS64.TRYWAIT P0, [R14+URZ+0x34850], R7 ;  /* 0x034850070e0075a7 */ /* 0x0022a4000800017f */
[----:B--2---:R-:W-:Y:S05]  /*10670*/  @!P0 NANOSLEEP.SYNCS 0x989680 ;  /* 0x009896800000895d */ /* 0x004fea0003900000 */
[----:B------:R-:W2:Y:S02]  /*10680*/  @!P0 SYNCS.PHASECHK.TRANS64 P0, [R14+URZ+0x34850], R7 ;  /* 0x034850070e0085a7 */ /* 0x000ea4000800007f */
[----:B--2---:R-:W-:Y:S05]  /*10690*/  @!P0 BRA `(.L_x_196) ;  /* 0xfffffffc00f08947 */ /* 0x004fea000383ffff */
[----:B------:R-:W-:Y:S05]  /*106a0*/  BRA `(.L_x_195) ;  /* 0xffffff5c00f47947 */ /* 0x000fea000383ffff */
.L_x_241:
[----:B------:R-:W2:Y:S01]  /*106b0*/  S2R R4, SR_TID.X ;  /* 0x0000000000047919 */ /* 0x000ea20000002100 */
[----:B------:R-:W-:Y:S01]  /*106c0*/  BSSY B0, `(.L_x_343) ;  /* 0x000000a000007945 */ /* 0x000fe20003800000 */
[----:B------:R-:W-:Y:S02]  /*106d0*/  IMAD.MOV.U32 R12, RZ, RZ, RZ ;  /* 0x000000ffff0c7224 */ /* 0x000fe400078e00ff */
[----:B0-----:R-:W-:Y:S02]  /*106e0*/  IMAD.MOV.U32 R11, RZ, RZ, 0x1f ;  /* 0x0000001fff0b7424 */ /* 0x001fe400078e00ff */
[----:B------:R-:W-:Y:S01]  /*106f0*/  IMAD.MOV.U32 R15, RZ, RZ, -0x1 ;  /* 0xffffffffff0f7424 */ /* 0x000fe200078e00ff */
[----:B--2---:R-:W-:-:S04]  /*10700*/  SHF.R.U32.HI R4, RZ, 0x5, R4 ;  /* 0x00000005ff047819 */ /* 0x004fc80000011604 */
[----:B------:R-:W-:-:S05]  /*10710*/  LOP3.LUT R4, R4, 0x3, RZ, 0xc0, !PT ;  /* 0x0000000304047812 */ /* 0x000fca00078ec0ff */
[----:B------:R-:W-:-:S07]  /*10720*/  IMAD.MOV.U32 R13, RZ, RZ, R4 ;  /* 0x000000ffff0d7224 */ /* 0x000fce00078e0004 */
[----:B-1----:R-:W-:Y:S05]  /*10730*/  WARPSYNC.COLLECTIVE R15, `(.L_x_344) ;  /* 0x000000000f087348 */ /* 0x002fea0003c00000 */
[----:B------:R0:W2:Y:S02]  /*10740*/  SHFL.IDX P6, R14, R13, R12, R11 ;  /* 0x0000000c0d0e7389 */ /* 0x0000a400000c000b */
[----:B012---:R-:W-:Y:S01]  /*10750*/  ENDCOLLECTIVE ;  /* 0x000000000000791b */ /* 0x007fe20003800000 */
.L_x_344:
[----:B------:R-:W-:Y:S05]  /*10760*/  BSYNC B0 ;  /* 0x0000000000007941 */ /* 0x000fea0003800000 */
.L_x_343:
[----:B------:R-:W-:Y:S05]  /*10770*/  BRA `(.L_x_345) ;  /* 0xffffffb000887947 */ /* 0x000fea000383ffff */
.L_x_243:
[----:B------:R-:W-:Y:S01]  /*10780*/  BSSY B0, `(.L_x_346) ;  /* 0x0000006000007945 */ /* 0x000fe20003800000 */
[----:B------:R-:W-:-:S07]  /*10790*/  IMAD.MOV.U32 R15, RZ, RZ, -0x1 ;  /* 0xffffffffff0f7424 */ /* 0x000fce00078e00ff */
[----:B01-3--:R-:W-:Y:S05]  /*107a0*/  WARPSYNC.COLLECTIVE R15, `(.L_x_347) ;  /* 0x000000000f0c7348 */ /* 0x00bfea0003c00000 */
[----:B------:R-:W-:Y:S02]  /*107b0*/  ELECT P6, UR62, PT ;  /* 0x00000000003e782f */ /* 0x000fe400038c0000 */
[----:B------:R-:W-:Y:S01]  /*107c0*/  MOV R14, UR62 ;  /* 0x0000003e000e7c02 */ /* 0x000fe20008000f00 */
[----:B01-3--:R-:W-:Y:S10]  /*107d0*/  ENDCOLLECTIVE ;  /* 0x000000000000791b */ /* 0x00bff40003800000 */
.L_x_347:
[----:B------:R-:W-:Y:S05]  /*107e0*/  BSYNC B0 ;  /* 0x0000000000007941 */ /* 0x000fea0003800000 */
.L_x_346:
[----:B------:R-:W-:Y:S05]  /*107f0*/  BRA `(.L_x_348) ;  /* 0xffffffb000947947 */ /* 0x000fea000383ffff */
.L_x_245:
[----:B--2---:R2:W3:Y:S02]  /*10800*/  SYNCS.PHASECHK.TRANS64.TRYWAIT P0, [R0+URZ+0x34840], R2 ;  /* 0x03484002000075a7 */ /* 0x0044e4000800017f */
[----:B---3--:R-:W-:Y:S05]  /*10810*/  @!P0 NANOSLEEP.SYNCS 0x989680 ;  /* 0x009896800000895d */ /* 0x008fea0003900000 */
[----:B------:R-:W3:Y:S02]  /*10820*/  @!P0 SYNCS.PHASECHK.TRANS64 P0, [R0+URZ+0x34840], R2 ;  /* 0x03484002000085a7 */ /* 0x000ee4000800007f */
[----:B---3--:R-:W-:Y:S05]  /*10830*/  @!P0 BRA `(.L_x_245) ;  /* 0xfffffffc00f08947 */ /* 0x008fea000383ffff */
[----:B------:R-:W-:Y:S05]  /*10840*/  BRA `(.L_x_349) ;  /* 0xffffffb000f47947 */ /* 0x000fea000383ffff */
.L_x_249:
[----:B------:R0:W5:Y:S01]  /*10850*/  LDL.LU R9, [R1+0x40] ;  /* 0x0000400001097983 */ /* 0x0001620000300800 */
[----:B------:R-:W-:Y:S02]  /*10860*/  IMAD.MOV.U32 R13, RZ, RZ, R3 ;  /* 0x000000ffff0d7224 */ /* 0x000fe400078e0003 */
[----:B------:R-:W-:Y:S01]  /*10870*/  IMAD.MOV.U32 R12, RZ, RZ, RZ ;  /* 0x000000ffff0c7224 */ /* 0x000fe200078e00ff */
[----:B------:R-:W1:Y:S01]  /*10880*/  S2R R7, SR_TID.X ;  /* 0x0000000000077919 */ /* 0x000e620000002100 */
[----:B------:R-:W-:Y:S02]  /*10890*/  IMAD.MOV.U32 R11, RZ, RZ, 0x181f ;  /* 0x0000181fff0b7424 */ /* 0x000fe400078e00ff */
[----:B------:R-:W-:-:S07]  /*108a0*/  IMAD.MOV.U32 R15, RZ, RZ, -0x1 ;  /* 0xffffffffff0f7424 */ /* 0x000fce00078e00ff */
[----:B01---5:R-:W-:Y:S05]  /*108b0*/  WARPSYNC.COLLECTIVE R15, `(.L_x_350) ;  /* 0x000000000f087348 */ /* 0x023fea0003c00000 */
[----:B------:R2:W3:Y:S02]  /*108c0*/  SHFL.IDX P6, R14, R13, R12, R11 ;  /* 0x0000000c0d0e7389 */ /* 0x0004e400000c000b */
[----:B0123-5:R-:W-:Y:S01]  /*108d0*/  ENDCOLLECTIVE ;  /* 0x000000000000791b */ /* 0x02ffe20003800000 */
.L_x_350:
[----:B------:R-:W-:Y:S02]  /*108e0*/  IMAD.MOV.U32 R13, RZ, RZ, R4 ;  /* 0x000000ffff0d7224 */ /* 0x000fe400078e0004 */
[----:B------:R-:W-:-:S07]  /*108f0*/  IMAD.MOV.U32 R6, RZ, RZ, R14 ;  /* 0x000000ffff067224 */ /* 0x000fce00078e000e */
[----:B------:R-:W-:Y:S05]  /*10900*/  WARPSYNC.COLLECTIVE R15, `(.L_x_351) ;  /* 0x000000000f087348 */ /* 0x000fea0003c00000 */
[----:B------:R0:W1:Y:S02]  /*10910*/  SHFL.IDX P6, R14, R13, R12, R11 ;  /* 0x0000000c0d0e7389 */ /* 0x00006400000c000b */
[----:B01----:R-:W-:Y:S01]  /*10920*/  ENDCOLLECTIVE ;  /* 0x000000000000791b */ /* 0x003fe20003800000 */
.L_x_351:
[----:B------:R-:W-:Y:S02]  /*10930*/  IMAD.MOV.U32 R13, RZ, RZ, R3 ;  /* 0x000000ffff0d7224 */ /* 0x000fe400078e0003 */
[----:B------:R-:W-:Y:S02]  /*10940*/  IMAD.MOV.U32 R12, RZ, RZ, 0x1 ;  /* 0x00000001ff0c7424 */ /* 0x000fe400078e00ff */
[----:B------:R-:W-:Y:S02]  /*10950*/  IMAD R2, R9, R8, RZ ;  /* 0x0000000809027224 */ /* 0x000fe400078e02ff */
[----:B------:R-:W0:Y:S01]  /*10960*/  S2R R9, SR_TID.X ;  /* 0x0000000000097919 */ /* 0x000e220000002100 */
[----:B------:R-:W-:Y:S02]  /*10970*/  IMAD.SHL.U32 R8, R7, 0x8, RZ ;  /* 0x0000000807087824 */ /* 0x000fe400078e00ff */
[----:B------:R-:W-:-:S07]  /*10980*/  IMAD.MOV.U32 R7, RZ, RZ, R14 ;  /* 0x000000ffff077224 */ /* 0x000fce00078e000e */
[----:B0-----:R-:W-:Y:S05]  /*10990*/  WARPSYNC.COLLECTIVE R15, `(.L_x_352) ;  /* 0x000000000f087348 */ /* 0x001fea0003c00000 */
[----:B------:R1:W2:Y:S02]  /*109a0*/  SHFL.IDX P6, R14, R13, R12, R11 ;  /* 0x0000000c0d0e7389 */ /* 0x0002a400000c000b */
[----:B012---:R-:W-:Y:S01]  /*109b0*/  ENDCOLLECTIVE ;  /* 0x000000000000791b */ /* 0x007fe20003800000 */
.L_x_352:
[----:B------:R-:W-:Y:S01]  /*109c0*/  LOP3.LUT R8, R8, 0x38, RZ, 0xc0, !PT ;  /* 0x0000003808087812 */ /* 0x000fe200078ec0ff */
[----:B------:R-:W-:Y:S01]  /*109d0*/  IMAD.MOV.U32 R13, RZ, RZ, R4 ;  /* 0x000000ffff0d7224 */ /* 0x000fe200078e0004 */
[----:B------:R-:W-:-:S04]  /*109e0*/  LOP3.LUT R9, R9, 0x7f, RZ, 0xc0, !PT ;  /* 0x0000007f09097812 */ /* 0x000fc800078ec0ff */
[----:B------:R-:W-:-:S05]  /*109f0*/  SHF.R.U32.HI R9, RZ, 0x3, R9 ;  /* 0x00000003ff097819 */ /* 0x000fca0000011609 */
[----:B------:R-:W-:Y:S02]  /*10a00*/  IMAD.IADD R0, R9, 0x1, R5 ;  /* 0x0000000109007824 */ /* 0x000fe400078e0205 */
[----:B------:R-:W-:-:S07]  /*10a10*/  IMAD.MOV.U32 R9, RZ, RZ, R14 ;  /* 0x000000ffff097224 */ /* 0x000fce00078e000e */
[----:B------:R-:W-:Y:S05]  /*10a20*/  WARPSYNC.COLLECTIVE R15, `(.L_x_353) ;  /* 0x000000000f087348 */ /* 0x000fea0003c00000 */
[----:B------:R0:W1:Y:S02]  /*10a30*/  SHFL.IDX P6, R14, R13, R12, R11 ;  /* 0x0000000c0d0e7389 */ /* 0x00006400000c000b */
[----:B01----:R-:W-:Y:S01]  /*10a40*/  ENDCOLLECTIVE ;  /* 0x000000000000791b */ /* 0x003fe20003800000 */
.L_x_353:
[C---:B------:R-:W-:Y:S01]  /*10a50*/  ISETP.GE.AND P3, PT, R0.reuse, R2, PT ;  /* 0x000000020000720c */ /* 0x040fe20003f66270 */
[----:B------:R-:W-:-:S12]  /*10a60*/  VIADD R5, R0, 0x10 ;  /* 0x0000001000057836 */ /* 0x000fd80000000000 */
[----:B------:R-:W-:Y:S01]  /*10a70*/  @!P3 LEA R7, P5, R8, R7, 0x1 ;  /* 0x000000070807b211 */ /* 0x000fe200078a08ff */
[----:B------:R-:W-:Y:S02]  /*10a80*/  IMAD.MOV.U32 R13, RZ, RZ, R3 ;  /* 0x000000ffff0d7224 */ /* 0x000fe400078e0003 */
[----:B------:R-:W-:Y:S02]  /*10a90*/  IMAD.MOV.U32 R12, RZ, RZ, 0x2 ;  /* 0x00000002ff0c7424 */ /* 0x000fe400078e00ff */
[----:B------:R-:W-:-:S05]  /*10aa0*/  @!P3 IMAD.X R6, RZ, RZ, R6, P5 ;  /* 0x000000ffff06b224 */ /* 0x000fca00028e0606 */
[----:B------:R-:W-:-:S04]  /*10ab0*/  @!P3 LOP3.LUT R7, R7, R6, RZ, 0x3c, !PT ;  /* 0x000000060707b212 */ /* 0x000fc800078e3cff */
[----:B------:R-:W-:-:S04]  /*10ac0*/  @!P3 LOP3.LUT R6, R7, R6, RZ, 0x3c, !PT ;  /* 0x000000060706b212 */ /* 0x000fc800078e3cff */
[----:B------:R-:W-:-:S05]  /*10ad0*/  @!P3 LOP3.LUT R7, R7, R6, RZ, 0x3c, !PT ;  /* 0x000000060707b212 */ /* 0x000fca00078e3cff */
[----:B------:R-:W-:Y:S01]  /*10ae0*/  @!PT LDS RZ, [RZ] ;  /* 0x00000000fffff984 */ /* 0x000fe20000000800 */
[----:B------:R-:W-:Y:S01]  /*10af0*/  @!PT LDS RZ, [RZ] ;  /* 0x00000000fffff984 */ /* 0x000fe20000000800 */
[----:B------:R-:W-:Y:S01]  /*10b00*/  @!PT LDS RZ, [RZ] ;  /* 0x00000000fffff984 */ /* 0x000fe20000000800 */
[----:B------:R0:W-:Y:S04]  /*10b10*/  @!P3 LDGSTS.E.BYPASS.LTC128B.128 [R10+0x10400], desc[UR40][R6.64], !P2 ;  /* 0x10400000060abfae */ /* 0x0001e8000d101d68 */
[----:B------:R0:W-:Y:S04]  /*10b20*/  @!P3 LDGSTS.E.BYPASS.LTC128B.128 [R10+0x14400], desc[UR40][R6.64+0x80], !P1 ;  /* 0x14400080060abfae */ /* 0x0001e8000c901d68 */
[----:B------:R0:W-:Y:S01]  /*10b30*/  @!P3 LDGSTS.E.BYPASS.LTC128B.128 [R10+0x18400], desc[UR40][R6.64+0x100], !P0 ;  /* 0x18400100060abfae */ /* 0x0001e2000c101d68 */
[----:B------:R-:W-:Y:S01]  /*10b40*/  ISETP.GE.AND P3, PT, R5, R2, PT ;  /* 0x000000020500720c */ /* 0x000fe20003f66270 */
[----:B------:R-:W-:-:S12]  /*10b50*/  IMAD.MOV.U32 R5, RZ, RZ, R14 ;  /* 0x000000ffff057224 */ /* 0x000fd800078e000e */
[----:B0-----:R-:W-:Y:S05]  /*10b60*/  WARPSYNC.COLLECTIVE R15, `(.L_x_354) ;  /* 0x000000000f087348 */ /* 0x001fea0003c00000 */
[----:B------:R1:W2:Y:S02]  /*10b70*/  SHFL.IDX P6, R14, R13, R12, R11 ;  /* 0x0000000c0d0e7389 */ /* 0x0002a400000c000b */
[----:B012---:R-:W-:Y:S01]  /*10b80*/  ENDCOLLECTIVE ;  /* 0x000000000000791b */ /* 0x007fe20003800000 */
.L_x_354:
[----:B------:R-:W-:Y:S01]  /*10b90*/  @!P3 LEA R8, P5, R8, R5, 0x1 ;  /* 0x000000050808b211 */ /* 0x000fe200078a08ff */
[----:B------:R-:W-:-:S04]  /*10ba0*/  IMAD.MOV.U32 R13, RZ, RZ, R4 ;  /* 0x000000ffff0d7224 */ /* 0x000fc800078e0004 */
[----:B------:R-:W-:Y:S02]  /*10bb0*/  @!P3 IMAD.X R5, RZ, RZ, R9, P5 ;  /* 0x000000ffff05b224 */ /* 0x000fe400028e0609 */
[----:B------:R-:W0:Y:S01]  /*10bc0*/  S2R R9, SR_TID.X ;  /* 0x0000000000097919 */ /* 0x000e220000002100 */
[----:B------:R-:W-:Y:S02]  /*10bd0*/  @!P3 IMAD.MOV.U32 R6, RZ, RZ, R8 ;  /* 0x000000ffff06b224 */ /* 0x000fe400078e0008 */
[----:B------:R-:W-:Y:S02]  /*10be0*/  @!P3 IMAD.MOV.U32 R7, RZ, RZ, R5 ;  /* 0x000000ffff07b224 */ /* 0x000fe400078e0005 */
[----:B------:R-:W-:Y:S02]  /*10bf0*/  VIADD R5, R0, 0x20 ;  /* 0x0000002000057836 */ /* 0x000fe40000000000 */
[----:B------:R-:W-:Y:S01]  /*10c00*/  IMAD.MOV.U32 R8, RZ, RZ, R14 ;  /* 0x000000ffff087224 */ /* 0x000fe200078e000e */
[----:B------:R-:W-:Y:S01]  /*10c10*/  @!PT LDS RZ, [RZ] ;  /* 0x00000000fffff984 */ /* 0x000fe20000000800 */
[----:B------:R-:W-:Y:S01]  /*10c20*/  @!PT LDS RZ, [RZ] ;  /* 0x00000000fffff984 */ /* 0x000fe20000000800 */
[----:B------:R-:W-:Y:S01]  /*10c30*/  @!PT LDS RZ, [RZ] ;  /* 0x00000000fffff984 */ /* 0x000fe20000000800 */
[----:B------:R1:W-:Y:S06]  /*10c40*/  @!P3 LDGSTS.E.BYPASS.LTC128B.128 [R10+0x10c00], desc[UR40][R6.64], !P2 ;  /* 0x10c00000060abfae */ /* 0x0003ec000d101d68 */
[----:B01----:R-:W-:Y:S05]  /*10c50*/  WARPSYNC.COLLECTIVE R15, `(.L_x_355) ;  /* 0x000000000f087348 */ /* 0x003fea0003c00000 */
[----:B------:R2:W3:Y:S02]  /*10c60*/  SHFL.IDX P6, R14, R13, R12, R11 ;  /* 0x0000000c0d0e7389 */ /* 0x0004e400000c000b */
[----:B0123--:R-:W-:Y:S01]  /*10c70*/  ENDCOLLECTIVE ;  /* 0x000000000000791b */ /* 0x00ffe20003800000 */
.L_x_355:
[----:B------:R-:W-:Y:S01]  /*10c80*/  @!PT LDS RZ, [RZ] ;  /* 0x00000000fffff984 */ /* 0x000fe20000000800 */
[----:B------:R-:W-:Y:S01]  /*10c90*/  @!PT LDS RZ, [RZ] ;  /* 0x00000000fffff984 */ /* 0x000fe20000000800 */
[----:B------:R-:W-:Y:S01]  /*10ca0*/  @!PT LDS RZ, [RZ] ;  /* 0x00000000fffff984 */ /* 0x000fe20000000800 */
[----:B------:R0:W-:Y:S04]  /*10cb0*/  @!P3 LDGSTS.E.BYPASS.LTC128B.128 [R10+0x14c00], desc[UR40][R6.64+0x80], !P1 ;  /* 0x14c00080060abfae */ /* 0x0001e8000c901d68 */
[----:B------:R0:W-:Y:S01]  /*10cc0*/  @!P3 LDGSTS.E.BYPASS.LTC128B.128 [R10+0x18c00], desc[UR40][R6.64+0x100], !P0 ;  /* 0x18c00100060abfae */ /* 0x0001e2000c101d68 */
[----:B------:R-:W-:Y:S01]  /*10cd0*/  ISETP.GE.AND P3, PT, R5, R2, PT ;  /* 0x000000020500720c */ /* 0x000fe20003f66270 */
[----:B------:R-:W-:Y:S02]  /*10ce0*/  IMAD.MOV.U32 R13, RZ, RZ, R3 ;  /* 0x000000ffff0d7224 */ /* 0x000fe400078e0003 */
[----:B------:R-:W-:Y:S02]  /*10cf0*/  IMAD.MOV.U32 R12, RZ, RZ, 0x3 ;  /* 0x00000003ff0c7424 */ /* 0x000fe400078e00ff */
[----:B------:R-:W-:-:S02]  /*10d00*/  IMAD.SHL.U32 R9, R9, 0x8, RZ ;  /* 0x0000000809097824 */ /* 0x000fc400078e00ff */
[----:B------:R-:W-:-:S03]  /*10d10*/  IMAD.MOV.U32 R5, RZ, RZ, R14 ;  /* 0x000000ffff057224 */ /* 0x000fc600078e000e */
[----:B------:R-:W-:-:S07]  /*10d20*/  LOP3.LUT R9, R9, 0x38, RZ, 0xc0, !PT ;  /* 0x0000003809097812 */ /* 0x000fce00078ec0ff */
[----:B0-----:R-:W-:Y:S05]  /*10d30*/  WARPSYNC.COLLECTIVE R15, `(.L_x_356) ;  /* 0x000000000f087348 */ /* 0x001fea0003c00000 */
[----:B------:R1:W2:Y:S02]  /*10d40*/  SHFL.IDX P6, R14, R13, R12, R11 ;  /* 0x0000000c0d0e7389 */ /* 0x0002a400000c000b */
[----:B012---:R-:W-:Y:S01]  /*10d50*/  ENDCOLLECTIVE ;  /* 0x000000000000791b */ /* 0x007fe20003800000 */
.L_x_356:
[----:B------:R-:W-:-:S05]  /*10d60*/  @!P3 LEA R5, P4, R9, R5, 0x1 ;  /* 0x000000050905b211 */ /* 0x000fca00078808ff */
[----:B------:R-:W-:-:S04]  /*10d70*/  @!P3 IMAD.X R6, RZ, RZ, R8, P4 ;  /* 0x000000ffff06b224 */ /* 0x000fc800020e0608 */
[----:B------:R-:W-:Y:S02]  /*10d80*/  @!P3 IMAD.MOV.U32 R7, RZ, RZ, R6 ;  /* 0x000000ffff07b224 */ /* 0x000fe400078e0006 */
[----:B------:R-:W-:Y:S02]  /*10d90*/  @!P3 IMAD.MOV.U32 R6, RZ, RZ, R5 ;  /* 0x000000ffff06b224 */ /* 0x000fe400078e0005 */
[----:B------:R-:W-:Y:S02]  /*10da0*/  IMAD.MOV.U32 R13, RZ, RZ, R4 ;  /* 0x000000ffff0d7224 */ /* 0x000fe400078e0004 */
[----:B------:R-:W-:Y:S01]  /*10db0*/  VIADD R5, R0, 0x30 ;  /* 0x0000003000057836 */ /* 0x000fe20000000000 */
[----:B------:R-:W-:Y:S01]  /*10dc0*/  @!PT LDS RZ, [RZ] ;  /* 0x00000000fffff984 */ /* 0x000fe20000000800 */
[----:B------:R-:W-:Y:S01]  /*10dd0*/  @!PT LDS RZ, [RZ] ;  /* 0x00000000fffff984 */ /* 0x000fe20000000800 */
[----:B------:R-:W-:Y:S01]  /*10de0*/  @!PT LDS RZ, [RZ] ;  /* 0x00000000fffff984 */ /* 0x000fe20000000800 */
[----:B------:R-:W-:Y:S04]  /*10df0*/  @!P3 LDGSTS.E.BYPASS.LTC128B.128 [R10+0x11400], desc[UR40][R6.64], !P2 ;  /* 0x11400000060abfae */ /* 0x000fe8000d101d68 */
[----:B------:R-:W-:Y:S04]  /*10e00*/  @!P3 LDGSTS.E.BYPASS.LTC128B.128 [R10+0x15400], desc[UR40][R6.64+0x80], !P1 ;  /* 0x15400080060abfae */ /* 0x000fe8000c901d68 */
[----:B------:R0:W-:Y:S01]  /*10e10*/  @!P3 LDGSTS.E.BYPASS.LTC128B.128 [R10+0x19400], desc[UR40][R6.64+0x100], !P0 ;  /* 0x19400100060abfae */ /* 0x0001e2000c101d68 */
[----:B------:R-:W-:Y:S01]  /*10e20*/  ISETP.GE.AND P3, PT, R5, R2, PT ;  /* 0x000000020500720c */ /* 0x000fe20003f66270 */
[----:B0-----:R-:W-:-:S12]  /*10e30*/  IMAD.MOV.U32 R6, RZ, RZ, R14 ;  /* 0x000000ffff067224 */ /* 0x001fd800078e000e */
[----:B------:R-:W-:Y:S05]  /*10e40*/  WARPSYNC.COLLECTIVE R15, `(.L_x_357) ;  /* 0x000000000f087348 */ /* 0x000fea0003c00000 */
[----:B------:R0:W1:Y:S02]  /*10e50*/  SHFL.IDX P6, R14, R13, R12, R11 ;  /* 0x0000000c0d0e7389 */ /* 0x00006400000c000b */
[----:B01----:R-:W-:Y:S01]  /*10e60*/  ENDCOLLECTIVE ;  /* 0x000000000000791b */ /* 0x003fe20003800000 */
.L_x_357:
[----:B------:R-:W-:Y:S02]  /*10e70*/  IMAD.MOV.U32 R13, RZ, RZ, R3 ;  /* 0x000000ffff0d7224 */ /* 0x000fe400078e0003 */
[----:B------:R-:W-:Y:S02]  /*10e80*/  IMAD.MOV.U32 R12, RZ, RZ, 0x4 ;  /* 0x00000004ff0c7424 */ /* 0x000fe400078e00ff */
[----:B------:R-:W-:-:S07]  /*10e90*/  IMAD.MOV.U32 R5, RZ, RZ, R14 ;  /* 0x000000ffff057224 */ /* 0x000fce00078e000e */
[----:B------:R-:W-:Y:S05]  /*10ea0*/  WARPSYNC.COLLECTIVE R15, `(.L_x_358) ;  /* 0x000000000f087348 */ /* 0x000fea0003c00000 */
[----:B------:R0:W1:Y:S02]  /*10eb0*/  SHFL.IDX P6, R14, R13, R12, R11 ;  /* 0x0000000c0d0e7389 */ /* 0x00006400000c000b */
[----:B01----:R-:W-:Y:S01]  /*10ec0*/  ENDCOLLECTIVE ;  /* 0x000000000000791b */ /* 0x003fe20003800000 */
.L_x_358:
        /* <DEDUP_REMOVED lines=17> */
.L_x_359:
[----:B------:R-:W-:Y:S02]  /*10fe0*/  IMAD.MOV.U32 R13, RZ, RZ, R3 ;  /* 0x000000ffff0d7224 */ /* 0x000fe400078e0003 */
[----:B------:R-:W-:Y:S02]  /*10ff0*/  IMAD.MOV.U32 R12, RZ, RZ, 0x5 ;  /* 0x00000005ff0c7424 */ /* 0x000fe400078e00ff */
[----:B------:R-:W-:-:S07]  /*11000*/  IMAD.MOV.U32 R5, RZ, RZ, R14 ;  /* 0x000000ffff057224 */ /* 0x000fce00078e000e */
[----:B------:R-:W-:Y:S05]  /*11010*/  WARPSYNC.COLLECTIVE R15, `(.L_x_360) ;  /* 0x000000000f087348 */ /* 0x000fea0003c00000 */
[----:B------:R0:W1:Y:S02]  /*11020*/  SHFL.IDX P6, R14, R13, R12, R11 ;  /* 0x0000000c0d0e7389 */ /* 0x00006400000c000b */
[----:B01----:R-:W-:Y:S01]  /*11030*/  ENDCOLLECTIVE ;  /* 0x000000000000791b */ /* 0x003fe20003800000 */
.L_x_360:
        /* <DEDUP_REMOVED lines=17> */
.L_x_361:
[----:B------:R-:W-:Y:S02]  /*11150*/  IMAD.MOV.U32 R13, RZ, RZ, R3 ;  /* 0x000000ffff0d7224 */ /* 0x000fe400078e0003 */
[----:B------:R-:W-:Y:S02]  /*11160*/  IMAD.MOV.U32 R12, RZ, RZ, 0x6 ;  /* 0x00000006ff0c7424 */ /* 0x000fe400078e00ff */
[----:B------:R-:W-:-:S07]  /*11170*/  IMAD.MOV.U32 R5, RZ, RZ, R14 ;  /* 0x000000ffff057224 */ /* 0x000fce00078e000e */
[----:B------:R-:W-:Y:S05]  /*11180*/  WARPSYNC.COLLECTIVE R15, `(.L_x_362) ;  /* 0x000000000f087348 */ /* 0x000fea0003c00000 */
[----:B------:R0:W1:Y:S02]  /*11190*/  SHFL.IDX P6, R14, R13, R12, R11 ;  /* 0x0000000c0d0e7389 */ /* 0x00006400000c000b */
[----:B01----:R-:W-:Y:S01]  /*111a0*/  ENDCOLLECTIVE ;  /* 0x000000000000791b */ /* 0x003fe20003800000 */
.L_x_362:
[----:B------:R-:W-:-:S05]  /*111b0*/  @!P3 LEA R5, P4, R9, R5, 0x1 ;  /* 0x000000050905b211 */ /* 0x000fca00078808ff */
[----:B------:R-:W-:-:S04]  /*111c0*/  @!P3 IMAD.X R6, RZ, RZ, R6, P4 ;  /* 0x000000ffff06b224 */ /* 0x000fc800020e0606 */
[----:B------:R-:W-:Y:S02]  /*111d0*/  @!P3 IMAD.MOV.U32 R7, RZ, RZ, R6 ;  /* 0x000000ffff07b224 */ /* 0x000fe400078e0006 */
[----:B------:R-:W-:Y:S02]  /*111e0*/  @!P3 IMAD.MOV.U32 R6, RZ, RZ, R5 ;  /* 0x000000ffff06b224 */ /* 0x000fe400078e0005 */
[----:B------:R-:W-:-:S03]  /*111f0*/  IMAD.MOV.U32 R13, RZ, RZ, R4 ;  /* 0x000000ffff0d7224 */ /* 0x000fc600078e0004 */
[----:B------:R-:W-:Y:S01]  /*11200*/  @!PT LDS RZ, [RZ] ;  /* 0x00000000fffff984 */ /* 0x000fe20000000800 */
[----:B------:R-:W-:Y:S01]  /*11210*/  @!PT LDS RZ, [RZ] ;  /* 0x00000000fffff984 */ /* 0x000fe20000000800 */
[----:B------:R-:W-:Y:S01]  /*11220*/  @!PT LDS RZ, [RZ] ;  /* 0x00000000fffff984 */ /* 0x000fe20000000800 */
[----:B------:R-:W-:Y:S04]  /*11230*/  @!P3 LDGSTS.E.BYPASS.LTC128B.128 [R10+0x12c00], desc[UR40][R6.64], !P2 ;  /* 0x12c00000060abfae */ /* 0x000fe8000d101d68 */
[----:B------:R-:W-:Y:S04]  /*11240*/  @!P3 LDGSTS.E.BYPASS.LTC128B.128 [R10+0x16c00], desc[UR40][R6.64+0x80], !P1 ;  /* 0x16c00080060abfae */ /* 0x000fe8000c901d68 */
[----:B------:R0:W-:Y:S02]  /*11250*/  @!P3 LDGSTS.E.BYPASS.LTC128B.128 [R10+0x1ac00], desc[UR40][R6.64+0x100], !P0 ;  /* 0x1ac00100060abfae */ /* 0x0001e4000c101d68 */
[----:B0-----:R-:W-:-:S07]  /*11260*/  IMAD.MOV.U32 R6, RZ, RZ, R14 ;  /* 0x000000ffff067224 */ /* 0x001fce00078e000e */
[----:B------:R-:W-:Y:S05]  /*11270*/  WARPSYNC.COLLECTIVE R15, `(.L_x_363) ;  /* 0x000000000f087348 */ /* 0x000fea0003c00000 */
[----:B------:R0:W1:Y:S02]  /*11280*/  SHFL.IDX P6, R14, R13, R12, R11 ;  /* 0x0000000c0d0e7389 */ /* 0x00006400000c000b */
[----:B01----:R-:W-:Y:S01]  /*11290*/  ENDCOLLECTIVE ;  /* 0x000000000000791b */ /* 0x003fe20003800000 */
.L_x_363:
[----:B------:R-:W-:-:S05]  /*112a0*/  VIADD R7, R0, 0x60 ;  /* 0x0000006000077836 */ /* 0x000fca0000000000 */
[----:B------:R-:W-:Y:S01]  /*112b0*/  ISETP.GE.AND P4, PT, R7, R2, PT ;  /* 0x000000020700720c */ /* 0x000fe20003f86270 */
[----:B------:R-:W-:Y:S02]  /*112c0*/  IMAD.MOV.U32 R13, RZ, RZ, R3 ;  /* 0x000000ffff0d7224 */ /* 0x000fe400078e0003 */
[----:B------:R-:W-:Y:S02]  /*112d0*/  IMAD.MOV.U32 R12, RZ, RZ, 0x7 ;  /* 0x00000007ff0c7424 */ /* 0x000fe400078e00ff */
[----:B------:R-:W-:-:S08]  /*112e0*/  IMAD.MOV.U32 R5, RZ, RZ, R14 ;  /* 0x000000ffff057224 */ /* 0x000fd000078e000e */
[----:B------:R-:W-:Y:S05]  /*112f0*/  WARPSYNC.COLLECTIVE R15, `(.L_x_364) ;  /* 0x000000000f087348 */ /* 0x000fea0003c00000 */
[----:B------:R0:W1:Y:S02]  /*11300*/  SHFL.IDX P6, R14, R13, R12, R11 ;  /* 0x0000000c0d0e7389 */ /* 0x00006400000c000b */
[----:B01----:R-:W-:Y:S01]  /*11310*/  ENDCOLLECTIVE ;  /* 0x000000000000791b */ /* 0x003fe20003800000 */
.L_x_364:
[----:B------:R-:W-:-:S05]  /*11320*/  @!P4 LEA R5, P3, R9, R5, 0x1 ;  /* 0x000000050905c211 */ /* 0x000fca00078608ff */
[----:B------:R-:W-:-:S04]  /*11330*/  @!P4 IMAD.X R6, RZ, RZ, R6, P3 ;  /* 0x000000ffff06c224 */ /* 0x000fc800018e0606 */
[----:B------:R-:W-:Y:S02]  /*11340*/  @!P4 IMAD.MOV.U32 R7, RZ, RZ, R6 ;  /* 0x000000ffff07c224 */ /* 0x000fe400078e0006 */
[----:B------:R-:W-:Y:S02]  /*11350*/  IMAD.MOV.U32 R13, RZ, RZ, R4 ;  /* 0x000000ffff0d7224 */ /* 0x000fe400078e0004 */
[----:B------:R-:W-:-:S05]  /*11360*/  @!P4 IMAD.MOV.U32 R6, RZ, RZ, R5 ;  /* 0x000000ffff06c224 */ /* 0x000fca00078e0005 */
[----:B------:R-:W-:Y:S01]  /*11370*/  @!PT LDS RZ, [RZ] ;  /* 0x00000000fffff984 */ /* 0x000fe20000000800 */
[----:B------:R-:W-:Y:S01]  /*11380*/  @!PT LDS RZ, [RZ] ;  /* 0x00000000fffff984 */ /* 0x000fe20000000800 */
[----:B------:R-:W-:Y:S01]  /*11390*/  @!PT LDS RZ, [RZ] ;  /* 0x00000000fffff984 */ /* 0x000fe20000000800 */
[----:B------:R0:W-:Y:S01]  /*113a0*/  @!P4 LDGSTS.E.BYPASS.LTC128B.128 [R10+0x13400], desc[UR40][R6.64], !P2 ;  /* 0x13400000060acfae */ /* 0x0001e2000d101d68 */
[----:B------:R-:W-:-:S03]  /*113b0*/  IMAD.MOV.U32 R5, RZ, RZ, R14 ;  /* 0x000000ffff057224 */ /* 0x000fc600078e000e */
[----:B------:R0:W-:Y:S04]  /*113c0*/  @!P4 LDGSTS.E.BYPASS.LTC128B.128 [R10+0x17400], desc[UR40][R6.64+0x80], !P1 ;  /* 0x17400080060acfae */ /* 0x0001e8000c901d68 */
[----:B0-----:R-:W-:Y:S05]  /*113d0*/  WARPSYNC.COLLECTIVE R15, `(.L_x_365) ;  /* 0x000000000f087348 */ /* 0x001fea0003c00000 */
[----:B------:R1:W2:Y:S02]  /*113e0*/  SHFL.IDX P6, R14, R13, R12, R11 ;  /* 0x0000000c0d0e7389 */ /* 0x0002a400000c000b */
[----:B012---:R-:W-:Y:S01]  /*113f0*/  ENDCOLLECTIVE ;  /* 0x000000000000791b */ /* 0x007fe20003800000 */
.L_x_365:
[----:B------:R-:W-:Y:S01]  /*11400*/  @!PT LDS RZ, [RZ] ;  /* 0x00000000fffff984 */ /* 0x000fe20000000800 */
[----:B------:R-:W-:Y:S01]  /*11410*/  @!PT LDS RZ, [RZ] ;  /* 0x00000000fffff984 */ /* 0x000fe20000000800 */
[----:B------:R-:W-:Y:S01]  /*11420*/  @!PT LDS RZ, [RZ] ;  /* 0x00000000fffff984 */ /* 0x000fe20000000800 */
[----:B------:R0:W-:Y:S01]  /*11430*/  @!P4 LDGSTS.E.BYPASS.LTC128B.128 [R10+0x1b400], desc[UR40][R6.64+0x100], !P0 ;  /* 0x1b400100060acfae */ /* 0x0001e2000c101d68 */
[----:B------:R-:W-:Y:S01]  /*11440*/  IMAD.MOV.U32 R3, RZ, RZ, R14 ;  /* 0x000000ffff037224 */ /* 0x000fe200078e000e */
[----:B------:R-:W-:Y:S06]  /*11450*/  BRA `(.L_x_366) ;  /* 0xffffffb400907947 */ /* 0x000fec000383ffff */
.L_x_254:
[----:B0-----:R0:W1:Y:S02]  /*11460*/  SYNCS.PHASECHK.TRANS64.TRYWAIT P0, [R18+URZ+0x34820], R0 ;  /* 0x03482000120075a7 */ /* 0x001064000800017f */
[----:B-1----:R-:W-:Y:S05]  /*11470*/  @!P0 NANOSLEEP.SYNCS 0x989680 ;  /* 0x009896800000895d */ /* 0x002fea0003900000 */
[----:B------:R-:W1:Y:S02]  /*11480*/  @!P0 SYNCS.PHASECHK.TRANS64 P0, [R18+URZ+0x34820], R0 ;  /* 0x03482000120085a7 */ /* 0x000e64000800007f */
[----:B-1----:R-:W-:Y:S05]  /*11490*/  @!P0 BRA `(.L_x_254) ;  /* 0xfffffffc00f08947 */ /* 0x002fea000383ffff */
[----:B------:R-:W-:Y:S05]  /*114a0*/  BRA `(.L_x_367) ;  /* 0xffffffb800107947 */ /* 0x000fea000383ffff */
.L_x_263:
[----:B-1----:R1:W2:Y:S02]  /*114b0*/  SYNCS.PHASECHK.TRANS64.TRYWAIT P0, [R3+URZ+0x34840], R2 ;  /* 0x03484002030075a7 */ /* 0x0022a4000800017f */
[----:B--2---:R-:W-:Y:S05]  /*114c0*/  @!P0 NANOSLEEP.SYNCS 0x989680 ;  /* 0x009896800000895d */ /* 0x004fea0003900000 */
[----:B------:R-:W2:Y:S02]  /*114d0*/  @!P0 SYNCS.PHASECHK.TRANS64 P0, [R3+URZ+0x34840], R2 ;  /* 0x03484002030085a7 */ /* 0x000ea4000800007f */
[----:B--2---:R-:W-:Y:S05]  /*114e0*/  @!P0 BRA `(.L_x_263) ;  /* 0xfffffffc00f08947 */ /* 0x004fea000383ffff */
[----:B------:R-:W-:Y:S05]  /*114f0*/  BRA `(.L_x_368) ;  /* 0xffffffb800ec7947 */ /* 0x000fea000383ffff */
.L_x_270:
[----:B-1----:R1:W2:Y:S02]  /*11500*/  SYNCS.PHASECHK.TRANS64.TRYWAIT P0, [R3+URZ+0x60], R2 ;  /* 0x00006002030075a7 */ /* 0x0022a4000800017f */
[----:B--2---:R-:W-:Y:S05]  /*11510*/  @!P0 NANOSLEEP.SYNCS 0x989680 ;  /* 0x009896800000895d */ /* 0x004fea0003900000 */
[----:B------:R-:W2:Y:S02]  /*11520*/  @!P0 SYNCS.PHASECHK.TRANS64 P0, [R3+URZ+0x60], R2 ;  /* 0x00006002030085a7 */ /* 0x000ea4000800007f */
[----:B--2---:R-:W-:Y:S05]  /*11530*/  @!P0 BRA `(.L_x_270) ;  /* 0xfffffffc00f08947 */ /* 0x004fea000383ffff */
[----:B------:R-:W-:Y:S05]  /*11540*/  BRA `(.L_x_369) ;  /* 0xffffffbc00fc7947 */ /* 0x000fea000383ffff */
.L_x_279:
[----:B-1----:R1:W2:Y:S02]  /*11550*/  SYNCS.PHASECHK.TRANS64.TRYWAIT P0, [R3+URZ+0x34840], R2 ;  /* 0x03484002030075a7 */ /* 0x0022a4000800017f */
[----:B--2---:R-:W-:Y:S05]  /*11560*/  @!P0 NANOSLEEP.SYNCS 0x989680 ;  /* 0x009896800000895d */ /* 0x004fea0003900000 */
[----:B------:R-:W2:Y:S02]  /*11570*/  @!P0 SYNCS.PHASECHK.TRANS64 P0, [R3+URZ+0x34840], R2 ;  /* 0x03484002030085a7 */ /* 0x000ea4000800007f */
[----:B--2---:R-:W-:Y:S05]  /*11580*/  @!P0 BRA `(.L_x_279) ;  /* 0xfffffffc00f08947 */ /* 0x004fea000383ffff */
[----:B------:R-:W-:Y:S05]  /*11590*/  BRA `(.L_x_370) ;  /* 0xffffffc4008c7947 */ /* 0x000fea000383ffff */
.L_x_286:
[----:B0-----:R0:W1:Y:S02]  /*115a0*/  SYNCS.PHASECHK.TRANS64.TRYWAIT P0, [R2+URZ+0x60], R3 ;  /* 0x00006003020075a7 */ /* 0x001064000800017f */
[----:B-1----:R-:W-:Y:S05]  /*115b0*/  @!P0 NANOSLEEP.SYNCS 0x989680 ;  /* 0x009896800000895d */ /* 0x002fea0003900000 */
[----:B------:R-:W1:Y:S02]  /*115c0*/  @!P0 SYNCS.PHASECHK.TRANS64 P0, [R2+URZ+0x60], R3 ;  /* 0x00006003020085a7 */ /* 0x000e64000800007f */
[----:B-1----:R-:W-:Y:S05]  /*115d0*/  @!P0 BRA `(.L_x_286) ;  /* 0xfffffffc00f08947 */ /* 0x002fea000383ffff */
[----:B------:R-:W-:Y:S05]  /*115e0*/  BRA `(.L_x_371) ;  /* 0xffffffc8009c7947 */ /* 0x000fea000383ffff */
.L_x_295:
[----:B--2---:R2:W3:Y:S02]  /*115f0*/  SYNCS.PHASECHK.TRANS64.TRYWAIT P0, [R2+URZ+0x34840], R3 ;  /* 0x03484003020075a7 */ /* 0x0044e4000800017f */
[----:B---3--:R-:W-:Y:S05]  /*11600*/  @!P0 NANOSLEEP.SYNCS 0x989680 ;  /* 0x009896800000895d */ /* 0x008fea0003900000 */
[----:B------:R-:W3:Y:S02]  /*11610*/  @!P0 SYNCS.PHASECHK.TRANS64 P0, [R2+URZ+0x34840], R3 ;  /* 0x03484003020085a7 */ /* 0x000ee4000800007f */
[----:B---3--:R-:W-:Y:S05]  /*11620*/  @!P0 BRA `(.L_x_295) ;  /* 0xfffffffc00f08947 */ /* 0x008fea000383ffff */
[----:B------:R-:W-:Y:S05]  /*11630*/  BRA `(.L_x_372) ;  /* 0xffffffcc00fc7947 */ /* 0x000fea000383ffff */
.L_x_302:
[----:B0-----:R0:W1:Y:S02]  /*11640*/  SYNCS.PHASECHK.TRANS64.TRYWAIT P0, [R2+URZ+0x60], R5 ;  /* 0x00006005020075a7 */ /* 0x001064000800017f */
[----:B-1----:R-:W-:Y:S05]  /*11650*/  @!P0 NANOSLEEP.SYNCS 0x989680 ;  /* 0x009896800000895d */ /* 0x002fea0003900000 */
[----:B------:R-:W1:Y:S02]  /*11660*/  @!P0 SYNCS.PHASECHK.TRANS64 P0, [R2+URZ+0x60], R5 ;  /* 0x00006005020085a7 */ /* 0x000e64000800007f */
[----:B-1----:R-:W-:Y:S05]  /*11670*/  @!P0 BRA `(.L_x_302) ;  /* 0xfffffffc00f08947 */ /* 0x002fea000383ffff */
[----:B------:R-:W-:Y:S05]  /*11680*/  BRA `(.L_x_373) ;  /* 0xffffffd4000c7947 */ /* 0x000fea000383ffff */
.L_x_313:
[----:B---3--:R3:W4:Y:S02]  /*11690*/  SYNCS.PHASECHK.TRANS64.TRYWAIT P0, [R0+URZ+0x34860], R2 ;  /* 0x03486002000075a7 */ /* 0x008724000800017f */
[----:B----4-:R-:W-:Y:S05]  /*116a0*/  @!P0 NANOSLEEP.SYNCS 0x989680 ;  /* 0x009896800000895d */ /* 0x010fea0003900000 */
[----:B------:R-:W4:Y:S02]  /*116b0*/  @!P0 SYNCS.PHASECHK.TRANS64 P0, [R0+URZ+0x34860], R2 ;  /* 0x03486002000085a7 */ /* 0x000f24000800007f */
[----:B----4-:R-:W-:Y:S05]  /*116c0*/  @!P0 BRA `(.L_x_313) ;  /* 0xfffffffc00f08947 */ /* 0x010fea000383ffff */
[----:B------:R-:W-:Y:S05]  /*116d0*/  BRA `(.L_x_374) ;  /* 0xffffffd800587947 */ /* 0x000fea000383ffff */
.L_x_320:
[----:B------:R-:W4:Y:S01]  /*116e0*/  LDL R3, [R1] ;  /* 0x0000000001037983 */ /* 0x000f220000100800 */
[----:B------:R-:W-:Y:S01]  /*116f0*/  BSSY B0, `(.L_x_375) ;  /* 0x0000008000007945 */ /* 0x000fe20003800000 */
[----:B0-----:R-:W-:Y:S02]  /*11700*/  IMAD.MOV.U32 R12, RZ, RZ, RZ ;  /* 0x000000ffff0c7224 */ /* 0x001fe400078e00ff */
[----:B------:R-:W-:Y:S02]  /*11710*/  IMAD.MOV.U32 R11, RZ, RZ, 0x1f ;  /* 0x0000001fff0b7424 */ /* 0x000fe400078e00ff */
[----:B------:R-:W-:Y:S02]  /*11720*/  IMAD.MOV.U32 R15, RZ, RZ, -0x1 ;  /* 0xffffffffff0f7424 */ /* 0x000fe400078e00ff */
[----:B----4-:R-:W-:-:S07]  /*11730*/  IMAD.MOV.U32 R13, RZ, RZ, R3 ;  /* 0x000000ffff0d7224 */ /* 0x010fce00078e0003 */
[----:B-123--:R-:W-:Y:S05]  /*11740*/  WARPSYNC.COLLECTIVE R15, `(.L_x_376) ;  /* 0x000000000f087348 */ /* 0x00efea0003c00000 */
[----:B------:R0:W4:Y:S02]  /*11750*/  SHFL.IDX P6, R14, R13, R12, R11 ;  /* 0x0000000c0d0e7389 */ /* 0x00012400000c000b */
[----:B01234-:R-:W-:Y:S01]  /*11760*/  ENDCOLLECTIVE ;  /* 0x000000000000791b */ /* 0x01ffe20003800000 */
.L_x_376:
[----:B------:R-:W-:Y:S05]  /*11770*/  BSYNC B0 ;  /* 0x0000000000007941 */ /* 0x000fea0003800000 */
.L_x_375:
[----:B------:R0:W5:Y:S01]  /*11780*/  LDL R2, [R1+0xc] ;  /* 0x00000c0001027983 */ /* 0x0001620000100800 */
[----:B------:R-:W-:Y:S02]  /*11790*/  IMAD.MOV.U32 R13, RZ, RZ, R3 ;  /* 0x000000ffff0d7224 */ /* 0x000fe400078e0003 */
[----:B------:R-:W-:Y:S02]  /*117a0*/  IMAD.MOV.U32 R12, RZ, RZ, 0x1 ;  /* 0x00000001ff0c7424 */ /* 0x000fe400078e00ff */
[----:B------:R-:W-:Y:S02]  /*117b0*/  IMAD.MOV.U32 R11, RZ, RZ, 0x1f ;  /* 0x0000001fff0b7424 */ /* 0x000fe400078e00ff */
[----:B------:R-:W-:Y:S02]  /*117c0*/  IMAD.MOV.U32 R15, RZ, RZ, -0x1 ;  /* 0xffffffffff0f7424 */ /* 0x000fe400078e00ff */
[----:B0-----:R-:W-:-:S07]  /*117d0*/  IMAD.MOV.U32 R0, RZ, RZ, R14 ;  /* 0x000000ffff007224 */ /* 0x001fce00078e000e */
[----:B-----5:R-:W-:Y:S05]  /*117e0*/  WARPSYNC.COLLECTIVE R15, `(.L_x_377) ;  /* 0x000000000f087348 */ /* 0x020fea0003c00000 */
[----:B------:R0:W1:Y:S02]  /*117f0*/  SHFL.IDX P6, R14, R13, R12, R11 ;  /* 0x0000000c0d0e7389 */ /* 0x00006400000c000b */
[----:B01---5:R-:W-:Y:S01]  /*11800*/  ENDCOLLECTIVE ;  /* 0x000000000000791b */ /* 0x023fe20003800000 */
.L_x_377:
[----:B------:R-:W-:Y:S01]  /*11810*/  ULDC UR4, c[0x0][0xc3c] ;  /* 0x00030f0000047ab9 */ /* 0x000fe20000000800 */
[----:B------:R-:W-:Y:S02]  /*11820*/  IMAD.IADD R7, R2, 0x1, R16 ;  /* 0x0000000102077824 */ /* 0x000fe400078e0210 */
[----:B------:R-:W-:Y:S02]  /*11830*/  IMAD.MOV.U32 R11, RZ, RZ, RZ ;  /* 0x000000ffff0b7224 */ /* 0x000fe400078e00ff */
[----:B------:R-:W-:Y:S01]  /*11840*/  IMAD.MOV.U32 R8, RZ, RZ, R14 ;  /* 0x000000ffff087224 */ /* 0x000fe200078e000e */
[----:B------:R-:W-:-:S13]  /*11850*/  ISETP.GE.OR P1, PT, R7, UR4, !P0 ;  /* 0x0000000407007c0c */ /* 0x000fda000c726670 */
[----:B------:R-:W0:Y:S08]  /*11860*/  @!P1 LDC.64 R2, c[0x0][0xc80] ;  /* 0x00032000ff029b82 */ /* 0x000e300000000a00 */
[----:B------:R-:W1:Y:S01]  /*11870*/  @!P1 LDC.64 R4, c[0x0][0xc78] ;  /* 0x00031e00ff049b82 */ /* 0x000e620000000a00 */
[----:B0-----:R-:W-:-:S05]  /*11880*/  @!P1 IMAD.WIDE R2, R7, 0x4, R2 ;  /* 0x0000000407029825 */ /* 0x001fca00078e0202 */
[----:B------:R1:W2:Y:S02]  /*11890*/  @!P1 LDG.E R6, desc[UR40][R2.64] ;  /* 0x0000002802069981 */ /* 0x0002a4000c1e1900 */
[----:B-1----:R-:W-:-:S06]  /*118a0*/  @!P1 IMAD.WIDE R2, R7, 0x4, R4 ;  /* 0x0000000407029825 */ /* 0x002fcc00078e0204 */
[----:B------:R-:W3:Y:S01]  /*118b0*/  @!P1 LDG.E R2, desc[UR40][R2.64] ;  /* 0x0000002802029981 */ /* 0x000ee2000c1e1900 */
[----:B------:R-:W-:Y:S01]  /*118c0*/  IMAD.MOV.U32 R5, RZ, RZ, RZ ;  /* 0x000000ffff057224 */ /* 0x000fe200078e00ff */
[C---:B------:R-:W-:Y:S02]  /*118d0*/  ISETP.GE.U32.AND P2, PT, R16.reuse, 0x2, PT ;  /* 0x000000021000780c */ /* 0x040fe40003f46070 */
[C---:B------:R-:W-:Y:S02]  /*118e0*/  ISETP.GE.U32.AND P3, PT, R16.reuse, 0x4, PT ;  /* 0x000000041000780c */ /* 0x040fe40003f66070 */
[C---:B------:R-:W-:Y:S02]  /*118f0*/  ISETP.GE.U32.AND P4, PT, R16.reuse, 0x8, PT ;  /* 0x000000081000780c */ /* 0x040fe40003f86070 */
[----:B------:R-:W-:Y:S01]  /*11900*/  ISETP.GE.U32.AND P5, PT, R16, 0x10, PT ;  /* 0x000000101000780c */ /* 0x000fe20003fa6070 */
[----:B--2---:R-:W-:Y:S01]  /*11910*/  @!P1 IMAD.MOV.U32 R5, RZ, RZ, R6 ;  /* 0x000000ffff059224 */ /* 0x004fe200078e0006 */
[----:B------:R-:W-:-:S02]  /*11920*/  CS2R R6, SRZ ;  /* 0x0000000000067805 */ /* 0x000fc4000001ff00 */
[----:B---3--:R-:W-:Y:S01]  /*11930*/  @!P1 IMAD.MOV.U32 R7, RZ, RZ, R2 ;  /* 0x000000ffff079224 */ /* 0x008fe200078e0002 */
[----:B------:R-:W-:-:S03]  /*11940*/  ISETP.NE.AND P1, PT, R16, RZ, PT ;  /* 0x000000ff1000720c */ /* 0x000fc60003f25270 */
[----:B------:R-:W-:-:S04]  /*11950*/  IMAD R2, R7, R5, RZ ;  /* 0x0000000507027224 */ /* 0x000fc800078e02ff */
[----:B------:R-:W-:-:S07]  /*11960*/  IMAD.MOV.U32 R13, RZ, RZ, R2 ;  /* 0x000000ffff0d7224 */ /* 0x000fce00078e0002 */
[----:B------:R-:W-:Y:S05]  /*11970*/  WARPSYNC.COLLECTIVE R15, `(.L_x_378) ;  /* 0x000000000f087348 */ /* 0x000fea0003c00000 */
[----:B------:R0:W1:Y:S02]  /*11980*/  SHFL.UP P6, R14, R13, R12, R11 ;  /* 0x0400000c0d0e7389 */ /* 0x00006400000c000b */
[----:B01----:R-:W-:Y:S01]  /*11990*/  ENDCOLLECTIVE ;  /* 0x000000000000791b */ /* 0x003fe20003800000 */
.L_x_378:
[----:B------:R-:W-:Y:S02]  /*119a0*/  IMAD.MOV.U32 R12, RZ, RZ, 0x2 ;  /* 0x00000002ff0c7424 */ /* 0x000fe400078e00ff */
[----:B------:R-:W-:-:S05]  /*119b0*/  IMAD.MOV.U32 R3, RZ, RZ, R14 ;  /* 0x000000ffff037224 */ /* 0x000fca00078e000e */
[----:B------:R-:W-:-:S05]  /*119c0*/  SEL R3, R3, RZ, P1 ;  /* 0x000000ff03037207 */ /* 0x000fca0000800000 */
[----:B------:R-:W-:-:S04]  /*119d0*/  IMAD.IADD R2, R2, 0x1, R3 ;  /* 0x0000000102027824 */ /* 0x000fc800078e0203 */
[----:B------:R-:W-:-:S07]  /*119e0*/  IMAD.MOV.U32 R13, RZ, RZ, R2 ;  /* 0x000000ffff0d7224 */ /* 0x000fce00078e0002 */
[----:B------:R-:W-:Y:S05]  /*119f0*/  WARPSYNC.COLLECTIVE R15, `(.L_x_379) ;  /* 0x000000000f087348 */ /* 0x000fea0003c00000 */
[----:B------:R0:W1:Y:S02]  /*11a00*/  SHFL.UP P6, R14, R13, R12, R11 ;  /* 0x0400000c0d0e7389 */ /* 0x00006400000c000b */
[----:B01----:R-:W-:Y:S01]  /*11a10*/  ENDCOLLECTIVE ;  /* 0x000000000000791b */ /* 0x003fe20003800000 */
.L_x_379:
        /* <DEDUP_REMOVED lines=8> */
.L_x_380:
        /* <DEDUP_REMOVED lines=8> */
.L_x_381:
        /* <DEDUP_REMOVED lines=8> */
.L_x_382:
[----:B------:R-:W-:Y:S02]  /*11ba0*/  IMAD.MOV.U32 R12, RZ, RZ, 0x1f ;  /* 0x0000001fff0c7424 */ /* 0x000fe400078e00ff */
[----:B------:R-:W-:Y:S02]  /*11bb0*/  IMAD.MOV.U32 R11, RZ, RZ, 0x1f ;  /* 0x0000001fff0b7424 */ /* 0x000fe400078e00ff */
[----:B------:R-:W-:-:S05]  /*11bc0*/  IMAD.MOV.U32 R3, RZ, RZ, R14 ;  /* 0x000000ffff037224 */ /* 0x000fca00078e000e */
[----:B------:R-:W-:-:S05]  /*11bd0*/  SEL R3, R3, RZ, P5 ;  /* 0x000000ff03037207 */ /* 0x000fca0002800000 */
[----:B------:R-:W-:-:S04]  /*11be0*/  IMAD.IADD R2, R2, 0x1, R3 ;  /* 0x0000000102027824 */ /* 0x000fc800078e0203 */
[----:B------:R-:W-:-:S07]  /*11bf0*/  IMAD.MOV.U32 R13, RZ, RZ, R2 ;  /* 0x000000ffff0d7224 */ /* 0x000fce00078e0002 */
[----:B------:R-:W-:Y:S05]  /*11c00*/  WARPSYNC.COLLECTIVE R15, `(.L_x_383) ;  /* 0x000000000f087348 */ /* 0x000fea0003c00000 */
[----:B------:R0:W1:Y:S02]  /*11c10*/  SHFL.IDX P6, R14, R13, R12, R11 ;  /* 0x0000000c0d0e7389 */ /* 0x00006400000c000b */
[----:B01----:R-:W-:Y:S01]  /*11c20*/  ENDCOLLECTIVE ;  /* 0x000000000000791b */ /* 0x003fe20003800000 */
.L_x_383:
[----:B------:R-:W-:Y:S01]  /*11c30*/  IMAD.MOV.U32 R9, RZ, RZ, R14 ;  /* 0x000000ffff097224 */ /* 0x000fe200078e000e */
[----:B------:R-:W-:Y:S06]  /*11c40*/  BRA `(.L_x_384) ;  /* 0xffffffd800cc7947 */ /* 0x000fec000383ffff */
.L_x_323:
[----:B------:R-:W-:Y:S01]  /*11c50*/  BSSY B0, `(.L_x_385) ;  /* 0x0000008000007945 */ /* 0x000fe20003800000 */
[----:B------:R-:W-:Y:S02]  /*11c60*/  IMAD.MOV.U32 R13, RZ, RZ, R2 ;  /* 0x000000ffff0d7224 */ /* 0x000fe400078e0002 */
[----:B0-----:R-:W-:Y:S02]  /*11c70*/  IMAD.MOV.U32 R12, RZ, RZ, 0x1 ;  /* 0x00000001ff0c7424 */ /* 0x001fe400078e00ff */
[----:B------:R-:W-:Y:S02]  /*11c80*/  IMAD.MOV.U32 R11, RZ, RZ, RZ ;  /* 0x000000ffff0b7224 */ /* 0x000fe400078e00ff */
[----:B------:R-:W-:-:S07]  /*11c90*/  IMAD.MOV.U32 R15, RZ, RZ, -0x1 ;  /* 0xffffffffff0f7424 */ /* 0x000fce00078e00ff */
[----:B------:R-:W-:Y:S05]  /*11ca0*/  WARPSYNC.COLLECTIVE R15, `(.L_x_386) ;  /* 0x000000000f087348 */ /* 0x000fea0003c00000 */
[----:B------:R0:W1:Y:S02]  /*11cb0*/  SHFL.UP P6, R14, R13, R12, R11 ;  /* 0x0400000c0d0e7389 */ /* 0x00006400000c000b */
[----:B01----:R-:W-:Y:S01]  /*11cc0*/  ENDCOLLECTIVE ;  /* 0x000000000000791b */ /* 0x003fe20003800000 */
.L_x_386:
[----:B------:R-:W-:Y:S05]  /*11cd0*/  BSYNC B0 ;  /* 0x0000000000007941 */ /* 0x000fea0003800000 */
.L_x_385:
[----:B------:R-:W-:Y:S02]  /*11ce0*/  IMAD.MOV.U32 R3, RZ, RZ, R14 ;  /* 0x000000ffff037224 */ /* 0x000fe400078e000e */
[----:B------:R-:W-:Y:S02]  /*11cf0*/  IMAD.MOV.U32 R12, RZ, RZ, 0x2 ;  /* 0x00000002ff0c7424 */ /* 0x000fe400078e00ff */
[----:B------:R-:W-:Y:S01]  /*11d00*/  IMAD.MOV.U32 R11, RZ, RZ, RZ ;  /* 0x000000ffff0b7224 */ /* 0x000fe200078e00ff */
[----:B------:R-:W-:Y:S01]  /*11d10*/  SEL R3, R3, RZ, P1 ;  /* 0x000000ff03037207 */ /* 0x000fe20000800000 */
[----:B------:R-:W-:-:S04]  /*11d20*/  IMAD.MOV.U32 R15, RZ, RZ, -0x1 ;  /* 0xffffffffff0f7424 */ /* 0x000fc800078e00ff */
[----:B------:R-:W-:-:S04]  /*11d30*/  IMAD.IADD R2, R2, 0x1, R3 ;  /* 0x0000000102027824 */ /* 0x000fc800078e0203 */
[----:B------:R-:W-:-:S07]  /*11d40*/  IMAD.MOV.U32 R13, RZ, RZ, R2 ;  /* 0x000000ffff0d7224 */ /* 0x000fce00078e0002 */
[----:B------:R-:W-:Y:S05]  /*11d50*/  WARPSYNC.COLLECTIVE R15, `(.L_x_387) ;  /* 0x000000000f087348 */ /* 0x000fea0003c00000 */
[----:B------:R0:W1:Y:S02]  /*11d60*/  SHFL.UP P6, R14, R13, R12, R11 ;  /* 0x0400000c0d0e7389 */ /* 0x00006400000c000b */
[----:B01----:R-:W-:Y:S01]  /*11d70*/  ENDCOLLECTIVE ;  /* 0x000000000000791b */ /* 0x003fe20003800000 */
.L_x_387:
        /* <DEDUP_REMOVED lines=8> */
.L_x_388:
        /* <DEDUP_REMOVED lines=8> */
.L_x_389:
        /* <DEDUP_REMOVED lines=8> */
.L_x_390:
        /* <DEDUP_REMOVED lines=9> */
.L_x_391:
[----:B------:R-:W-:Y:S01]  /*11f90*/  IMAD.MOV.U32 R9, RZ, RZ, R14 ;  /* 0x000000ffff097224 */ /* 0x000fe200078e000e */
[----:B------:R-:W-:Y:S06]  /*11fa0*/  BRA `(.L_x_392) ;  /* 0xffffffd800a07947 */ /* 0x000fec000383ffff */
.L_x_325:
[----:B------:R-:W-:Y:S01]  /*11fb0*/  BSSY B0, `(.L_x_393) ;  /* 0x0000006000007945 */ /* 0x000fe20003800000 */
[----:B------:R-:W-:Y:S01]  /*11fc0*/  PLOP3.LUT P6, PT, P6, PT, PT, 0x8, 0x0 ;  /* 0x000000000000781c */ /* 0x000fe200037ce170 */
[----:B------:R-:W-:-:S12]  /*11fd0*/  IMAD.MOV.U32 R15, RZ, RZ, -0x1 ;  /* 0xffffffffff0f7424 */ /* 0x000fd800078e00ff */
[----:B01----:R-:W-:Y:S05]  /*11fe0*/  WARPSYNC.COLLECTIVE R15, `(.L_x_394) ;  /* 0x000000000f087348 */ /* 0x003fea0003c00000 */
[----:B------:R-:W-:Y:S01]  /*11ff0*/  VOTE.ANY R14, PT, P6 ;  /* 0x00000000000e7806 */ /* 0x000fe200030e0100 */
[----:B01----:R-:W-:Y:S06]  /*12000*/  ENDCOLLECTIVE ;  /* 0x000000000000791b */ /* 0x003fec0003800000 */
.L_x_394:
[----:B------:R-:W-:Y:S05]  /*12010*/  BSYNC B0 ;  /* 0x0000000000007941 */ /* 0x000fea0003800000 */
.L_x_393:
[----:B------:R-:W-:Y:S02]  /*12020*/  IMAD.MOV.U32 R8, RZ, RZ, R14 ;  /* 0x000000ffff087224 */ /* 0x000fe400078e000e */
[----:B------:R-:W-:Y:S02]  /*12030*/  IMAD.MOV.U32 R13, RZ, RZ, R5 ;  /* 0x000000ffff0d7224 */ /* 0x000fe400078e0005 */
[----:B------:R-:W0:Y:S01]  /*12040*/  POPC R4, R8 ;  /* 0x0000000800047309 */ /* 0x000e220000000000 */
[----:B------:R-:W-:Y:S02]  /*12050*/  IMAD.MOV.U32 R11, RZ, RZ, 0x1f ;  /* 0x0000001fff0b7424 */ /* 0x000fe400078e00ff */
[----:B------:R-:W-:Y:S02]  /*12060*/  IMAD.MOV.U32 R15, RZ, RZ, -0x1 ;  /* 0xffffffffff0f7424 */ /* 0x000fe400078e00ff */
[----:B0-----:R-:W-:-:S07]  /*12070*/  IMAD.MOV.U32 R12, RZ, RZ, R4 ;  /* 0x000000ffff0c7224 */ /* 0x001fce00078e0004 */
[----:B------:R-:W-:Y:S05]  /*12080*/  WARPSYNC.COLLECTIVE R15, `(.L_x_395) ;  /* 0x000000000f087348 */ /* 0x000fea0003c00000 */
[----:B------:R0:W1:Y:S02]  /*12090*/  SHFL.IDX P6, R14, R13, R12, R11 ;  /* 0x0000000c0d0e7389 */ /* 0x00006400000c000b */
[----:B01----:R-:W-:Y:S01]  /*120a0*/  ENDCOLLECTIVE ;  /* 0x000000000000791b */ /* 0x003fe20003800000 */
.L_x_395:
[----:B------:R-:W-:Y:S02]  /*120b0*/  IMAD.MOV.U32 R13, RZ, RZ, R7 ;  /* 0x000000ffff0d7224 */ /* 0x000fe400078e0007 */
[----:B------:R-:W-:-:S07]  /*120c0*/  IMAD.MOV.U32 R5, RZ, RZ, R14 ;  /* 0x000000ffff057224 */ /* 0x000fce00078e000e */
[----:B------:R-:W-:Y:S05]  /*120d0*/  WARPSYNC.COLLECTIVE R15, `(.L_x_396) ;  /* 0x000000000f087348 */ /* 0x000fea0003c00000 */
[----:B------:R0:W1:Y:S02]  /*120e0*/  SHFL.IDX P6, R14, R13, R12, R11 ;  /* 0x0000000c0d0e7389 */ /* 0x00006400000c000b */
[----:B01----:R-:W-:Y:S01]  /*120f0*/  ENDCOLLECTIVE ;  /* 0x000000000000791b */ /* 0x003fe20003800000 */
.L_x_396:
[----:B------:R-:W-:Y:S01]  /*12100*/  IMAD.MOV.U32 R7, RZ, RZ, R14 ;  /* 0x000000ffff077224 */ /* 0x000fe200078e000e */
[----:B------:R-:W-:Y:S06]  /*12110*/  BRA `(.L_x_397) ;  /* 0xffffffd800807947 */ /* 0x000fec000383ffff */
.L_x_327:
[----:B------:R-:W-:Y:S01]  /*12120*/  BSSY B0, `(.L_x_398) ;  /* 0x0000007000007945 */ /* 0x000fe20003800000 */
[----:B------:R-:W-:Y:S02]  /*12130*/  IMAD.MOV.U32 R13, RZ, RZ, R2 ;  /* 0x000000ffff0d7224 */ /* 0x000fe400078e0002 */
[----:B------:R-:W-:Y:S02]  /*12140*/  IMAD.MOV.U32 R11, RZ, RZ, 0x1f ;  /* 0x0000001fff0b7424 */ /* 0x000fe400078e00ff */
[----:B------:R-:W-:-:S07]  /*12150*/  IMAD.MOV.U32 R15, RZ, RZ, -0x1 ;  /* 0xffffffffff0f7424 */ /* 0x000fce00078e00ff */
[----:B-1234-:R-:W-:Y:S05]  /*12160*/  WARPSYNC.COLLECTIVE R15, `(.L_x_399) ;  /* 0x000000000f087348 */ /* 0x01efea0003c00000 */
[----:B------:R0:W0:Y:S02]  /*12170*/  SHFL.IDX P6, R14, R13, R12, R11 ;  /* 0x0000000c0d0e7389 */ /* 0x00002400000c000b */
[----:B01234-:R-:W-:Y:S01]  /*12180*/  ENDCOLLECTIVE ;  /* 0x000000000000791b */ /* 0x01ffe20003800000 */
.L_x_399:
[----:B------:R-:W-:Y:S05]  /*12190*/  BSYNC B0 ;  /* 0x0000000000007941 */ /* 0x000fea0003800000 */
.L_x_398:
[----:B------:R-:W-:Y:S01]  /*121a0*/  IMAD.MOV.U32 R2, RZ, RZ, R14 ;  /* 0x000000ffff027224 */ /* 0x000fe200078e000e */
[----:B------:R-:W-:Y:S06]  /*121b0*/  BRA `(.L_x_400) ;  /* 0xffffffd800707947 */ /* 0x000fec000383ffff */
.L_x_331:
[----:B0-----:R0:W1:Y:S02]  /*121c0*/  SYNCS.PHASECHK.TRANS64.TRYWAIT P0, [R0+URZ+0x34820], R3 ;  /* 0x03482003000075a7 */ /* 0x001064000800017f */
[----:B-1----:R-:W-:Y:S05]  /*121d0*/  @!P0 NANOSLEEP.SYNCS 0x989680 ;  /* 0x009896800000895d */ /* 0x002fea0003900000 */
[----:B------:R-:W1:Y:S02]  /*121e0*/  @!P0 SYNCS.PHASECHK.TRANS64 P0, [R0+URZ+0x34820], R3 ;  /* 0x03482003000085a7 */ /* 0x000e64000800007f */
[----:B-1----:R-:W-:Y:S05]  /*121f0*/  @!P0 BRA `(.L_x_331) ;  /* 0xfffffffc00f08947 */ /* 0x002fea000383ffff */
[----:B------:R-:W-:Y:S05]  /*12200*/  BRA `(.L_x_401) ;  /* 0xffffffe000087947 */ /* 0x000fea000383ffff */
.L_x_332:
[----:B------:R-:W1:Y:S01]  /*12210*/  S2R R2, SR_TID.X ;  /* 0x0000000000027919 */ /* 0x000e620000002100 */
[----:B------:R-:W-:Y:S01]  /*12220*/  BSSY B0, `(.L_x_402) ;  /* 0x000000a000007945 */ /* 0x000fe20003800000 */
[----:B------:R-:W-:Y:S02]  /*12230*/  IMAD.MOV.U32 R12, RZ, RZ, RZ ;  /* 0x000000ffff0c7224 */ /* 0x000fe400078e00ff */
[----:B------:R-:W-:Y:S02]  /*12240*/  IMAD.MOV.U32 R11, RZ, RZ, 0x1f ;  /* 0x0000001fff0b7424 */ /* 0x000fe400078e00ff */
[----:B------:R-:W-:Y:S01]  /*12250*/  IMAD.MOV.U32 R15, RZ, RZ, -0x1 ;  /* 0xffffffffff0f7424 */ /* 0x000fe200078e00ff */
[----:B-1----:R-:W-:-:S04]  /*12260*/  SHF.R.U32.HI R2, RZ, 0x5, R2 ;  /* 0x00000005ff027819 */ /* 0x002fc80000011602 */
[----:B------:R-:W-:-:S05]  /*12270*/  LOP3.LUT R2, R2, 0x3, RZ, 0xc0, !PT ;  /* 0x0000000302027812 */ /* 0x000fca00078ec0ff */
[----:B------:R-:W-:-:S07]  /*12280*/  IMAD.MOV.U32 R13, RZ, RZ, R2 ;  /* 0x000000ffff0d7224 */ /* 0x000fce00078e0002 */
[----:B0-----:R-:W-:Y:S05]  /*12290*/  WARPSYNC.COLLECTIVE R15, `(.L_x_403) ;  /* 0x000000000f087348 */ /* 0x001fea0003c00000 */
[----:B------:R1:W2:Y:S02]  /*122a0*/  SHFL.IDX P6, R14, R13, R12, R11 ;  /* 0x0000000c0d0e7389 */ /* 0x0002a400000c000b */
[----:B012---:R-:W-:Y:S01]  /*122b0*/  ENDCOLLECTIVE ;  /* 0x000000000000791b */ /* 0x007fe20003800000 */
.L_x_403:
[----:B------:R-:W-:Y:S05]  /*122c0*/  BSYNC B0 ;  /* 0x0000000000007941 */ /* 0x000fea0003800000 */
.L_x_402:
[----:B------:R-:W-:Y:S05]  /*122d0*/  BRA `(.L_x_404) ;  /* 0xffffffdc00f07947 */ /* 0x000fea000383ffff */
.L_x_335:
[----:B------:R-:W-:Y:S01]  /*122e0*/  BSSY B1, `(.L_x_405) ;  /* 0x0000006000017945 */ /* 0x000fe20003800000 */
[----:B------:R-:W-:-:S07]  /*122f0*/  IMAD.MOV.U32 R15, RZ, RZ, -0x1 ;  /* 0xffffffffff0f7424 */ /* 0x000fce00078e00ff */
[----:B01----:R-:W-:Y:S05]  /*12300*/  WARPSYNC.COLLECTIVE R15, `(.L_x_406) ;  /* 0x000000000f0c7348 */ /* 0x003fea0003c00000 */
[----:B------:R-:W-:Y:S02]  /*12310*/  ELECT P6, UR62, PT ;  /* 0x00000000003e782f */ /* 0x000fe400038c0000 */
[----:B------:R-:W-:Y:S01]  /*12320*/  MOV R14, UR62 ;  /* 0x0000003e000e7c02 */ /* 0x000fe20008000f00 */
[----:B01----:R-:W-:Y:S10]  /*12330*/  ENDCOLLECTIVE ;  /* 0x000000000000791b */ /* 0x003ff40003800000 */
.L_x_406:
[----:B------:R-:W-:Y:S05]  /*12340*/  BSYNC B1 ;  /* 0x0000000000017941 */ /* 0x000fea0003800000 */
.L_x_405:
[----:B------:R-:W-:Y:S05]  /*12350*/  BRA `(.L_x_407) ;  /* 0xffffffdc00e87947 */ /* 0x000fea000383ffff */
.L_x_337:
[----:B0-----:R0:W1:Y:S02]  /*12360*/  SYNCS.PHASECHK.TRANS64.TRYWAIT P0, [R6+URZ], R5 ;  /* 0x00000005060075a7 */ /* 0x001064000800017f */
[----:B-1----:R-:W-:Y:S05]  /*12370*/  @!P0 NANOSLEEP.SYNCS 0x989680 ;  /* 0x009896800000895d */ /* 0x002fea0003900000 */
[----:B------:R-:W1:Y:S02]  /*12380*/  @!P0 SYNCS.PHASECHK.TRANS64 P0, [R6+URZ], R5 ;  /* 0x00000005060085a7 */ /* 0x000e64000800007f */
[----:B-1----:R-:W-:Y:S05]  /*12390*/  @!P0 BRA `(.L_x_337) ;  /* 0xfffffffc00f08947 */ /* 0x002fea000383ffff */
[----:B------:R-:W-:Y:S05]  /*123a0*/  BRA `(.L_x_408) ;  /* 0xffffffe000207947 */ /* 0x000fea000383ffff */
.L_x_338:
[----:B-1----:R1:W2:Y:S02]  /*123b0*/  SYNCS.PHASECHK.TRANS64.TRYWAIT P0, [R7+URZ], R2 ;  /* 0x00000002070075a7 */ /* 0x0022a4000800017f */
[----:B--2---:R-:W-:Y:S05]  /*123c0*/  @!P0 NANOSLEEP.SYNCS 0x989680 ;  /* 0x009896800000895d */ /* 0x004fea0003900000 */
[----:B------:R-:W2:Y:S02]  /*123d0*/  @!P0 SYNCS.PHASECHK.TRANS64 P0, [R7+URZ], R2 ;  /* 0x00000002070085a7 */ /* 0x000ea4000800007f */
[----:B--2---:R-:W-:Y:S05]  /*123e0*/  @!P0 BRA `(.L_x_338) ;  /* 0xfffffffc00f08947 */ /* 0x004fea000383ffff */
[----:B------:R-:W-:Y:S05]  /*123f0*/  BRA `(.L_x_409) ;  /* 0xffffffe000147947 */ /* 0x000fea000383ffff */
.L_x_340:
[----:B--2---:R2:W3:Y:S02]  /*12400*/  SYNCS.PHASECHK.TRANS64.TRYWAIT P0, [R4+URZ], R5 ;  /* 0x00000005040075a7 */ /* 0x0044e4000800017f */
[----:B---3--:R-:W-:Y:S05]  /*12410*/  @!P0 NANOSLEEP.SYNCS 0x989680 ;  /* 0x009896800000895d */ /* 0x008fea0003900000 */
[----:B------:R-:W3:Y:S02]  /*12420*/  @!P0 SYNCS.PHASECHK.TRANS64 P0, [R4+URZ], R5 ;  /* 0x00000005040085a7 */ /* 0x000ee4000800007f */
[----:B---3--:R-:W-:Y:S05]  /*12430*/  @!P0 BRA `(.L_x_340) ;  /* 0xfffffffc00f08947 */ /* 0x008fea000383ffff */
[----:B------:R-:W-:Y:S05]  /*12440*/  BRA `(.L_x_410) ;  /* 0xffffffe000187947 */ /* 0x000fea000383ffff */
.L_x_411:
        /* <DEDUP_REMOVED lines=11> */
.L_x_2982:


//--------------------- .text._ZN7cutlass13device_kernelIN5flash11enable_sm90INS1_16FlashAttnFwdSm90INS1_25CollectiveMainloopFwdSm90ILi2EN4cute5tupleIJNS5_1CILi1EEES8_S8_EEENS6_IJNS7_ILi128EEESA_NS7_ILi192EEEEEELi128ENS_6half_tEfNS_4arch4Sm90ELb0ELb0ELb0ELb1ELb0ELb1ELb0ELb1ELb1ELb1ELb1ELb0EEENS1_21CollectiveEpilogueFwdINS6_IJSA_SA_SA_EEES9_SD_SF_Li256ELb1ELb1ELb1ELb0EEENS1_36VarlenDynamicPersistentTileSchedulerILi128ELi128ELi256ELi128ELb1ELb1ELb1ELb0ELb1ELb1EEEEEEEEEvNT_6ParamsE --------------------------
	.section	.text._ZN7cutlass13device_kernelIN5flash11enable_sm90INS1_16FlashAttnFwdSm90INS1_25CollectiveMainloopFwdSm90ILi2EN4cute5tupleIJNS5_1CILi1EEES8_S8_EEENS6_IJNS7_ILi128EEESA_NS7_ILi192EEEEEELi128ENS_6half_tEfNS_4arch4Sm90ELb0ELb0ELb0ELb1ELb0ELb1ELb0ELb1ELb1ELb1ELb1ELb0EEENS1_21CollectiveEpilogueFwdINS6_IJSA_SA_SA_EEES9_SD_SF_Li256ELb1ELb1ELb1ELb0EEENS1_36VarlenDynamicPersistentTileSchedulerILi128ELi128ELi256ELi128ELb1ELb1ELb1ELb0ELb1ELb1EEEEEEEEEvNT_6ParamsE,"ax",@progbits
	.align	128
.text._ZN7cutlass13device_kernelIN5flash11enable_sm90INS1_16FlashAttnFwdSm90INS1_25CollectiveMainloopFwdSm90ILi2EN4cute5tupleIJNS5_1CILi1EEES8_S8_EEENS6_IJNS7_ILi128EEESA_NS7_ILi192EEEEEELi128ENS_6half_tEfNS_4arch4Sm90ELb0ELb0ELb0ELb1ELb0ELb1ELb0ELb1ELb1ELb1ELb1ELb0EEENS1_21CollectiveEpilogueFwdINS6_IJSA_SA_SA_EEES9_SD_SF_Li256ELb1ELb1ELb1ELb0EEENS1_36VarlenDynamicPersistentTileSchedulerILi128ELi128ELi256ELi128ELb1ELb1ELb1ELb0ELb1ELb1EEEEEEEEEvNT_6ParamsE:
        .type           _ZN7cutlass13device_kernelIN5flash11enable_sm90INS1_16FlashAttnFwdSm90INS1_25CollectiveMainloopFwdSm90ILi2EN4cute5tupleIJNS5_1CILi1EEES8_S8_EEENS6_IJNS7_ILi128EEESA_NS7_ILi192EEEEEELi128ENS_6half_tEfNS_4arch4Sm90ELb0ELb0ELb0ELb1ELb0ELb1ELb0ELb1ELb1ELb1ELb1ELb0EEENS1_21CollectiveEpilogueFwdINS6_IJSA_SA_SA_EEES9_SD_SF_Li256ELb1ELb1ELb1ELb0EEENS1_36VarlenDynamicPersistentTileSchedulerILi128ELi128ELi256ELi128ELb1ELb1ELb1ELb0ELb1ELb1EEEEEEEEEvNT_6ParamsE,@function
        .size           _ZN7cutlass13device_kernelIN5flash11enable_sm90INS1_16FlashAttnFwdSm90INS1_25CollectiveMainloopFwdSm90ILi2EN4cute5tupleIJNS5_1CILi1EEES8_S8_EEENS6_IJNS7_ILi128EEESA_NS7_ILi192EEEEEELi128ENS_6half_tEfNS_4arch4Sm90ELb0ELb0ELb0ELb1ELb0ELb1ELb0ELb1ELb1ELb1ELb1ELb0EEENS1_21CollectiveEpilogueFwdINS6_IJSA_SA_SA_EEES9_SD_SF_Li256ELb1ELb1ELb1ELb0EEENS1_36VarlenDynamicPersistentTileSchedulerILi128ELi128ELi256ELi128ELb1ELb1ELb1ELb0ELb1ELb1EEEEEEEEEvNT_6ParamsE,(.L_x_2983 - _ZN7cutlass13device_kernelIN5flash11enable_sm90INS1_16FlashAttnFwdSm90INS1_25CollectiveMainloopFwdSm90ILi2EN4cute5tupleIJNS5_1CILi1EEES8_S8_EEENS6_IJNS7_ILi128EEESA_NS7_ILi192EEEEEELi128ENS_6half_tEfNS_4arch4Sm90ELb0ELb0ELb0ELb1ELb0ELb1ELb0ELb1ELb1ELb1ELb1ELb0EEENS1_21CollectiveEpilogueFwdINS6_IJSA_SA_SA_EEES9_SD_SF_Li256ELb1ELb1ELb1ELb0EEENS1_36VarlenDynamicPersistentTileSchedulerILi128ELi128ELi256ELi128ELb1ELb1ELb1ELb0ELb1ELb1EEEEEEEEEvNT_6ParamsE)
        .other          _ZN7cutlass13device_kernelIN5flash11enable_sm90INS1_16FlashAttnFwdSm90INS1_25CollectiveMainloopFwdSm90ILi2EN4cute5tupleIJNS5_1CILi1EEES8_S8_EEENS6_IJNS7_ILi128EEESA_NS7_ILi192EEEEEELi128ENS_6half_tEfNS_4arch4Sm90ELb0ELb0ELb0ELb1ELb0ELb1ELb0ELb1ELb1ELb1ELb1ELb0EEENS1_21CollectiveEpilogueFwdINS6_IJSA_SA_SA_EEES9_SD_SF_Li256ELb1ELb1ELb1ELb0EEENS1_36VarlenDynamicPersistentTileSchedulerILi128ELi128ELi256ELi128ELb1ELb1ELb1ELb0ELb1ELb1EEEEEEEEEvNT_6ParamsE,@"STO_CUDA_ENTRY STV_DEFAULT"
_ZN7cutlass13device_kernelIN5flash11enable_sm90INS1_16FlashAttnFwdSm90INS1_25CollectiveMainloopFwdSm90ILi2EN4cute5tupleIJNS5_1CILi1EEES8_S8_EEENS6_IJNS7_ILi128EEESA_NS7_ILi192EEEEEELi128ENS_6half_tEfNS_4arch4Sm90ELb0ELb0ELb0ELb1ELb0ELb1ELb0ELb1ELb1ELb1ELb1ELb0EEENS1_21CollectiveEpilogueFwdINS6_IJSA_SA_SA_EEES9_SD_SF_Li256ELb1ELb1ELb1ELb0EEENS1_36VarlenDynamicPersistentTileSchedulerILi128ELi128ELi256ELi128ELb1ELb1ELb1ELb0ELb1ELb1EEEEEEEEEvNT_6ParamsE:
[----:B------:R-:W0:Y:S02]  /*0000*/  LDC R1, c[0x0][0x28] ;  /* 0x00000a00ff017b82 */ /* 0x000e240000000800 */
[----:B0-----:R-:W-:Y:S01]  /*0010*/  VIADD R1, R1, 0xffffff50 ;  /* 0xffffff5001017836 */ /* 0x001fe20000000000 */
[----:B------:R-:W0:Y:S01]  /*0020*/  S2R R6, SR_TID.X ;  /* 0x0000000000067919 */ /* 0x000e220000002100 */
[----:B------:R-:W-:Y:S01]  /*0030*/  ELECT P0, URZ, PT ;  /* 0x00000000003f782f */ /* 0x000fe20003800000 */
[----:B------:R-:W-:Y:S01]  /*0040*/  BSSY B0, `(.L_x_412) ;  /* 0x0000014000007945 */ /* 0x000fe20003800000 */
[----:B0-----:R-:W-:-:S05]  /*0050*/  SHF.R.U32.HI R0, RZ, 0x5, R6 ;  /* 0x00000005ff007819 */ /* 0x001fca0000011606 */
[----:B------:R-:W0:Y:S02]  /*0060*/  SHFL.IDX PT, R2, R0, RZ, 0x1f ;  /* 0x00001fff00027589 */ /* 0x000e2400000e0000 */
[----:B0-----:R-:W-:Y:S02]  /*0070*/  ISETP.EQ.AND P0, PT, R2, RZ, P0 ;  /* 0x000000ff0200720c */ /* 0x001fe40000702270 */
[----:B------:R-:W-:-:S11]  /*0080*/  SHF.R.U32.HI R2, RZ, 0x7, R6 ;  /* 0x00000007ff027819 */ /* 0x000fd60000011606 */
[----:B------:R-:W-:Y:S05]  /*0090*/  @!P0 BRA `(.L_x_413) ;  /* 0x0000000000388947 */ /* 0x000fea0003800000 */
[----:B------:R-:W-:Y:S02]  /*00a0*/  ULDC.64 UR4, c[0x0][0x198] ;  /* 0x0000660000047ab9 */ /* 0x000fe40000000a00 */
[----:B------:R-:W-:Y:S02]  /*00b0*/  UIADD3 UR6, UP0, UR4, 0x370, URZ ;  /* 0x0000037004067890 */ /* 0x000fe4000ff1e03f */
[----:B------:R-:W-:Y:S02]  /*00c0*/  UIADD3 UR8, UP1, UR4, 0x470, URZ ;  /* 0x0000047004087890 */ /* 0x000fe4000ff3e03f */
[----:B------:R-:W-:Y:S02]  /*00d0*/  UIADD3 UR10, UP2, UR4, 0x570, URZ ;  /* 0x00000570040a7890 */ /* 0x000fe4000ff5e03f */
[----:B------:R-:W-:Y:S02]  /*00e0*/  UIADD3 UR4, UP3, UR4, 0x670, URZ ;  /* 0x0000067004047890 */ /* 0x000fe4000ff7e03f */
[----:B------:R-:W-:-:S02]  /*00f0*/  UIADD3.X UR7, URZ, UR5, URZ, UP0, !UPT ;  /* 0x000000053f077290 */ /* 0x000fc400087fe43f */
[----:B------:R-:W-:Y:S02]  /*0100*/  UIADD3.X UR9, URZ, UR5, URZ, UP1, !UPT ;  /* 0x000000053f097290 */ /* 0x000fe40008ffe43f */
[----:B------:R-:W-:Y:S02]  /*0110*/  UIADD3.X UR11, URZ, UR5, URZ, UP2, !UPT ;  /* 0x000000053f0b7290 */ /* 0x000fe400097fe43f */
[----:B------:R-:W-:-:S03]  /*0120*/  UIADD3.X UR5, URZ, UR5, URZ, UP3, !UPT ;  /* 0x000000053f057290 */ /* 0x000fc60009ffe43f */
[----:B------:R0:W-:Y:S02]  /*0130*/  UTMACCTL.PF [UR6] ;  /* 0x00000000060079b9 */ /* 0x0001e40008040000 */
[----:B------:R0:W-:Y:S02]  /*0140*/  UTMACCTL.PF [UR8] ;  /* 0x00000000080079b9 */ /* 0x0001e40008040000 */
[----:B------:R0:W-:Y:S02]  /*0150*/  UTMACCTL.PF [UR10] ;  /* 0x000000000a0079b9 */ /* 0x0001e40008040000 */
[----:B------:R0:W-:Y:S02]  /*0160*/  UTMACCTL.PF [UR4] ;  /* 0x00000000040079b9 */ /* 0x0001e40008040000 */
[----:B0-----:R-:W-:Y:S01]  /*0170*/  NOP ;  /* 0x0000000000007918 */ /* 0x001fe20000000000 */
.L_x_413:
[----:B------:R-:W-:Y:S05]  /*0180*/  BSYNC B0 ;  /* 0x0000000000007941 */ /* 0x000fea0003800000 */
.L_x_412:
[----:B------:R-:W-:Y:S01]  /*0190*/  VOTEU.ANY UP0, P0 ;  /* 0x00000000003f7886 */ /* 0x000fe20000000100 */
[----:B------:R-:W0:Y:S01]  /*01a0*/  SHFL.IDX PT, R2, R2, RZ, 0x1f ;  /* 0x00001fff02027589 */ /* 0x000e2200000e0000 */
[----:B------:R-:W-:Y:S01]  /*01b0*/  UMOV UR4, 0x80 ;  /* 0x0000008000047882 */ /* 0x000fe20000000000 */
[----:B------:R-:W-:Y:S01]  /*01c0*/  UMOV UR7, 0x100 ;  /* 0x0000010000077882 */ /* 0x000fe20000000000 */
[----:B------:R-:W-:Y:S01]  /*01d0*/  VOTEU.ANY UP1, P0 ;  /* 0x00000000003f7886 */ /* 0x000fe20000020100 */
[----:B------:R-:W1:Y:S01]  /*01e0*/  @UP0 S2UR UR8, SR_CgaCtaId ;  /* 0x00000000000809c3 */ /* 0x000e620000008800 */
[----:B------:R-:W2:Y:S01]  /*01f0*/  SHFL.IDX PT, R3, R0, RZ, 0x1f ;  /* 0x00001fff00037589 */ /* 0x000ea200000e0000 */
[----:B------:R-:W-:Y:S01]  /*0200*/  @UP0 UMOV UR6, 0x400 ;  /* 0x0000040000060882 */ /* 0x000fe20000000000 */
[----:B------:R-:W-:-:S04]  /*0210*/  @UP0 UIADD3 UR4, -UR4, 0x100000, URZ ;  /* 0x0010000004040890 */ /* 0x000fc8000fffe13f */
[----:B------:R-:W-:Y:S02]  /*0220*/  @UP0 USHF.L.U32 UR5, UR4, 0xb, URZ ;  /* 0x0000000b04050899 */ /* 0x000fe4000800063f */
[----:B------:R-:W-:Y:S01]  /*0230*/  @UP0 USHF.L.U32 UR4, UR4, 0x1, URZ ;  /* 0x0000000104040899 */ /* 0x000fe2000800063f */
[----:B------:R-:W-:Y:S01]  /*0240*/  VOTEU.ANY UP2, P0 ;  /* 0x00000000003f7886 */ /* 0x000fe20000040100 */
[----:B0-----:R-:W-:Y:S01]  /*0250*/  R2UR UR9, R2 ;  /* 0x00000000020972ca */ /* 0x001fe200000e0000 */
[----:B-1----:R-:W-:Y:S01]  /*0260*/  @UP0 ULEA UR8, UR8, UR6, 0x18 ;  /* 0x0000000608080291 */ /* 0x002fe2000f8ec03f */
[----:B--2---:R-:W-:Y:S01]  /*0270*/  ISETP.NE.AND P1, PT, R3, RZ, PT ;  /* 0x000000ff0300720c */ /* 0x004fe20003f25270 */
[----:B------:R-:W-:-:S04]  /*0280*/  @UP0 UIADD3 UR6, -UR7, 0x100000, URZ ;  /* 0x0010000007060890 */ /* 0x000fc8000fffe13f */
[----:B------:R-:W-:Y:S02]  /*0290*/  @UP0 USHF.L.U32 UR7, UR6, 0xb, URZ ;  /* 0x0000000b06070899 */ /* 0x000fe4000800063f */
[----:B------:R-:W-:-:S04]  /*02a0*/  @UP0 USHF.L.U32 UR6, UR6, 0x1, URZ ;  /* 0x0000000106060899 */ /* 0x000fc8000800063f */
[----:B------:R-:W-:Y:S01]  /*02b0*/  UISETP.NE.AND UP0, UPT, UR9, URZ, UPT ;  /* 0x0000003f0900728c */ /* 0x000fe2000bf05270 */
[----:B------:R-:W0:Y:S02]  /*02c0*/  FENCE.VIEW.ASYNC.S ;  /* 0x00000000000073c6 */ /* 0x000e240000000000 */
[----:B0-----:R0:W1:Y:S05]  /*02d0*/  @UP1 SYNCS.EXCH.64 URZ, [UR8+0x34800], UR4 ;  /* 0x03480004083f15b2 */ /* 0x00106a0008000100 */
[----:B------:R0:W2:Y:S01]  /*02e0*/  @UP2 SYNCS.EXCH.64 URZ, [UR8+0x34820], UR6 ;  /* 0x03482006083f25b2 */ /* 0x0000a20008000100 */
[----:B------:R-:W-:Y:S05]  /*02f0*/  @P1 BRA `(.L_x_414) ;  /* 0x0000000000481947 */ /* 0x000fea0003800000 */
[----:B0-----:R-:W0:Y:S01]  /*0300*/  S2UR UR5, SR_CgaCtaId ;  /* 0x00000000000579c3 */ /* 0x001e220000008800 */
[----:B------:R-:W-:Y:S01]  /*0310*/  UMOV UR4, 0x400 ;  /* 0x0000040000047882 */ /* 0x000fe20000000000 */
[----:B------:R-:W-:Y:S01]  /*0320*/  UMOV UR6, 0x1 ;  /* 0x0000000100067882 */ /* 0x000fe20000000000 */
[----:B------:R-:W-:Y:S01]  /*0330*/  UMOV UR7, 0x2 ;  /* 0x0000000200077882 */ /* 0x000fe20000000000 */
[----:B------:R-:W-:Y:S01]  /*0340*/  ELECT P0, URZ, PT ;  /* 0x00000000003f782f */ /* 0x000fe20003800000 */
[----:B0-----:R-:W-:Y:S02]  /*0350*/  ULEA UR8, UR5, UR4, 0x18 ;  /* 0x0000000405087291 */ /* 0x001fe4000f8ec03f */
[----:B------:R-:W-:-:S04]  /*0360*/  UIADD3 UR4, -UR6, 0x100000, URZ ;  /* 0x0010000006047890 */ /* 0x000fc8000fffe13f */
[----:B------:R-:W-:Y:S02]  /*0370*/  USHF.L.U32 UR5, UR4, 0xb, URZ ;  /* 0x0000000b04057899 */ /* 0x000fe4000800063f */
[----:B------:R-:W-:Y:S02]  /*0380*/  USHF.L.U32 UR4, UR4, 0x1, URZ ;  /* 0x0000000104047899 */ /* 0x000fe4000800063f */
[----:B------:R-:W-:-:S04]  /*0390*/  UIADD3 UR6, -UR7, 0x100000, URZ ;  /* 0x0010000007067890 */ /* 0x000fc8000fffe13f */
[----:B------:R-:W-:Y:S02]  /*03a0*/  USHF.L.U32 UR7, UR6, 0xb, URZ ;  /* 0x0000000b06077899 */ /* 0x000fe4000800063f */
[----:B------:R-:W-:Y:S01]  /*03b0*/  USHF.L.U32 UR6, UR6, 0x1, URZ ;  /* 0x0000000106067899 */ /* 0x000fe2000800063f */
[----:B------:R-:W0:Y:S03]  /*03c0*/  FENCE.VIEW.ASYNC.S ;  /* 0x00000000000073c6 */ /* 0x000e260000000000 */
[----:B0-----:R3:W4:Y:S08]  /*03d0*/  SYNCS.EXCH.64 URZ, [UR8+0x34830], UR4 ;  /* 0x03483004083f75b2 */ /* 0x0017300008000100 */
[----:B------:R3:W0:Y:S01]  /*03e0*/  SYNCS.EXCH.64 URZ, [UR8+0x34840], UR6 ;  /* 0x03484006083f75b2 */ /* 0x0006220008000100 */
[----:B------:R3:W0:Y:S01]  /*03f0*/  SYNCS.EXCH.64 URZ, [UR8+0x34838], UR4 ;  /* 0x03483804083f75b2 */ /* 0x0006220008000100 */
[----:B------:R3:W0:Y:S02]  /*0400*/  SYNCS.EXCH.64 URZ, [UR8+0x34848], UR6 ;  /* 0x03484806083f75b2 */ /* 0x0006240008000100 */
[----:B---3--:R-:W-:Y:S01]  /*0410*/  NOP ;  /* 0x0000000000007918 */ /* 0x008fe20000000000 */
.L_x_414:
[----:B------:R-:W3:Y:S01]  /*0420*/  SHFL.IDX PT, R2, R0, RZ, 0x1f ;  /* 0x00001fff00027589 */ /* 0x000ee200000e0000 */
[----:B------:R-:W-:Y:S01]  /*0430*/  NOP ;  /* 0x0000000000007918 */ /* 0x000fe20000000000 */
[----:B---3--:R-:W-:-:S13]  /*0440*/  ISETP.NE.AND P0, PT, R2, RZ, PT ;  /* 0x000000ff0200720c */ /* 0x008fda0003f05270 */
        /* <DEDUP_REMOVED lines=14> */
[----:B0-----:R3:W0:Y:S08]  /*0530*/  SYNCS.EXCH.64 URZ, [UR8+0x34850], UR4 ;  /* 0x03485004083f75b2 */ /* 0x0016300008000100 */
[----:B------:R3:W0:Y:S01]  /*0540*/  SYNCS.EXCH.64 URZ, [UR8+0x34860], UR6 ;  /* 0x03486006083f75b2 */ /* 0x0006220008000100 */
[----:B------:R3:W0:Y:S01]  /*0550*/  SYNCS.EXCH.64 URZ, [UR8+0x34858], UR4 ;  /* 0x03485804083f75b2 */ /* 0x0006220008000100 */
[----:B------:R3:W0:Y:S02]  /*0560*/  SYNCS.EXCH.64 URZ, [UR8+0x34868], UR6 ;  /* 0x03486806083f75b2 */ /* 0x0006240008000100 */
[----:B---3--:R-:W-:Y:S01]  /*0570*/  NOP ;  /* 0x0000000000007918 */ /* 0x008fe20000000000 */
.L_x_415:
[----:B------:R-:W3:Y:S01]  /*0580*/  SHFL.IDX PT, R2, R0, RZ, 0x1f ;  /* 0x00001fff00027589 */ /* 0x000ee200000e0000 */
[----:B------:R-:W-:Y:S01]  /*0590*/  NOP ;  /* 0x0000000000007918 */ /* 0x000fe20000000000 */
[----:B---3--:R-:W-:-:S13]  /*05a0*/  ISETP.NE.AND P0, PT, R2, RZ, PT ;  /* 0x000000ff0200720c */ /* 0x008fda0003f05270 */
[----:B------:R-:W-:Y:S05]  /*05b0*/  @P0 BRA `(.L_x_416) ;  /* 0x0000000000380947 */ /* 0x000fea0003800000 */
[----:B0-----:R-:W0:Y:S01]  /*05c0*/  S2UR UR5, SR_CgaCtaId ;  /* 0x00000000000579c3 */ /* 0x001e220000008800 */
[----:B------:R-:W-:Y:S01]  /*05d0*/  UMOV UR4, 0x400 ;  /* 0x0000040000047882 */ /* 0x000fe20000000000 */
[----:B------:R-:W-:Y:S01]  /*05e0*/  UMOV UR7, 0x1 ;  /* 0x0000000100077882 */ /* 0x000fe20000000000 */
[----:B------:R-:W-:Y:S01]  /*05f0*/  ELECT P0, URZ, PT ;  /* 0x00000000003f782f */ /* 0x000fe20003800000 */
[----:B0-----:R-:W-:Y:S02]  /*0600*/  ULEA UR6, UR5, UR4, 0x18 ;  /* 0x0000000405067291 */ /* 0x001fe4000f8ec03f */
[----:B------:R-:W-:-:S04]  /*0610*/  UIADD3 UR4, -UR7, 0x100000, URZ ;  /* 0x0010000007047890 */ /* 0x000fc8000fffe13f */
[----:B------:R-:W-:Y:S02]  /*0620*/  USHF.L.U32 UR5, UR4, 0xb, URZ ;  /* 0x0000000b04057899 */ /* 0x000fe4000800063f */
[----:B------:R-:W-:Y:S01]  /*0630*/  USHF.L.U32 UR4, UR4, 0x1, URZ ;  /* 0x0000000104047899 */ /* 0x000fe2000800063f */
[----:B------:R-:W0:Y:S11]  /*0640*/  FENCE.VIEW.ASYNC.S ;  /* 0x00000000000073c6 */ /* 0x000e360000000000 */
[----:B0-----:R3:W0:Y:S01]  /*0650*/  SYNCS.EXCH.64 URZ, [UR6+0x34870], UR4 ;  /* 0x03487004063f75b2 */ /* 0x0016220008000100 */
[----:B------:R3:W0:Y:S01]  /*0660*/  SYNCS.EXCH.64 URZ, [UR6+0x34880], UR4 ;  /* 0x03488004063f75b2 */ /* 0x0006220008000100 */
[----:B------:R3:W0:Y:S01]  /*0670*/  SYNCS.EXCH.64 URZ, [UR6+0x34878], UR4 ;  /* 0x03487804063f75b2 */ /* 0x0006220008000100 */
[----:B------:R3:W0:Y:S02]  /*0680*/  SYNCS.EXCH.64 URZ, [UR6+0x34888], UR4 ;  /* 0x03488804063f75b2 */ /* 0x0006240008000100 */
[----:B---3--:R-:W-:Y:S01]  /*0690*/  NOP ;  /* 0x0000000000007918 */ /* 0x008fe20000000000 */
.L_x_416:
        /* <DEDUP_REMOVED lines=22> */
.L_x_417:
        /* <DEDUP_REMOVED lines=22> */
.L_x_418:
[----:B0-----:R-:W-:Y:S01]  /*0960*/  UMOV UR4, 0x1 ;  /* 0x0000000100047882 */ /* 0x001fe20000000000 */
[----:B------:R-:W-:Y:S01]  /*0970*/  PLOP3.LUT P0, PT, PT, PT, UP0, 0x80, 0x0 ;  /* 0x000000000000781c */ /* 0x000fe20003f0f008 */
[----:B------:R-:W-:Y:S01]  /*0980*/  USEL UR4, UR4, 0x2, !UP0 ;  /* 0x0000000204047887 */ /* 0x000fe2000c000000 */
[----:B------:R-:W-:Y:S01]  /*0990*/  NOP ;  /* 0x0000000000007918 */ /* 0x000fe20000000000 */
[----:B------:R-:W-:Y:S01]  /*09a0*/  ULDC.64 UR56, c[0x0][0x208] ;  /* 0x0000820000387ab9 */ /* 0x000fe20000000a00 */
[----:B------:R-:W-:Y:S03]  /*09b0*/  BSSY B9, `(.L_x_419) ;  /* 0x00020ce000097945 */ /* 0x000fe60003800000 */
[----:B------:R-:W-:-:S05]  /*09c0*/  IMAD.U32 R2, RZ, RZ, UR4 ;  /* 0x00000004ff027e24 */ /* 0x000fca000f8e00ff */
[----:B------:R0:W-:Y:S01]  /*09d0*/  STL [R1+0x88], R2 ;  /* 0x0000880201007387 */ /* 0x0001e20000100800 */
[----:B-12-4-:R-:W-:Y:S06]  /*09e0*/  BAR.SYNC.DEFER_BLOCKING 0x0 ;  /* 0x0000000000007b1d */ /* 0x016fec0000010000 */
[----:B------:R-:W-:Y:S05]  /*09f0*/  @!P0 BRA `(.L_x_420) ;  /* 0x0000018c00408947 */ /* 0x000fea0003800000 */
.L_x_421:
        /* <DEDUP_REMOVED lines=8> */
[----:B-1----:R-:W-:-:S06]  /*0a80*/  ULEA UR4, UR5, UR4, 0x18 ;  /* 0x0000000405047291 */ /* 0x002fcc000f8ec03f */
[----:B0-----:R-:W-:Y:S01]  /*0a90*/  IMAD.U32 R2, RZ, RZ, UR4 ;  /* 0x00000004ff027e24 */ /* 0x001fe2000f8e00ff */
[----:B------:R-:W-:-:S04]  /*0aa0*/  ULDC UR4, c[0x0][0xc3c] ;  /* 0x00030f0000047ab9 */ /* 0x000fc80000000800 */
[----:B------:R-:W0:Y:S01]  /*0ab0*/  LDS.128 R144, [R2+0x348d0] ;  /* 0x0348d00002907984 */ /* 0x000e220000000c00 */
[----:B------:R-:W-:Y:S06]  /*0ac0*/  BAR.ARV 0x4, 0x180 ;  /* 0x0106000000007b1d */ /* 0x000fec0000002000 */
[----:B0-----:R-:W-:-:S13]  /*0ad0*/  ISETP.GE.AND P0, PT, R147, UR4, PT ;  /* 0x0000000493007c0c */ /* 0x001fda000bf06270 */
[----:B------:R-:W-:Y:S05]  /*0ae0*/  @P0 BRA `(.L_x_422) ;  /* 0x0000020800e80947 */ /* 0x000fea0003800000 */
[----:B------:R-:W2:Y:S01]  /*0af0*/  LDL R0, [R1+0x88] ;  /* 0x0000880001007983 */ /* 0x000ea20000100800 */
[----:B------:R-:W-:Y:S01]  /*0b00*/  IADD3 R18, R6, -0x80, RZ ;  /* 0xffffff8006127810 */ /* 0x000fe20007ffe0ff */
[----:B------:R-:W-:Y:S01]  /*0b10*/  IMAD.MOV.U32 R206, RZ, RZ, RZ ;  /* 0x000000ffffce7224 */ /* 0x000fe200078e00ff */
[----:B------:R-:W-:Y:S01]  /*0b20*/  R2UR UR61, R2 ;  /* 0x00000000023d72ca */ /* 0x000fe200000e0000 */
[----:B------:R-:W-:Y:S01]  /*0b30*/  IMAD.MOV.U32 R184, RZ, RZ, RZ ;  /* 0x000000ffffb87224 */ /* 0x000fe200078e00ff */
[----:B------:R-:W-:Y:S01]  /*0b40*/  MOV R16, RZ ;  /* 0x000000ff00107202 */ /* 0x000fe20000000f00 */
[----:B------:R-:W-:Y:S02]  /*0b50*/  IMAD.MOV.U32 R196, RZ, RZ, RZ ;  /* 0x000000ffffc47224 */ /* 0x000fe400078e00ff */
[----:B------:R-:W-:-:S08]  /*0b60*/  IMAD.MOV.U32 R194, RZ, RZ, RZ ;  /* 0x000000ffffc27224 */ /* 0x000fd000078e00ff */
[----:B------:R-:W-:Y:S01]  /*0b70*/  UIADD3 UR61, UR61, 0x10400, URZ ;  /* 0x000104003d3d7890 */ /* 0x000fe2000fffe03f */
[----:B--2---:R-:W-:Y:S02]  /*0b80*/  R2UR UR4, R0 ;  /* 0x00000000000472ca */ /* 0x004fe400000e0000 */
[----:B------:R-:W-:-:S04]  /*0b90*/  SHF.R.S32.HI R0, RZ, 0x1f, R18 ;  /* 0x0000001fff007819 */ /* 0x000fc80000011412 */
[CC--:B------:R-:W-:Y:S02]  /*0ba0*/  LEA.HI R4, R0.reuse, R18.reuse, RZ, 0x4 ;  /* 0x0000001200047211 */ /* 0x0c0fe400078f20ff */
[CC--:B------:R-:W-:Y:S02]  /*0bb0*/  LEA.HI R3, R0.reuse, R18.reuse, RZ, 0x7 ;  /* 0x0000001200037211 */ /* 0x0c0fe400078f38ff */
[----:B------:R-:W-:Y:S02]  /*0bc0*/  SHF.R.S32.HI R7, RZ, 0x4, R4 ;  /* 0x00000004ff077819 */ /* 0x000fe40000011404 */
[----:B------:R-:W-:Y:S01]  /*0bd0*/  LEA.HI R6, R0, R18, RZ, 0x2 ;  /* 0x0000001200067211 */ /* 0x000fe200078f10ff */
[----:B------:R-:W-:Y:S01]  /*0be0*/  ULOP3.LUT UR58, UR4, 0x1, URZ, 0xfc, !UPT ;  /* 0x00000001043a7892 */ /* 0x000fe2000f8efc3f */
[C---:B------:R-:W-:Y:S02]  /*0bf0*/  LOP3.LUT R5, R4.reuse, 0x3fffff0, RZ, 0xc0, !PT ;  /* 0x03fffff004057812 */ /* 0x040fe400078ec0ff */
[----:B------:R-:W-:-:S02]  /*0c00*/  LEA.HI R4, R4, R7, RZ, 0x1 ;  /* 0x0000000704047211 */ /* 0x000fc400078f08ff */
[----:B------:R-:W-:Y:S02]  /*0c10*/  LOP3.LUT R230, R3, 0xffffff80, RZ, 0xc0, !PT ;  /* 0xffffff8003e67812 */ /* 0x000fe400078ec0ff */
[----:B------:R-:W-:Y:S02]  /*0c20*/  LOP3.LUT R226, R6, 0xfffffffc, RZ, 0xc0, !PT ;  /* 0xfffffffc06e27812 */ /* 0x000fe400078ec0ff */
[----:B------:R-:W-:Y:S01]  /*0c30*/  LEA.HI R192, R0, R18, RZ, 0x5 ;  /* 0x0000001200c07211 */ /* 0x000fe200078f28ff */
[----:B------:R-:W-:Y:S01]  /*0c40*/  IMAD.IADD R230, R18, 0x1, -R230 ;  /* 0x0000000112e67824 */ /* 0x000fe200078e0ae6 */
[----:B------:R-:W-:Y:S01]  /*0c50*/  LOP3.LUT R4, R4, 0x1ffffffe, RZ, 0xc0, !PT ;  /* 0x1ffffffe04047812 */ /* 0x000fe200078ec0ff */
[C---:B------:R-:W-:Y:S01]  /*0c60*/  IMAD.IADD R226, R18.reuse, 0x1, -R226 ;  /* 0x0000000112e27824 */ /* 0x040fe200078e0ae2 */
[----:B------:R-:W-:Y:S02]  /*0c70*/  SHF.R.S32.HI R192, RZ, 0x5, R192 ;  /* 0x00000005ffc07819 */ /* 0x000fe400000114c0 */
[----:B------:R-:W-:Y:S01]  /*0c80*/  IADD3 R5, R18, -R5, RZ ;  /* 0x8000000512057210 */ /* 0x000fe20007ffe0ff */
[----:B------:R-:W-:Y:S01]  /*0c90*/  IMAD.IADD R4, R7, 0x1, -R4 ;  /* 0x0000000107047824 */ /* 0x000fe200078e0a04 */
[----:B------:R-:W-:Y:S01]  /*0ca0*/  SHF.R.S32.HI R7, RZ, 0x1f, R230 ;  /* 0x0000001fff077819 */ /* 0x000fe200000114e6 */
[----:B------:R-:W-:Y:S01]  /*0cb0*/  IMAD.SHL.U32 R22, R226, 0x4, RZ ;  /* 0x00000004e2167824 */ /* 0x000fe200078e00ff */
[--C-:B------:R-:W-:Y:S01]  /*0cc0*/  SHF.R.S32.HI R17, RZ, 0x2, R6.reuse ;  /* 0x00000002ff117819 */ /* 0x100fe20000011406 */
[----:B------:R-:W-:Y:S01]  /*0cd0*/  IMAD R9, R192, 0x10, R5 ;  /* 0x00000010c0097824 */ /* 0x000fe200078e0205 */
[----:B------:R-:W-:Y:S01]  /*0ce0*/  LEA.HI R5, R7, R230, RZ, 0x2 ;  /* 0x000000e607057211 */ /* 0x000fe200078f10ff */
[C---:B------:R-:W-:Y:S01]  /*0cf0*/  VIADD R186, R22.reuse, 0x20 ;  /* 0x0000002016ba7836 */ /* 0x040fe20000000000 */
[----:B------:R-:W-:Y:S01]  /*0d00*/  SHF.R.S32.HI R6, RZ, 0x1f, R6 ;  /* 0x0000001fff067819 */ /* 0x000fe20000011406 */
[----:B------:R-:W-:Y:S01]  /*0d10*/  IMAD R14, R9, 0x8, R4 ;  /* 0x00000008090e7824 */ /* 0x000fe200078e0204 */
[--C-:B------:R-:W-:Y:S01]  /*0d20*/  SHF.R.S32.HI R4, RZ, 0x2, R5.reuse ;  /* 0x00000002ff047819 */ /* 0x100fe20000011405 */
[C---:B------:R-:W-:Y:S01]  /*0d30*/  VIADD R188, R22.reuse, 0x40 ;  /* 0x0000004016bc7836 */ /* 0x040fe20000000000 */
[----:B------:R-:W-:Y:S01]  /*0d40*/  SHF.R.S32.HI R9, RZ, 0x1f, R5 ;  /* 0x0000001fff097819 */ /* 0x000fe20000011405 */
[----:B------:R-:W-:Y:S01]  /*0d50*/  VIADD R207, R17, 0x40 ;  /* 0x0000004011cf7836 */ /* 0x000fe20000000000 */
[C---:B------:R-:W-:Y:S01]  /*0d60*/  IADD3 R8, R22.reuse, R186, RZ ;  /* 0x000000ba16087210 */ /* 0x040fe20007ffe0ff */
[C---:B------:R-:W-:Y:S01]  /*0d70*/  IMAD.IADD R10, R22.reuse, 0x1, R188 ;  /* 0x00000001160a7824 */ /* 0x040fe200078e02bc */
[----:B------:R-:W-:Y:S01]  /*0d80*/  LEA.HI R9, R9, R4, RZ, 0x3 ;  /* 0x0000000409097211 */ /* 0x000fe200078f18ff */
[C---:B------:R-:W-:Y:S01]  /*0d90*/  VIADD R190, R22.reuse, 0x50 ;  /* 0x0000005016be7836 */ /* 0x040fe20000000000 */
[----:B------:R-:W-:Y:S01]  /*0da0*/  SHF.R.S32.HI R15, RZ, 0x7, R3 ;  /* 0x00000007ff0f7819 */ /* 0x000fe20000011403 */
[----:B------:R-:W-:Y:S01]  /*0db0*/  VIADD R187, R22, 0x10 ;  /* 0x0000001016bb7836 */ /* 0x000fe20000000000 */
[----:B------:R-:W-:Y:S01]  /*0dc0*/  LEA.HI R6, R6, R17, RZ, 0x3 ;  /* 0x0000001106067211 */ /* 0x000fe200078f18ff */
[----:B------:R-:W-:Y:S01]  /*0dd0*/  IMAD.SHL.U32 R234, R186, 0x2, RZ ;  /* 0x00000002baea7824 */ /* 0x000fe200078e00ff */
[----:B------:R-:W-:-:S02]  /*0de0*/  SHF.R.S32.HI R11, RZ, 0x1f, R8 ;  /* 0x0000001fff0b7819 */ /* 0x000fc40000011408 */
[----:B------:R-:W-:Y:S02]  /*0df0*/  LOP3.LUT R9, R9, 0xfffffff8, RZ, 0xc0, !PT ;  /* 0xfffffff809097812 */ /* 0x000fe400078ec0ff */
[----:B------:R-:W-:Y:S02]  /*0e00*/  LEA.HI R7, R7, R230, RZ, 0x5 ;  /* 0x000000e607077211 */ /* 0x000fe400078f28ff */
[----:B------:R-:W-:Y:S02]  /*0e10*/  LEA.HI R3, R3, R15, RZ, 0x1 ;  /* 0x0000000f03037211 */ /* 0x000fe400078f08ff */
[----:B------:R-:W-:Y:S02]  /*0e20*/  LOP3.LUT R6, R6, 0xfffffff8, RZ, 0xc0, !PT ;  /* 0xfffffff806067812 */ /* 0x000fe400078ec0ff */
[CC--:B------:R-:W-:Y:S02]  /*0e30*/  LEA.HI R12, R11.reuse, R8.reuse, RZ, 0x3 ;  /* 0x000000080b0c7211 */ /* 0x0c0fe400078f18ff */
[----:B------:R-:W-:Y:S01]  /*0e40*/  LEA.HI R13, R11, R8, RZ, 0x6 ;  /* 0x000000080b0d7211 */ /* 0x000fe200078f30ff */
[----:B------:R-:W-:Y:S01]  /*0e50*/  IMAD.IADD R229, R17, 0x1, -R6 ;  /* 0x0000000111e57824 */ /* 0x000fe200078e0a06 */
[----:B------:R-:W-:-:S02]  /*0e60*/  IADD3 R4, R4, -R9, RZ ;  /* 0x8000000904047210 */ /* 0x000fc40007ffe0ff */
[----:B------:R-:W-:Y:S01]  /*0e70*/  SHF.R.S32.HI R7, RZ, 0x5, R7 ;  /* 0x00000005ff077819 */ /* 0x000fe20000011407 */
[----:B------:R-:W-:Y:S01]  /*0e80*/  IMAD.SHL.U32 R191, R229, 0x40, RZ ;  /* 0x00000040e5bf7824 */ /* 0x000fe200078e00ff */
[----:B------:R-:W-:Y:S01]  /*0e90*/  SHF.R.S32.HI R8, RZ, 0x1f, R207 ;  /* 0x0000001fff087819 */ /* 0x000fe200000114cf */
[----:B------:R-:W-:Y:S01]  /*0ea0*/  IMAD.SHL.U32 R13, R13, 0x80, RZ ;  /* 0x000000800d0d7824 */ /* 0x000fe200078e00ff */
[----:B------:R-:W-:Y:S01]  /*0eb0*/  LOP3.LUT R3, R3, 0x3fffffe, RZ, 0xc0, !PT ;  /* 0x03fffffe03037812 */ /* 0x000fe200078ec0ff */
[----:B------:R-:W-:Y:S01]  /*0ec0*/  IMAD R4, R7, 0x10, R4 ;  /* 0x0000001007047824 */ /* 0x000fe200078e0204 */
[----:B------:R-:W-:Y:S02]  /*0ed0*/  SHF.L.U32 R185, R207, 0x6, RZ ;  /* 0x00000006cfb97819 */ /* 0x000fe400000006ff */
[----:B------:R-:W-:Y:S01]  /*0ee0*/  LEA.HI R0, R0, R18, RZ, 0x3 ;  /* 0x0000001200007211 */ /* 0x000fe200078f18ff */
[----:B------:R-:W-:Y:S01]  /*0ef0*/  IMAD.IADD R3, R15, 0x1, -R3 ;  /* 0x000000010f037824 */ /* 0x000fe200078e0a03 */
[----:B------:R-:W-:-:S02]  /*0f00*/  SHF.R.S32.HI R11, RZ, 0x1f, R10 ;  /* 0x0000001fff0b7819 */ /* 0x000fc4000001140a */
[----:B------:R-:W-:Y:S02]  /*0f10*/  LEA.HI R8, R8, R207, RZ, 0x3 ;  /* 0x000000cf08087211 */ /* 0x000fe400078f18ff */
[----:B------:R-:W-:Y:S02]  /*0f20*/  LOP3.LUT R185, R185, 0x1c0, RZ, 0xc0, !PT ;  /* 0x000001c0b9b97812 */ /* 0x000fe400078ec0ff */
[----:B------:R-:W-:Y:S01]  /*0f30*/  LOP3.LUT R201, R0, 0xfffffff8, RZ, 0xc0, !PT ;  /* 0xfffffff800c97812 */ /* 0x000fe200078ec0ff */
[----:B------:R-:W-:Y:S01]  /*0f40*/  IMAD.SHL.U32 R8, R8, 0x40, RZ ;  /* 0x0000004008087824 */ /* 0x000fe200078e00ff */
[CC--:B------:R-:W-:Y:S02]  /*0f50*/  LEA.HI R228, R11.reuse, R10.reuse, RZ, 0x3 ;  /* 0x0000000a0be47211 */ /* 0x0c0fe400078f18ff */
[----:B------:R-:W-:Y:S02]  /*0f60*/  LEA.HI R10, R11, R10, RZ, 0x6 ;  /* 0x0000000a0b0a7211 */ /* 0x000fe400078f30ff */
[----:B------:R-:W-:-:S02]  /*0f70*/  LEA R11, R3, R4, 0x6 ;  /* 0x00000004030b7211 */ /* 0x000fc400078e30ff */
[----:B------:R-:W-:Y:S01]  /*0f80*/  LOP3.LUT R191, R191, 0x1c0, RZ, 0xc0, !PT ;  /* 0x000001c0bfbf7812 */ /* 0x000fe200078ec0ff */
[----:B------:R-:W-:Y:S01]  /*0f90*/  IMAD.SHL.U32 R10, R10, 0x80, RZ ;  /* 0x000000800a0a7824 */ /* 0x000fe200078e00ff */
[----:B------:R-:W-:Y:S01]  /*0fa0*/  SHF.R.U32.HI R15, RZ, 0x3, R185 ;  /* 0x00000003ff0f7819 */ /* 0x000fe200000116b9 */
[----:B------:R-:W-:Y:S01]  /*0fb0*/  STL [R1+0x7c], R11 ;  /* 0x00007c0b01007387 */ /* 0x000fe20000100800 */
[--C-:B------:R-:W-:Y:S02]  /*0fc0*/  LOP3.LUT R3, R185, 0x38, R12.reuse, 0xf8, !PT ;  /* 0x00000038b9037812 */ /* 0x100fe400078ef80c */
[----:B------:R-:W-:Y:S01]  /*0fd0*/  IADD3 R201, R18, -R201, RZ ;  /* 0x800000c912c97210 */ /* 0x000fe20007ffe0ff */
[----:B------:R-:W-:Y:S01]  /*0fe0*/  IMAD.SHL.U32 R18, R226, 0x8, RZ ;  /* 0x00000008e2127824 */ /* 0x000fe200078e00ff */
[----:B------:R-:W-:Y:S02]  /*0ff0*/  LOP3.LUT R195, R8, 0xfffffe00, RZ, 0xc0, !PT ;  /* 0xfffffe0008c37812 */ /* 0x000fe400078ec0ff */
[----:B------:R-:W-:Y:S01]  /*1000*/  SHF.R.U32.HI R193, RZ, 0x3, R191 ;  /* 0x00000003ffc17819 */ /* 0x000fe200000116bf */
[----:B------:R-:W-:Y:S01]  /*1010*/  IMAD.SHL.U32 R198, R201, 0x8, RZ ;  /* 0x00000008c9c67824 */ /* 0x000fe200078e00ff */
[----:B------:R-:W-:-:S02]  /*1020*/  LOP3.LUT R4, R191, 0x38, R12, 0xf8, !PT ;  /* 0x00000038bf047812 */ /* 0x000fc400078ef80c */
[----:B------:R-:W-:Y:S01]  /*1030*/  LOP3.LUT R13, R13, 0xffffe000, RZ, 0xc0, !PT ;  /* 0xffffe0000d0d7812 */ /* 0x000fe200078ec0ff */
[----:B------:R-:W-:Y:S01]  /*1040*/  VIADD R200, R198, 0x40 ;  /* 0x00000040c6c87836 */ /* 0x000fe20000000000 */
[----:B------:R-:W-:Y:S02]  /*1050*/  LOP3.LUT R8, R3, R15, RZ, 0x3c, !PT ;  /* 0x0000000f03087212 */ /* 0x000fe400078e3cff */
[----:B------:R-:W-:Y:S02]  /*1060*/  LOP3.LUT R4, R4, R193, RZ, 0x3c, !PT ;  /* 0x000000c104047212 */ /* 0x000fe400078e3cff */
[----:B------:R-:W-:Y:S01]  /*1070*/  IADD3 R8, R8, R13, R195 ;  /* 0x0000000d08087210 */ /* 0x000fe20007ffe0c3 */
[----:B------:R-:W-:Y:S01]  /*1080*/  IMAD R13, R192, 0x200, R13 ;  /* 0x00000200c00d7824 */ /* 0x000fe200078e020d */
[----:B------:R-:W-:Y:S02]  /*1090*/  LOP3.LUT R5, R5, 0x7ffffffc, RZ, 0xc0, !PT ;  /* 0x7ffffffc05057812 */ /* 0x000fe400078ec0ff */
[----:B------:R-:W-:Y:S01]  /*10a0*/  SHF.R.S32.HI R224, RZ, 0x3, R0 ;  /* 0x00000003ffe07819 */ /* 0x000fe20000011400 */
[----:B------:R-:W-:Y:S01]  /*10b0*/  IMAD.IADD R4, R13, 0x1, R4 ;  /* 0x000000010d047824 */ /* 0x000fe200078e0204 */
[----:B------:R-:W-:Y:S01]  /*10c0*/  SHF.R.S32.HI R0, RZ, 0x1f, R198 ;  /* 0x0000001fff007819 */ /* 0x000fe200000114c6 */
[----:B------:R-:W-:Y:S01]  /*10d0*/  IMAD.IADD R5, R230, 0x1, -R5 ;  /* 0x00000001e6057824 */ /* 0x000fe200078e0a05 */
[----:B------:R-:W-:Y:S01]  /*10e0*/  SHF.R.S32.HI R13, RZ, 0x1f, R200 ;  /* 0x0000001fff0d7819 */ /* 0x000fe200000114c8 */
[----:B------:R-:W-:Y:S01]  /*10f0*/  IMAD.SHL.U32 R13, R188, 0x2, RZ ;  /* 0x00000002bc0d7824 */ /* 0x000fe200078e00ff */
[----:B------:R-:W-:Y:S01]  /*1100*/  LOP3.LUT R6, R191, 0x38, R228, 0xf8, !PT ;  /* 0x00000038bf067812 */ /* 0x000fe200078ef8e4 */
[----:B------:R-:W-:Y:S01]  /*1110*/  IMAD.SHL.U32 R209, R5, 0x2, RZ ;  /* 0x0000000205d17824 */ /* 0x000fe200078e00ff */
[----:B------:R-:W-:-:S02]  /*1120*/  LOP3.LUT R10, R10, 0xffffe000, RZ, 0xc0, !PT ;  /* 0xffffe0000a0a7812 */ /* 0x000fc400078ec0ff */
[----:B------:R-:W-:Y:S01]  /*1130*/  LOP3.LUT R0, R185, 0x38, R18, 0xf8, !PT ;  /* 0x00000038b9007812 */ /* 0x000fe200078ef812 */
[----:B------:R0:W-:Y:S01]  /*1140*/  STL [R1+0x10], R13 ;  /* 0x0000100d01007387 */ /* 0x0001e20000100800 */
[----:B------:R-:W-:Y:S01]  /*1150*/  SHF.R.S32.HI R9, RZ, 0x1f, R190 ;  /* 0x0000001fff097819 */ /* 0x000fe200000114be */
[C---:B------:R-:W-:Y:S01]  /*1160*/  VIADD R222, R209.reuse, 0x28 ;  /* 0x00000028d1de7836 */ /* 0x040fe20000000000 */
[----:B------:R-:W-:Y:S01]  /*1170*/  LOP3.LUT R6, R6, R193, RZ, 0x3c, !PT ;  /* 0x000000c106067212 */ /* 0x000fe200078e3cff */
[C---:B------:R-:W-:Y:S01]  /*1180*/  VIADD R219, R209.reuse, 0x40 ;  /* 0x00000040d1db7836 */ /* 0x040fe20000000000 */
[----:B------:R-:W-:Y:S01]  /*1190*/  LEA R3, R192, R10, 0x9 ;  /* 0x0000000ac0037211 */ /* 0x000fe200078e48ff */
[----:B------:R-:W-:Y:S01]  /*11a0*/  VIADD R213, R209, 0x70 ;  /* 0x00000070d1d57836 */ /* 0x000fe20000000000 */
[----:B------:R-:W-:Y:S01]  /*11b0*/  LOP3.LUT R0, R195, R0, R15, 0xf6, !PT ;  /* 0x00000000c3007212 */ /* 0x000fe200078ef60f */
[----:B------:R-:W-:Y:S01]  /*11c0*/  VIADD R221, R209, 0x30 ;  /* 0x00000030d1dd7836 */ /* 0x000fe20000000000 */
[----:B------:R-:W-:Y:S01]  /*11d0*/  SHF.L.U32 R21, R190, 0x1, RZ ;  /* 0x00000001be157819 */ /* 0x000fe200000006ff */
[----:B0-----:R-:W-:Y:S01]  /*11e0*/  IMAD.SHL.U32 R13, R14, 0x8, RZ ;  /* 0x000000080e0d7824 */ /* 0x001fe200078e00ff */
[----:B------:R-:W-:Y:S01]  /*11f0*/  LOP3.LUT R7, R185, 0x38, R228, 0xf8, !PT ;  /* 0x00000038b9077812 */ /* 0x000fe200078ef8e4 */
[----:B------:R-:W-:Y:S01]  /*1200*/  IMAD.IADD R6, R3, 0x1, R6 ;  /* 0x0000000103067824 */ /* 0x000fe200078e0206 */
[----:B------:R-:W-:Y:S01]  /*1210*/  SHF.L.U64.HI R9, R190, 0x1, R9 ;  /* 0x00000001be097819 */ /* 0x000fe20000010209 */
[----:B------:R-:W-:Y:S01]  /*1220*/  STL [R1+0x4c], R21 ;  /* 0x00004c1501007387 */ /* 0x000fe20000100800 */
[----:B------:R-:W-:Y:S01]  /*1230*/  LEA R0, R0, UR61, 0x1 ;  /* 0x0000003d00007c11 */ /* 0x000fe2000f8e08ff */
[----:B------:R-:W-:Y:S01]  /*1240*/  VIADD R218, R209, 0x48 ;  /* 0x00000048d1da7836 */ /* 0x000fe20000000000 */
[----:B------:R-:W-:Y:S01]  /*1250*/  LOP3.LUT R7, R7, R15, RZ, 0x3c, !PT ;  /* 0x0000000f07077212 */ /* 0x000fe200078e3cff */
[----:B------:R-:W-:Y:S01]  /*1260*/  STL [R1+0x84], R13 ;  /* 0x0000840d01007387 */ /* 0x000fe20000100800 */
[----:B------:R-:W-:Y:S01]  /*1270*/  LEA.HI R3, R226, R226, RZ, 0x1 ;  /* 0x000000e2e2037211 */ /* 0x000fe200078f08ff */
[C---:B------:R-:W-:Y:S01]  /*1280*/  VIADD R215, R209.reuse, 0x60 ;  /* 0x00000060d1d77836 */ /* 0x040fe20000000000 */
[----:B------:R-:W-:Y:S01]  /*1290*/  IADD3 R216, R209, 0x58, RZ ;  /* 0x00000058d1d87810 */ /* 0x000fe20007ffe0ff */
[----:B------:R-:W-:Y:S01]  /*12a0*/  STL [R1+0x48], R9 ;  /* 0x0000480901007387 */ /* 0x000fe20000100800 */
[----:B------:R-:W-:Y:S01]  /*12b0*/  IADD3 R7, R7, R10, R195 ;  /* 0x0000000a07077210 */ /* 0x000fe20007ffe0c3 */
[----:B------:R-:W-:Y:S01]  /*12c0*/  VIADD R223, R209, 0x20 ;  /* 0x00000020d1df7836 */ /* 0x000fe20000000000 */
[----:B------:R-:W-:Y:S01]  /*12d0*/  LOP3.LUT R3, R3, 0x1ffffffe, RZ, 0xc0, !PT ;  /* 0x1ffffffe03037812 */ /* 0x000fe200078ec0ff */
[----:B------:R0:W-:Y:S01]  /*12e0*/  STL [R1+0x74], R0 ;  /* 0x0000740001007387 */ /* 0x0001e20000100800 */
[----:B------:R-:W-:Y:S01]  /*12f0*/  LEA R8, R8, UR61, 0x1 ;  /* 0x0000003d08087c11 */ /* 0x000fe2000f8e08ff */
[C---:B------:R-:W-:Y:S01]  /*1300*/  VIADD R217, R209.reuse, 0x50 ;  /* 0x00000050d1d97836 */ /* 0x040fe20000000000 */
[C---:B------:R-:W-:Y:S01]  /*1310*/  IADD3 R212, R209.reuse, 0x78, RZ ;  /* 0x00000078d1d47810 */ /* 0x040fe20007ffe0ff */
[----:B------:R-:W-:Y:S01]  /*1320*/  IMAD.IADD R3, R226, 0x1, -R3 ;  /* 0x00000001e2037824 */ /* 0x000fe200078e0a03 */
[----:B------:R-:W-:Y:S01]  /*1330*/  SHF.R.S32.HI R5, RZ, 0x1f, R221 ;  /* 0x0000001fff057819 */ /* 0x000fe200000114dd */
[----:B------:R-:W-:Y:S01]  /*1340*/  STL [R1+0x6c], R8 ;  /* 0x00006c0801007387 */ /* 0x000fe20000100800 */
[----:B------:R-:W-:Y:S01]  /*1350*/  SHF.R.S32.HI R5, RZ, 0x1f, R218 ;  /* 0x0000001fff057819 */ /* 0x000fe200000114da */
[----:B------:R-:W-:Y:S01]  /*1360*/  VIADD R214, R209, 0x68 ;  /* 0x00000068d1d67836 */ /* 0x000fe20000000000 */
[----:B------:R-:W-:-:S02]  /*1370*/  SHF.R.S32.HI R5, RZ, 0x1f, R215 ;  /* 0x0000001fff057819 */ /* 0x000fc400000114d7 */
[----:B0-----:R-:W-:Y:S02]  /*1380*/  SHF.R.S32.HI R0, RZ, 0x1f, R222 ;  /* 0x0000001fff007819 */ /* 0x001fe400000114de */
[----:B------:R-:W-:Y:S02]  /*1390*/  SHF.R.S32.HI R0, RZ, 0x1f, R219 ;  /* 0x0000001fff007819 */ /* 0x000fe400000114db */
[----:B------:R-:W-:Y:S02]  /*13a0*/  SHF.R.S32.HI R0, RZ, 0x1f, R216 ;  /* 0x0000001fff007819 */ /* 0x000fe400000114d8 */
[----:B------:R-:W-:Y:S02]  /*13b0*/  SHF.R.S32.HI R0, RZ, 0x1f, R213 ;  /* 0x0000001fff007819 */ /* 0x000fe400000114d5 */
[----:B------:R-:W-:Y:S02]  /*13c0*/  LEA R0, R7, UR61, 0x1 ;  /* 0x0000003d07007c11 */ /* 0x000fe4000f8e08ff */
[----:B------:R-:W-:Y:S01]  /*13d0*/  SHF.R.S32.HI R5, RZ, 0x1f, R212 ;  /* 0x0000001fff057819 */ /* 0x000fe200000114d4 */
[----:B------:R-:W-:Y:S01]  /*13e0*/  IMAD R5, R3, 0x8, R11 ;  /* 0x0000000803057824 */ /* 0x000fe200078e020b */
[----:B------:R-:W-:Y:S01]  /*13f0*/  LEA R3, R4, UR61, 0x1 ;  /* 0x0000003d04037c11 */ /* 0x000fe2000f8e08ff */
[----:B------:R0:W-:Y:S01]  /*1400*/  STL [R1+0x68], R0 ;  /* 0x0000680001007387 */ /* 0x0001e20000100800 */
[----:B------:R-:W-:-:S02]  /*1410*/  IADD3 R189, R22, 0x30, RZ ;  /* 0x0000003016bd7810 */ /* 0x000fc40007ffe0ff */
[----:B------:R-:W-:Y:S01]  /*1420*/  IADD3 R220, R209, 0x38, RZ ;  /* 0x00000038d1dc7810 */ /* 0x000fe20007ffe0ff */
[----:B------:R1:W-:Y:S01]  /*1430*/  STL [R1+0x80], R5 ;  /* 0x0000800501007387 */ /* 0x0003e20000100800 */
[----:B------:R-:W-:Y:S01]  /*1440*/  SHF.R.S32.HI R10, RZ, 0x1f, R187 ;  /* 0x0000001fff0a7819 */ /* 0x000fe200000114bb */
[----:B------:R-:W-:Y:S01]  /*1450*/  IMAD.SHL.U32 R236, R189, 0x2, RZ ;  /* 0x00000002bdec7824 */ /* 0x000fe200078e00ff */
[----:B------:R-:W-:Y:S02]  /*1460*/  SHF.R.S32.HI R233, RZ, 0x1f, R186 ;  /* 0x0000001fffe97819 */ /* 0x000fe400000114ba */
[----:B------:R-:W-:Y:S02]  /*1470*/  SHF.R.S32.HI R20, RZ, 0x1f, R189 ;  /* 0x0000001fff147819 */ /* 0x000fe400000114bd */
[----:B0-----:R-:W-:Y:S02]  /*1480*/  LEA R0, R6, UR61, 0x1 ;  /* 0x0000003d06007c11 */ /* 0x001fe4000f8e08ff */
[----:B------:R-:W-:-:S02]  /*1490*/  SHF.R.S32.HI R237, RZ, 0x1f, R188 ;  /* 0x0000001fffed7819 */ /* 0x000fc400000114bc */
[----:B------:R-:W-:Y:S01]  /*14a0*/  SHF.R.S32.HI R9, RZ, 0x1f, R223 ;  /* 0x0000001fff097819 */ /* 0x000fe200000114df */
[----:B------:R1:W-:Y:S01]  /*14b0*/  STL [R1+0x70], R0 ;  /* 0x0000700001007387 */ /* 0x0003e20000100800 */
[----:B------:R-:W-:Y:S02]  /*14c0*/  SHF.R.S32.HI R9, RZ, 0x1f, R220 ;  /* 0x0000001fff097819 */ /* 0x000fe400000114dc */
[----:B------:R-:W-:Y:S01]  /*14d0*/  SHF.R.S32.HI R9, RZ, 0x1f, R217 ;  /* 0x0000001fff097819 */ /* 0x000fe200000114d9 */
[----:B------:R1:W-:Y:S01]  /*14e0*/  STL [R1+0x78], R3 ;  /* 0x0000780301007387 */ /* 0x0003e20000100800 */
[C---:B------:R-:W-:Y:S02]  /*14f0*/  SHF.L.U32 R232, R187.reuse, 0x1, RZ ;  /* 0x00000001bbe87819 */ /* 0x040fe400000006ff */
[----:B------:R-:W-:Y:S02]  /*1500*/  SHF.L.U64.HI R231, R187, 0x1, R10 ;  /* 0x00000001bbe77819 */ /* 0x000fe4000001020a */
[----:B------:R-:W-:-:S02]  /*1510*/  SHF.L.U64.HI R233, R186, 0x1, R233 ;  /* 0x00000001bae97819 */ /* 0x000fc400000102e9 */
[----:B------:R-:W-:Y:S02]  /*1520*/  SHF.L.U64.HI R235, R189, 0x1, R20 ;  /* 0x00000001bdeb7819 */ /* 0x000fe40000010214 */
[----:B------:R-:W-:Y:S02]  /*1530*/  SHF.L.U64.HI R237, R188, 0x1, R237 ;  /* 0x00000001bced7819 */ /* 0x000fe400000102ed */
[----:B------:R-:W-:Y:S02]  /*1540*/  SHF.R.S32.HI R227, RZ, 0x3, R12 ;  /* 0x00000003ffe37819 */ /* 0x000fe4000001140c */
[----:B------:R-:W-:Y:S02]  /*1550*/  SHF.R.S32.HI R228, RZ, 0x3, R228 ;  /* 0x00000003ffe47819 */ /* 0x000fe400000114e4 */
[----:B------:R-:W-:Y:S02]  /*1560*/  IADD3 R211, R209, 0x18, RZ ;  /* 0x00000018d1d37810 */ /* 0x000fe40007ffe0ff */
[----:B-1----:R-:W-:-:S07]  /*1570*/  SHF.R.S32.HI R9, RZ, 0x1f, R214 ;  /* 0x0000001fff097819 */ /* 0x002fce00000114d6 */
.L_x_634:
[----:B01-34-:R-:W0:Y:S01]  /*1580*/  LDC.64 R4, c[0x0][0xc88] ;  /* 0x00032200ff047b82 */ /* 0x01be220000000a00 */
[----:B------:R-:W-:Y:S01]  /*1590*/  ULDC.64 UR4, c[0x0][0xa28] ;  /* 0x00028a0000047ab9 */ /* 0x000fe20000000a00 */
[----:B------:R-:W-:Y:S01]  /*15a0*/  ULDC.64 UR8, c[0x0][0xa18] ;  /* 0x0002860000087ab9 */ /* 0x000fe20000000a00 */
[----:B------:R-:W-:Y:S01]  /*15b0*/  ULDC.64 UR6, c[0x0][0xa08] ;  /* 0x0002820000067ab9 */ /* 0x000fe20000000a00 */
[----:B0-----:R-:W-:-:S05]  /*15c0*/  IMAD.WIDE R4, R147, 0x4, R4 ;  /* 0x0000000493047825 */ /* 0x001fca00078e0204 */
[----:B------:R-:W2:Y:S01]  /*15d0*/  LDG.E R203, desc[UR56][R4.64] ;  /* 0x0000003804cb7981 */ /* 0x000ea2000c1e1900 */
[----:B------:R-:W-:Y:S01]  /*15e0*/  ISETP.NE.U32.AND P2, PT, RZ, UR4, PT ;  /* 0x00000004ff007c0c */ /* 0x000fe2000bf45070 */
[----:B------:R-:W-:Y:S01]  /*15f0*/  IMAD.MOV.U32 R11, RZ, RZ, RZ ;  /* 0x000000ffff0b7224 */ /* 0x000fe200078e00ff */
[----:B------:R-:W-:Y:S02]  /*1600*/  ISETP.NE.U32.AND P1, PT, RZ, UR8, PT ;  /* 0x00000008ff007c0c */ /* 0x000fe4000bf25070 */
[----:B------:R-:W-:Y:S02]  /*1610*/  ISETP.NE.AND.EX P2, PT, RZ, UR5, PT, P2 ;  /* 0x00000005ff007c0c */ /* 0x000fe4000bf45320 */
[----:B------:R-:W-:Y:S02]  /*1620*/  ISETP.NE.AND.EX P1, PT, RZ, UR9, PT, P1 ;  /* 0x00000009ff007c0c */ /* 0x000fe4000bf25310 */
[----:B------:R-:W-:Y:S02]  /*1630*/  ISETP.NE.U32.AND P0, PT, RZ, UR6, PT ;  /* 0x00000006ff007c0c */ /* 0x000fe4000bf05070 */
[----:B------:R-:W-:-:S02]  /*1640*/  MOV R27, RZ ;  /* 0x000000ff001b7202 */ /* 0x000fc40000000f00 */
[----:B------:R-:W-:Y:S02]  /*1650*/  ISETP.NE.AND.EX P0, PT, RZ, UR7, PT, P0 ;  /* 0x00000007ff007c0c */ /* 0x000fe4000bf05300 */
[----:B--2---:R-:W-:Y:S01]  /*1660*/  SHF.R.S32.HI R225, RZ, 0x1f, R203 ;  /* 0x0000001fffe17819 */ /* 0x004fe200000114cb */
[C---:B------:R-:W-:Y:S02]  /*1670*/  IMAD.SHL.U32 R204, R203.reuse, 0x4, RZ ;  /* 0x00000004cbcc7824 */ /* 0x040fe400078e00ff */
[C---:B------:R-:W-:Y:S02]  /*1680*/  @P2 LEA R4, P3, R203.reuse, UR4, 0x2 ;  /* 0x00000004cb042c11 */ /* 0x040fe4000f8610ff */
[C-C-:B------:R-:W-:Y:S02]  /*1690*/  SHF.L.U64.HI R205, R203.reuse, 0x2, R225.reuse ;  /* 0x00000002cbcd7819 */ /* 0x140fe400000102e1 */
[----:B------:R-:W-:Y:S01]  /*16a0*/  @P2 LEA.HI.X R5, R203, UR5, R225, 0x2, P3 ;  /* 0x00000005cb052c11 */ /* 0x000fe200098f14e1 */
[----:B------:R-:W-:Y:S01]  /*16b0*/  ULDC UR4, c[0x0][0x288] ;  /* 0x0000a20000047ab9 */ /* 0x000fe20000000800 */
[----:B------:R-:W-:-:S03]  /*16c0*/  IADD3 R8, P4, R204, UR6, RZ ;  /* 0x00000006cc087c10 */ /* 0x000fc6000ff9e0ff */
[----:B------:R0:W5:Y:S01]  /*16d0*/  @P2 LDG.E R11, desc[UR56][R4.64] ;  /* 0x00000038040b2981 */ /* 0x000162000c1e1900 */
[----:B------:R-:W-:Y:S01]  /*16e0*/  @P1 IADD3 R6, P2, R204, UR8, RZ ;  /* 0x00000008cc061c10 */ /* 0x000fe2000ff5e0ff */
[----:B------:R-:W-:Y:S01]  /*16f0*/  IMAD.U32 R150, RZ, RZ, UR4 ;  /* 0x00000004ff967e24 */ /* 0x000fe2000f8e00ff */
[C---:B------:R-:W-:Y:S01]  /*1700*/  IADD3.X R9, R205.reuse, UR7, RZ, P4, !PT ;  /* 0x00000007cd097c10 */ /* 0x040fe2000a7fe4ff */
[----:B------:R-:W-:Y:S01]  /*1710*/  ULDC.64 UR4, c[0x0][0x418] ;  /* 0x0001060000047ab9 */ /* 0x000fe20000000a00 */
[----:B------:R-:W-:-:S03]  /*1720*/  @P1 IADD3.X R7, R205, UR9, RZ, P2, !PT ;  /* 0x00000009cd071c10 */ /* 0x000fc600097fe4ff */
[----:B------:R0:W5:Y:S01]  /*1730*/  @P0 LDG.E R27, desc[UR56][R8.64] ;  /* 0x00000038081b0981 */ /* 0x000162000c1e1900 */
[----:B------:R-:W-:Y:S01]  /*1740*/  UISETP.NE.U32.AND UP0, UPT, UR4, URZ, UPT ;  /* 0x0000003f0400728c */ /* 0x000fe2000bf05070 */
[C---:B------:R-:W-:Y:S01]  /*1750*/  LOP3.LUT R3, R146.reuse, 0xff000000, RZ, 0xc0, !PT ;  /* 0xff00000092037812 */ /* 0x040fe200078ec0ff */
[----:B------:R-:W-:Y:S01]  /*1760*/  ULDC.64 UR8, c[0x0][0xa20] ;  /* 0x0002880000087ab9 */ /* 0x000fe20000000a00 */
[----:B------:R0:W5:Y:S01]  /*1770*/  @P1 LDG.E R150, desc[UR56][R6.64] ;  /* 0x0000003806961981 */ /* 0x000162000c1e1900 */
[----:B------:R-:W-:Y:S01]  /*1780*/  UISETP.NE.AND.EX UP0, UPT, UR5, URZ, UPT, UP0 ;  /* 0x0000003f0500728c */ /* 0x000fe2000bf05300 */
[----:B------:R-:W-:Y:S01]  /*1790*/  ULDC UR4, c[0x0][0x424] ;  /* 0x0001090000047ab9 */ /* 0x000fe20000000800 */
[----:B------:R-:W-:Y:S02]  /*17a0*/  ISETP.NE.U32.AND P2, PT, RZ, UR8, PT ;  /* 0x00000008ff007c0c */ /* 0x000fe4000bf45070 */
[----:B------:R-:W-:Y:S01]  /*17b0*/  USEL UR4, UR4, 0x1, UP0 ;  /* 0x0000000104047887 */ /* 0x000fe20008000000 */
[----:B------:R-:W-:Y:S01]  /*17c0*/  ULDC UR5, c[0x0][0x2f0] ;  /* 0x0000bc0000057ab9 */ /* 0x000fe20000000800 */
[----:B------:R-:W-:-:S02]  /*17d0*/  LOP3.LUT R0, R146, 0xff0000, RZ, 0xc0, !PT ;  /* 0x00ff000092007812 */ /* 0x000fc400078ec0ff */
[----:B------:R-:W-:Y:S01]  /*17e0*/  UIMAD UR4, UR4, UR5, URZ ;  /* 0x00000005040472a4 */ /* 0x000fe2000f8e023f */
[----:B------:R-:W-:Y:S02]  /*17f0*/  SHF.R.U32.HI R3, RZ, 0x8, R3 ;  /* 0x00000008ff037819 */ /* 0x000fe40000011603 */
[----:B------:R-:W-:Y:S01]  /*1800*/  ISETP.NE.AND.EX P2, PT, RZ, UR9, PT, P2 ;  /* 0x00000009ff007c0c */ /* 0x000fe2000bf45320 */
[----:B------:R-:W-:Y:S01]  /*1810*/  ULDC UR5, c[0x0][0x348] ;  /* 0x0000d20000057ab9 */ /* 0x000fe20000000800 */
[----:B------:R-:W-:Y:S01]  /*1820*/  LEA.HI R202, R0, R3, RZ, 0x10 ;  /* 0x0000000300ca7211 */ /* 0x000fe200078f80ff */
[----:B------:R-:W-:Y:S01]  /*1830*/  IMAD.MOV.U32 R208, RZ, RZ, R145 ;  /* 0x000000ffffd07224 */ /* 0x000fe200078e0091 */
[----:B------:R-:W-:Y:S01]  /*1840*/  LOP3.LUT R199, R146, 0xffff, RZ, 0xc0, !PT ;  /* 0x0000ffff92c77812 */ /* 0x000fe200078ec0ff */
[----:B0-----:R-:W-:Y:S08]  /*1850*/  @P1 BRA `(.L_x_423) ;  /* 0x0000000000241947 */ /* 0x001ff00003800000 */
[----:B------:R-:W-:Y:S02]  /*1860*/  ULDC.64 UR6, c[0x0][0xa00] ;  /* 0x0002800000067ab9 */ /* 0x000fe40000000a00 */
[----:B------:R-:W-:-:S04]  /*1870*/  ISETP.NE.U32.AND P1, PT, RZ, UR6, PT ;  /* 0x00000006ff007c0c */ /* 0x000fc8000bf25070 */
[----:B------:R-:W-:-:S13]  /*1880*/  ISETP.NE.AND.EX P1, PT, RZ, UR7, PT, P1 ;  /* 0x00000007ff007c0c */ /* 0x000fda000bf25310 */
[----:B------:R-:W-:Y:S05]  /*1890*/  @!P1 BRA `(.L_x_423) ;  /* 0x0000000000149947 */ /* 0x000fea0003800000 */
[----:B------:R-:W0:Y:S02]  /*18a0*/  LDC.64 R4, c[0x0][0xa00] ;  /* 0x00028000ff047b82 */ /* 0x000e240000000a00 */
[----:B0-----:R-:W-:-:S05]  /*18b0*/  IMAD.WIDE R4, R203, 0x4, R4 ;  /* 0x00000004cb047825 */ /* 0x001fca00078e0204 */
[----:B-----5:R-:W2:Y:S04]  /*18c0*/  LDG.E R150, desc[UR56][R4.64] ;  /* 0x0000003804967981 */ /* 0x020ea8000c1e1900 */
[----:B------:R-:W2:Y:S02]  /*18d0*/  LDG.E R3, desc[UR56][R4.64+0x4] ;  /* 0x0000043804037981 */ /* 0x000ea4000c1e1900 */
[----:B--2---:R-:W-:-:S07]  /*18e0*/  IMAD.IADD R150, R3, 0x1, -R150 ;  /* 0x0000000103967824 */ /* 0x004fce00078e0a96 */
.L_x_423:
[----:B------:R-:W-:Y:S01]  /*18f0*/  MOV R24, UR5 ;  /* 0x0000000500187c02 */ /* 0x000fe20008000f00 */
[----:B------:R-:W-:Y:S01]  /*1900*/  IMAD.U32 R26, RZ, RZ, UR4 ;  /* 0x00000004ff1a7e24 */ /* 0x000fe2000f8e00ff */
[----:B------:R-:W-:Y:S06]  /*1910*/  @!P2 BRA `(.L_x_424) ;  /* 0x000000000010a947 */ /* 0x000fec0003800000 */
[----:B------:R-:W-:-:S04]  /*1920*/  IADD3 R4, P0, R204, UR8, RZ ;  /* 0x00000008cc047c10 */ /* 0x000fc8000ff1e0ff */
[----:B------:R-:W-:-:S05]  /*1930*/  IADD3.X R5, R205, UR9, RZ, P0, !PT ;  /* 0x00000009cd057c10 */ /* 0x000fca00087fe4ff */
[----:B------:R0:W5:Y:S01]  /*1940*/  LDG.E R26, desc[UR56][R4.64] ;  /* 0x00000038041a7981 */ /* 0x000162000c1e1900 */
[----:B------:R-:W-:Y:S05]  /*1950*/  BRA `(.L_x_425) ;  /* 0x0000000000107947 */ /* 0x000fea0003800000 */
.L_x_424:
[----:B------:R-:W-:Y:S05]  /*1960*/  @!P0 BRA `(.L_x_425) ;  /* 0x00000000000c8947 */ /* 0x000fea0003800000 */
[----:B------:R-:W2:Y:S04]  /*1970*/  LDG.E R3, desc[UR56][R8.64] ;  /* 0x0000003808037981 */ /* 0x000ea8000c1e1900 */
[----:B------:R-:W2:Y:S02]  /*1980*/  LDG.E R26, desc[UR56][R8.64+0x4] ;  /* 0x00000438081a7981 */ /* 0x000ea4000c1e1900 */
[----:B--2---:R-:W-:-:S07]  /*1990*/  IMAD.IADD R26, R26, 0x1, -R3 ;  /* 0x000000011a1a7824 */ /* 0x004fce00078e0a03 */
.L_x_425:
[----:B------:R-:W-:Y:S01]  /*19a0*/  ULDC.64 UR4, c[0x0][0xa10] ;  /* 0x0002840000047ab9 */ /* 0x000fe20000000a00 */
[----:B------:R-:W2:Y:S01]  /*19b0*/  LDL.LU R28, [R1+0x14] ;  /* 0x00001400011c7983 */ /* 0x000ea20000300800 */
[----:B------:R-:W-:-:S04]  /*19c0*/  ISETP.NE.U32.AND P0, PT, RZ, UR4, PT ;  /* 0x00000004ff007c0c */ /* 0x000fc8000bf05070 */
[----:B------:R-:W-:Y:S01]  /*19d0*/  ISETP.NE.AND.EX P0, PT, RZ, UR5, PT, P0 ;  /* 0x00000005ff007c0c */ /* 0x000fe2000bf05300 */
[----:B------:R-:W-:Y:S02]  /*19e0*/  ULDC.64 UR4, c[0x0][0xa30] ;  /* 0x00028c0000047ab9 */ /* 0x000fe40000000a00 */
[----:B------:R-:W-:-:S10]  /*19f0*/  ISETP.NE.U32.AND P1, PT, RZ, UR4, PT ;  /* 0x00000004ff007c0c */ /* 0x000fd4000bf25070 */
[----:B0-----:R-:W0:Y:S02]  /*1a00*/  @P0 LDC.64 R4, c[0x0][0xa10] ;  /* 0x00028400ff040b82 */ /* 0x001e240000000a00 */
[----:B0-----:R-:W-:-:S05]  /*1a10*/  @P0 IMAD.WIDE R4, R203, 0x4, R4 ;  /* 0x00000004cb040825 */ /* 0x001fca00078e0204 */
[----:B------:R-:W3:Y:S04]  /*1a20*/  @P0 LDG.E R0, desc[UR56][R4.64] ;  /* 0x0000003804000981 */ /* 0x000ee8000c1e1900 */
[----:B------:R-:W3:Y:S01]  /*1a30*/  @P0 LDG.E R3, desc[UR56][R4.64+0x4] ;  /* 0x0000043804030981 */ /* 0x000ee2000c1e1900 */
[----:B------:R-:W-:Y:S01]  /*1a40*/  ISETP.NE.AND.EX P1, PT, RZ, UR5, PT, P1 ;  /* 0x00000005ff007c0c */ /* 0x000fe2000bf25310 */
[----:B-----5:R-:W-:-:S12]  /*1a50*/  IMAD.MOV.U32 R143, RZ, RZ, R26 ;  /* 0x000000ffff8f7224 */ /* 0x020fd800078e001a */
[----:B------:R-:W-:-:S04]  /*1a60*/  @P1 IADD3 R6, P2, R204, UR4, RZ ;  /* 0x00000004cc061c10 */ /* 0x000fc8000ff5e0ff */
[----:B------:R-:W-:-:S05]  /*1a70*/  @P1 IADD3.X R7, R205, UR5, RZ, P2, !PT ;  /* 0x00000005cd071c10 */ /* 0x000fca00097fe4ff */
[----:B------:R0:W5:Y:S01]  /*1a80*/  @P1 LDG.E R143, desc[UR56][R6.64] ;  /* 0x00000038068f1981 */ /* 0x000162000c1e1900 */
[----:B------:R-:W-:Y:S01]  /*1a90*/  IADD3 R11, -R11, R26, RZ ;  /* 0x0000001a0b0b7210 */ /* 0x000fe20007ffe1ff */
[----:B------:R-:W-:Y:S01]  /*1aa0*/  BSSY B0, `(.L_x_426) ;  /* 0x000002c000007945 */ /* 0x000fe20003800000 */
[----:B------:R-:W-:Y:S02]  /*1ab0*/  LOP3.LUT R210, R202, 0xff, RZ, 0xc0, !PT ;  /* 0x000000ffcad27812 */ /* 0x000fe400078ec0ff */
[----:B------:R-:W-:Y:S02]  /*1ac0*/  SHF.R.U32.HI R202, RZ, 0x10, R202 ;  /* 0x00000010ffca7819 */ /* 0x000fe400000116ca */
[----:B--2---:R-:W-:Y:S01]  /*1ad0*/  LOP3.LUT R28, R28, 0xfffffffb, RZ, 0xc0, !PT ;  /* 0xfffffffb1c1c7812 */ /* 0x004fe200078ec0ff */
[----:B---3--:R-:W-:-:S04]  /*1ae0*/  @P0 IMAD.IADD R24, R3, 0x1, -R0 ;  /* 0x0000000103180824 */ /* 0x008fc800078e0a00 */
[----:B------:R-:W-:-:S04]  /*1af0*/  IMAD.IADD R152, R11, 0x1, R24 ;  /* 0x000000010b987824 */ /* 0x000fc800078e0218 */
[C---:B------:R-:W-:Y:S01]  /*1b00*/  VIADD R0, R152.reuse, 0x7f ;  /* 0x0000007f98007836 */ /* 0x040fe20000000000 */
[----:B------:R-:W-:-:S04]  /*1b10*/  ISETP.GE.AND P3, PT, R152, 0x1, PT ;  /* 0x000000019800780c */ /* 0x000fc80003f66270 */
[----:B------:R-:W-:-:S04]  /*1b20*/  SHF.R.S32.HI R3, RZ, 0x1f, R0 ;  /* 0x0000001fff037819 */ /* 0x000fc80000011400 */
[----:B------:R-:W-:Y:S02]  /*1b30*/  LEA.HI R3, R3, R0, RZ, 0x7 ;  /* 0x0000000003037211 */ /* 0x000fe400078f38ff */
[----:B------:R-:W-:Y:S02]  /*1b40*/  MOV R0, RZ ;  /* 0x000000ff00007202 */ /* 0x000fe40000000f00 */
[----:B------:R-:W-:Y:S02]  /*1b50*/  SHF.R.S32.HI R149, RZ, 0x7, R3 ;  /* 0x00000007ff957819 */ /* 0x000fe40000011403 */
[----:B------:R-:W-:-:S05]  /*1b60*/  @P3 LOP3.LUT R28, R28, 0x4, RZ, 0xfc, !PT ;  /* 0x000000041c1c3812 */ /* 0x000fca00078efcff */
[----:B------:R0:W-:Y:S01]  /*1b70*/  STL [R1+0x14], R28 ;  /* 0x0000141c01007387 */ /* 0x0001e20000100800 */
[----:B------:R-:W-:Y:S05]  /*1b80*/  @!P3 BRA `(.L_x_427) ;  /* 0x000000000074b947 */ /* 0x000fea0003800000 */
[----:B------:R-:W-:Y:S01]  /*1b90*/  ISETP.NE.AND P0, PT, R202, RZ, PT ;  /* 0x000000ffca00720c */ /* 0x000fe20003f05270 */
[----:B------:R-:W-:-:S03]  /*1ba0*/  ULDC UR4, c[0x0][0x9f0] ;  /* 0x00027c0000047ab9 */ /* 0x000fc60000000800 */
[----:B------:R-:W-:-:S04]  /*1bb0*/  SEL R9, R202, UR4, P0 ;  /* 0x00000004ca097c07 */ /* 0x000fc80008000000 */
[-C--:B0-----:R-:W-:Y:S02]  /*1bc0*/  IABS R6, R9.reuse ;  /* 0x0000000900067213 */ /* 0x081fe40000000000 */
[----:B------:R-:W-:Y:S02]  /*1bd0*/  IADD3 R0, R149, -0x1, R9 ;  /* 0xffffffff95007810 */ /* 0x000fe40007ffe009 */
[----:B------:R-:W0:Y:S01]  /*1be0*/  I2F.RP R3, R6 ;  /* 0x0000000600037306 */ /* 0x000e220000209400 */
[-C--:B------:R-:W-:Y:S02]  /*1bf0*/  IABS R10, R9.reuse ;  /* 0x00000009000a7213 */ /* 0x080fe40000000000 */
[----:B------:R-:W-:Y:S02]  /*1c00*/  IABS R8, R0 ;  /* 0x0000000000087213 */ /* 0x000fe40000000000 */
[----:B------:R-:W-:-:S04]  /*1c10*/  LOP3.LUT R0, R0, R9, RZ, 0x3c, !PT ;  /* 0x0000000900007212 */ /* 0x000fc800078e3cff */
[----:B------:R-:W-:Y:S01]  /*1c20*/  ISETP.GE.AND P2, PT, R0, RZ, PT ;  /* 0x000000ff0000720c */ /* 0x000fe20003f46270 */
[----:B0-----:R-:W0:Y:S02]  /*1c30*/  MUFU.RCP R3, R3 ;  /* 0x0000000300037308 */ /* 0x001e240000001000 */
[----:B0-----:R-:W-:Y:S02]  /*1c40*/  VIADD R4, R3, 0xffffffe ;  /* 0x0ffffffe03047836 */ /* 0x001fe40000000000 */
[----:B------:R-:W-:-:S04]  /*1c50*/  IMAD.MOV R3, RZ, RZ, -R10 ;  /* 0x000000ffff037224 */ /* 0x000fc800078e0a0a */
[----:B------:R0:W1:Y:S02]  /*1c60*/  F2I.FTZ.U32.TRUNC.NTZ R5, R4 ;  /* 0x0000000400057305 */ /* 0x000064000021f000 */
[----:B0-----:R-:W-:Y:S01]  /*1c70*/  MOV R4, RZ ;  /* 0x000000ff00047202 */ /* 0x001fe20000000f00 */
        /* <DEDUP_REMOVED lines=10> */
[----:B------:R-:W-:-:S05]  /*1d20*/  @P0 VIADD R5, R5, 0x1 ;  /* 0x0000000105050836 */ /* 0x000fca0000000000 */
[----:B------:R-:W-:-:S05]  /*1d30*/  MOV R0, R5 ;  /* 0x0000000500007202 */ /* 0x000fca0000000f00 */
[----:B------:R-:W-:Y:S01]  /*1d40*/  @!P2 IMAD.MOV R0, RZ, RZ, -R0 ;  /* 0x000000ffff00a224 */ /* 0x000fe200078e0a00 */
[----:B------:R-:W-:-:S07]  /*1d50*/  @!P1 LOP3.LUT R0, RZ, R9, RZ, 0x33, !PT ;  /* 0x00000009ff009212 */ /* 0x000fce00078e33ff */
.L_x_427:
[----:B------:R-:W-:Y:S05]  /*1d60*/  BSYNC B0 ;  /* 0x0000000000007941 */ /* 0x000fea0003800000 */
.L_x_426:
[----:B------:R-:W-:Y:S01]  /*1d70*/  IMAD R3, R210, R0, RZ ;  /* 0x00000000d2037224 */ /* 0x000fe200078e02ff */
[----:B------:R-:W-:-:S04]  /*1d80*/  PLOP3.LUT P2, PT, PT, PT, PT, 0x80, 0x0 ;  /* 0x000000000000781c */ /* 0x000fc80003f4f070 */
[C---:B------:R-:W-:Y:S01]  /*1d90*/  VIADDMNMX R0, R3.reuse, R0, R149, PT ;  /* 0x0000000003007246 */ /* 0x040fe20003800195 */
[----:B------:R-:W-:-:S04]  /*1da0*/  IMAD R3, R3, 0x80, -R11 ;  /* 0x0000008003037824 */ /* 0x000fc800078e0a0b */
[----:B------:R-:W-:Y:S01]  /*1db0*/  IMAD R5, R0, 0x80, -R11 ;  /* 0x0000008000057824 */ /* 0x000fe200078e0a0b */
[----:B------:R-:W-:-:S04]  /*1dc0*/  VIMNMX R3, RZ, R3, !PT ;  /* 0x00000003ff037248 */ /* 0x000fc80007fe0100 */
[----:B------:R-:W-:Y:S02]  /*1dd0*/  VIMNMX R0, R5, R24, PT ;  /* 0x0000001805007248 */ /* 0x000fe40003fe0100 */
[----:B------:R-:W-:Y:S02]  /*1de0*/  SHF.R.U32.HI R123, RZ, 0x7, R3 ;  /* 0x00000007ff7b7819 */ /* 0x000fe40000011603 */
[----:B------:R-:W-:-:S03]  /*1df0*/  ISETP.GT.AND P0, PT, R0, R3, PT ;  /* 0x000000030000720c */ /* 0x000fc60003f04270 */
[----:B------:R-:W-:-:S10]  /*1e00*/  IMAD.MOV.U32 R25, RZ, RZ, R123 ;  /* 0x000000ffff197224 */ /* 0x000fd400078e007b */
[----:B------:R-:W-:-:S04]  /*1e10*/  @P0 IADD3 R0, R0, 0x7f, RZ ;  /* 0x0000007f00000810 */ /* 0x000fc80007ffe0ff */
[----:B------:R-:W-:-:S04]  /*1e20*/  @P0 SHF.R.S32.HI R3, RZ, 0x1f, R0 ;  /* 0x0000001fff030819 */ /* 0x000fc80000011400 */
[----:B------:R-:W-:-:S04]  /*1e30*/  @P0 LEA.HI R3, R3, R0, RZ, 0x7 ;  /* 0x0000000003030211 */ /* 0x000fc800078f38ff */
[----:B------:R-:W-:-:S04]  /*1e40*/  @P0 SHF.R.S32.HI R25, RZ, 0x7, R3 ;  /* 0x00000007ff190819 */ /* 0x000fc80000011403 */
[----:B------:R-:W-:-:S13]  /*1e50*/  ISETP.GT.AND P0, PT, R25, R123, PT ;  /* 0x0000007b1900720c */ /* 0x000fda0003f04270 */
[----:B------:R-:W-:Y:S05]  /*1e60*/  @!P0 BRA `(.L_x_428) ;  /* 0x0000008800bc8947 */ /* 0x000fea0003800000 */
[----:B------:R-:W-:Y:S01]  /*1e70*/  VIADD R116, R2, 0x1c400 ;  /* 0x0001c40002747836 */ /* 0x000fe20000000000 */
[----:B------:R-:W-:Y:S04]  /*1e80*/  BSSY B6, `(.L_x_429) ;  /* 0x0000013000067945 */ /* 0x000fe80003800000 */
[----:B------:R-:W-:-:S13]  /*1e90*/  LOP3.LUT P0, RZ, R116, 0x3ff, RZ, 0xc0, !PT ;  /* 0x000003ff74ff7812 */ /* 0x000fda000780c0ff */
[----:B------:R-:W-:Y:S05]  /*1ea0*/  @!P0 BRA `(.L_x_430) ;  /* 0x0000000000408947 */ /* 0x000fea0003800000 */
[----:B------:R-:W-:Y:S01]  /*1eb0*/  MOV R14, 0x0 ;  /* 0x00000000000e7802 */ /* 0x000fe20000000f00 */
[----:B------:R-:W-:Y:S01]  /*1ec0*/  ULDC.64 UR4, c[0x4][0xb8] ;  /* 0x01002e0000047ab9 */ /* 0x000fe20000000a00 */
[----:B------:R-:W-:Y:S01]  /*1ed0*/  ULDC.64 UR6, c[0x4][0x28] ;  /* 0x01000a0000067ab9 */ /* 0x000fe20000000a00 */
[----:B------:R-:W-:Y:S01]  /*1ee0*/  IMAD.U32 R4, RZ, RZ, UR4 ;  /* 0x00000004ff047e24 */ /* 0x000fe2000f8e00ff */
[----:B------:R-:W-:Y:S01]  /*1ef0*/  MOV R5, UR5 ;  /* 0x0000000500057c02 */ /* 0x000fe20008000f00 */
[----:B------:R-:W-:Y:S01]  /*1f00*/  ULDC.64 UR4, c[0x4][0xc0] ;  /* 0x0100300000047ab9 */ /* 0x000fe20000000a00 */
[----:B------:R-:W1:Y:S01]  /*1f10*/  LDC.64 R14, c[0x4][R14] ;  /* 0x010000000e0e7b82 */ /* 0x000e620000000a00 */
[----:B0-----:R-:W-:Y:S01]  /*1f20*/  IMAD.U32 R6, RZ, RZ, UR4 ;  /* 0x00000004ff067e24 */ /* 0x001fe2000f8e00ff */
[----:B------:R-:W-:Y:S01]  /*1f30*/  MOV R11, UR7 ;  /* 0x00000007000b7c02 */ /* 0x000fe20008000f00 */
[----:B------:R-:W-:Y:S02]  /*1f40*/  IMAD.U32 R7, RZ, RZ, UR5 ;  /* 0x00000005ff077e24 */ /* 0x000fe4000f8e00ff */
[----:B------:R-:W-:-:S02]  /*1f50*/  IMAD.U32 R10, RZ, RZ, UR6 ;  /* 0x00000006ff0a7e24 */ /* 0x000fc4000f8e00ff */
[----:B------:R-:W-:Y:S02]  /*1f60*/  IMAD.MOV.U32 R8, RZ, RZ, 0x70 ;  /* 0x00000070ff087424 */ /* 0x000fe400078e00ff */
[----:B------:R-:W-:Y:S02]  /*1f70*/  IMAD.MOV.U32 R12, RZ, RZ, 0x1 ;  /* 0x00000001ff0c7424 */ /* 0x000fe400078e00ff */
[----:B------:R-:W-:-:S07]  /*1f80*/  IMAD.MOV.U32 R13, RZ, RZ, RZ ;  /* 0x000000ffff0d7224 */ /* 0x000fce00078e00ff */
[----:B------:R-:W-:-:S07]  /*1f90*/  LEPC R20, `(.L_x_430) ;  /* 0x000000001014794e */ /* 0x000fce0000000000 */
[----:B-1---5:R-:W-:Y:S05]  /*1fa0*/  CALL.ABS.NOINC R14 ;  /* 0x000000000e007343 */ /* 0x022fea0003c00000 */
.L_x_430:
[----:B------:R-:W-:Y:S05]  /*1fb0*/  BSYNC B6 ;  /* 0x0000000000067941 */ /* 0x000fea0003800000 */
.L_x_429:
[----:B------:R-:W-:Y:S01]  /*1fc0*/  IADD3 R103, R2, 0x400, RZ ;  /* 0x0000040002677810 */ /* 0x000fe20007ffe0ff */
[----:B------:R-:W-:Y:S03]  /*1fd0*/  BSSY B6, `(.L_x_431) ;  /* 0x0000013000067945 */ /* 0x000fe60003800000 */
[----:B------:R-:W-:-:S13]  /*1fe0*/  LOP3.LUT P0, RZ, R103, 0x3ff, RZ, 0xc0, !PT ;  /* 0x000003ff67ff7812 */ /* 0x000fda000780c0ff */
[----:B------:R-:W-:Y:S05]  /*1ff0*/  @!P0 BRA `(.L_x_432) ;  /* 0x0000000000408947 */ /* 0x000fea0003800000 */
[----:B------:R-:W-:Y:S01]  /*2000*/  MOV R14, 0x0 ;  /* 0x00000000000e7802 */ /* 0x000fe20000000f00 */
[----:B------:R-:W-:Y:S01]  /*2010*/  ULDC.64 UR4, c[0x4][0xb8] ;  /* 0x01002e0000047ab9 */ /* 0x000fe20000000a00 */
[----:B------:R-:W-:Y:S01]  /*2020*/  ULDC.64 UR6, c[0x4][0xc0] ;  /* 0x0100300000067ab9 */ /* 0x000fe20000000a00 */
[----:B------:R-:W-:Y:S01]  /*2030*/  IMAD.U32 R4, RZ, RZ, UR4 ;  /* 0x00000004ff047e24 */ /* 0x000fe2000f8e00ff */
[----:B0-----:R-:W-:Y:S01]  /*2040*/  MOV R7, UR7 ;  /* 0x0000000700077c02 */ /* 0x001fe20008000f00 */
[----:B------:R-:W-:Y:S01]  /*2050*/  IMAD.U32 R5, RZ, RZ, UR5 ;  /* 0x00000005ff057e24 */ /* 0x000fe2000f8e00ff */
[----:B------:R-:W0:Y:S01]  /*2060*/  LDC.64 R14, c[0x4][R14] ;  /* 0x010000000e0e7b82 */ /* 0x000e220000000a00 */
[----:B------:R-:W-:Y:S01]  /*2070*/  ULDC.64 UR4, c[0x4][0x18] ;  /* 0x0100060000047ab9 */ /* 0x000fe20000000a00 */
[----:B------:R-:W-:Y:S01]  /*2080*/  IMAD.U32 R6, RZ, RZ, UR6 ;  /* 0x00000006ff067e24 */ /* 0x000fe2000f8e00ff */
[----:B------:R-:W-:Y:S01]  /*2090*/  MOV R12, 0x1 ;  /* 0x00000001000c7802 */ /* 0x000fe20000000f00 */
[----:B------:R-:W-:-:S02]  /*20a0*/  IMAD.U32 R10, RZ, RZ, UR4 ;  /* 0x00000004ff0a7e24 */ /* 0x000fc4000f8e00ff */
[----:B------:R-:W-:Y:S02]  /*20b0*/  IMAD.U32 R11, RZ, RZ, UR5 ;  /* 0x00000005ff0b7e24 */ /* 0x000fe4000f8e00ff */
[----:B------:R-:W-:Y:S02]  /*20c0*/  IMAD.MOV.U32 R8, RZ, RZ, 0x70 ;  /* 0x00000070ff087424 */ /* 0x000fe400078e00ff */
[----:B------:R-:W-:-:S07]  /*20d0*/  IMAD.MOV.U32 R13, RZ, RZ, RZ ;  /* 0x000000ffff0d7224 */ /* 0x000fce00078e00ff */
[----:B------:R-:W-:-:S07]  /*20e0*/  LEPC R20, `(.L_x_432) ;  /* 0x000000001014794e */ /* 0x000fce0000000000 */
[----:B0----5:R-:W-:Y:S05]  /*20f0*/  CALL.ABS.NOINC R14 ;  /* 0x000000000e007343 */ /* 0x021fea0003c00000 */
.L_x_432:
[----:B------:R-:W-:Y:S05]  /*2100*/  BSYNC B6 ;  /* 0x0000000000067941 */ /* 0x000fea0003800000 */
.L_x_431:
[----:B------:R-:W-:Y:S01]  /*2110*/  ULDC.64 UR4, c[0x0][0x9f8] ;  /* 0x00027e0000047ab9 */ /* 0x000fe20000000a00 */
[----:B------:R-:W-:Y:S01]  /*2120*/  IMAD.MOV.U32 R8, RZ, RZ, R203 ;  /* 0x000000ffff087224 */ /* 0x000fe200078e00cb */
[----:B------:R-:W-:Y:S01]  /*2130*/  ISETP.NE.U32.AND P0, PT, RZ, UR4, PT ;  /* 0x00000004ff007c0c */ /* 0x000fe2000bf05070 */
[----:B------:R-:W1:Y:S01]  /*2140*/  LDC.64 R10, c[0x0][0x300] ;  /* 0x0000c000ff0a7b82 */ /* 0x000e620000000a00 */
[C---:B------:R-:W-:Y:S01]  /*2150*/  VIADD R0, R18.reuse, 0x20 ;  /* 0x0000002012007836 */ /* 0x040fe20000000000 */
[C---:B------:R-:W-:Y:S01]  /*2160*/  IADD3 R3, R18.reuse, 0x80, RZ ;  /* 0x0000008012037810 */ /* 0x040fe20007ffe0ff */
[----:B------:R-:W-:Y:S01]  /*2170*/  IMAD.IADD R118, R27, 0x1, R26 ;  /* 0x000000011b767824 */ /* 0x000fe200078e021a */
[----:B------:R-:W-:Y:S01]  /*2180*/  ISETP.NE.AND.EX P0, PT, RZ, UR5, PT, P0 ;  /* 0x00000005ff007c0c */ /* 0x000fe2000bf05300 */
[----:B------:R-:W-:Y:S01]  /*2190*/  ULDC.64 UR6, c[0x0][0x330] ;  /* 0x0000cc0000067ab9 */ /* 0x000fe20000000a00 */
[----:B------:R-:W-:Y:S02]  /*21a0*/  SHF.R.S32.HI R19, RZ, 0x1f, R18 ;  /* 0x0000001fff137819 */ /* 0x000fe40000011412 */
[----:B------:R-:W2:Y:S01]  /*21b0*/  LDC.64 R12, c[0x0][0x3f8] ;  /* 0x0000fe00ff0c7b82 */ /* 0x000ea20000000a00 */
[----:B------:R-:W-:-:S07]  /*21c0*/  VIADD R20, R18, 0xa0 ;  /* 0x000000a012147836 */ /* 0x000fce0000000000 */
[----:B------:R-:W3:Y:S01]  /*21d0*/  LDC R27, c[0x0][0x3f4] ;  /* 0x0000fd00ff1b7b82 */ /* 0x000ee20000000800 */
[----:B------:R-:W-:Y:S01]  /*21e0*/  @P0 IADD3 R4, P1, R204, UR4, RZ ;  /* 0x00000004cc040c10 */ /* 0x000fe2000ff3e0ff */
[----:B------:R-:W-:-:S03]  /*21f0*/  ULDC UR4, c[0x0][0x2f4] ;  /* 0x0000bd0000047ab9 */ /* 0x000fc60000000800 */
[----:B------:R-:W-:-:S05]  /*2200*/  @P0 IADD3.X R5, R205, UR5, RZ, P1, !PT ;  /* 0x00000005cd050c10 */ /* 0x000fca0008ffe4ff */
[----:B------:R4:W3:Y:S01]  /*2210*/  @P0 LDG.E R8, desc[UR56][R4.64] ;  /* 0x0000003804080981 */ /* 0x0008e2000c1e1900 */
[----:B------:R-:W-:Y:S01]  /*2220*/  ISETP.GE.AND P2, PT, R0, UR4, PT ;  /* 0x0000000400007c0c */ /* 0x000fe2000bf46270 */
[C---:B------:R-:W-:Y:S01]  /*2230*/  IMAD.WIDE.U32 R112, R199.reuse, UR6, R18 ;  /* 0x00000006c7707c25 */ /* 0x040fe2000f8e0012 */
[----:B------:R-:W-:Y:S01]  /*2240*/  ISETP.GE.AND P0, PT, R18, UR4, PT ;  /* 0x0000000412007c0c */ /* 0x000fe2000bf06270 */
[----:B------:R-:W3:Y:S01]  /*2250*/  S2R R151, SR_TID.X ;  /* 0x0000000000977919 */ /* 0x000ee20000002100 */
[----:B0-----:R-:W-:Y:S01]  /*2260*/  SEL R6, RZ, 0xffffffff, P2 ;  /* 0xffffffffff067807 */ /* 0x001fe20001000000 */
[----:B------:R-:W-:Y:S01]  /*2270*/  IMAD R113, R199, UR7, R113 ;  /* 0x00000007c7717c24 */ /* 0x000fe2000f8e0271 */
[----:B------:R-:W-:Y:S01]  /*2280*/  ISETP.GE.AND P1, PT, R3, UR4, PT ;  /* 0x0000000403007c0c */ /* 0x000fe2000bf26270 */
[----:B------:R-:W-:Y:S01]  /*2290*/  ULDC.64 UR6, c[0x0][0xa08] ;  /* 0x0002820000067ab9 */ /* 0x000fe20000000a00 */
[----:B------:R-:W-:Y:S01]  /*22a0*/  SEL R3, RZ, 0x1, P0 ;  /* 0x00000001ff037807 */ /* 0x000fe20000000000 */
[----:B------:R-:W-:Y:S01]  /*22b0*/  IMAD.SHL.U32 R6, R6, 0x2, RZ ;  /* 0x0000000206067824 */ /* 0x000fe200078e00ff */
[----:B------:R-:W-:Y:S01]  /*22c0*/  SHF.R.S32.HI R21, RZ, 0x1f, R118 ;  /* 0x0000001fff157819 */ /* 0x000fe20000011476 */
[----:B--2---:R-:W-:Y:S01]  /*22d0*/  IMAD.WIDE.U32 R108, R17, R12, R18 ;  /* 0x0000000c116c7225 */ /* 0x004fe200078e0012 */
[----:B----4-:R-:W-:-:S02]  /*22e0*/  IADD3 R4, R18, 0x60, RZ ;  /* 0x0000006012047810 */ /* 0x010fc40007ffe0ff */
[----:B------:R-:W-:Y:S01]  /*22f0*/  LOP3.LUT R5, R6, 0x2, R3, 0xe2, !PT ;  /* 0x0000000206057812 */ /* 0x000fe200078ee203 */
[----:B------:R-:W-:Y:S01]  /*2300*/  VIADD R3, R18, 0x40 ;  /* 0x0000004012037836 */ /* 0x000fe20000000000 */
[----:B------:R-:W-:Y:S01]  /*2310*/  ISETP.GE.AND P2, PT, R4, UR4, PT ;  /* 0x0000000404007c0c */ /* 0x000fe2000bf46270 */
[-C--:B-1----:R-:W-:Y:S01]  /*2320*/  IMAD R9, R21, R10.reuse, RZ ;  /* 0x0000000a15097224 */ /* 0x082fe200078e02ff */
[----:B------:R-:W-:Y:S01]  /*2330*/  SHF.R.S32.HI R144, RZ, 0x1f, R17 ;  /* 0x0000001fff907819 */ /* 0x000fe20000011411 */
[C---:B------:R-:W-:Y:S01]  /*2340*/  IMAD.WIDE.U32 R6, R118.reuse, R10, RZ ;  /* 0x0000000a76067225 */ /* 0x040fe200078e00ff */
[----:B------:R-:W-:Y:S02]  /*2350*/  ISETP.GE.AND P0, PT, R3, UR4, PT ;  /* 0x0000000403007c0c */ /* 0x000fe4000bf06270 */
[----:B------:R-:W-:Y:S01]  /*2360*/  SEL R34, RZ, 0x10, P1 ;  /* 0x00000010ff227807 */ /* 0x000fe20000800000 */
[----:B------:R-:W-:Y:S01]  /*2370*/  IMAD R15, R118, R11, R9 ;  /* 0x0000000b760f7224 */ /* 0x000fe200078e0209 */
[----:B------:R-:W-:Y:S01]  /*2380*/  SEL R14, RZ, 0x4, P0 ;  /* 0x00000004ff0e7807 */ /* 0x000fe20000000000 */
[----:B------:R-:W-:Y:S01]  /*2390*/  IMAD.SHL.U32 R135, R10, 0x40, RZ ;  /* 0x000000400a877824 */ /* 0x000fe200078e00ff */
[----:B------:R-:W-:Y:S01]  /*23a0*/  SEL R9, RZ, 0x8, P2 ;  /* 0x00000008ff097807 */ /* 0x000fe20001000000 */
[----:B------:R-:W-:Y:S01]  /*23b0*/  IMAD.IADD R7, R7, 0x1, R15 ;  /* 0x0000000107077824 */ /* 0x000fe200078e020f */
[----:B------:R-:W-:Y:S01]  /*23c0*/  ISETP.NE.U32.AND P0, PT, RZ, UR6, PT ;  /* 0x00000006ff007c0c */ /* 0x000fe2000bf05070 */
[----:B------:R-:W-:Y:S01]  /*23d0*/  IMAD.MOV.U32 R130, RZ, RZ, 0x20 ;  /* 0x00000020ff827424 */ /* 0x000fe200078e00ff */
[----:B------:R-:W-:Y:S01]  /*23e0*/  ISETP.GE.AND P2, PT, R20, UR4, PT ;  /* 0x0000000414007c0c */ /* 0x000fe2000bf46270 */
[----:B------:R-:W-:Y:S01]  /*23f0*/  ULDC.64 UR4, c[0x0][0x308] ;  /* 0x0000c20000047ab9 */ /* 0x000fe20000000a00 */
[----:B------:R-:W-:Y:S01]  /*2400*/  LOP3.LUT R5, R9, R5, R14, 0xfe, !PT ;  /* 0x0000000509057212 */ /* 0x000fe200078efe0e */
[----:B------:R-:W-:Y:S01]  /*2410*/  IMAD.WIDE.U32 R6, R199, UR4, R6 ;  /* 0x00000004c7067c25 */ /* 0x000fe2000f8e0006 */
[----:B------:R-:W-:Y:S01]  /*2420*/  ISETP.NE.AND.EX P0, PT, RZ, UR7, PT, P0 ;  /* 0x00000007ff007c0c */ /* 0x000fe2000bf05300 */
[----:B------:R-:W0:Y:S01]  /*2430*/  LDC.64 R14, c[0x0][0x408] ;  /* 0x00010200ff0e7b82 */ /* 0x000e220000000a00 */
[----:B------:R-:W-:Y:S01]  /*2440*/  LOP3.LUT R34, R5, R34, RZ, 0xfc, !PT ;  /* 0x0000002205227212 */ /* 0x000fe200078efcff */
[----:B------:R-:W-:Y:S01]  /*2450*/  IMAD R7, R199, UR5, R7 ;  /* 0x00000005c7077c24 */ /* 0x000fe2000f8e0207 */
[----:B------:R-:W-:Y:S01]  /*2460*/  ULDC.64 UR4, c[0x0][0x310] ;  /* 0x0000c40000047ab9 */ /* 0x000fe20000000a00 */
[----:B------:R-:W-:-:S02]  /*2470*/  SHF.R.S32.HI R23, RZ, 0x1f, R22 ;  /* 0x0000001fff177819 */ /* 0x000fc40000011416 */
[-C--:B---3--:R-:W-:Y:S02]  /*2480*/  ISETP.GE.AND P3, PT, R3, R27.reuse, PT ;  /* 0x0000001b0300720c */ /* 0x088fe40003f66270 */
[----:B------:R-:W-:Y:S01]  /*2490*/  ISETP.GE.AND P1, PT, R0, R27, PT ;  /* 0x0000001b0000720c */ /* 0x000fe20003f26270 */
[----:B------:R-:W-:Y:S01]  /*24a0*/  IMAD.WIDE.U32 R110, R17, R12, R22 ;  /* 0x0000000c116e7225 */ /* 0x000fe200078e0016 */
[----:B------:R-:W-:Y:S02]  /*24b0*/  LOP3.LUT R28, R28, 0xfffffffe, RZ, 0xc0, !PT ;  /* 0xfffffffe1c1c7812 */ /* 0x000fe400078ec0ff */
[----:B------:R-:W-:Y:S02]  /*24c0*/  SHF.R.U32.HI R37, RZ, 0x3, R185 ;  /* 0x00000003ff257819 */ /* 0x000fe400000116b9 */
[C-C-:B------:R-:W-:Y:S02]  /*24d0*/  SHF.L.U64.HI R131, R10.reuse, 0x7, R11.reuse ;  /* 0x000000070a837819 */ /* 0x140fe4000001020b */
[----:B------:R-:W-:-:S02]  /*24e0*/  SHF.L.U64.HI R134, R10, 0x6, R11 ;  /* 0x000000060a867819 */ /* 0x000fc4000001020b */
[----:B------:R-:W-:Y:S02]  /*24f0*/  SHF.L.U64.HI R132, R12, 0x7, R13 ;  /* 0x000000070c847819 */ /* 0x000fe4000001020d */
[----:B------:R-:W-:Y:S02]  /*2500*/  @P3 LOP3.LUT R28, R28, 0x1, RZ, 0xfc, !PT ;  /* 0x000000011c1c3812 */ /* 0x000fe400078efcff */
[C---:B------:R-:W-:Y:S01]  /*2510*/  IADD3 R118, P4, R17.reuse, R118, RZ ;  /* 0x0000007611767210 */ /* 0x040fe20007f9e0ff */
[CC--:B0-----:R-:W-:Y:S02]  /*2520*/  IMAD.WIDE.U32 R106, R17.reuse, R14.reuse, R22 ;  /* 0x0000000e116a7225 */ /* 0x0c1fe400078e0016 */
[----:B------:R0:W-:Y:S01]  /*2530*/  STL [R1+0x14], R28 ;  /* 0x0000141c01007387 */ /* 0x0001e20000100800 */
[----:B------:R-:W-:Y:S01]  /*2540*/  SHF.L.U64.HI R133, R14, 0x7, R15 ;  /* 0x000000070e857819 */ /* 0x000fe2000001020f */
[----:B------:R-:W-:Y:S01]  /*2550*/  IMAD.WIDE.U32 R104, R17, R14, R18 ;  /* 0x0000000e11687225 */ /* 0x000fe200078e0012 */
[----:B------:R-:W-:-:S02]  /*2560*/  SHF.L.U32 R122, R27, 0x1, RZ ;  /* 0x000000011b7a7819 */ /* 0x000fc400000006ff */
[----:B------:R-:W-:Y:S01]  /*2570*/  SHF.R.S32.HI R147, RZ, 0x1f, R207 ;  /* 0x0000001fff937819 */ /* 0x000fe200000114cf */
[----:B------:R-:W-:Y:S01]  /*2580*/  IMAD.X R119, R21, 0x1, R144, P4 ;  /* 0x0000000115777824 */ /* 0x000fe200020e0690 */
[----:B------:R-:W-:Y:S02]  /*2590*/  LEA.HI R151, R151, 0x8, RZ, 0x19 ;  /* 0x0000000897977811 */ /* 0x000fe400078fc8ff */
[----:B------:R-:W-:Y:S02]  /*25a0*/  SHF.R.S32.HI R9, RZ, 0x1f, R8 ;  /* 0x0000001fff097819 */ /* 0x000fe40000011408 */
[----:B------:R-:W-:Y:S01]  /*25b0*/  SEL R99, R8, RZ, !P0 ;  /* 0x000000ff08637207 */ /* 0x000fe20004000000 */
[----:B------:R-:W-:Y:S01]  /*25c0*/  IMAD R8, R144, R12, RZ ;  /* 0x0000000c90087224 */ /* 0x000fe200078e02ff */
[----:B------:R-:W-:-:S03]  /*25d0*/  SEL R9, R9, RZ, !P0 ;  /* 0x000000ff09097207 */ /* 0x000fc60004000000 */
[----:B------:R-:W-:-:S04]  /*25e0*/  IMAD.WIDE.U32 R114, R99, UR4, R6 ;  /* 0x0000000463727c25 */ /* 0x000fc8000f8e0006 */
[----:B------:R-:W-:Y:S02]  /*25f0*/  IMAD R20, R9, UR4, RZ ;  /* 0x0000000409147c24 */ /* 0x000fe4000f8e02ff */
[----:B------:R-:W-:-:S04]  /*2600*/  IMAD.WIDE.U32 R6, R17, R10, R18 ;  /* 0x0000000a11067225 */ /* 0x000fc800078e0012 */
[----:B------:R-:W-:Y:S01]  /*2610*/  IMAD R31, R99, UR5, R20 ;  /* 0x00000005631f7c24 */ /* 0x000fe2000f8e0214 */
[----:B------:R-:W-:Y:S01]  /*2620*/  ULDC.64 UR4, c[0x0][0x338] ;  /* 0x0000ce0000047ab9 */ /* 0x000fe20000000a00 */
[----:B------:R-:W-:Y:S01]  /*2630*/  IMAD R20, R144, R10, RZ ;  /* 0x0000000a90147224 */ /* 0x000fe200078e02ff */
[----:B------:R-:W-:Y:S01]  /*2640*/  IADD3 R5, P0, R114, R6, RZ ;  /* 0x0000000672057210 */ /* 0x000fe20007f1e0ff */
[----:B------:R-:W-:Y:S01]  /*2650*/  IMAD R29, R17, R13, R8 ;  /* 0x0000000d111d7224 */ /* 0x000fe200078e0208 */
[----:B------:R-:W-:Y:S01]  /*2660*/  IADD3 R6, R115, R31, RZ ;  /* 0x0000001f73067210 */ /* 0x000fe20007ffe0ff */
[----:B------:R-:W-:Y:S02]  /*2670*/  IMAD R33, R17, R11, R20 ;  /* 0x0000000b11217224 */ /* 0x000fe400078e0214 */
[----:B------:R-:W-:Y:S02]  /*2680*/  IMAD R8, R9, UR4, RZ ;  /* 0x0000000409087c24 */ /* 0x000fe4000f8e02ff */
[----:B------:R-:W-:Y:S01]  /*2690*/  IMAD.WIDE.U32 R112, R99, UR4, R112 ;  /* 0x0000000463707c25 */ /* 0x000fe2000f8e0070 */
[----:B------:R-:W-:-:S02]  /*26a0*/  IADD3.X R7, R6, R7, R33, P0, !PT ;  /* 0x0000000706077210 */ /* 0x000fc400007fe421 */
[----:B------:R-:W-:Y:S01]  /*26b0*/  ISETP.GE.AND P0, PT, R18, R27, PT ;  /* 0x0000001b1200720c */ /* 0x000fe20003f06270 */
[----:B------:R-:W-:Y:S02]  /*26c0*/  IMAD R99, R99, UR5, R8 ;  /* 0x0000000563637c24 */ /* 0x000fe4000f8e0208 */
[----:B------:R-:W-:Y:S01]  /*26d0*/  IMAD R8, R144, R14, RZ ;  /* 0x0000000e90087224 */ /* 0x000fe200078e02ff */
[----:B------:R-:W-:Y:S01]  /*26e0*/  SEL R9, R27, RZ, P0 ;  /* 0x000000ff1b097207 */ /* 0x000fe20000000000 */
[----:B------:R-:W-:Y:S02]  /*26f0*/  IMAD.IADD R111, R111, 0x1, R29 ;  /* 0x000000016f6f7824 */ /* 0x000fe400078e021d */
[----:B------:R-:W-:Y:S01]  /*2700*/  IMAD R31, R17, R15, R8 ;  /* 0x0000000f111f7224 */ /* 0x000fe200078e0208 */
[----:B------:R-:W-:Y:S01]  /*2710*/  SEL R8, R27, RZ, P3 ;  /* 0x000000ff1b087207 */ /* 0x000fe20001800000 */
[----:B------:R-:W-:Y:S01]  /*2720*/  IMAD.IADD R109, R29, 0x1, R109 ;  /* 0x000000011d6d7824 */ /* 0x000fe200078e026d */
[----:B------:R-:W-:Y:S01]  /*2730*/  IADD3 R9, R18, R9, RZ ;  /* 0x0000000912097210 */ /* 0x000fe20007ffe0ff */
[----:B------:R-:W-:Y:S01]  /*2740*/  IMAD.IADD R107, R107, 0x1, R31 ;  /* 0x000000016b6b7824 */ /* 0x000fe200078e021f */
[----:B------:R-:W-:Y:S01]  /*2750*/  SEL R29, R27, RZ, P1 ;  /* 0x000000ff1b1d7207 */ /* 0x000fe20000800000 */
[----:B------:R-:W-:Y:S01]  /*2760*/  IMAD.IADD R26, R3, 0x1, R8 ;  /* 0x00000001031a7824 */ /* 0x000fe200078e0208 */
[----:B------:R-:W-:Y:S01]  /*2770*/  SHF.R.S32.HI R8, RZ, 0x1f, R9 ;  /* 0x0000001fff087819 */ /* 0x000fe20000011409 */
[----:B------:R-:W-:Y:S01]  /*2780*/  IMAD.IADD R105, R31, 0x1, R105 ;  /* 0x000000011f697824 */ /* 0x000fe200078e0269 */
[----:B------:R-:W-:Y:S01]  /*2790*/  LOP3.LUT P3, RZ, R229, 0x4, RZ, 0xc0, !PT ;  /* 0x00000004e5ff7812 */ /* 0x000fe2000786c0ff */
[----:B------:R-:W-:Y:S01]  /*27a0*/  IMAD.IADD R29, R0, 0x1, R29 ;  /* 0x00000001001d7824 */ /* 0x000fe200078e021d */
[CC--:B------:R-:W-:Y:S01]  /*27b0*/  LEA.HI R30, R8.reuse, R9.reuse, RZ, 0x3 ;  /* 0x00000009081e7211 */ /* 0x0c0fe200078f18ff */
[----:B-----5:R-:W-:Y:S01]  /*27c0*/  IMAD.WIDE.U32 R110, R143, R12, R110 ;  /* 0x0000000c8f6e7225 */ /* 0x020fe200078e006e */
[----:B------:R-:W-:-:S02]  /*27d0*/  LEA.HI R8, R8, R9, RZ, 0x6 ;  /* 0x0000000908087211 */ /* 0x000fc400078f30ff */
[----:B------:R-:W-:Y:S01]  /*27e0*/  SHF.R.S32.HI R20, RZ, 0x1f, R29 ;  /* 0x0000001fff147819 */ /* 0x000fe2000001141d */
[----:B------:R-:W-:Y:S01]  /*27f0*/  IMAD.WIDE.U32 R108, R143, R12, R108 ;  /* 0x0000000c8f6c7225 */ /* 0x000fe200078e006c */
[----:B------:R-:W-:Y:S02]  /*2800*/  SHF.R.S32.HI R31, RZ, 0x1f, R26 ;  /* 0x0000001fff1f7819 */ /* 0x000fe4000001141a */
[-C--:B------:R-:W-:Y:S01]  /*2810*/  LEA.HI R32, R20, R29.reuse, RZ, 0x3 ;  /* 0x0000001d14207211 */ /* 0x080fe200078f18ff */
[----:B------:R-:W-:Y:S01]  /*2820*/  IMAD.SHL.U32 R9, R8, 0x80, RZ ;  /* 0x0000008008097824 */ /* 0x000fe200078e00ff */
[----:B------:R-:W-:Y:S01]  /*2830*/  LEA.HI R20, R20, R29, RZ, 0x6 ;  /* 0x0000001d14147211 */ /* 0x000fe200078f30ff */
[----:B------:R-:W-:Y:S01]  /*2840*/  IMAD.SHL.U32 R11, R12, 0x40, RZ ;  /* 0x000000400c0b7824 */ /* 0x000fe200078e00ff */
[----:B------:R-:W-:Y:S01]  /*2850*/  LEA.HI R36, R31, R26, RZ, 0x3 ;  /* 0x0000001a1f247211 */ /* 0x000fe200078f18ff */
[----:B------:R-:W-:Y:S01]  /*2860*/  IMAD.WIDE.U32 R106, R143, R14, R106 ;  /* 0x0000000e8f6a7225 */ /* 0x000fe200078e006a */
[----:B------:R-:W-:-:S02]  /*2870*/  LEA.HI R31, R31, R26, RZ, 0x6 ;  /* 0x0000001a1f1f7211 */ /* 0x000fc400078f30ff */
[----:B------:R-:W-:Y:S01]  /*2880*/  LOP3.LUT R8, R191, 0x38, R30, 0xf8, !PT ;  /* 0x00000038bf087812 */ /* 0x000fe200078ef81e */
[----:B------:R-:W-:Y:S01]  /*2890*/  IMAD.WIDE.U32 R104, R143, R14, R104 ;  /* 0x0000000e8f687225 */ /* 0x000fe200078e0068 */
[----:B------:R-:W-:Y:S02]  /*28a0*/  LOP3.LUT R9, R9, 0xffffe000, RZ, 0xc0, !PT ;  /* 0xffffe00009097812 */ /* 0x000fe400078ec0ff */
[----:B------:R-:W-:Y:S01]  /*28b0*/  SHF.L.U32 R26, R20, 0x7, RZ ;  /* 0x00000007141a7819 */ /* 0x000fe200000006ff */
[----:B------:R-:W-:Y:S01]  /*28c0*/  IMAD.SHL.U32 R31, R31, 0x80, RZ ;  /* 0x000000801f1f7824 */ /* 0x000fe200078e00ff */
[-C--:B------:R-:W-:Y:S01]  /*28d0*/  LOP3.LUT R29, R8, R193.reuse, RZ, 0x3c, !PT ;  /* 0x000000c1081d7212 */ /* 0x080fe200078e3cff */
[----:B------:R-:W-:Y:S01]  /*28e0*/  IMAD R142, R192, 0x200, R9 ;  /* 0x00000200c08e7824 */ /* 0x000fe200078e0209 */
[----:B------:R-:W-:Y:S01]  /*28f0*/  LOP3.LUT R20, R191, 0x38, R32, 0xf8, !PT ;  /* 0x00000038bf147812 */ /* 0x000fe200078ef820 */
[----:B------:R-:W-:Y:S01]  /*2900*/  IMAD.IADD R99, R113, 0x1, R99 ;  /* 0x0000000171637824 */ /* 0x000fe200078e0263 */
[----:B------:R-:W-:Y:S01]  /*2910*/  LOP3.LUT R26, R26, 0xffffe000, RZ, 0xc0, !PT ;  /* 0xffffe0001a1a7812 */ /* 0x000fe200078ec0ff */
[----:B------:R-:W-:Y:S01]  /*2920*/  IMAD.IADD R142, R142, 0x1, R29 ;  /* 0x000000018e8e7824 */ /* 0x000fe200078e021d */
[----:B------:R-:W-:-:S02]  /*2930*/  LOP3.LUT R20, R20, R193, RZ, 0x3c, !PT ;  /* 0x000000c114147212 */ /* 0x000fc400078e3cff */
[----:B------:R-:W-:Y:S01]  /*2940*/  LOP3.LUT R35, R185, 0x38, R36, 0xf8, !PT ;  /* 0x00000038b9237812 */ /* 0x000fe200078ef824 */
[----:B------:R-:W-:Y:S01]  /*2950*/  IMAD R141, R192, 0x200, R26 ;  /* 0x00000200c08d7824 */ /* 0x000fe200078e021a */
[----:B------:R-:W-:Y:S02]  /*2960*/  SHF.R.S32.HI R29, RZ, 0x1f, R143 ;  /* 0x0000001fff1d7819 */ /* 0x000fe4000001148f */
[----:B------:R-:W-:Y:S01]  /*2970*/  LOP3.LUT R31, R31, 0xffffe000, RZ, 0xc0, !PT ;  /* 0xffffe0001f1f7812 */ /* 0x000fe200078ec0ff */
[----:B------:R-:W-:Y:S01]  /*2980*/  IMAD.IADD R141, R141, 0x1, R20 ;  /* 0x000000018d8d7824 */ /* 0x000fe200078e0214 */
[----:B------:R-:W-:Y:S01]  /*2990*/  LOP3.LUT R8, R35, R37, RZ, 0x3c, !PT ;  /* 0x0000002523087212 */ /* 0x000fe200078e3cff */
[----:B------:R-:W-:Y:S01]  /*29a0*/  IMAD R20, R29, R12, RZ ;  /* 0x0000000c1d147224 */ /* 0x000fe200078e02ff */
[----:B0-----:R-:W-:Y:S02]  /*29b0*/  LOP3.LUT R28, R185, 0x38, R30, 0xf8, !PT ;  /* 0x00000038b91c7812 */ /* 0x001fe400078ef81e */
[----:B------:R-:W-:-:S02]  /*29c0*/  IADD3 R137, R8, R31, R195 ;  /* 0x0000001f08897210 */ /* 0x000fc40007ffe0c3 */
[----:B------:R-:W-:Y:S01]  /*29d0*/  LEA R139, R192, R31, 0x9 ;  /* 0x0000001fc08b7211 */ /* 0x000fe200078e48ff */
[----:B------:R-:W-:Y:S01]  /*29e0*/  IMAD R31, R143, R13, R20 ;  /* 0x0000000d8f1f7224 */ /* 0x000fe200078e0214 */
[----:B------:R-:W-:Y:S01]  /*29f0*/  LOP3.LUT R28, R28, R37, RZ, 0x3c, !PT ;  /* 0x000000251c1c7212 */ /* 0x000fe200078e3cff */
[----:B------:R-:W-:Y:S01]  /*2a00*/  IMAD R20, R29, R14, RZ ;  /* 0x0000000e1d147224 */ /* 0x000fe200078e02ff */
[----:B------:R-:W-:Y:S02]  /*2a10*/  LOP3.LUT R33, R185, 0x38, R32, 0xf8, !PT ;  /* 0x00000038b9217812 */ /* 0x000fe400078ef820 */
[----:B------:R-:W-:Y:S01]  /*2a20*/  IADD3 R140, R28, R9, R195 ;  /* 0x000000091c8c7210 */ /* 0x000fe20007ffe0c3 */
[----:B------:R-:W-:Y:S01]  /*2a30*/  IMAD R29, R143, R15, R20 ;  /* 0x0000000f8f1d7224 */ /* 0x000fe200078e0214 */
[C---:B------:R-:W-:Y:S02]  /*2a40*/  LOP3.LUT R20, R191.reuse, 0x18, R18, 0xf8, !PT ;  /* 0x00000018bf147812 */ /* 0x040fe400078ef812 */
[----:B------:R-:W-:Y:S01]  /*2a50*/  SHF.L.U32 R8, R10, 0x7, RZ ;  /* 0x000000070a087819 */ /* 0x000fe200000006ff */
[C---:B------:R-:W-:Y:S01]  /*2a60*/  IMAD.SHL.U32 R10, R12.reuse, 0x80, RZ ;  /* 0x000000800c0a7824 */ /* 0x040fe200078e00ff */
[----:B------:R-:W-:Y:S01]  /*2a70*/  LOP3.LUT R38, R191, 0x38, R36, 0xf8, !PT ;  /* 0x00000038bf267812 */ /* 0x000fe200078ef824 */
[----:B------:R-:W-:Y:S01]  /*2a80*/  IMAD.IADD R27, R29, 0x1, R105 ;  /* 0x000000011d1b7824 */ /* 0x000fe200078e0269 */
[----:B------:R-:W-:-:S02]  /*2a90*/  SHF.L.U64.HI R9, R12, 0x6, R13 ;  /* 0x000000060c097819 */ /* 0x000fc4000001020d */
[----:B------:R-:W-:Y:S02]  /*2aa0*/  LOP3.LUT R33, R33, R37, RZ, 0x3c, !PT ;  /* 0x0000002521217212 */ /* 0x000fe400078e3cff */
[----:B------:R-:W-:Y:S02]  /*2ab0*/  SHF.L.U64.HI R12, R14, 0x6, R15 ;  /* 0x000000060e0c7819 */ /* 0x000fe4000001020f */
[-C--:B------:R-:W-:Y:S01]  /*2ac0*/  LOP3.LUT R15, R20, R193.reuse, RZ, 0x3c, !PT ;  /* 0x000000c1140f7212 */ /* 0x080fe200078e3cff */
[----:B------:R-:W-:Y:S01]  /*2ad0*/  IMAD.IADD R20, R111, 0x1, R31 ;  /* 0x000000016f147824 */ /* 0x000fe200078e021f */
[----:B------:R-:W-:Y:S02]  /*2ae0*/  SEL R35, RZ, 0x20, P2 ;  /* 0x00000020ff237807 */ /* 0x000fe40001000000 */
[----:B------:R-:W-:Y:S01]  /*2af0*/  LOP3.LUT R38, R38, R193, RZ, 0x3c, !PT ;  /* 0x000000c126267212 */ /* 0x000fe200078e3cff */
[----:B------:R-:W-:Y:S01]  /*2b00*/  IMAD R15, R192, 0x200, R15 ;  /* 0x00000200c00f7824 */ /* 0x000fe200078e020f */
[----:B------:R-:W-:Y:S01]  /*2b10*/  IADD3 R138, R33, R26, R195 ;  /* 0x0000001a218a7210 */ /* 0x000fe20007ffe0c3 */
[----:B------:R-:W-:Y:S01]  /*2b20*/  IMAD.IADD R26, R107, 0x1, R29 ;  /* 0x000000016b1a7824 */ /* 0x000fe200078e021d */
[----:B------:R-:W-:Y:S01]  /*2b30*/  SEL R130, R130, 0xffffffe0, !P3 ;  /* 0xffffffe082827807 */ /* 0x000fe20005800000 */
[----:B------:R-:W-:Y:S01]  /*2b40*/  IMAD.IADD R139, R139, 0x1, R38 ;  /* 0x000000018b8b7824 */ /* 0x000fe200078e0226 */
[----:B------:R-:W-:-:S02]  /*2b50*/  IADD3 R21, R31, R109, RZ ;  /* 0x0000006d1f157210 */ /* 0x000fc40007ffe0ff */
[----:B------:R-:W-:Y:S01]  /*2b60*/  LOP3.LUT R98, R34, R35, RZ, 0xfc, !PT ;  /* 0x0000002322627212 */ /* 0x000fe200078efcff */
[----:B------:R-:W-:Y:S01]  /*2b70*/  IMAD.IADD R136, R130, 0x1, R15 ;  /* 0x0000000182887824 */ /* 0x000fe200078e020f */
[----:B------:R-:W-:Y:S02]  /*2b80*/  LOP3.LUT R29, R30, 0xfffffff8, RZ, 0xc0, !PT ;  /* 0xfffffff81e1d7812 */ /* 0x000fe400078ec0ff */
[----:B------:R-:W-:Y:S02]  /*2b90*/  LOP3.LUT R31, R32, 0xfffffff8, RZ, 0xc0, !PT ;  /* 0xfffffff8201f7812 */ /* 0x000fe400078ec0ff */
[----:B------:R-:W-:Y:S02]  /*2ba0*/  LOP3.LUT R33, R36, 0xfffffff8, RZ, 0xc0, !PT ;  /* 0xfffffff824217812 */ /* 0x000fe400078ec0ff */
[----:B------:R-:W-:Y:S02]  /*2bb0*/  SHF.R.S32.HI R28, RZ, 0x3, R30 ;  /* 0x00000003ff1c7819 */ /* 0x000fe4000001141e */
[----:B------:R-:W-:-:S02]  /*2bc0*/  SHF.R.S32.HI R30, RZ, 0x3, R32 ;  /* 0x00000003ff1e7819 */ /* 0x000fc40000011420 */
[C---:B------:R-:W-:Y:S01]  /*2bd0*/  SHF.L.U32 R13, R14.reuse, 0x7, RZ ;  /* 0x000000070e0d7819 */ /* 0x040fe200000006ff */
[----:B------:R-:W-:Y:S01]  /*2be0*/  IMAD.SHL.U32 R14, R14, 0x40, RZ ;  /* 0x000000400e0e7824 */ /* 0x000fe200078e00ff */
[----:B------:R-:W-:Y:S02]  /*2bf0*/  SHF.R.S32.HI R32, RZ, 0x3, R36 ;  /* 0x00000003ff207819 */ /* 0x000fe40000011424 */
[C---:B------:R-:W-:Y:S02]  /*2c00*/  LOP3.LUT R38, R98.reuse, 0x2, RZ, 0xc0, !PT ;  /* 0x0000000262267812 */ /* 0x040fe400078ec0ff */
[C---:B------:R-:W-:Y:S02]  /*2c10*/  LOP3.LUT R39, R98.reuse, 0x4, RZ, 0xc0, !PT ;  /* 0x0000000462277812 */ /* 0x040fe400078ec0ff */
[C---:B------:R-:W-:Y:S02]  /*2c20*/  LOP3.LUT R96, R98.reuse, 0x8, RZ, 0xc0, !PT ;  /* 0x0000000862607812 */ /* 0x040fe400078ec0ff */
[----:B------:R-:W-:-:S02]  /*2c30*/  LOP3.LUT R97, R98, 0x10, RZ, 0xc0, !PT ;  /* 0x0000001062617812 */ /* 0x000fc400078ec0ff */
[----:B------:R-:W-:Y:S02]  /*2c40*/  LOP3.LUT R34, R34, 0x1, RZ, 0xc0, !PT ;  /* 0x0000000122227812 */ /* 0x000fe400078ec0ff */
[----:B------:R-:W-:Y:S02]  /*2c50*/  SHF.R.S32.HI R35, RZ, 0x1f, R29 ;  /* 0x0000001fff237819 */ /* 0x000fe4000001141d */
[----:B------:R-:W-:Y:S02]  /*2c60*/  SHF.R.S32.HI R36, RZ, 0x1f, R31 ;  /* 0x0000001fff247819 */ /* 0x000fe4000001141f */
[----:B------:R-:W-:Y:S02]  /*2c70*/  SHF.R.S32.HI R37, RZ, 0x1f, R33 ;  /* 0x0000001fff257819 */ /* 0x000fe40000011421 */
[----:B------:R-:W-:-:S07]  /*2c80*/  LOP3.LUT R98, R98, 0x20, RZ, 0xc0, !PT ;  /* 0x0000002062627812 */ /* 0x000fce00078ec0ff */
.L_x_532:
[----:B------:R-:W2:Y:S01]  /*2c90*/  LDL.LU R46, [R1+0x14] ;  /* 0x00001400012e7983 */ /* 0x000ea20000300800 */
[----:B------:R-:W0:Y:S01]  /*2ca0*/  LDC.64 R120, c[0x0][0x2e8] ;  /* 0x0000ba00ff787b82 */ /* 0x000e220000000a00 */
[----:B------:R-:W-:Y:S01]  /*2cb0*/  IADD3 R50, R25, -0x1, RZ ;  /* 0xffffffff19327810 */ /* 0x000fe20007ffe0ff */
[----:B------:R-:W-:Y:S01]  /*2cc0*/  IMAD R47, R16, 0x6000, R15 ;  /* 0x00006000102f7824 */ /* 0x000fe200078e020f */
[----:B------:R-:W-:Y:S05]  /*2cd0*/  YIELD ;  /* 0x0000000000007946 */ /* 0x000fea0003800000 */
[----:B------:R-:W1:Y:S01]  /*2ce0*/  LDC R117, c[0x0][0x3f4] ;  /* 0x0000fd00ff757b82 */ /* 0x000e620000000800 */
[----:B------:R-:W-:Y:S01]  /*2cf0*/  SHF.R.S32.HI R43, RZ, 0x1f, R50 ;  /* 0x0000001fff2b7819 */ /* 0x000fe20000011432 */
[-C--:B------:R-:W-:Y:S01]  /*2d00*/  IMAD R25, R131, R50.reuse, RZ ;  /* 0x0000003283197224 */ /* 0x080fe200078e02ff */
[----:B------:R-:W-:Y:S01]  /*2d10*/  BSSY B0, `(.L_x_433) ;  /* 0x0000761000007945 */ /* 0x000fe20003800000 */
[----:B------:R-:W-:-:S04]  /*2d20*/  IMAD.WIDE.U32 R124, R8, R50, RZ ;  /* 0x00000032087c7225 */ /* 0x000fc800078e00ff */
[----:B------:R-:W-:Y:S01]  /*2d30*/  IMAD R25, R43, R8, R25 ;  /* 0x000000082b197224 */ /* 0x000fe200078e0219 */
[-C--:B------:R-:W-:Y:S01]  /*2d40*/  IADD3 R41, P4, R5, R124.reuse, RZ ;  /* 0x0000007c05297210 */ /* 0x080fe20007f9e0ff */
[----:B------:R-:W-:Y:S02]  /*2d50*/  IMAD R47, R47, 0x2, R116 ;  /* 0x000000022f2f7824 */ /* 0x000fe400078e0274 */
[----:B------:R-:W-:Y:S01]  /*2d60*/  IMAD.IADD R92, R125, 0x1, R25 ;  /* 0x000000017d5c7824 */ /* 0x000fe200078e0219 */
[----:B------:R-:W-:-:S03]  /*2d70*/  IADD3 R25, P2, P3, R5, R124, R135 ;  /* 0x0000007c05197210 */ /* 0x000fc60007b5e087 */
[----:B------:R-:W-:Y:S01]  /*2d80*/  IMAD.X R42, R92, 0x1, R7, P4 ;  /* 0x000000015c2a7824 */ /* 0x000fe200020e0607 */
[----:B------:R-:W-:Y:S02]  /*2d90*/  IADD3.X R40, R7, R92, R134, P2, P3 ;  /* 0x0000005c07287210 */ /* 0x000fe400017e6486 */
[CC--:B0-----:R-:W-:Y:S02]  /*2da0*/  LEA R44, P2, R25.reuse, R120.reuse, 0x1 ;  /* 0x00000078192c7211 */ /* 0x0c1fe400078408ff */
[----:B------:R-:W-:Y:S02]  /*2db0*/  ISETP.GT.AND P3, PT, R50, R123, PT ;  /* 0x0000007b3200720c */ /* 0x000fe40003f64270 */
[----:B------:R-:W-:Y:S01]  /*2dc0*/  LEA.HI.X R45, R25, R121, R40, 0x1, P2 ;  /* 0x00000079192d7211 */ /* 0x000fe200010f0c28 */
[----:B------:R-:W-:Y:S01]  /*2dd0*/  IMAD R25, R16, 0x6000, R136 ;  /* 0x0000600010197824 */ /* 0x000fe200078e0288 */
[----:B-1----:R-:W-:Y:S02]  /*2de0*/  ISETP.GE.AND P2, PT, R117, 0x1, PT ;  /* 0x000000017500780c */ /* 0x002fe40003f46270 */
[----:B------:R-:W-:-:S04]  /*2df0*/  LEA R48, P4, R41, R120, 0x1 ;  /* 0x0000007829307211 */ /* 0x000fc800078808ff */
[----:B------:R-:W-:Y:S02]  /*2e00*/  LEA.HI.X R49, R41, R121, R42, 0x1, P4 ;  /* 0x0000007929317211 */ /* 0x000fe400020f0c2a */
[----:B--2---:R-:W-:-:S04]  /*2e10*/  LOP3.LUT R46, R46, 0xfffffffd, RZ, 0xc0, !PT ;  /* 0xfffffffd2e2e7812 */ /* 0x004fc800078ec0ff */
[----:B------:R-:W-:-:S05]  /*2e20*/  @P3 LOP3.LUT R46, R46, 0x2, RZ, 0xfc, !PT ;  /* 0x000000022e2e3812 */ /* 0x000fca00078efcff */
[----:B------:R0:W-:Y:S02]  /*2e30*/  STL [R1+0x14], R46 ;  /* 0x0000142e01007387 */ /* 0x0001e40000100800 */
[----:B0-----:R-:W-:Y:S01]  /*2e40*/  LEA R46, R25, R116, 0x1 ;  /* 0x00000074192e7211 */ /* 0x001fe200078e08ff */
[----:B------:R-:W-:Y:S01]  /*2e50*/  IMAD.MOV.U32 R25, RZ, RZ, R50 ;  /* 0x000000ffff197224 */ /* 0x000fe200078e0032 */
[----:B------:R-:W-:Y:S06]  /*2e60*/  @!P2 BRA `(.L_x_434) ;  /* 0x000000700054a947 */ /* 0x000fec0003800000 */
[----:B------:R-:W-:Y:S01]  /*2e70*/  ULDC.U8 UR4, c[0x0][0x410] ;  /* 0x0001040000047ab9 */ /* 0x000fe20000000000 */
[-C--:B------:R-:W-:Y:S01]  /*2e80*/  IMAD R41, R132, R50.reuse, RZ ;  /* 0x0000003284297224 */ /* 0x080fe200078e02ff */
[----:B------:R-:W-:Y:S01]  /*2e90*/  ISETP.NE.AND P2, PT, RZ, UR4, PT ;  /* 0x00000004ff007c0c */ /* 0x000fe2000bf45270 */
[----:B------:R-:W-:Y:S02]  /*2ea0*/  IMAD R40, R133, R50, RZ ;  /* 0x0000003285287224 */ /* 0x000fe400078e02ff */
[----:B------:R-:W-:Y:S02]  /*2eb0*/  IMAD R41, R43, R10, R41 ;  /* 0x0000000a2b297224 */ /* 0x000fe400078e0229 */
[----:B------:R-:W-:Y:S02]  /*2ec0*/  IMAD R100, R25, -0x80, R24 ;  /* 0xffffff8019647824 */ /* 0x000fe400078e0218 */
[----:B------:R-:W-:Y:S02]  /*2ed0*/  IMAD R43, R43, R13, R40 ;  /* 0x0000000d2b2b7224 */ /* 0x000fe400078e0228 */
[----:B------:R-:W-:Y:S01]  /*2ee0*/  IMAD.WIDE.U32 R90, R10, R50, RZ ;  /* 0x000000320a5a7225 */ /* 0x000fe200078e00ff */
[----:B------:R-:W-:-:S03]  /*2ef0*/  VIMNMX R100, R100, 0x80, PT ;  /* 0x0000008064647848 */ /* 0x000fc60003fe0100 */
[----:B------:R-:W-:-:S04]  /*2f00*/  IMAD.WIDE.U32 R88, R13, R50, RZ ;  /* 0x000000320d587225 */ /* 0x000fc800078e00ff */
[----:B------:R-:W-:Y:S02]  /*2f10*/  IMAD.IADD R101, R91, 0x1, R41 ;  /* 0x000000015b657824 */ /* 0x000fe400078e0229 */
[----:B------:R-:W-:Y:S01]  /*2f20*/  IMAD.IADD R102, R89, 0x1, R43 ;  /* 0x0000000159667824 */ /* 0x000fe200078e022b */
[----:B------:R-:W-:Y:S06]  /*2f30*/  @!P2 BRA `(.L_x_435) ;  /* 0x000000340018a947 */ /* 0x000fec0003800000 */
[----:B------:R-:W-:Y:S01]  /*2f40*/  ISETP.GE.AND P3, PT, R17, R100, PT ;  /* 0x000000641100720c */ /* 0x000fe20003f66270 */
[----:B------:R-:W-:Y:S01]  /*2f50*/  BSSY B1, `(.L_x_436) ;  /* 0x0000037000017945 */ /* 0x000fe20003800000 */
        /* <DEDUP_REMOVED lines=13> */
[----:B------:R-:W-:Y:S06]  /*3030*/  @P3 BRA `(.L_x_437) ;  /* 0x0000000000a03947 */ /* 0x000fec0003800000 */
[----:B------:R-:W-:Y:S01]  /*3040*/  IADD3 R41, P2, R110, R90, RZ ;  /* 0x0000005a6e297210 */ /* 0x000fe20007f5e0ff */
[----:B------:R-:W-:Y:S01]  /*3050*/  ULDC.64 UR4, c[0x0][0x3e8] ;  /* 0x0000fa0000047ab9 */ /* 0x000fe20000000a00 */
[----:B------:R-:W-:Y:S02]  /*3060*/  CS2R R124, SRZ ;  /* 0x00000000007c7805 */ /* 0x000fe4000001ff00 */
[----:B------:R-:W-:Y:S02]  /*3070*/  CS2R R126, SRZ ;  /* 0x00000000007e7805 */ /* 0x000fe4000001ff00 */
[----:B------:R-:W-:Y:S02]  /*3080*/  IADD3.X R42, R101, R20, RZ, P2, !PT ;  /* 0x00000014652a7210 */ /* 0x000fe400017fe4ff */
[----:B------:R-:W-:-:S04]  /*3090*/  LEA R40, P2, R41, UR4, 0x1 ;  /* 0x0000000429287c11 */ /* 0x000fc8000f8408ff */
[----:B------:R-:W-:Y:S01]  /*30a0*/  LEA.HI.X R41, R41, UR5, R42, 0x1, P2 ;  /* 0x0000000529297c11 */ /* 0x000fe200090f0c2a */
[----:B------:R-:W-:Y:S01]  /*30b0*/  ULDC.64 UR4, c[0x0][0x400] ;  /* 0x0001000000047ab9 */ /* 0x000fe20000000a00 */
[----:B------:R-:W-:-:S05]  /*30c0*/  IADD3 R43, P2, R106, R88, RZ ;  /* 0x000000586a2b7210 */ /* 0x000fca0007f5e0ff */
[----:B------:R-:W-:Y:S01]  /*30d0*/  IMAD.X R52, R102, 0x1, R26, P2 ;  /* 0x0000000166347824 */ /* 0x000fe200010e061a */
[----:B------:R-:W-:-:S04]  /*30e0*/  LEA R42, P2, R43, UR4, 0x1 ;  /* 0x000000042b2a7c11 */ /* 0x000fc8000f8408ff */
[----:B------:R-:W-:Y:S02]  /*30f0*/  LEA.HI.X R43, R43, UR5, R52, 0x1, P2 ;  /* 0x000000052b2b7c11 */ /* 0x000fe400090f0c34 */
[----:B------:R-:W-:Y:S02]  /*3100*/  ISETP.GE.AND P2, PT, R22, R117, PT ;  /* 0x000000751600720c */ /* 0x000fe40003f46270 */
[----:B------:R-:W-:Y:S02]  /*3110*/  CS2R R94, SRZ ;  /* 0x00000000005e7805 */ /* 0x000fe4000001ff00 */
[----:B------:R-:W-:-:S09]  /*3120*/  CS2R R120, SRZ ;  /* 0x0000000000787805 */ /* 0x000fd2000001ff00 */
[----:B------:R0:W5:Y:S04]  /*3130*/  @!P2 LDG.E.64 R124, desc[UR56][R40.64] ;  /* 0x00000038287ca981 */ /* 0x000168000c1e1b00 */
[----:B------:R0:W5:Y:S01]  /*3140*/  @!P2 LDG.E.64 R126, desc[UR56][R42.64] ;  /* 0x000000382a7ea981 */ /* 0x000162000c1e1b00 */
        /* <DEDUP_REMOVED lines=20> */
[----:B------:R-:W-:-:S13]  /*3290*/  ISETP.GE.AND P2, PT, R190, R117, PT ;  /* 0x00000075be00720c */ /* 0x000fda0003f46270 */
[----:B------:R0:W5:Y:S04]  /*32a0*/  @!P2 LDG.E.64 R74, desc[UR56][R40.64+0xa0] ;  /* 0x0000a038284aa981 */ /* 0x000168000c1e1b00 */
[----:B------:R0:W5:Y:S02]  /*32b0*/  @!P2 LDG.E.64 R76, desc[UR56][R42.64+0xa0] ;  /* 0x0000a0382a4ca981 */ /* 0x000164000c1e1b00 */
.L_x_437:
[----:B------:R-:W-:Y:S05]  /*32c0*/  BSYNC B1 ;  /* 0x0000000000017941 */ /* 0x000fea0003800000 */
.L_x_436:
        /* <DEDUP_REMOVED lines=13> */
[----:B------:R-:W-:Y:S06]  /*33a0*/  @P4 BRA `(.L_x_439) ;  /* 0x0000000000a04947 */ /* 0x000fec0003800000 */
[----:B------:R-:W-:Y:S01]  /*33b0*/  IADD3 R90, P2, P5, R110, R90, R11 ;  /* 0x0000005a6e5a7210 */ /* 0x000fe20007d5e00b */
[----:B------:R-:W-:Y:S01]  /*33c0*/  ULDC.64 UR4, c[0x0][0x3e8] ;  /* 0x0000fa0000047ab9 */ /* 0x000fe20000000a00 */
[----:B------:R-:W-:Y:S02]  /*33d0*/  CS2R R70, SRZ ;  /* 0x0000000000467805 */ /* 0x000fe4000001ff00 */
[----:B------:R-:W-:Y:S02]  /*33e0*/  CS2R R72, SRZ ;  /* 0x0000000000487805 */ /* 0x000fe4000001ff00 */
[----:B------:R-:W-:Y:S02]  /*33f0*/  IADD3.X R101, R20, R101, R9, P2, P5 ;  /* 0x0000006514657210 */ /* 0x000fe400017ea409 */
[----:B------:R-:W-:-:S04]  /*3400*/  IADD3 R88, P2, P5, R106, R88, R14 ;  /* 0x000000586a587210 */ /* 0x000fc80007d5e00e */
[----:B0-----:R-:W-:Y:S02]  /*3410*/  IADD3.X R41, R26, R102, R12, P2, P5 ;  /* 0x000000661a297210 */ /* 0x001fe400017ea40c */
[----:B------:R-:W-:-:S04]  /*3420*/  LEA R42, P2, R90, UR4, 0x1 ;  /* 0x000000045a2a7c11 */ /* 0x000fc8000f8408ff */
[----:B------:R-:W-:Y:S01]  /*3430*/  LEA.HI.X R43, R90, UR5, R101, 0x1, P2 ;  /* 0x000000055a2b7c11 */ /* 0x000fe200090f0c65 */
[----:B------:R-:W-:Y:S02]  /*3440*/  ULDC.64 UR4, c[0x0][0x400] ;  /* 0x0001000000047ab9 */ /* 0x000fe40000000a00 */
        /* <DEDUP_REMOVED lines=30> */
.L_x_439:
[----:B------:R-:W-:Y:S05]  /*3630*/  BSYNC B1 ;  /* 0x0000000000017941 */ /* 0x000fea0003800000 */
.L_x_438:
[----:B01---5:R-:W-:Y:S01]  /*3640*/  IMAD.MOV.U32 R41, RZ, RZ, R74 ;  /* 0x000000ffff297224 */ /* 0x023fe200078e004a */
[----:B------:R-:W-:Y:S01]  /*3650*/  UISETP.NE.AND UP0, UPT, UR58, 0x3, UPT ;  /* 0x000000033a00788c */ /* 0x000fe2000bf05270 */
[----:B------:R-:W-:Y:S01]  /*3660*/  IMAD.MOV.U32 R40, RZ, RZ, R75 ;  /* 0x000000ffff287224 */ /* 0x000fe200078e004b */
[----:B------:R-:W-:Y:S01]  /*3670*/  MOV R43, R78 ;  /* 0x0000004e002b7202 */ /* 0x000fe20000000f00 */
[----:B------:R-:W-:Y:S01]  /*3680*/  IMAD.MOV.U32 R42, RZ, RZ, R79 ;  /* 0x000000ffff2a7224 */ /* 0x000fe200078e004f */
[----:B------:R-:W-:Y:S01]  /*3690*/  PRMT R158, R158, 0x5410, R41 ;  /* 0x000054109e9e7816 */ /* 0x000fe20000000029 */
[----:B------:R-:W-:Y:S01]  /*36a0*/  IMAD.MOV.U32 R41, RZ, RZ, R82 ;  /* 0x000000ffff297224 */ /* 0x000fe200078e0052 */
[----:B------:R-:W-:Y:S01]  /*36b0*/  PRMT R159, R40, 0x7610, R159 ;  /* 0x00007610289f7816 */ /* 0x000fe2000000009f */
[----:B------:R-:W-:Y:S01]  /*36c0*/  IMAD.MOV.U32 R40, RZ, RZ, R83 ;  /* 0x000000ffff287224 */ /* 0x000fe200078e0053 */
[----:B------:R-:W-:Y:S02]  /*36d0*/  PLOP3.LUT P2, PT, PT, PT, UP0, 0x80, 0x0 ;  /* 0x000000000000781c */ /* 0x000fe40003f4f008 */
[----:B------:R-:W-:Y:S01]  /*36e0*/  PRMT R165, R41, 0x7610, R165 ;  /* 0x0000761029a57816 */ /* 0x000fe200000000a5 */
[----:B------:R-:W-:Y:S01]  /*36f0*/  IMAD.MOV.U32 R41, RZ, RZ, R87 ;  /* 0x000000ffff297224 */ /* 0x000fe200078e0057 */
[----:B------:R-:W-:-:S02]  /*3700*/  PRMT R164, R40, 0x7610, R164 ;  /* 0x0000761028a47816 */ /* 0x000fc400000000a4 */
[----:B------:R-:W-:Y:S02]  /*3710*/  MOV R40, R86 ;  /* 0x0000005600287202 */ /* 0x000fe40000000f00 */
[----:B------:R-:W-:Y:S01]  /*3720*/  PRMT R161, R42, 0x5410, R43 ;  /* 0x000054102aa17816 */ /* 0x000fe2000000002b */
[----:B------:R-:W-:Y:S01]  /*3730*/  IMAD.MOV.U32 R42, RZ, RZ, R94 ;  /* 0x000000ffff2a7224 */ /* 0x000fe200078e005e */
[----:B------:R-:W-:Y:S01]  /*3740*/  PRMT R166, R40, 0x5410, R41 ;  /* 0x0000541028a67816 */ /* 0x000fe20000000029 */
[----:B------:R-:W-:Y:S01]  /*3750*/  IMAD.MOV.U32 R41, RZ, RZ, R125 ;  /* 0x000000ffff297224 */ /* 0x000fe200078e007d */
[----:B------:R-:W-:Y:S01]  /*3760*/  MOV R40, R124 ;  /* 0x0000007c00287202 */ /* 0x000fe20000000f00 */
[----:B------:R-:W-:-:S03]  /*3770*/  IMAD.MOV.U32 R43, RZ, RZ, R95 ;  /* 0x000000ffff2b7224 */ /* 0x000fc600078e005f */
[----:B------:R-:W-:Y:S01]  /*3780*/  PRMT R154, R40, 0x5410, R41 ;  /* 0x00005410289a7816 */ /* 0x000fe20000000029 */
[----:B------:R-:W-:Y:S01]  /*3790*/  IMAD.MOV.U32 R40, RZ, RZ, R77 ;  /* 0x000000ffff287224 */ /* 0x000fe200078e004d */
[----:B------:R-:W-:Y:S01]  /*37a0*/  PRMT R167, R42, 0x5410, R43 ;  /* 0x000054102aa77816 */ /* 0x000fe2000000002b */
[----:B------:R-:W-:-:S03]  /*37b0*/  IMAD.MOV.U32 R41, RZ, RZ, R76 ;  /* 0x000000ffff297224 */ /* 0x000fc600078e004c */
[----:B------:R-:W-:Y:S01]  /*37c0*/  PRMT R160, R40, 0x7610, R160 ;  /* 0x0000761028a07816 */ /* 0x000fe200000000a0 */
[----:B------:R-:W-:Y:S01]  /*37d0*/  IMAD.MOV.U32 R40, RZ, RZ, R81 ;  /* 0x000000ffff287224 */ /* 0x000fe200078e0051 */
[----:B------:R-:W-:Y:S02]  /*37e0*/  PRMT R159, R159, 0x5410, R41 ;  /* 0x000054109f9f7816 */ /* 0x000fe40000000029 */
[----:B------:R-:W-:-:S04]  /*37f0*/  MOV R41, R80 ;  /* 0x0000005000297202 */ /* 0x000fc80000000f00 */
[----:B------:R-:W-:Y:S01]  /*3800*/  PRMT R162, R40, 0x5410, R41 ;  /* 0x0000541028a27816 */ /* 0x000fe20000000029 */
[----:B------:R-:W-:Y:S02]  /*3810*/  IMAD.MOV.U32 R41, RZ, RZ, R85 ;  /* 0x000000ffff297224 */ /* 0x000fe400078e0055 */
[----:B------:R-:W-:-:S03]  /*3820*/  IMAD.MOV.U32 R40, RZ, RZ, R84 ;  /* 0x000000ffff287224 */ /* 0x000fc600078e0054 */
[----:B------:R-:W-:Y:S01]  /*3830*/  PRMT R164, R164, 0x5410, R41 ;  /* 0x00005410a4a47816 */ /* 0x000fe20000000029 */
[----:B------:R-:W-:Y:S01]  /*3840*/  IMAD.MOV.U32 R41, RZ, RZ, R93 ;  /* 0x000000ffff297224 */ /* 0x000fe200078e005d */
[----:B------:R-:W-:Y:S02]  /*3850*/  PRMT R165, R165, 0x5410, R40 ;  /* 0x00005410a5a57816 */ /* 0x000fe40000000028 */
[----:B------:R-:W-:-:S04]  /*3860*/  MOV R40, R92 ;  /* 0x0000005c00287202 */ /* 0x000fc80000000f00 */
[----:B------:R-:W-:Y:S01]  /*3870*/  PRMT R168, R40, 0x5410, R41 ;  /* 0x0000541028a87816 */ /* 0x000fe20000000029 */
[----:B------:R-:W-:Y:S02]  /*3880*/  IMAD.MOV.U32 R40, RZ, RZ, R120 ;  /* 0x000000ffff287224 */ /* 0x000fe400078e0078 */
[----:B------:R-:W-:-:S05]  /*3890*/  IMAD.MOV.U32 R41, RZ, RZ, R121 ;  /* 0x000000ffff297224 */ /* 0x000fca00078e0079 */
[----:B------:R-:W-:Y:S01]  /*38a0*/  PRMT R169, R40, 0x5410, R41 ;  /* 0x0000541028a97816 */ /* 0x000fe20000000029 */
[----:B------:R-:W-:Y:S01]  /*38b0*/  IMAD.MOV.U32 R41, RZ, RZ, R127 ;  /* 0x000000ffff297224 */ /* 0x000fe200078e007f */
        /* <DEDUP_REMOVED lines=14> */
[----:B------:R-:W-:Y:S01]  /*39a0*/  IMAD.MOV.U32 R41, RZ, RZ, R66 ;  /* 0x000000ffff297224 */ /* 0x000fe200078e0042 */
[----:B------:R-:W-:Y:S01]  /*39b0*/  PRMT R148, R40, 0x7610, R148 ;  /* 0x0000761028947816 */ /* 0x000fe20000000094 */
        /* <DEDUP_REMOVED lines=12> */
[----:B------:R-:W-:-:S03]  /*3a80*/  IMAD.MOV.U32 R41, RZ, RZ, R60 ;  /* 0x000000ffff297224 */ /* 0x000fc600078e003c */
[----:B------:R-:W-:Y:S02]  /*3a90*/  PRMT R148, R148, 0x5410, R40 ;  /* 0x0000541094947816 */ /* 0x000fe40000000028 */
[----:B------:R-:W-:Y:S02]  /*3aa0*/  MOV R40, R64 ;  /* 0x0000004000287202 */ /* 0x000fe40000000f00 */
[----:B------:R-:W-:Y:S02]  /*3ab0*/  PRMT R146, R41, 0x7610, R146 ;  /* 0x0000761029927816 */ /* 0x000fe40000000092 */
[----:B------:R-:W-:Y:S01]  /*3ac0*/  PRMT R156, R40, 0x7610, R156 ;  /* 0x00007610289c7816 */ /* 0x000fe2000000009c */
[----:B------:R-:W-:-:S05]  /*3ad0*/  IMAD.MOV.U32 R40, RZ, RZ, R65 ;  /* 0x000000ffff287224 */ /* 0x000fca00078e0041 */
[----:B------:R-:W-:Y:S01]  /*3ae0*/  PRMT R156, R156, 0x5410, R40 ;  /* 0x000054109c9c7816 */ /* 0x000fe20000000028 */
[----:B------:R-:W-:-:S05]  /*3af0*/  IMAD.MOV.U32 R40, RZ, RZ, R68 ;  /* 0x000000ffff287224 */ /* 0x000fca00078e0044 */
[----:B------:R-:W-:Y:S01]  /*3b00*/  PRMT R158, R40, 0x7610, R158 ;  /* 0x00007610289e7816 */ /* 0x000fe2000000009e */
[----:B------:R-:W-:-:S05]  /*3b10*/  IMAD.MOV.U32 R40, RZ, RZ, R69 ;  /* 0x000000ffff287224 */ /* 0x000fca00078e0045 */
[----:B------:R-:W-:Y:S02]  /*3b20*/  PRMT R160, R160, 0x5410, R40 ;  /* 0x00005410a0a07816 */ /* 0x000fe40000000028 */
[----:B------:R-:W-:-:S04]  /*3b30*/  MOV R40, R72 ;  /* 0x0000004800287202 */ /* 0x000fc80000000f00 */
[----:B------:R-:W-:Y:S01]  /*3b40*/  PRMT R163, R40, 0x7610, R163 ;  /* 0x0000761028a37816 */ /* 0x000fe200000000a3 */
[----:B------:R-:W-:-:S05]  /*3b50*/  IMAD.MOV.U32 R40, RZ, RZ, R73 ;  /* 0x000000ffff287224 */ /* 0x000fca00078e0049 */
[----:B------:R-:W-:Y:S01]  /*3b60*/  PRMT R163, R163, 0x5410, R40 ;  /* 0x00005410a3a37816 */ /* 0x000fe20000000028 */
[----:B------:R-:W-:Y:S06]  /*3b70*/  @!P2 BRA `(.L_x_440) ;  /* 0x000000000004a947 */ /* 0x000fec0003800000 */
[----:B------:R-:W-:Y:S01]  /*3b80*/  BPT.TRAP 0x1 ;  /* 0x000000040000795c */ /* 0x000fe20000300000 */
.L_x_440:
[----:B------:R-:W-:Y:S01]  /*3b90*/  IMAD R101, R16, 0x8, R2 ;  /* 0x0000000810657824 */ /* 0x000fe200078e0202 */
[----:B------:R-:W-:Y:S01]  /*3ba0*/  SHF.L.U32 R102, R184, 0x1f, RZ ;  /* 0x0000001fb8667819 */ /* 0x000fe200000006ff */
[----:B------:R-:W-:Y:S03]  /*3bb0*/  BSSY B1, `(.L_x_441) ;  /* 0x0000003000017945 */ /* 0x000fe60003800000 */
[----:B------:R-:W0:Y:S02]  /*3bc0*/  SYNCS.PHASECHK.TRANS64.TRYWAIT P5, [R101+URZ+0x34890], R102 ;  /* 0x03489066650075a7 */ /* 0x000e2400080a017f */
[----:B0-----:R-:W-:Y:S05]  /*3bd0*/  @!P5 BRA `(.L_x_442) ;  /* 0x000001d800b4d947 */ /* 0x001fea0003800000 */
.L_x_795:
[----:B------:R-:W-:Y:S05]  /*3be0*/  BSYNC B1 ;  /* 0x0000000000017941 */ /* 0x000fea0003800000 */
.L_x_441:
[----:B------:R-:W-:Y:S04]  /*3bf0*/  BSSY B1, `(.L_x_443) ;  /* 0x0000147000017945 */ /* 0x000fe80003800000 */
[----:B------:R-:W-:Y:S05]  /*3c00*/  @P3 BRA `(.L_x_444) ;  /* 0x0000001400143947 */ /* 0x000fea0003800000 */
[----:B------:R-:W-:Y:S01]  /*3c10*/  ISETP.NE.AND P3, PT, R34, RZ, PT ;  /* 0x000000ff2200720c */ /* 0x000fe20003f65270 */
[----:B------:R-:W-:-:S12]  /*3c20*/  BSSY B2, `(.L_x_445) ;  /* 0x0000032000027945 */ /* 0x000fd80003800000 */
[----:B------:R-:W-:Y:S05]  /*3c30*/  @!P3 BRA `(.L_x_446) ;  /* 0x0000000000c0b947 */ /* 0x000fea0003800000 */
[----:B------:R1:W2:Y:S01]  /*3c40*/  LDS.128 R40, [R47] ;  /* 0x000000002f287984 */ /* 0x0002a20000000c00 */
[----:B------:R-:W-:Y:S01]  /*3c50*/  ISETP.GE.AND P3, PT, R22, R117, PT ;  /* 0x000000751600720c */ /* 0x000fe20003f66270 */
[----:B------:R-:W-:-:S12]  /*3c60*/  BSSY B3, `(.L_x_447) ;  /* 0x000002c000037945 */ /* 0x000fd80003800000 */
[----:B-1----:R-:W-:Y:S05]  /*3c70*/  @P3 BRA `(.L_x_448) ;  /* 0x0000000000a83947 */ /* 0x002fea0003800000 */
[--C-:B------:R-:W-:Y:S01]  /*3c80*/  SHF.R.U64 R128, R124, 0x10, R125.reuse ;  /* 0x000000107c807819 */ /* 0x100fe2000000127d */
[--C-:B--2---:R-:W-:Y:S01]  /*3c90*/  HADD2.F32 R153, -RZ, R41.reuse.H0_H0 ;  /* 0x20000029ff997230 */ /* 0x104fe20000004100 */
[----:B------:R-:W-:Y:S02]  /*3ca0*/  SHF.R.U32.HI R124, RZ, 0x10, R125 ;  /* 0x00000010ff7c7819 */ /* 0x000fe4000001167d */
[--C-:B------:R-:W-:Y:S01]  /*3cb0*/  SHF.R.U64 R125, R126, 0x10, R127.reuse ;  /* 0x000000107e7d7819 */ /* 0x100fe2000000127f */
[----:B------:R-:W-:Y:S01]  /*3cc0*/  HADD2.F32 R128, -RZ, R128.H0_H0 ;  /* 0x20000080ff807230 */ /* 0x000fe20000004100 */
[----:B------:R-:W-:Y:S01]  /*3cd0*/  SHF.R.U32.HI R126, RZ, 0x10, R127 ;  /* 0x00000010ff7e7819 */ /* 0x000fe2000001167f */
[----:B------:R-:W-:Y:S02]  /*3ce0*/  HADD2.F32 R127, -RZ, R41.H1_H1 ;  /* 0x30000029ff7f7230 */ /* 0x000fe40000004100 */
[----:B------:R-:W-:Y:S02]  /*3cf0*/  HADD2.F32 R125, -RZ, R125.H0_H0 ;  /* 0x2000007dff7d7230 */ /* 0x000fe40000004100 */
[----:B------:R-:W-:-:S03]  /*3d00*/  HADD2.F32 R126, -RZ, R126.H0_H0 ;  /* 0x2000007eff7e7230 */ /* 0x000fc60000004100 */
[-C--:B------:R-:W-:Y:S01]  /*3d10*/  FMUL.FTZ R41, R127, R125.reuse ;  /* 0x0000007d7f297220 */ /* 0x080fe20000410000 */
[----:B------:R-:W-:-:S03]  /*3d20*/  FMUL.FTZ R125, R153, R125 ;  /* 0x0000007d997d7220 */ /* 0x000fc60000410000 */
[-C--:B------:R-:W-:Y:S01]  /*3d30*/  FFMA.FTZ R41, R153, R128.reuse, -R41 ;  /* 0x0000008099297223 */ /* 0x080fe20000010829 */
[----:B------:R-:W-:Y:S01]  /*3d40*/  FFMA.FTZ R125, R127, R128, R125 ;  /* 0x000000807f7d7223 */ /* 0x000fe2000001007d */
[----:B------:R-:W-:Y:S01]  /*3d50*/  IMAD.MOV.U32 R127, RZ, RZ, R43 ;  /* 0x000000ffff7f7224 */ /* 0x000fe200078e002b */
[----:B------:R-:W-:Y:S01]  /*3d60*/  MOV R153, R40 ;  /* 0x0000002800997202 */ /* 0x000fe20000000f00 */
[----:B------:R-:W-:Y:S02]  /*3d70*/  HADD2.F32 R128, -RZ, R124.H0_H0 ;  /* 0x2000007cff807230 */ /* 0x000fe40000004100 */
[----:B------:R-:W-:Y:S01]  /*3d80*/  F2FP.F16.F32.PACK_AB R41, R125, R41 ;  /* 0x000000297d29723e */ /* 0x000fe200000000ff */
[--C-:B------:R-:W-:Y:S02]  /*3d90*/  HADD2.F32 R43, -RZ, R127.reuse.H1_H1 ;  /* 0x3000007fff2b7230 */ /* 0x100fe40000004100 */
[----:B------:R-:W-:Y:S02]  /*3da0*/  HADD2.F32 R127, -RZ, R127.H0_H0 ;  /* 0x2000007fff7f7230 */ /* 0x000fe40000004100 */
[----:B------:R-:W-:-:S02]  /*3db0*/  HADD2.F32 R40, -RZ, R153.H1_H1 ;  /* 0x30000099ff287230 */ /* 0x000fc40000004100 */
[-C--:B------:R-:W-:Y:S01]  /*3dc0*/  FMUL.FTZ R124, R43, R126.reuse ;  /* 0x0000007e2b7c7220 */ /* 0x080fe20000410000 */
[----:B------:R-:W-:Y:S02]  /*3dd0*/  HADD2.F32 R153, -RZ, R153.H0_H0 ;  /* 0x20000099ff997230 */ /* 0x000fe40000004100 */
[C---:B------:R-:W-:Y:S01]  /*3de0*/  FMUL.FTZ R126, R127.reuse, R126 ;  /* 0x0000007e7f7e7220 */ /* 0x040fe20000410000 */
[----:B------:R-:W-:-:S03]  /*3df0*/  FFMA.FTZ R124, R127, R128, -R124 ;  /* 0x000000807f7c7223 */ /* 0x000fc6000001087c */
[----:B------:R-:W-:Y:S01]  /*3e00*/  FFMA.FTZ R43, R43, R128, R126 ;  /* 0x000000802b2b7223 */ /* 0x000fe2000001007e */
[----:B------:R-:W-:Y:S02]  /*3e10*/  HADD2.F32 R128, -RZ, R170.H0_H0 ;  /* 0x200000aaff807230 */ /* 0x000fe40000004100 */
[----:B------:R-:W-:Y:S02]  /*3e20*/  HADD2.F32 R126, -RZ, R154.H0_H0 ;  /* 0x2000009aff7e7230 */ /* 0x000fe40000004100 */
[----:B------:R-:W-:Y:S01]  /*3e30*/  F2FP.F16.F32.PACK_AB R43, R43, R124 ;  /* 0x0000007c2b2b723e */ /* 0x000fe200000000ff */
[-C--:B------:R-:W-:Y:S01]  /*3e40*/  FMUL.FTZ R127, R40, R128.reuse ;  /* 0x00000080287f7220 */ /* 0x080fe20000410000 */
[----:B------:R-:W-:-:S03]  /*3e50*/  FMUL.FTZ R128, R153, R128 ;  /* 0x0000008099807220 */ /* 0x000fc60000410000 */
[-C--:B------:R-:W-:Y:S01]  /*3e60*/  FFMA.FTZ R127, R153, R126.reuse, -R127 ;  /* 0x0000007e997f7223 */ /* 0x080fe2000001087f */
[----:B------:R-:W-:Y:S01]  /*3e70*/  FFMA.FTZ R40, R40, R126, R128 ;  /* 0x0000007e28287223 */ /* 0x000fe20000010080 */
[----:B------:R-:W-:Y:S02]  /*3e80*/  HADD2.F32 R126, -RZ, R170.H1_H1 ;  /* 0x300000aaff7e7230 */ /* 0x000fe40000004100 */
[----:B------:R-:W-:Y:S02]  /*3e90*/  HADD2.F32 R128, -RZ, R42.H1_H1 ;  /* 0x3000002aff807230 */ /* 0x000fe40000004100 */
[----:B------:R-:W-:Y:S01]  /*3ea0*/  HADD2.F32 R153, -RZ, R154.H1_H1 ;  /* 0x3000009aff997230 */ /* 0x000fe20000004100 */
[----:B------:R-:W-:Y:S01]  /*3eb0*/  F2FP.F16.F32.PACK_AB R40, R40, R127 ;  /* 0x0000007f2828723e */ /* 0x000fe200000000ff */
[----:B------:R-:W-:Y:S02]  /*3ec0*/  HADD2.F32 R42, -RZ, R42.H0_H0 ;  /* 0x2000002aff2a7230 */ /* 0x000fe40000004100 */
[----:B------:R-:W-:-:S04]  /*3ed0*/  FMUL.FTZ R154, R128, R126 ;  /* 0x0000007e809a7220 */ /* 0x000fc80000410000 */
[C---:B------:R-:W-:Y:S01]  /*3ee0*/  FFMA.FTZ R154, R42.reuse, R153, -R154 ;  /* 0x000000992a9a7223 */ /* 0x040fe2000001089a */
[----:B------:R-:W-:-:S04]  /*3ef0*/  FMUL.FTZ R42, R42, R126 ;  /* 0x0000007e2a2a7220 */ /* 0x000fc80000410000 */
[----:B------:R-:W-:-:S05]  /*3f00*/  FFMA.FTZ R42, R128, R153, R42 ;  /* 0x00000099802a7223 */ /* 0x000fca000001002a */
[----:B------:R-:W-:-:S07]  /*3f10*/  F2FP.F16.F32.PACK_AB R42, R42, R154 ;  /* 0x0000009a2a2a723e */ /* 0x000fce00000000ff */
.L_x_448:
[----:B------:R-:W-:Y:S05]  /*3f20*/  BSYNC B3 ;  /* 0x0000000000037941 */ /* 0x000fea0003800000 */
.L_x_447:
[----:B--2---:R1:W-:Y:S02]  /*3f30*/  STG.E.128 desc[UR56][R48.64], R40 ;  /* 0x0000002830007986 */ /* 0x0043e4000c101d38 */
.L_x_446:
[----:B------:R-:W-:Y:S05]  /*3f40*/  BSYNC B2 ;  /* 0x0000000000027941 */ /* 0x000fea0003800000 */
.L_x_445:
[----:B------:R-:W-:Y:S01]  /*3f50*/  ISETP.NE.AND P3, PT, R38, RZ, PT ;  /* 0x000000ff2600720c */ /* 0x000fe20003f65270 */
[----:B------:R-:W-:-:S12]  /*3f60*/  BSSY B2, `(.L_x_449) ;  /* 0x0000033000027945 */ /* 0x000fd80003800000 */
[----:B------:R-:W-:Y:S05]  /*3f70*/  @!P3 BRA `(.L_x_450) ;  /* 0x0000000000c4b947 */ /* 0x000fea0003800000 */
[----:B-1----:R1:W2:Y:S01]  /*3f80*/  LDS.128 R40, [R46] ;  /* 0x000000002e287984 */ /* 0x0022a20000000c00 */
[----:B------:R-:W-:Y:S01]  /*3f90*/  ISETP.GE.AND P3, PT, R187, R117, PT ;  /* 0x00000075bb00720c */ /* 0x000fe20003f66270 */
[----:B------:R-:W-:-:S12]  /*3fa0*/  BSSY B3, `(.L_x_451) ;  /* 0x000002d000037945 */ /* 0x000fd80003800000 */
[----:B-1----:R-:W-:Y:S05]  /*3fb0*/  @P3 BRA `(.L_x_452) ;  /* 0x0000000000ac3947 */ /* 0x002fea0003800000 */
[--C-:B------:R-:W-:Y:S02]  /*3fc0*/  SHF.R.U64 R124, R94, 0x10, R95.reuse ;  /* 0x000000105e7c7819 */ /* 0x100fe4000000125f */
[----:B------:R-:W-:Y:S01]  /*3fd0*/  SHF.R.U32.HI R94, RZ, 0x10, R95 ;  /* 0x00000010ff5e7819 */ /* 0x000fe2000001165f */
[----:B--2---:R-:W-:Y:S01]  /*3fe0*/  IMAD.MOV.U32 R95, RZ, RZ, R41 ;  /* 0x000000ffff5f7224 */ /* 0x004fe200078e0029 */
[--C-:B------:R-:W-:Y:S01]  /*3ff0*/  SHF.R.U64 R125, R120, 0x10, R121.reuse ;  /* 0x00000010787d7819 */ /* 0x100fe20000001279 */
[----:B------:R-:W-:Y:S01]  /*4000*/  HADD2.F32 R124, -RZ, R124.H0_H0 ;  /* 0x2000007cff7c7230 */ /* 0x000fe20000004100 */
[----:B------:R-:W-:Y:S02]  /*4010*/  SHF.R.U32.HI R120, RZ, 0x10, R121 ;  /* 0x00000010ff787819 */ /* 0x000fe40000011679 */
[----:B------:R-:W-:Y:S02]  /*4020*/  HADD2.F32 R121, -RZ, R95.H1_H1 ;  /* 0x3000005fff797230 */ /* 0x000fe40000004100 */
[----:B------:R-:W-:-:S02]  /*4030*/  HADD2.F32 R41, -RZ, R125.H0_H0 ;  /* 0x2000007dff297230 */ /* 0x000fc40000004100 */
[----:B------:R-:W-:Y:S02]  /*4040*/  HADD2.F32 R125, -RZ, R95.H0_H0 ;  /* 0x2000005fff7d7230 */ /* 0x000fe40000004100 */
[----:B------:R-:W-:Y:S02]  /*4050*/  HADD2.F32 R120, -RZ, R120.H0_H0 ;  /* 0x20000078ff787230 */ /* 0x000fe40000004100 */
[-C--:B------:R-:W-:Y:S01]  /*4060*/  FMUL.FTZ R95, R121, R41.reuse ;  /* 0x00000029795f7220 */ /* 0x080fe20000410000 */
[----:B------:R-:W-:-:S03]  /*4070*/  FMUL.FTZ R41, R125, R41 ;  /* 0x000000297d297220 */ /* 0x000fc60000410000 */
[-C--:B------:R-:W-:Y:S01]  /*4080*/  FFMA.FTZ R95, R125, R124.reuse, -R95 ;  /* 0x0000007c7d5f7223 */ /* 0x080fe2000001085f */
[----:B------:R-:W-:Y:S02]  /*4090*/  IMAD.MOV.U32 R125, RZ, RZ, R40 ;  /* 0x000000ffff7d7224 */ /* 0x000fe400078e0028 */
[----:B------:R-:W-:Y:S01]  /*40a0*/  FFMA.FTZ R41, R121, R124, R41 ;  /* 0x0000007c79297223 */ /* 0x000fe20000010029 */
[----:B------:R-:W-:Y:S02]  /*40b0*/  IMAD.MOV.U32 R121, RZ, RZ, R43 ;  /* 0x000000ffff797224 */ /* 0x000fe400078e002b */
[----:B------:R-:W-:Y:S02]  /*40c0*/  HADD2.F32 R124, -RZ, R94.H0_H0 ;  /* 0x2000005eff7c7230 */ /* 0x000fe40000004100 */
[----:B------:R-:W-:Y:S01]  /*40d0*/  HADD2.F32 R40, -RZ, R125.H1_H1 ;  /* 0x3000007dff287230 */ /* 0x000fe20000004100 */
[----:B------:R-:W-:Y:S01]  /*40e0*/  F2FP.F16.F32.PACK_AB R41, R41, R95 ;  /* 0x0000005f2929723e */ /* 0x000fe200000000ff */
[----:B------:R-:W-:-:S02]  /*40f0*/  HADD2.F32 R43, -RZ, R121.H1_H1 ;  /* 0x30000079ff2b7230 */ /* 0x000fc40000004100 */
[----:B------:R-:W-:Y:S02]  /*4100*/  HADD2.F32 R121, -RZ, R121.H0_H0 ;  /* 0x20000079ff797230 */ /* 0x000fe40000004100 */
[----:B------:R-:W-:Y:S02]  /*4110*/  HADD2.F32 R125, -RZ, R125.H0_H0 ;  /* 0x2000007dff7d7230 */ /* 0x000fe40000004100 */
[-C--:B------:R-:W-:Y:S01]  /*4120*/  FMUL.FTZ R94, R43, R120.reuse ;  /* 0x000000782b5e7220 */ /* 0x080fe20000410000 */
[----:B------:R-:W-:-:S03]  /*4130*/  FMUL.FTZ R120, R121, R120 ;  /* 0x0000007879787220 */ /* 0x000fc60000410000 */
[-C--:B------:R-:W-:Y:S01]  /*4140*/  FFMA.FTZ R94, R121, R124.reuse, -R94 ;  /* 0x0000007c795e7223 */ /* 0x080fe2000001085e */
        /* <DEDUP_REMOVED lines=9> */
[--C-:B------:R-:W-:Y:S02]  /*41e0*/  HADD2.F32 R124, -RZ, R42.reuse.H1_H1 ;  /* 0x3000002aff7c7230 */ /* 0x100fe40000004100 */
        /* <DEDUP_REMOVED lines=8> */
.L_x_452:
[----:B------:R-:W-:Y:S05]  /*4270*/  BSYNC B3 ;  /* 0x0000000000037941 */ /* 0x000fea0003800000 */
.L_x_451:
[----:B--2---:R2:W-:Y:S02]  /*4280*/  STG.E.128 desc[UR56][R48.64+0x40], R40 ;  /* 0x0000402830007986 */ /* 0x0045e4000c101d38 */
.L_x_450:
[----:B------:R-:W-:Y:S05]  /*4290*/  BSYNC B2 ;  /* 0x0000000000027941 */ /* 0x000fea0003800000 */
.L_x_449:
[----:B------:R-:W-:Y:S01]  /*42a0*/  ISETP.NE.AND P3, PT, R39, RZ, PT ;  /* 0x000000ff2700720c */ /* 0x000fe20003f65270 */
[----:B------:R-:W-:-:S12]  /*42b0*/  BSSY B2, `(.L_x_453) ;  /* 0x0000033000027945 */ /* 0x000fd80003800000 */
[----:B------:R-:W-:Y:S05]  /*42c0*/  @!P3 BRA `(.L_x_454) ;  /* 0x0000000000c4b947 */ /* 0x000fea0003800000 */
[----:B-12---:R1:W2:Y:S01]  /*42d0*/  LDS.128 R40, [R47+0x4000] ;  /* 0x004000002f287984 */ /* 0x0062a20000000c00 */
[----:B------:R-:W-:Y:S01]  /*42e0*/  ISETP.GE.AND P3, PT, R186, R117, PT ;  /* 0x00000075ba00720c */ /* 0x000fe20003f66270 */
[----:B------:R-:W-:-:S12]  /*42f0*/  BSSY B3, `(.L_x_455) ;  /* 0x000002d000037945 */ /* 0x000fd80003800000 */
[----:B-1----:R-:W-:Y:S05]  /*4300*/  @P3 BRA `(.L_x_456) ;  /* 0x0000000000ac3947 */ /* 0x002fea0003800000 */
[--C-:B------:R-:W-:Y:S02]  /*4310*/  SHF.R.U64 R94, R86, 0x10, R87.reuse ;  /* 0x00000010565e7819 */ /* 0x100fe40000001257 */
[----:B------:R-:W-:Y:S02]  /*4320*/  SHF.R.U32.HI R86, RZ, 0x10, R87 ;  /* 0x00000010ff567819 */ /* 0x000fe40000011657 */
[--C-:B------:R-:W-:Y:S01]  /*4330*/  SHF.R.U64 R95, R92, 0x10, R93.reuse ;  /* 0x000000105c5f7819 */ /* 0x100fe2000000125d */
[----:B------:R-:W-:Y:S01]  /*4340*/  HADD2.F32 R94, -RZ, R94.H0_H0 ;  /* 0x2000005eff5e7230 */ /* 0x000fe20000004100 */
[----:B--2---:R-:W-:Y:S02]  /*4350*/  MOV R87, R41 ;  /* 0x0000002900577202 */ /* 0x004fe40000000f00 */
[----:B------:R-:W-:Y:S01]  /*4360*/  SHF.R.U32.HI R92, RZ, 0x10, R93 ;  /* 0x00000010ff5c7819 */ /* 0x000fe2000001165d */
[----:B------:R-:W-:Y:S02]  /*4370*/  HADD2.F32 R41, -RZ, R95.H0_H0 ;  /* 0x2000005fff297230 */ /* 0x000fe40000004100 */
[----:B------:R-:W-:-:S02]  /*4380*/  HADD2.F32 R93, -RZ, R87.H1_H1 ;  /* 0x30000057ff5d7230 */ /* 0x000fc40000004100 */
        /* <DEDUP_REMOVED lines=35> */
.L_x_456:
[----:B------:R-:W-:Y:S05]  /*45c0*/  BSYNC B3 ;  /* 0x0000000000037941 */ /* 0x000fea0003800000 */
.L_x_455:
[----:B--2---:R3:W-:Y:S02]  /*45d0*/  STG.E.128 desc[UR56][R48.64+0x80], R40 ;  /* 0x0000802830007986 */ /* 0x0047e4000c101d38 */
.L_x_454:
[----:B------:R-:W-:Y:S05]  /*45e0*/  BSYNC B2 ;  /* 0x0000000000027941 */ /* 0x000fea0003800000 */
.L_x_453:
[----:B------:R-:W-:Y:S01]  /*45f0*/  ISETP.NE.AND P3, PT, R96, RZ, PT ;  /* 0x000000ff6000720c */ /* 0x000fe20003f65270 */
[----:B------:R-:W-:-:S12]  /*4600*/  BSSY B2, `(.L_x_457) ;  /* 0x0000038000027945 */ /* 0x000fd80003800000 */
[----:B------:R-:W-:Y:S05]  /*4610*/  @!P3 BRA `(.L_x_458) ;  /* 0x0000000000d8b947 */ /* 0x000fea0003800000 */
[----:B-123--:R1:W2:Y:S01]  /*4620*/  LDS.128 R40, [R46+0x4000] ;  /* 0x004000002e287984 */ /* 0x00e2a20000000c00 */
[----:B------:R-:W-:Y:S01]  /*4630*/  ISETP.GE.AND P3, PT, R189, R117, PT ;  /* 0x00000075bd00720c */ /* 0x000fe20003f66270 */
[----:B------:R-:W-:-:S12]  /*4640*/  BSSY B3, `(.L_x_459) ;  /* 0x0000032000037945 */ /* 0x000fd80003800000 */
[----:B-1----:R-:W-:Y:S05]  /*4650*/  @P3 BRA `(.L_x_460) ;  /* 0x0000000000c03947 */ /* 0x002fea0003800000 */
[----:B------:R-:W-:Y:S01]  /*4660*/  SHF.R.U64 R86, R84, 0x10, R85 ;  /* 0x0000001054567819 */ /* 0x000fe20000001255 */
[----:B--2---:R-:W-:Y:S01]  /*4670*/  IMAD.MOV.U32 R84, RZ, RZ, R41 ;  /* 0x000000ffff547224 */ /* 0x004fe200078e0029 */
[--C-:B------:R-:W-:Y:S01]  /*4680*/  SHF.R.U64 R82, R82, 0x10, R83.reuse ;  /* 0x0000001052527819 */ /* 0x100fe20000001253 */
[----:B------:R-:W-:Y:S01]  /*4690*/  HADD2.F32 R92, -RZ, R164.H1_H1 ;  /* 0x300000a4ff5c7230 */ /* 0x000fe20000004100 */
[----:B------:R-:W-:Y:S01]  /*46a0*/  SHF.R.U32.HI R83, RZ, 0x10, R83 ;  /* 0x00000010ff537819 */ /* 0x000fe20000011653 */
[----:B------:R-:W-:Y:S02]  /*46b0*/  HADD2.F32 R86, -RZ, R86.H0_H0 ;  /* 0x20000056ff567230 */ /* 0x000fe40000004100 */
[--C-:B------:R-:W-:Y:S02]  /*46c0*/  HADD2.F32 R41, -RZ, R84.reuse.H1_H1 ;  /* 0x30000054ff297230 */ /* 0x100fe40000004100 */
[----:B------:R-:W-:Y:S02]  /*46d0*/  HADD2.F32 R84, -RZ, R84.H0_H0 ;  /* 0x20000054ff547230 */ /* 0x000fe40000004100 */
[----:B------:R-:W-:-:S02]  /*46e0*/  HADD2.F32 R82, -RZ, R82.H0_H0 ;  /* 0x20000052ff527230 */ /* 0x000fc40000004100 */
[CC--:B------:R-:W-:Y:S01]  /*46f0*/  FMUL.FTZ R87, R41.reuse, R86.reuse ;  /* 0x0000005629577220 */ /* 0x0c0fe20000410000 */
[----:B------:R-:W-:Y:S02]  /*4700*/  HADD2.F32 R83, -RZ, R83.H0_H0 ;  /* 0x20000053ff537230 */ /* 0x000fe40000004100 */
[C---:B------:R-:W-:Y:S01]  /*4710*/  FMUL.FTZ R86, R84.reuse, R86 ;  /* 0x0000005654567220 */ /* 0x040fe20000410000 */
[-C--:B------:R-:W-:Y:S01]  /*4720*/  FFMA.FTZ R87, R84, R82.reuse, -R87 ;  /* 0x0000005254577223 */ /* 0x080fe20000010857 */
[----:B------:R-:W-:Y:S02]  /*4730*/  SHF.R.U32.HI R84, RZ, 0x10, R85 ;  /* 0x00000010ff547819 */ /* 0x000fe40000011655 */
[----:B------:R-:W-:Y:S01]  /*4740*/  FFMA.FTZ R86, R41, R82, R86 ;  /* 0x0000005229567223 */ /* 0x000fe20000010056 */
[----:B------:R-:W-:Y:S01]  /*4750*/  MOV R82, R40 ;  /* 0x0000002800527202 */ /* 0x000fe20000000f00 */
[----:B------:R-:W-:Y:S02]  /*4760*/  IMAD.MOV.U32 R40, RZ, RZ, R43 ;  /* 0x000000ffff287224 */ /* 0x000fe400078e002b */
[----:B------:R-:W-:Y:S01]  /*4770*/  HADD2.F32 R43, -RZ, R84.H0_H0 ;  /* 0x20000054ff2b7230 */ /* 0x000fe20000004100 */
[----:B------:R-:W-:-:S02]  /*4780*/  F2FP.F16.F32.PACK_AB R86, R86, R87 ;  /* 0x000000575656723e */ /* 0x000fc400000000ff */
[--C-:B------:R-:W-:Y:S02]  /*4790*/  HADD2.F32 R41, -RZ, R40.reuse.H1_H1 ;  /* 0x30000028ff297230 */ /* 0x100fe40000004100 */
[----:B------:R-:W-:-:S03]  /*47a0*/  HADD2.F32 R40, -RZ, R40.H0_H0 ;  /* 0x20000028ff287230 */ /* 0x000fc60000004100 */
[CC--:B------:R-:W-:Y:S02]  /*47b0*/  FMUL.FTZ R84, R41.reuse, R43.reuse ;  /* 0x0000002b29547220 */ /* 0x0c0fe40000410000 */
[C---:B------:R-:W-:Y:S02]  /*47c0*/  FMUL.FTZ R43, R40.reuse, R43 ;  /* 0x0000002b282b7220 */ /* 0x040fe40000410000 */
[-C--:B------:R-:W-:Y:S01]  /*47d0*/  FFMA.FTZ R40, R40, R83.reuse, -R84 ;  /* 0x0000005328287223 */ /* 0x080fe20000010854 */
[----:B------:R-:W-:Y:S02]  /*47e0*/  HADD2.F32 R84, -RZ, R165.H1_H1 ;  /* 0x300000a5ff547230 */ /* 0x000fe40000004100 */
[----:B------:R-:W-:Y:S01]  /*47f0*/  FFMA.FTZ R41, R41, R83, R43 ;  /* 0x0000005329297223 */ /* 0x000fe2000001002b */
[----:B------:R-:W-:Y:S02]  /*4800*/  IMAD.MOV.U32 R83, RZ, RZ, R42 ;  /* 0x000000ffff537224 */ /* 0x000fe400078e002a */
[----:B------:R-:W-:-:S02]  /*4810*/  HADD2.F32 R42, -RZ, R82.H1_H1 ;  /* 0x30000052ff2a7230 */ /* 0x000fc40000004100 */
[----:B------:R-:W-:Y:S02]  /*4820*/  HADD2.F32 R43, -RZ, R82.H0_H0 ;  /* 0x20000052ff2b7230 */ /* 0x000fe40000004100 */
[----:B------:R-:W-:Y:S02]  /*4830*/  HADD2.F32 R82, -RZ, R165.H0_H0 ;  /* 0x200000a5ff527230 */ /* 0x000fe40000004100 */
[-C--:B------:R-:W-:Y:S01]  /*4840*/  FMUL.FTZ R85, R42, R84.reuse ;  /* 0x000000542a557220 */ /* 0x080fe20000410000 */
[----:B------:R-:W-:-:S03]  /*4850*/  FMUL.FTZ R84, R43, R84 ;  /* 0x000000542b547220 */ /* 0x000fc60000410000 */
[-C--:B------:R-:W-:Y:S01]  /*4860*/  FFMA.FTZ R43, R43, R82.reuse, -R85 ;  /* 0x000000522b2b7223 */ /* 0x080fe20000010855 */
[----:B------:R-:W-:Y:S01]  /*4870*/  FFMA.FTZ R42, R42, R82, R84 ;  /* 0x000000522a2a7223 */ /* 0x000fe20000010054 */
[--C-:B------:R-:W-:Y:S02]  /*4880*/  HADD2.F32 R82, -RZ, R83.reuse.H1_H1 ;  /* 0x30000053ff527230 */ /* 0x100fe40000004100 */
[----:B------:R-:W-:Y:S02]  /*4890*/  HADD2.F32 R84, -RZ, R83.H0_H0 ;  /* 0x20000053ff547230 */ /* 0x000fe40000004100 */
[----:B------:R-:W-:Y:S02]  /*48a0*/  HADD2.F32 R83, -RZ, R164.H0_H0 ;  /* 0x200000a4ff537230 */ /* 0x000fe40000004100 */
[-C--:B------:R-:W-:Y:S01]  /*48b0*/  FMUL.FTZ R85, R82, R92.reuse ;  /* 0x0000005c52557220 */ /* 0x080fe20000410000 */
[----:B------:R-:W-:Y:S01]  /*48c0*/  F2FP.F16.F32.PACK_AB R42, R42, R43 ;  /* 0x0000002b2a2a723e */ /* 0x000fe200000000ff */
[----:B------:R-:W-:-:S02]  /*48d0*/  FMUL.FTZ R92, R84, R92 ;  /* 0x0000005c545c7220 */ /* 0x000fc40000410000 */
[-C--:B------:R-:W-:Y:S02]  /*48e0*/  FFMA.FTZ R85, R84, R83.reuse, -R85 ;  /* 0x0000005354557223 */ /* 0x080fe40000010855 */
[----:B------:R-:W-:Y:S01]  /*48f0*/  FFMA.FTZ R92, R82, R83, R92 ;  /* 0x00000053525c7223 */ /* 0x000fe2000001005c */
[----:B------:R-:W-:Y:S01]  /*4900*/  F2FP.F16.F32.PACK_AB R82, R41, R40 ;  /* 0x000000282952723e */ /* 0x000fe200000000ff */
[----:B------:R-:W-:Y:S01]  /*4910*/  IMAD.MOV.U32 R40, RZ, RZ, R42 ;  /* 0x000000ffff287224 */ /* 0x000fe200078e002a */
[----:B------:R-:W-:Y:S02]  /*4920*/  MOV R41, R86 ;  /* 0x0000005600297202 */ /* 0x000fe40000000f00 */
[----:B------:R-:W-:Y:S01]  /*4930*/  F2FP.F16.F32.PACK_AB R85, R92, R85 ;  /* 0x000000555c55723e */ /* 0x000fe200000000ff */
[----:B------:R-:W-:-:S04]  /*4940*/  IMAD.MOV.U32 R43, RZ, RZ, R82 ;  /* 0x000000ffff2b7224 */ /* 0x000fc800078e0052 */
[----:B------:R-:W-:-:S07]  /*4950*/  IMAD.MOV.U32 R42, RZ, RZ, R85 ;  /* 0x000000ffff2a7224 */ /* 0x000fce00078e0055 */
.L_x_460:
[----:B------:R-:W-:Y:S05]  /*4960*/  BSYNC B3 ;  /* 0x0000000000037941 */ /* 0x000fea0003800000 */
.L_x_459:
[----:B--2---:R4:W-:Y:S02]  /*4970*/  STG.E.128 desc[UR56][R48.64+0xc0], R40 ;  /* 0x0000c02830007986 */ /* 0x0049e4000c101d38 */
.L_x_458:
[----:B------:R-:W-:Y:S05]  /*4980*/  BSYNC B2 ;  /* 0x0000000000027941 */ /* 0x000fea0003800000 */
.L_x_457:
[----:B------:R-:W-:Y:S01]  /*4990*/  ISETP.NE.AND P3, PT, R97, RZ, PT ;  /* 0x000000ff6100720c */ /* 0x000fe20003f65270 */
[----:B------:R-:W-:-:S12]  /*49a0*/  BSSY B2, `(.L_x_461) ;  /* 0x0000035000027945 */ /* 0x000fd80003800000 */
[----:B------:R-:W-:Y:S05]  /*49b0*/  @!P3 BRA `(.L_x_462) ;  /* 0x0000000000ccb947 */ /* 0x000fea0003800000 */
[----:B-1234-:R1:W2:Y:S01]  /*49c0*/  LDS.128 R40, [R47+0x8000] ;  /* 0x008000002f287984 */ /* 0x01e2a20000000c00 */
[----:B------:R-:W-:Y:S01]  /*49d0*/  ISETP.GE.AND P3, PT, R188, R117, PT ;  /* 0x00000075bc00720c */ /* 0x000fe20003f66270 */
[----:B------:R-:W-:-:S12]  /*49e0*/  BSSY B3, `(.L_x_463) ;  /* 0x000002f000037945 */ /* 0x000fd80003800000 */
[----:B-1----:R-:W-:Y:S05]  /*49f0*/  @P3 BRA `(.L_x_464) ;  /* 0x0000000000b43947 */ /* 0x002fea0003800000 */
[----:B------:R-:W-:Y:S01]  /*4a00*/  SHF.R.U64 R83, R80, 0x10, R81 ;  /* 0x0000001050537819 */ /* 0x000fe20000001251 */
[----:B--2---:R-:W-:Y:S01]  /*4a10*/  IMAD.MOV.U32 R80, RZ, RZ, R41 ;  /* 0x000000ffff507224 */ /* 0x004fe200078e0029 */
[----:B------:R-:W-:-:S03]  /*4a20*/  SHF.R.U64 R78, R78, 0x10, R79 ;  /* 0x000000104e4e7819 */ /* 0x000fc6000000124f */
[----:B------:R-:W-:Y:S02]  /*4a30*/  HADD2.F32 R83, -RZ, R83.H0_H0 ;  /* 0x20000053ff537230 */ /* 0x000fe40000004100 */
[--C-:B------:R-:W-:Y:S02]  /*4a40*/  HADD2.F32 R41, -RZ, R80.reuse.H1_H1 ;  /* 0x30000050ff297230 */ /* 0x100fe40000004100 */
[----:B------:R-:W-:Y:S02]  /*4a50*/  HADD2.F32 R80, -RZ, R80.H0_H0 ;  /* 0x20000050ff507230 */ /* 0x000fe40000004100 */
[----:B------:R-:W-:Y:S02]  /*4a60*/  HADD2.F32 R78, -RZ, R78.H0_H0 ;  /* 0x2000004eff4e7230 */ /* 0x000fe40000004100 */
[-C--:B------:R-:W-:Y:S01]  /*4a70*/  FMUL.FTZ R82, R41, R83.reuse ;  /* 0x0000005329527220 */ /* 0x080fe20000410000 */
[----:B------:R-:W-:-:S03]  /*4a80*/  FMUL.FTZ R83, R80, R83 ;  /* 0x0000005350537220 */ /* 0x000fc60000410000 */
[-C--:B------:R-:W-:Y:S01]  /*4a90*/  FFMA.FTZ R82, R80, R78.reuse, -R82 ;  /* 0x0000004e50527223 */ /* 0x080fe20000010852 */
[----:B------:R-:W-:Y:S01]  /*4aa0*/  FFMA.FTZ R83, R41, R78, R83 ;  /* 0x0000004e29537223 */ /* 0x000fe20000010053 */
[----:B------:R-:W-:Y:S01]  /*4ab0*/  SHF.R.U32.HI R78, RZ, 0x10, R79 ;  /* 0x00000010ff4e7819 */ /* 0x000fe2000001164f */
[--C-:B------:R-:W-:Y:S01]  /*4ac0*/  HADD2.F32 R41, -RZ, R43.reuse.H1_H1 ;  /* 0x3000002bff297230 */ /* 0x100fe20000004100 */
[----:B------:R-:W-:Y:S01]  /*4ad0*/  SHF.R.U32.HI R79, RZ, 0x10, R81 ;  /* 0x00000010ff4f7819 */ /* 0x000fe20000011651 */
[----:B------:R-:W-:Y:S01]  /*4ae0*/  HADD2.F32 R43, -RZ, R43.H0_H0 ;  /* 0x2000002bff2b7230 */ /* 0x000fe20000004100 */
[----:B------:R-:W-:Y:S01]  /*4af0*/  F2FP.F16.F32.PACK_AB R82, R83, R82 ;  /* 0x000000525352723e */ /* 0x000fe200000000ff */
[----:B------:R-:W-:Y:S02]  /*4b00*/  HADD2.F32 R78, -RZ, R78.H0_H0 ;  /* 0x2000004eff4e7230 */ /* 0x000fe40000004100 */
[----:B------:R-:W-:-:S05]  /*4b10*/  HADD2.F32 R79, -RZ, R79.H0_H0 ;  /* 0x2000004fff4f7230 */ /* 0x000fca0000004100 */
[-C--:B------:R-:W-:Y:S01]  /*4b20*/  FMUL.FTZ R80, R41, R79.reuse ;  /* 0x0000004f29507220 */ /* 0x080fe20000410000 */
[----:B------:R-:W-:-:S03]  /*4b30*/  FMUL.FTZ R79, R43, R79 ;  /* 0x0000004f2b4f7220 */ /* 0x000fc60000410000 */
[-C--:B------:R-:W-:Y:S01]  /*4b40*/  FFMA.FTZ R80, R43, R78.reuse, -R80 ;  /* 0x0000004e2b507223 */ /* 0x080fe20000010850 */
[----:B------:R-:W-:Y:S01]  /*4b50*/  FFMA.FTZ R79, R41, R78, R79 ;  /* 0x0000004e294f7223 */ /* 0x000fe2000001004f */
[--C-:B------:R-:W-:Y:S02]  /*4b60*/  HADD2.F32 R41, -RZ, R40.reuse.H0_H0 ;  /* 0x20000028ff297230 */ /* 0x100fe40000004100 */
[----:B------:R-:W-:Y:S02]  /*4b70*/  HADD2.F32 R40, -RZ, R40.H1_H1 ;  /* 0x30000028ff287230 */ /* 0x000fe40000004100 */
[--C-:B------:R-:W-:Y:S01]  /*4b80*/  HADD2.F32 R43, -RZ, R162.reuse.H1_H1 ;  /* 0x300000a2ff2b7230 */ /* 0x100fe20000004100 */
[----:B------:R-:W-:Y:S01]  /*4b90*/  F2FP.F16.F32.PACK_AB R79, R79, R80 ;  /* 0x000000504f4f723e */ /* 0x000fe200000000ff */
[----:B------:R-:W-:Y:S02]  /*4ba0*/  HADD2.F32 R78, -RZ, R161.H1_H1 ;  /* 0x300000a1ff4e7230 */ /* 0x000fe40000004100 */
[----:B------:R-:W-:-:S02]  /*4bb0*/  HADD2.F32 R162, -RZ, R162.H0_H0 ;  /* 0x200000a2ffa27230 */ /* 0x000fc40000004100 */
[CC--:B------:R-:W-:Y:S01]  /*4bc0*/  FMUL.FTZ R81, R40.reuse, R43.reuse ;  /* 0x0000002b28517220 */ /* 0x0c0fe20000410000 */
[C---:B------:R-:W-:Y:S01]  /*4bd0*/  FMUL.FTZ R43, R41.reuse, R43 ;  /* 0x0000002b292b7220 */ /* 0x040fe20000410000 */
[----:B------:R-:W-:Y:S02]  /*4be0*/  HADD2.F32 R161, -RZ, R161.H0_H0 ;  /* 0x200000a1ffa17230 */ /* 0x000fe40000004100 */
[-C--:B------:R-:W-:Y:S01]  /*4bf0*/  FFMA.FTZ R81, R41, R78.reuse, -R81 ;  /* 0x0000004e29517223 */ /* 0x080fe20000010851 */
[----:B------:R-:W-:Y:S01]  /*4c00*/  FFMA.FTZ R43, R40, R78, R43 ;  /* 0x0000004e282b7223 */ /* 0x000fe2000001002b */
[--C-:B------:R-:W-:Y:S02]  /*4c10*/  HADD2.F32 R40, -RZ, R42.reuse.H0_H0 ;  /* 0x2000002aff287230 */ /* 0x100fe40000004100 */
[----:B------:R-:W-:Y:S02]  /*4c20*/  HADD2.F32 R42, -RZ, R42.H1_H1 ;  /* 0x3000002aff2a7230 */ /* 0x000fe40000004100 */
[----:B------:R-:W-:-:S03]  /*4c30*/  F2FP.F16.F32.PACK_AB R43, R43, R81 ;  /* 0x000000512b2b723e */ /* 0x000fc600000000ff */
[-C--:B------:R-:W-:Y:S01]  /*4c40*/  FMUL.FTZ R41, R42, R162.reuse ;  /* 0x000000a22a297220 */ /* 0x080fe20000410000 */
[----:B------:R-:W-:-:S03]  /*4c50*/  FMUL.FTZ R162, R40, R162 ;  /* 0x000000a228a27220 */ /* 0x000fc60000410000 */
[-C--:B------:R-:W-:Y:S01]  /*4c60*/  FFMA.FTZ R41, R40, R161.reuse, -R41 ;  /* 0x000000a128297223 */ /* 0x080fe20000010829 */
[----:B------:R-:W-:Y:S01]  /*4c70*/  FFMA.FTZ R162, R42, R161, R162 ;  /* 0x000000a12aa27223 */ /* 0x000fe200000100a2 */
[----:B------:R-:W-:Y:S01]  /*4c80*/  MOV R40, R43 ;  /* 0x0000002b00287202 */ /* 0x000fe20000000f00 */
[----:B------:R-:W-:-:S03]  /*4c90*/  IMAD.MOV.U32 R43, RZ, RZ, R79 ;  /* 0x000000ffff2b7224 */ /* 0x000fc600078e004f */
[----:B------:R-:W-:Y:S01]  /*4ca0*/  F2FP.F16.F32.PACK_AB R162, R162, R41 ;  /* 0x00000029a2a2723e */ /* 0x000fe200000000ff */
[----:B------:R-:W-:-:S04]  /*4cb0*/  IMAD.MOV.U32 R41, RZ, RZ, R82 ;  /* 0x000000ffff297224 */ /* 0x000fc800078e0052 */
[----:B------:R-:W-:-:S07]  /*4cc0*/  IMAD.MOV.U32 R42, RZ, RZ, R162 ;  /* 0x000000ffff2a7224 */ /* 0x000fce00078e00a2 */
.L_x_464:
[----:B------:R-:W-:Y:S05]  /*4cd0*/  BSYNC B3 ;  /* 0x0000000000037941 */ /* 0x000fea0003800000 */
.L_x_463:
[----:B--2---:R1:W-:Y:S02]  /*4ce0*/  STG.E.128 desc[UR56][R48.64+0x100], R40 ;  /* 0x0001002830007986 */ /* 0x0043e4000c101d38 */
.L_x_462:
[----:B------:R-:W-:Y:S05]  /*4cf0*/  BSYNC B2 ;  /* 0x0000000000027941 */ /* 0x000fea0003800000 */
.L_x_461:
[----:B------:R-:W-:-:S13]  /*4d00*/  ISETP.NE.AND P3, PT, R98, RZ, PT ;  /* 0x000000ff6200720c */ /* 0x000fda0003f65270 */
[----:B------:R-:W-:Y:S05]  /*4d10*/  @!P3 BRA `(.L_x_444) ;  /* 0x0000000000d0b947 */ /* 0x000fea0003800000 */
[----:B-1234-:R1:W2:Y:S01]  /*4d20*/  LDS.128 R40, [R46+0x8000] ;  /* 0x008000002e287984 */ /* 0x01e2a20000000c00 */
[----:B------:R-:W-:Y:S01]  /*4d30*/  ISETP.GE.AND P3, PT, R190, R117, PT ;  /* 0x00000075be00720c */ /* 0x000fe20003f66270 */
[----:B------:R-:W-:-:S12]  /*4d40*/  BSSY B2, `(.L_x_465) ;  /* 0x0000030000027945 */ /* 0x000fd80003800000 */
[----:B-1----:R-:W-:Y:S05]  /*4d50*/  @P3 BRA `(.L_x_466) ;  /* 0x0000000000b83947 */ /* 0x002fea0003800000 */
[----:B------:R-:W-:Y:S01]  /*4d60*/  SHF.R.U64 R79, R76, 0x10, R77 ;  /* 0x000000104c4f7819 */ /* 0x000fe2000000124d */
[--C-:B--2---:R-:W-:Y:S01]  /*4d70*/  HADD2.F32 R80, -RZ, R42.reuse.H1_H1 ;  /* 0x3000002aff507230 */ /* 0x104fe20000004100 */
[----:B------:R-:W-:Y:S01]  /*4d80*/  MOV R76, R41 ;  /* 0x00000029004c7202 */ /* 0x000fe20000000f00 */
[----:B------:R-:W-:Y:S01]  /*4d90*/  HADD2.F32 R42, -RZ, R42.H0_H0 ;  /* 0x2000002aff2a7230 */ /* 0x000fe20000004100 */
[----:B------:R-:W-:Y:S01]  /*4da0*/  SHF.R.U64 R74, R74, 0x10, R75 ;  /* 0x000000104a4a7819 */ /* 0x000fe2000000124b */
[----:B------:R-:W-:Y:S02]  /*4db0*/  HADD2.F32 R79, -RZ, R79.H0_H0 ;  /* 0x2000004fff4f7230 */ /* 0x000fe40000004100 */
[--C-:B------:R-:W-:Y:S02]  /*4dc0*/  HADD2.F32 R41, -RZ, R76.reuse.H1_H1 ;  /* 0x3000004cff297230 */ /* 0x100fe40000004100 */
[----:B------:R-:W-:Y:S02]  /*4dd0*/  HADD2.F32 R76, -RZ, R76.H0_H0 ;  /* 0x2000004cff4c7230 */ /* 0x000fe40000004100 */
[----:B------:R-:W-:-:S02]  /*4de0*/  HADD2.F32 R74, -RZ, R74.H0_H0 ;  /* 0x2000004aff4a7230 */ /* 0x000fc40000004100 */
[-C--:B------:R-:W-:Y:S01]  /*4df0*/  FMUL.FTZ R78, R41, R79.reuse ;  /* 0x0000004f294e7220 */ /* 0x080fe20000410000 */
[----:B------:R-:W-:-:S03]  /*4e00*/  FMUL.FTZ R79, R76, R79 ;  /* 0x0000004f4c4f7220 */ /* 0x000fc60000410000 */
[-C--:B------:R-:W-:Y:S01]  /*4e10*/  FFMA.FTZ R78, R76, R74.reuse, -R78 ;  /* 0x0000004a4c4e7223 */ /* 0x080fe2000001084e */
[----:B------:R-:W-:Y:S01]  /*4e20*/  SHF.R.U32.HI R76, RZ, 0x10, R77 ;  /* 0x00000010ff4c7819 */ /* 0x000fe2000001164d */
[----:B------:R-:W-:Y:S01]  /*4e30*/  FFMA.FTZ R79, R41, R74, R79 ;  /* 0x0000004a294f7223 */ /* 0x000fe2000001004f */
[----:B------:R-:W-:Y:S01]  /*4e40*/  IMAD.MOV.U32 R41, RZ, RZ, R43 ;  /* 0x000000ffff297224 */ /* 0x000fe200078e002b */
[----:B------:R-:W-:Y:S02]  /*4e50*/  SHF.R.U32.HI R74, RZ, 0x10, R75 ;  /* 0x00000010ff4a7819 */ /* 0x000fe4000001164b */
[----:B------:R-:W-:Y:S01]  /*4e60*/  HADD2.F32 R76, -RZ, R76.H0_H0 ;  /* 0x2000004cff4c7230 */ /* 0x000fe20000004100 */
[----:B------:R-:W-:Y:S01]  /*4e70*/  F2FP.F16.F32.PACK_AB R78, R79, R78 ;  /* 0x0000004e4f4e723e */ /* 0x000fe200000000ff */
[--C-:B------:R-:W-:Y:S02]  /*4e80*/  HADD2.F32 R43, -RZ, R41.reuse.H1_H1 ;  /* 0x30000029ff2b7230 */ /* 0x100fe40000004100 */
[----:B------:R-:W-:-:S02]  /*4e90*/  HADD2.F32 R41, -RZ, R41.H0_H0 ;  /* 0x20000029ff297230 */ /* 0x000fc40000004100 */
[----:B------:R-:W-:Y:S02]  /*4ea0*/  HADD2.F32 R74, -RZ, R74.H0_H0 ;  /* 0x2000004aff4a7230 */ /* 0x000fe40000004100 */
[-C--:B------:R-:W-:Y:S01]  /*4eb0*/  FMUL.FTZ R75, R43, R76.reuse ;  /* 0x0000004c2b4b7220 */ /* 0x080fe20000410000 */
[----:B------:R-:W-:-:S03]  /*4ec0*/  FMUL.FTZ R76, R41, R76 ;  /* 0x0000004c294c7220 */ /* 0x000fc60000410000 */
[-C--:B------:R-:W-:Y:S01]  /*4ed0*/  FFMA.FTZ R75, R41, R74.reuse, -R75 ;  /* 0x0000004a294b7223 */ /* 0x080fe2000001084b */
[--C-:B------:R-:W-:Y:S02]  /*4ee0*/  HADD2.F32 R41, -RZ, R159.reuse.H1_H1 ;  /* 0x3000009fff297230 */ /* 0x100fe40000004100 */
[----:B------:R-:W-:Y:S01]  /*4ef0*/  FFMA.FTZ R76, R43, R74, R76 ;  /* 0x0000004a2b4c7223 */ /* 0x000fe2000001004c */
[--C-:B------:R-:W-:Y:S02]  /*4f00*/  HADD2.F32 R43, -RZ, R40.reuse.H1_H1 ;  /* 0x30000028ff2b7230 */ /* 0x100fe40000004100 */
[----:B------:R-:W-:Y:S02]  /*4f10*/  HADD2.F32 R40, -RZ, R40.H0_H0 ;  /* 0x20000028ff287230 */ /* 0x000fe40000004100 */
[----:B------:R-:W-:Y:S02]  /*4f20*/  HADD2.F32 R74, -RZ, R158.H1_H1 ;  /* 0x3000009eff4a7230 */ /* 0x000fe40000004100 */
[----:B------:R-:W-:Y:S01]  /*4f30*/  FMUL.FTZ R77, R43, R41 ;  /* 0x000000292b4d7220 */ /* 0x000fe20000410000 */
[----:B------:R-:W-:-:S02]  /*4f40*/  HADD2.F32 R159, -RZ, R159.H0_H0 ;  /* 0x2000009fff9f7230 */ /* 0x000fc40000004100 */
[----:B------:R-:W-:Y:S01]  /*4f50*/  FMUL.FTZ R41, R40, R41 ;  /* 0x0000002928297220 */ /* 0x000fe20000410000 */
[----:B------:R-:W-:Y:S01]  /*4f60*/  F2FP.F16.F32.PACK_AB R75, R76, R75 ;  /* 0x0000004b4c4b723e */ /* 0x000fe200000000ff */
[-C--:B------:R-:W-:Y:S01]  /*4f70*/  FFMA.FTZ R77, R40, R74.reuse, -R77 ;  /* 0x0000004a284d7223 */ /* 0x080fe2000001084d */
[----:B------:R-:W-:Y:S02]  /*4f80*/  HADD2.F32 R40, -RZ, R160.H0_H0 ;  /* 0x200000a0ff287230 */ /* 0x000fe40000004100 */
[----:B------:R-:W-:-:S03]  /*4f90*/  FFMA.FTZ R41, R43, R74, R41 ;  /* 0x0000004a2b297223 */ /* 0x000fc60000010029 */
[-C--:B------:R-:W-:Y:S01]  /*4fa0*/  FMUL.FTZ R43, R80, R40.reuse ;  /* 0x00000028502b7220 */ /* 0x080fe20000410000 */
[C---:B------:R-:W-:Y:S01]  /*4fb0*/  FMUL.FTZ R40, R42.reuse, R40 ;  /* 0x000000282a287220 */ /* 0x040fe20000410000 */
[----:B------:R-:W-:Y:S02]  /*4fc0*/  F2FP.F16.F32.PACK_AB R41, R41, R77 ;  /* 0x0000004d2929723e */ /* 0x000fe400000000ff */
[-C--:B------:R-:W-:Y:S01]  /*4fd0*/  FFMA.FTZ R43, R42, R159.reuse, -R43 ;  /* 0x0000009f2a2b7223 */ /* 0x080fe2000001082b */
[----:B------:R-:W-:-:S05]  /*4fe0*/  FFMA.FTZ R40, R80, R159, R40 ;  /* 0x0000009f50287223 */ /* 0x000fca0000010028 */
[----:B------:R-:W-:Y:S01]  /*4ff0*/  F2FP.F16.F32.PACK_AB R43, R40, R43 ;  /* 0x0000002b282b723e */ /* 0x000fe200000000ff */
[----:B------:R-:W-:Y:S02]  /*5000*/  IMAD.MOV.U32 R40, RZ, RZ, R41 ;  /* 0x000000ffff287224 */ /* 0x000fe400078e0029 */
[----:B------:R-:W-:Y:S01]  /*5010*/  IMAD.MOV.U32 R41, RZ, RZ, R78 ;  /* 0x000000ffff297224 */ /* 0x000fe200078e004e */
[----:B------:R-:W-:Y:S01]  /*5020*/  MOV R42, R43 ;  /* 0x0000002b002a7202 */ /* 0x000fe20000000f00 */
[----:B------:R-:W-:-:S07]  /*5030*/  IMAD.MOV.U32 R43, RZ, RZ, R75 ;  /* 0x000000ffff2b7224 */ /* 0x000fce00078e004b */
.L_x_466:
[----:B------:R-:W-:Y:S05]  /*5040*/  BSYNC B2 ;  /* 0x0000000000027941 */ /* 0x000fea0003800000 */
.L_x_465:
[----:B--2---:R1:W-:Y:S02]  /*5050*/  STG.E.128 desc[UR56][R48.64+0x140], R40 ;  /* 0x0001402830007986 */ /* 0x0043e4000c101d38 */
.L_x_444:
[----:B------:R-:W-:Y:S05]  /*5060*/  BSYNC B1 ;  /* 0x0000000000017941 */ /* 0x000fea0003800000 */
.L_x_443:
[----:B------:R-:W-:Y:S05]  /*5070*/  @P4 BRA `(.L_x_467) ;  /* 0x0000005000a84947 */ /* 0x000fea0003800000 */
[----:B------:R-:W-:Y:S01]  /*5080*/  ISETP.NE.AND P3, PT, R34, RZ, PT ;  /* 0x000000ff2200720c */ /* 0x000fe20003f65270 */
[----:B------:R-:W-:-:S12]  /*5090*/  BSSY B1, `(.L_x_468) ;  /* 0x0000032000017945 */ /* 0x000fd80003800000 */
[----:B------:R-:W-:Y:S05]  /*50a0*/  @!P3 BRA `(.L_x_469) ;  /* 0x0000000000c0b947 */ /* 0x000fea0003800000 */
[----:B-1234-:R1:W2:Y:S01]  /*50b0*/  LDS.128 R40, [R47+0x2000] ;  /* 0x002000002f287984 */ /* 0x01e2a20000000c00 */
[----:B------:R-:W-:Y:S01]  /*50c0*/  ISETP.GE.AND P3, PT, R22, R117, PT ;  /* 0x000000751600720c */ /* 0x000fe20003f66270 */
[----:B------:R-:W-:-:S12]  /*50d0*/  BSSY B2, `(.L_x_470) ;  /* 0x000002c000027945 */ /* 0x000fd80003800000 */
[----:B-1----:R-:W-:Y:S05]  /*50e0*/  @P3 BRA `(.L_x_471) ;  /* 0x0000000000a83947 */ /* 0x002fea0003800000 */
[--C-:B------:R-:W-:Y:S02]  /*50f0*/  SHF.R.U64 R49, R72, 0x10, R73.reuse ;  /* 0x0000001048317819 */ /* 0x100fe40000001249 */
[----:B------:R-:W-:Y:S01]  /*5100*/  SHF.R.U32.HI R72, RZ, 0x10, R73 ;  /* 0x00000010ff487819 */ /* 0x000fe20000011649 */
[----:B--2---:R-:W-:Y:S01]  /*5110*/  HADD2.F32 R73, -RZ, R43.H1_H1 ;  /* 0x3000002bff497230 */ /* 0x004fe20000004100 */
[--C-:B------:R-:W-:Y:S01]  /*5120*/  SHF.R.U64 R48, R70, 0x10, R71.reuse ;  /* 0x0000001046307819 */ /* 0x100fe20000001247 */
[----:B------:R-:W-:Y:S01]  /*5130*/  HADD2.F32 R49, -RZ, R49.H0_H0 ;  /* 0x20000031ff317230 */ /* 0x000fe20000004100 */
[----:B------:R-:W-:Y:S01]  /*5140*/  SHF.R.U32.HI R70, RZ, 0x10, R71 ;  /* 0x00000010ff467819 */ /* 0x000fe20000011647 */
[--C-:B------:R-:W-:Y:S02]  /*5150*/  HADD2.F32 R71, -RZ, R41.reuse.H1_H1 ;  /* 0x30000029ff477230 */ /* 0x100fe40000004100 */
[----:B------:R-:W-:Y:S02]  /*5160*/  HADD2.F32 R41, -RZ, R41.H0_H0 ;  /* 0x20000029ff297230 */ /* 0x000fe40000004100 */
[----:B------:R-:W-:-:S02]  /*5170*/  HADD2.F32 R72, -RZ, R72.H0_H0 ;  /* 0x20000048ff487230 */ /* 0x000fc40000004100 */
[----:B------:R-:W-:Y:S02]  /*5180*/  HADD2.F32 R48, -RZ, R48.H0_H0 ;  /* 0x20000030ff307230 */ /* 0x000fe40000004100 */
[-C--:B------:R-:W-:Y:S01]  /*5190*/  FMUL.FTZ R75, R41, R49.reuse ;  /* 0x00000031294b7220 */ /* 0x080fe20000410000 */
[----:B------:R-:W-:Y:S02]  /*51a0*/  HADD2.F32 R74, -RZ, R70.H0_H0 ;  /* 0x20000046ff4a7230 */ /* 0x000fe40000004100 */
[----:B------:R-:W-:Y:S01]  /*51b0*/  FMUL.FTZ R70, R71, R49 ;  /* 0x0000003147467220 */ /* 0x000fe20000410000 */
[----:B------:R-:W-:Y:S02]  /*51c0*/  HADD2.F32 R43, -RZ, R43.H0_H0 ;  /* 0x2000002bff2b7230 */ /* 0x000fe40000004100 */
[----:B------:R-:W-:Y:S01]  /*51d0*/  FMUL.FTZ R49, R73, R72 ;  /* 0x0000004849317220 */ /* 0x000fe20000410000 */
[-C--:B------:R-:W-:Y:S01]  /*51e0*/  FFMA.FTZ R75, R71, R48.reuse, R75 ;  /* 0x00000030474b7223 */ /* 0x080fe2000001004b */
[----:B------:R-:W-:Y:S01]  /*51f0*/  FFMA.FTZ R70, R41, R48, -R70 ;  /* 0x0000003029467223 */ /* 0x000fe20000010846 */
[----:B------:R-:W-:-:S02]  /*5200*/  HADD2.F32 R48, -RZ, R40.H1_H1 ;  /* 0x30000028ff307230 */ /* 0x000fc40000004100 */
[C---:B------:R-:W-:Y:S01]  /*5210*/  FMUL.FTZ R72, R43.reuse, R72 ;  /* 0x000000482b487220 */ /* 0x040fe20000410000 */
[----:B------:R-:W-:Y:S01]  /*5220*/  FFMA.FTZ R49, R43, R74, -R49 ;  /* 0x0000004a2b317223 */ /* 0x000fe20000010831 */
[--C-:B------:R-:W-:Y:S01]  /*5230*/  HADD2.F32 R43, -RZ, R163.reuse.H0_H0 ;  /* 0x200000a3ff2b7230 */ /* 0x100fe20000004100 */
[----:B------:R-:W-:Y:S01]  /*5240*/  F2FP.F16.F32.PACK_AB R70, R75, R70 ;  /* 0x000000464b46723e */ /* 0x000fe200000000ff */
[----:B------:R-:W-:Y:S02]  /*5250*/  HADD2.F32 R40, -RZ, R40.H0_H0 ;  /* 0x20000028ff287230 */ /* 0x000fe40000004100 */
[----:B------:R-:W-:Y:S01]  /*5260*/  FFMA.FTZ R72, R73, R74, R72 ;  /* 0x0000004a49487223 */ /* 0x000fe20000010048 */
[----:B------:R-:W-:Y:S02]  /*5270*/  HADD2.F32 R163, -RZ, R163.H1_H1 ;  /* 0x300000a3ffa37230 */ /* 0x000fe40000004100 */
[----:B------:R-:W-:Y:S01]  /*5280*/  FMUL.FTZ R73, R48, R43 ;  /* 0x0000002b30497220 */ /* 0x000fe20000410000 */
[----:B------:R-:W-:-:S02]  /*5290*/  HADD2.F32 R71, -RZ, R42.H1_H1 ;  /* 0x3000002aff477230 */ /* 0x000fc40000004100 */
[----:B------:R-:W-:Y:S01]  /*52a0*/  FMUL.FTZ R74, R40, R43 ;  /* 0x0000002b284a7220 */ /* 0x000fe20000410000 */
[----:B------:R-:W-:Y:S01]  /*52b0*/  HADD2.F32 R42, -RZ, R42.H0_H0 ;  /* 0x2000002aff2a7230 */ /* 0x000fe20000004100 */
[----:B------:R-:W-:Y:S01]  /*52c0*/  F2FP.F16.F32.PACK_AB R49, R72, R49 ;  /* 0x000000314831723e */ /* 0x000fe200000000ff */
[--C-:B------:R-:W-:Y:S02]  /*52d0*/  HADD2.F32 R41, -RZ, R157.reuse.H0_H0 ;  /* 0x2000009dff297230 */ /* 0x100fe40000004100 */
[CC--:B------:R-:W-:Y:S01]  /*52e0*/  FMUL.FTZ R43, R71.reuse, R163.reuse ;  /* 0x000000a3472b7220 */ /* 0x0c0fe20000410000 */
[----:B------:R-:W-:Y:S02]  /*52f0*/  HADD2.F32 R157, -RZ, R157.H1_H1 ;  /* 0x3000009dff9d7230 */ /* 0x000fe40000004100 */
[----:B------:R-:W-:Y:S01]  /*5300*/  FMUL.FTZ R163, R42, R163 ;  /* 0x000000a32aa37220 */ /* 0x000fe20000410000 */
[-C--:B------:R-:W-:Y:S01]  /*5310*/  FFMA.FTZ R73, R40, R41.reuse, -R73 ;  /* 0x0000002928497223 */ /* 0x080fe20000010849 */
[----:B------:R-:W-:Y:S01]  /*5320*/  FFMA.FTZ R74, R48, R41, R74 ;  /* 0x00000029304a7223 */ /* 0x000fe2000001004a */
[-C--:B------:R-:W-:Y:S01]  /*5330*/  FFMA.FTZ R43, R42, R157.reuse, -R43 ;  /* 0x0000009d2a2b7223 */ /* 0x080fe2000001082b */
[----:B------:R-:W-:Y:S01]  /*5340*/  FFMA.FTZ R163, R71, R157, R163 ;  /* 0x0000009d47a37223 */ /* 0x000fe200000100a3 */
[----:B------:R-:W-:-:S02]  /*5350*/  IMAD.MOV.U32 R41, RZ, RZ, R70 ;  /* 0x000000ffff297224 */ /* 0x000fc400078e0046 */
[----:B------:R-:W-:Y:S02]  /*5360*/  F2FP.F16.F32.PACK_AB R40, R74, R73 ;  /* 0x000000494a28723e */ /* 0x000fe400000000ff */
[----:B------:R-:W-:Y:S01]  /*5370*/  F2FP.F16.F32.PACK_AB R42, R163, R43 ;  /* 0x0000002ba32a723e */ /* 0x000fe200000000ff */
[----:B------:R-:W-:-:S07]  /*5380*/  IMAD.MOV.U32 R43, RZ, RZ, R49 ;  /* 0x000000ffff2b7224 */ /* 0x000fce00078e0031 */
.L_x_471:
[----:B------:R-:W-:Y:S05]  /*5390*/  BSYNC B2 ;  /* 0x0000000000027941 */ /* 0x000fea0003800000 */
.L_x_470:
[----:B--2---:R1:W-:Y:S02]  /*53a0*/  STG.E.128 desc[UR56][R44.64], R40 ;  /* 0x000000282c007986 */ /* 0x0043e4000c101d38 */
.L_x_469:
[----:B------:R-:W-:Y:S05]  /*53b0*/  BSYNC B1 ;  /* 0x0000000000017941 */ /* 0x000fea0003800000 */
.L_x_468:
[----:B------:R-:W-:Y:S01]  /*53c0*/  ISETP.NE.AND P3, PT, R38, RZ, PT ;  /* 0x000000ff2600720c */ /* 0x000fe20003f65270 */
[----:B------:R-:W-:-:S12]  /*53d0*/  BSSY B1, `(.L_x_472) ;  /* 0x0000030000017945 */ /* 0x000fd80003800000 */
[----:B------:R-:W-:Y:S05]  /*53e0*/  @!P3 BRA `(.L_x_473) ;  /* 0x0000000000b8b947 */ /* 0x000fea0003800000 */
[----:B-1234-:R1:W2:Y:S01]  /*53f0*/  LDS.128 R40, [R46+0x2000] ;  /* 0x002000002e287984 */ /* 0x01e2a20000000c00 */
[----:B------:R-:W-:Y:S01]  /*5400*/  ISETP.GE.AND P3, PT, R187, R117, PT ;  /* 0x00000075bb00720c */ /* 0x000fe20003f66270 */
[----:B------:R-:W-:-:S12]  /*5410*/  BSSY B2, `(.L_x_474) ;  /* 0x000002a000027945 */ /* 0x000fd80003800000 */
[----:B-1----:R-:W-:Y:S05]  /*5420*/  @P3 BRA `(.L_x_475) ;  /* 0x0000000000a03947 */ /* 0x002fea0003800000 */
[--C-:B------:R-:W-:Y:S01]  /*5430*/  SHF.R.U64 R49, R68, 0x10, R69.reuse ;  /* 0x0000001044317819 */ /* 0x100fe20000001245 */
[----:B------:R-:W-:Y:S01]  /*5440*/  HADD2.F32 R158, -RZ, R158.H0_H0 ;  /* 0x2000009eff9e7230 */ /* 0x000fe20000004100 */
        /* <DEDUP_REMOVED lines=13> */
[-C--:B------:R-:W-:Y:S01]  /*5520*/  FMUL.FTZ R49, R69, R68.reuse ;  /* 0x0000004445317220 */ /* 0x080fe20000410000 */
[----:B------:R-:W-:Y:S01]  /*5530*/  FMUL.FTZ R68, R43, R68 ;  /* 0x000000442b447220 */ /* 0x000fe20000410000 */
[----:B------:R-:W-:-:S02]  /*5540*/  HADD2.F32 R160, -RZ, R160.H1_H1 ;  /* 0x300000a0ffa07230 */ /* 0x000fc40000004100 */
[----:B------:R-:W-:Y:S01]  /*5550*/  FFMA.FTZ R71, R67, R48, R71 ;  /* 0x0000003043477223 */ /* 0x000fe20000010047 */
[-C--:B------:R-:W-:Y:S01]  /*5560*/  FFMA.FTZ R49, R43, R70.reuse, -R49 ;  /* 0x000000462b317223 */ /* 0x080fe20000010831 */
[----:B------:R-:W-:Y:S01]  /*5570*/  FFMA.FTZ R68, R69, R70, R68 ;  /* 0x0000004645447223 */ /* 0x000fe20000010044 */
[----:B------:R-:W-:Y:S02]  /*5580*/  HADD2.F32 R43, -RZ, R40.H1_H1 ;  /* 0x30000028ff2b7230 */ /* 0x000fe40000004100 */
[----:B------:R-:W-:Y:S01]  /*5590*/  FFMA.FTZ R66, R41, R48, -R66 ;  /* 0x0000003029427223 */ /* 0x000fe20000010842 */
[----:B------:R-:W-:Y:S02]  /*55a0*/  HADD2.F32 R67, -RZ, R42.H1_H1 ;  /* 0x3000002aff437230 */ /* 0x000fe40000004100 */
[----:B------:R-:W-:Y:S02]  /*55b0*/  HADD2.F32 R40, -RZ, R40.H0_H0 ;  /* 0x20000028ff287230 */ /* 0x000fe40000004100 */
[----:B------:R-:W-:Y:S01]  /*55c0*/  FMUL.FTZ R73, R43, R158 ;  /* 0x0000009e2b497220 */ /* 0x000fe20000410000 */
[----:B------:R-:W-:-:S02]  /*55d0*/  HADD2.F32 R69, -RZ, R42.H0_H0 ;  /* 0x2000002aff457230 */ /* 0x000fc40000004100 */
[----:B------:R-:W-:Y:S01]  /*55e0*/  FMUL.FTZ R48, R67, R160 ;  /* 0x000000a043307220 */ /* 0x000fe20000410000 */
[--C-:B------:R-:W-:Y:S02]  /*55f0*/  HADD2.F32 R41, -RZ, R155.reuse.H0_H0 ;  /* 0x2000009bff297230 */ /* 0x100fe40000004100 */
[C---:B------:R-:W-:Y:S01]  /*5600*/  FMUL.FTZ R158, R40.reuse, R158 ;  /* 0x0000009e289e7220 */ /* 0x040fe20000410000 */
[----:B------:R-:W-:Y:S02]  /*5610*/  HADD2.F32 R42, -RZ, R155.H1_H1 ;  /* 0x3000009bff2a7230 */ /* 0x000fe40000004100 */
[----:B------:R-:W-:Y:S01]  /*5620*/  FMUL.FTZ R160, R69, R160 ;  /* 0x000000a045a07220 */ /* 0x000fe20000410000 */
[-C--:B------:R-:W-:Y:S01]  /*5630*/  FFMA.FTZ R73, R40, R41.reuse, -R73 ;  /* 0x0000002928497223 */ /* 0x080fe20000010849 */
[----:B------:R-:W-:Y:S01]  /*5640*/  FFMA.FTZ R158, R43, R41, R158 ;  /* 0x000000292b9e7223 */ /* 0x000fe2000001009e */
[-C--:B------:R-:W-:Y:S01]  /*5650*/  FFMA.FTZ R48, R69, R42.reuse, -R48 ;  /* 0x0000002a45307223 */ /* 0x080fe20000010830 */
[----:B------:R-:W-:Y:S01]  /*5660*/  FFMA.FTZ R67, R67, R42, R160 ;  /* 0x0000002a43437223 */ /* 0x000fe200000100a0 */
[----:B------:R-:W-:-:S02]  /*5670*/  F2FP.F16.F32.PACK_AB R41, R71, R66 ;  /* 0x000000424729723e */ /* 0x000fc400000000ff */
[----:B------:R-:W-:Y:S02]  /*5680*/  F2FP.F16.F32.PACK_AB R43, R68, R49 ;  /* 0x00000031442b723e */ /* 0x000fe400000000ff */
[----:B------:R-:W-:Y:S02]  /*5690*/  F2FP.F16.F32.PACK_AB R40, R158, R73 ;  /* 0x000000499e28723e */ /* 0x000fe400000000ff */
[----:B------:R-:W-:-:S07]  /*56a0*/  F2FP.F16.F32.PACK_AB R42, R67, R48 ;  /* 0x00000030432a723e */ /* 0x000fce00000000ff */
.L_x_475:
[----:B------:R-:W-:Y:S05]  /*56b0*/  BSYNC B2 ;  /* 0x0000000000027941 */ /* 0x000fea0003800000 */
.L_x_474:
[----:B--2---:R1:W-:Y:S02]  /*56c0*/  STG.E.128 desc[UR56][R44.64+0x40], R40 ;  /* 0x000040282c007986 */ /* 0x0043e4000c101d38 */
.L_x_473:
[----:B------:R-:W-:Y:S05]  /*56d0*/  BSYNC B1 ;  /* 0x0000000000017941 */ /* 0x000fea0003800000 */
.L_x_472:
        /* <DEDUP_REMOVED lines=9> */
[----:B------:R-:W-:Y:S01]  /*5770*/  HADD2.F32 R65, -RZ, R148.H0_H0 ;  /* 0x20000094ff417230 */ /* 0x000fe20000004100 */
[----:B--2---:R-:W-:Y:S01]  /*5780*/  MOV R49, R43 ;  /* 0x0000002b00317202 */ /* 0x004fe20000000f00 */
[----:B------:R-:W-:Y:S01]  /*5790*/  HADD2.F32 R64, -RZ, R64.H0_H0 ;  /* 0x20000040ff407230 */ /* 0x000fe20000004100 */
[--C-:B------:R-:W-:Y:S01]  /*57a0*/  SHF.R.U64 R48, R62, 0x10, R63.reuse ;  /* 0x000000103e307819 */ /* 0x100fe2000000123f */
[--C-:B------:R-:W-:Y:S01]  /*57b0*/  HADD2.F32 R43, -RZ, R41.reuse.H1_H1 ;  /* 0x30000029ff2b7230 */ /* 0x100fe20000004100 */
[----:B------:R-:W-:Y:S01]  /*57c0*/  SHF.R.U32.HI R62, RZ, 0x10, R63 ;  /* 0x00000010ff3e7819 */ /* 0x000fe2000001163f */
[----:B------:R-:W-:Y:S02]  /*57d0*/  HADD2.F32 R41, -RZ, R41.H0_H0 ;  /* 0x20000029ff297230 */ /* 0x000fe40000004100 */
[----:B------:R-:W-:-:S02]  /*57e0*/  HADD2.F32 R66, -RZ, R66.H0_H0 ;  /* 0x20000042ff427230 */ /* 0x000fc40000004100 */
[-C--:B------:R-:W-:Y:S01]  /*57f0*/  FMUL.FTZ R68, R43, R64.reuse ;  /* 0x000000402b447220 */ /* 0x080fe20000410000 */
[--C-:B------:R-:W-:Y:S02]  /*5800*/  HADD2.F32 R63, -RZ, R49.reuse.H1_H1 ;  /* 0x30000031ff3f7230 */ /* 0x100fe40000004100 */
[----:B------:R-:W-:Y:S01]  /*5810*/  FMUL.FTZ R64, R41, R64 ;  /* 0x0000004029407220 */ /* 0x000fe20000410000 */
[----:B------:R-:W-:Y:S02]  /*5820*/  HADD2.F32 R49, -RZ, R49.H0_H0 ;  /* 0x20000031ff317230 */ /* 0x000fe40000004100 */
[----:B------:R-:W-:Y:S02]  /*5830*/  HADD2.F32 R48, -RZ, R48.H0_H0 ;  /* 0x20000030ff307230 */ /* 0x000fe40000004100 */
[-C--:B------:R-:W-:Y:S01]  /*5840*/  FMUL.FTZ R70, R63, R66.reuse ;  /* 0x000000423f467220 */ /* 0x080fe20000410000 */
[----:B------:R-:W-:Y:S02]  /*5850*/  HADD2.F32 R62, -RZ, R62.H0_H0 ;  /* 0x2000003eff3e7230 */ /* 0x000fe40000004100 */
[----:B------:R-:W-:Y:S01]  /*5860*/  FMUL.FTZ R66, R49, R66 ;  /* 0x0000004231427220 */ /* 0x000fe20000410000 */
[-C--:B------:R-:W-:Y:S01]  /*5870*/  FFMA.FTZ R41, R41, R48.reuse, -R68 ;  /* 0x0000003029297223 */ /* 0x080fe20000010844 */
[----:B------:R-:W-:Y:S01]  /*5880*/  FFMA.FTZ R48, R43, R48, R64 ;  /* 0x000000302b307223 */ /* 0x000fe20000010040 */
[-C--:B------:R-:W-:Y:S01]  /*5890*/  FFMA.FTZ R43, R49, R62.reuse, -R70 ;  /* 0x0000003e312b7223 */ /* 0x080fe20000010846 */
[----:B------:R-:W-:Y:S01]  /*58a0*/  FFMA.FTZ R62, R63, R62, R66 ;  /* 0x0000003e3f3e7223 */ /* 0x000fe20000010042 */
[----:B------:R-:W-:-:S02]  /*58b0*/  HADD2.F32 R66, -RZ, R156.H0_H0 ;  /* 0x2000009cff427230 */ /* 0x000fc40000004100 */
[----:B------:R-:W-:Y:S01]  /*58c0*/  HADD2.F32 R156, -RZ, R156.H1_H1 ;  /* 0x3000009cff9c7230 */ /* 0x000fe20000004100 */
[----:B------:R-:W-:Y:S01]  /*58d0*/  F2FP.F16.F32.PACK_AB R41, R48, R41 ;  /* 0x000000293029723e */ /* 0x000fe200000000ff */
[----:B------:R-:W-:Y:S01]  /*58e0*/  HADD2.F32 R49, -RZ, R40.H1_H1 ;  /* 0x30000028ff317230 */ /* 0x000fe20000004100 */
[----:B------:R-:W-:Y:S01]  /*58f0*/  F2FP.F16.F32.PACK_AB R43, R62, R43 ;  /* 0x0000002b3e2b723e */ /* 0x000fe200000000ff */
[----:B------:R-:W-:Y:S02]  /*5900*/  HADD2.F32 R63, -RZ, R42.H1_H1 ;  /* 0x3000002aff3f7230 */ /* 0x000fe40000004100 */
[----:B------:R-:W-:Y:S02]  /*5910*/  HADD2.F32 R40, -RZ, R40.H0_H0 ;  /* 0x20000028ff287230 */ /* 0x000fe40000004100 */
[----:B------:R-:W-:Y:S01]  /*5920*/  FMUL.FTZ R67, R49, R66 ;  /* 0x0000004231437220 */ /* 0x000fe20000410000 */
[----:B------:R-:W-:Y:S02]  /*5930*/  HADD2.F32 R42, -RZ, R42.H0_H0 ;  /* 0x2000002aff2a7230 */ /* 0x000fe40000004100 */
[----:B------:R-:W-:Y:S01]  /*5940*/  FMUL.FTZ R69, R63, R156 ;  /* 0x0000009c3f457220 */ /* 0x000fe20000410000 */
[----:B------:R-:W-:-:S02]  /*5950*/  HADD2.F32 R64, -RZ, R146.H1_H1 ;  /* 0x30000092ff407230 */ /* 0x000fc40000004100 */
[----:B------:R-:W-:Y:S01]  /*5960*/  FMUL.FTZ R66, R40, R66 ;  /* 0x0000004228427220 */ /* 0x000fe20000410000 */
[C---:B------:R-:W-:Y:S01]  /*5970*/  FMUL.FTZ R156, R42.reuse, R156 ;  /* 0x0000009c2a9c7220 */ /* 0x040fe20000410000 */
[-C--:B------:R-:W-:Y:S01]  /*5980*/  FFMA.FTZ R69, R42, R65.reuse, -R69 ;  /* 0x000000412a457223 */ /* 0x080fe20000010845 */
[-C--:B------:R-:W-:Y:S01]  /*5990*/  FFMA.FTZ R67, R40, R64.reuse, -R67 ;  /* 0x0000004028437223 */ /* 0x080fe20000010843 */
[----:B------:R-:W-:Y:S01]  /*59a0*/  FFMA.FTZ R66, R49, R64, R66 ;  /* 0x0000004031427223 */ /* 0x000fe20000010042 */
[----:B------:R-:W-:-:S04]  /*59b0*/  FFMA.FTZ R156, R63, R65, R156 ;  /* 0x000000413f9c7223 */ /* 0x000fc8000001009c */
[----:B------:R-:W-:Y:S02]  /*59c0*/  F2FP.F16.F32.PACK_AB R40, R66, R67 ;  /* 0x000000434228723e */ /* 0x000fe400000000ff */
[----:B------:R-:W-:-:S07]  /*59d0*/  F2FP.F16.F32.PACK_AB R42, R156, R69 ;  /* 0x000000459c2a723e */ /* 0x000fce00000000ff */
.L_x_479:
[----:B------:R-:W-:Y:S05]  /*59e0*/  BSYNC B2 ;  /* 0x0000000000027941 */ /* 0x000fea0003800000 */
.L_x_478:
[----:B--2---:R1:W-:Y:S02]  /*59f0*/  STG.E.128 desc[UR56][R44.64+0x80], R40 ;  /* 0x000080282c007986 */ /* 0x0043e4000c101d38 */
.L_x_477:
[----:B------:R-:W-:Y:S05]  /*5a00*/  BSYNC B1 ;  /* 0x0000000000017941 */ /* 0x000fea0003800000 */
.L_x_476:
        /* <DEDUP_REMOVED lines=9> */
[----:B------:R-:W-:Y:S01]  /*5aa0*/  SHF.R.U32.HI R63, RZ, 0x10, R59 ;  /* 0x00000010ff3f7819 */ /* 0x000fe2000001163b */
[----:B------:R-:W-:Y:S01]  /*5ab0*/  IMAD.MOV.U32 R48, RZ, RZ, R40 ;  /* 0x000000ffff307224 */ /* 0x000fe200078e0028 */
[--C-:B------:R-:W-:Y:S01]  /*5ac0*/  SHF.R.U64 R59, R60, 0x10, R61.reuse ;  /* 0x000000103c3b7819 */ /* 0x100fe2000000123d */
[--C-:B------:R-:W-:Y:S01]  /*5ad0*/  HADD2.F32 R43, -RZ, R41.reuse.H1_H1 ;  /* 0x30000029ff2b7230 */ /* 0x100fe20000004100 */
[----:B------:R-:W-:Y:S01]  /*5ae0*/  SHF.R.U32.HI R62, RZ, 0x10, R61 ;  /* 0x00000010ff3e7819 */ /* 0x000fe2000001163d */
[----:B------:R-:W-:Y:S02]  /*5af0*/  HADD2.F32 R40, -RZ, R41.H0_H0 ;  /* 0x20000029ff287230 */ /* 0x000fe40000004100 */
[----:B------:R-:W-:Y:S02]  /*5b00*/  HADD2.F32 R59, -RZ, R59.H0_H0 ;  /* 0x2000003bff3b7230 */ /* 0x000fe40000004100 */
[----:B------:R-:W-:-:S02]  /*5b10*/  HADD2.F32 R62, -RZ, R62.H0_H0 ;  /* 0x2000003eff3e7230 */ /* 0x000fc40000004100 */
[--C-:B------:R-:W-:Y:S02]  /*5b20*/  HADD2.F32 R41, -RZ, R49.reuse.H1_H1 ;  /* 0x30000031ff297230 */ /* 0x100fe40000004100 */
[-C--:B------:R-:W-:Y:S01]  /*5b30*/  FMUL.FTZ R61, R43, R59.reuse ;  /* 0x0000003b2b3d7220 */ /* 0x080fe20000410000 */
[----:B------:R-:W-:Y:S02]  /*5b40*/  HADD2.F32 R49, -RZ, R49.H0_H0 ;  /* 0x20000031ff317230 */ /* 0x000fe40000004100 */
[----:B------:R-:W-:Y:S01]  /*5b50*/  FMUL.FTZ R64, R40, R59 ;  /* 0x0000003b28407220 */ /* 0x000fe20000410000 */
[----:B------:R-:W-:Y:S02]  /*5b60*/  HADD2.F32 R58, -RZ, R58.H0_H0 ;  /* 0x2000003aff3a7230 */ /* 0x000fe40000004100 */
[-C--:B------:R-:W-:Y:S01]  /*5b70*/  FMUL.FTZ R66, R41, R62.reuse ;  /* 0x0000003e29427220 */ /* 0x080fe20000410000 */
[----:B------:R-:W-:Y:S02]  /*5b80*/  HADD2.F32 R60, -RZ, R63.H0_H0 ;  /* 0x2000003fff3c7230 */ /* 0x000fe40000004100 */
[----:B------:R-:W-:Y:S01]  /*5b90*/  FMUL.FTZ R62, R49, R62 ;  /* 0x0000003e313e7220 */ /* 0x000fe20000410000 */
[----:B------:R-:W-:-:S02]  /*5ba0*/  HADD2.F32 R146, -RZ, R146.H0_H0 ;  /* 0x20000092ff927230 */ /* 0x000fc40000004100 */
[-C--:B------:R-:W-:Y:S01]  /*5bb0*/  FFMA.FTZ R40, R40, R58.reuse, -R61 ;  /* 0x0000003a28287223 */ /* 0x080fe2000001083d */
[----:B------:R-:W-:Y:S01]  /*5bc0*/  FFMA.FTZ R61, R43, R58, R64 ;  /* 0x0000003a2b3d7223 */ /* 0x000fe20000010040 */
[-C--:B------:R-:W-:Y:S01]  /*5bd0*/  FFMA.FTZ R65, R41, R60.reuse, R62 ;  /* 0x0000003c29417223 */ /* 0x080fe2000001003e */
[----:B------:R-:W-:Y:S02]  /*5be0*/  HADD2.F32 R148, -RZ, R148.H1_H1 ;  /* 0x30000094ff947230 */ /* 0x000fe40000004100 */
[----:B------:R-:W-:Y:S01]  /*5bf0*/  FFMA.FTZ R66, R49, R60, -R66 ;  /* 0x0000003c31427223 */ /* 0x000fe20000010842 */
[----:B------:R-:W-:Y:S02]  /*5c00*/  HADD2.F32 R41, -RZ, R48.H1_H1 ;  /* 0x30000030ff297230 */ /* 0x000fe40000004100 */
[----:B------:R-:W-:Y:S02]  /*5c10*/  HADD2.F32 R43, -RZ, R42.H1_H1 ;  /* 0x3000002aff2b7230 */ /* 0x000fe40000004100 */
[----:B------:R-:W-:-:S02]  /*5c20*/  HADD2.F32 R48, -RZ, R48.H0_H0 ;  /* 0x20000030ff307230 */ /* 0x000fc40000004100 */
[----:B------:R-:W-:Y:S01]  /*5c30*/  FMUL.FTZ R59, R41, R146 ;  /* 0x00000092293b7220 */ /* 0x000fe20000410000 */
[----:B------:R-:W-:Y:S02]  /*5c40*/  HADD2.F32 R42, -RZ, R42.H0_H0 ;  /* 0x2000002aff2a7230 */ /* 0x000fe40000004100 */
[----:B------:R-:W-:Y:S01]  /*5c50*/  FMUL.FTZ R63, R43, R148 ;  /* 0x000000942b3f7220 */ /* 0x000fe20000410000 */
[--C-:B------:R-:W-:Y:S02]  /*5c60*/  HADD2.F32 R49, -RZ, R129.reuse.H0_H0 ;  /* 0x20000081ff317230 */ /* 0x100fe40000004100 */
[----:B------:R-:W-:Y:S01]  /*5c70*/  FMUL.FTZ R146, R48, R146 ;  /* 0x0000009230927220 */ /* 0x000fe20000410000 */
        /* <DEDUP_REMOVED lines=10> */
.L_x_483:
[----:B------:R-:W-:Y:S05]  /*5d20*/  BSYNC B2 ;  /* 0x0000000000027941 */ /* 0x000fea0003800000 */
.L_x_482:
[----:B--2---:R1:W-:Y:S02]  /*5d30*/  STG.E.128 desc[UR56][R44.64+0xc0], R40 ;  /* 0x0000c0282c007986 */ /* 0x0043e4000c101d38 */
.L_x_481:
[----:B------:R-:W-:Y:S05]  /*5d40*/  BSYNC B1 ;  /* 0x0000000000017941 */ /* 0x000fea0003800000 */
.L_x_480:
        /* <DEDUP_REMOVED lines=8> */
[----:B--2---:R-:W-:Y:S01]  /*5dd0*/  IMAD.MOV.U32 R47, RZ, RZ, R42 ;  /* 0x000000ffff2f7224 */ /* 0x004fe200078e002a */
[----:B------:R-:W-:Y:S01]  /*5de0*/  SHF.R.U32.HI R54, RZ, 0x10, R55 ;  /* 0x00000010ff367819 */ /* 0x000fe20000011637 */
[----:B------:R-:W-:Y:S01]  /*5df0*/  HADD2.F32 R48, -RZ, R43.H1_H1 ;  /* 0x3000002bff307230 */ /* 0x000fe20000004100 */
[--C-:B------:R-:W-:Y:S01]  /*5e00*/  SHF.R.U64 R55, R56, 0x10, R57.reuse ;  /* 0x0000001038377819 */ /* 0x100fe20000001239 */
[----:B------:R-:W-:Y:S01]  /*5e10*/  HADD2.F32 R42, -RZ, R41.H1_H1 ;  /* 0x30000029ff2a7230 */ /* 0x000fe20000004100 */
[----:B------:R-:W-:Y:S01]  /*5e20*/  SHF.R.U32.HI R56, RZ, 0x10, R57 ;  /* 0x00000010ff387819 */ /* 0x000fe20000011639 */
[----:B------:R-:W-:Y:S02]  /*5e30*/  HADD2.F32 R43, -RZ, R43.H0_H0 ;  /* 0x2000002bff2b7230 */ /* 0x000fe40000004100 */
[----:B------:R-:W-:Y:S02]  /*5e40*/  HADD2.F32 R55, -RZ, R55.H0_H0 ;  /* 0x20000037ff377230 */ /* 0x000fe40000004100 */
[----:B------:R-:W-:-:S02]  /*5e50*/  HADD2.F32 R56, -RZ, R56.H0_H0 ;  /* 0x20000038ff387230 */ /* 0x000fc40000004100 */
[----:B------:R-:W-:Y:S02]  /*5e60*/  HADD2.F32 R41, -RZ, R41.H0_H0 ;  /* 0x20000029ff297230 */ /* 0x000fe40000004100 */
[-C--:B------:R-:W-:Y:S01]  /*5e70*/  FMUL.FTZ R58, R42, R55.reuse ;  /* 0x000000372a3a7220 */ /* 0x080fe20000410000 */
[----:B------:R-:W-:Y:S02]  /*5e80*/  HADD2.F32 R54, -RZ, R54.H0_H0 ;  /* 0x20000036ff367230 */ /* 0x000fe40000004100 */
[-C--:B------:R-:W-:Y:S01]  /*5e90*/  FMUL.FTZ R57, R43, R56.reuse ;  /* 0x000000382b397220 */ /* 0x080fe20000410000 */
[----:B------:R-:W-:Y:S02]  /*5ea0*/  HADD2.F32 R49, -RZ, R49.H0_H0 ;  /* 0x20000031ff317230 */ /* 0x000fe40000004100 */
[----:B------:R-:W-:Y:S01]  /*5eb0*/  FMUL.FTZ R55, R41, R55 ;  /* 0x0000003729377220 */ /* 0x000fe20000410000 */
[C---:B------:R-:W-:Y:S01]  /*5ec0*/  FMUL.FTZ R60, R48.reuse, R56 ;  /* 0x00000038303c7220 */ /* 0x040fe20000410000 */
[----:B------:R-:W-:Y:S01]  /*5ed0*/  FFMA.FTZ R57, R48, R54, R57 ;  /* 0x0000003630397223 */ /* 0x000fe20000010039 */
[----:B------:R-:W-:-:S02]  /*5ee0*/  HADD2.F32 R48, -RZ, R91.H0_H0 ;  /* 0x2000005bff307230 */ /* 0x000fc40000004100 */
[-C--:B------:R-:W-:Y:S01]  /*5ef0*/  FFMA.FTZ R58, R41, R49.reuse, -R58 ;  /* 0x00000031293a7223 */ /* 0x080fe2000001083a */
[----:B------:R-:W-:Y:S01]  /*5f00*/  FFMA.FTZ R55, R42, R49, R55 ;  /* 0x000000312a377223 */ /* 0x000fe20000010037 */
[----:B------:R-:W-:Y:S02]  /*5f10*/  HADD2.F32 R91, -RZ, R91.H1_H1 ;  /* 0x3000005bff5b7230 */ /* 0x000fe40000004100 */
[----:B------:R-:W-:Y:S01]  /*5f20*/  FFMA.FTZ R60, R43, R54, -R60 ;  /* 0x000000362b3c7223 */ /* 0x000fe2000001083c */
[--C-:B------:R-:W-:Y:S02]  /*5f30*/  HADD2.F32 R41, -RZ, R40.reuse.H1_H1 ;  /* 0x30000028ff297230 */ /* 0x100fe40000004100 */
[--C-:B------:R-:W-:Y:S02]  /*5f40*/  HADD2.F32 R42, -RZ, R47.reuse.H1_H1 ;  /* 0x3000002fff2a7230 */ /* 0x100fe40000004100 */
[----:B------:R-:W-:Y:S02]  /*5f50*/  HADD2.F32 R40, -RZ, R40.H0_H0 ;  /* 0x20000028ff287230 */ /* 0x000fe40000004100 */
[----:B------:R-:W-:Y:S01]  /*5f60*/  FMUL.FTZ R49, R41, R48 ;  /* 0x0000003029317220 */ /* 0x000fe20000410000 */
[----:B------:R-:W-:-:S02]  /*5f70*/  HADD2.F32 R47, -RZ, R47.H0_H0 ;  /* 0x2000002fff2f7230 */ /* 0x000fc40000004100 */
[-C--:B------:R-:W-:Y:S01]  /*5f80*/  FMUL.FTZ R54, R42, R91.reuse ;  /* 0x0000005b2a367220 */ /* 0x080fe20000410000 */
[--C-:B------:R-:W-:Y:S02]  /*5f90*/  HADD2.F32 R43, -RZ, R90.reuse.H1_H1 ;  /* 0x3000005aff2b7230 */ /* 0x100fe40000004100 */
[C---:B------:R-:W-:Y:S01]  /*5fa0*/  FMUL.FTZ R48, R40.reuse, R48 ;  /* 0x0000003028307220 */ /* 0x040fe20000410000 */
[----:B------:R-:W-:Y:S02]  /*5fb0*/  HADD2.F32 R90, -RZ, R90.H0_H0 ;  /* 0x2000005aff5a7230 */ /* 0x000fe40000004100 */
        /* <DEDUP_REMOVED lines=9> */
.L_x_487:
[----:B------:R-:W-:Y:S05]  /*6050*/  BSYNC B2 ;  /* 0x0000000000027941 */ /* 0x000fea0003800000 */
.L_x_486:
[----:B--2---:R1:W-:Y:S02]  /*6060*/  STG.E.128 desc[UR56][R44.64+0x100], R40 ;  /* 0x000100282c007986 */ /* 0x0043e4000c101d38 */
.L_x_485:
[----:B------:R-:W-:Y:S05]  /*6070*/  BSYNC B1 ;  /* 0x0000000000017941 */ /* 0x000fea0003800000 */
.L_x_484:
[----:B------:R-:W-:-:S13]  /*6080*/  ISETP.NE.AND P3, PT, R98, RZ, PT ;  /* 0x000000ff6200720c */ /* 0x000fda0003f65270 */
[----:B------:R-:W-:Y:S05]  /*6090*/  @!P3 BRA `(.L_x_467) ;  /* 0x0000004000a0b947 */ /* 0x000fea0003800000 */
[----:B-1234-:R1:W2:Y:S01]  /*60a0*/  LDS.128 R40, [R46+0xa000] ;  /* 0x00a000002e287984 */ /* 0x01e2a20000000c00 */
[----:B------:R-:W-:Y:S01]  /*60b0*/  ISETP.GE.AND P3, PT, R190, R117, PT ;  /* 0x00000075be00720c */ /* 0x000fe20003f66270 */
[----:B------:R-:W-:-:S12]  /*60c0*/  BSSY B1, `(.L_x_488) ;  /* 0x000002b000017945 */ /* 0x000fd80003800000 */
[----:B-1----:R-:W-:Y:S05]  /*60d0*/  @P3 BRA `(.L_x_489) ;  /* 0x0000000000a43947 */ /* 0x002fea0003800000 */
[----:B------:R-:W-:Y:S01]  /*60e0*/  SHF.R.U64 R49, R52, 0x10, R53 ;  /* 0x0000001034317819 */ /* 0x000fe20000001235 */
[----:B--2---:R-:W-:Y:S01]  /*60f0*/  HADD2.F32 R47, -RZ, R43.H1_H1 ;  /* 0x3000002bff2f7230 */ /* 0x004fe20000004100 */
[----:B------:R-:W-:Y:S01]  /*6100*/  MOV R46, R42 ;  /* 0x0000002a002e7202 */ /* 0x000fe20000000f00 */
[----:B------:R-:W-:Y:S01]  /*6110*/  HADD2.F32 R42, -RZ, R41.H1_H1 ;  /* 0x30000029ff2a7230 */ /* 0x000fe20000004100 */
[----:B------:R-:W-:Y:S01]  /*6120*/  SHF.R.U64 R48, R50, 0x10, R51 ;  /* 0x0000001032307819 */ /* 0x000fe20000001233 */
[----:B------:R-:W-:Y:S01]  /*6130*/  HADD2.F32 R49, -RZ, R49.H0_H0 ;  /* 0x20000031ff317230 */ /* 0x000fe20000004100 */
[----:B------:R-:W-:Y:S01]  /*6140*/  SHF.R.U32.HI R52, RZ, 0x10, R53 ;  /* 0x00000010ff347819 */ /* 0x000fe20000011635 */
[----:B------:R-:W-:Y:S01]  /*6150*/  HADD2.F32 R41, -RZ, R41.H0_H0 ;  /* 0x20000029ff297230 */ /* 0x000fe20000004100 */
[----:B------:R-:W-:Y:S01]  /*6160*/  SHF.R.U32.HI R50, RZ, 0x10, R51 ;  /* 0x00000010ff327819 */ /* 0x000fe20000011633 */
[----:B------:R-:W-:Y:S02]  /*6170*/  HADD2.F32 R48, -RZ, R48.H0_H0 ;  /* 0x20000030ff307230 */ /* 0x000fe40000004100 */
[----:B------:R-:W-:Y:S01]  /*6180*/  FMUL.FTZ R54, R42, R49 ;  /* 0x000000312a367220 */ /* 0x000fe20000410000 */
[----:B------:R-:W-:-:S02]  /*6190*/  HADD2.F32 R52, -RZ, R52.H0_H0 ;  /* 0x20000034ff347230 */ /* 0x000fc40000004100 */
[C---:B------:R-:W-:Y:S01]  /*61a0*/  FMUL.FTZ R49, R41.reuse, R49 ;  /* 0x0000003129317220 */ /* 0x040fe20000410000 */
[----:B------:R-:W-:Y:S02]  /*61b0*/  HADD2.F32 R43, -RZ, R43.H0_H0 ;  /* 0x2000002bff2b7230 */ /* 0x000fe40000004100 */
[-C--:B------:R-:W-:Y:S01]  /*61c0*/  FFMA.FTZ R54, R41, R48.reuse, -R54 ;  /* 0x0000003029367223 */ /* 0x080fe20000010836 */
[----:B------:R-:W-:Y:S02]  /*61d0*/  HADD2.F32 R50, -RZ, R50.H0_H0 ;  /* 0x20000032ff327230 */ /* 0x000fe40000004100 */
[----:B------:R-:W-:Y:S01]  /*61e0*/  FFMA.FTZ R51, R42, R48, R49 ;  /* 0x000000302a337223 */ /* 0x000fe20000010031 */
[-C--:B------:R-:W-:Y:S01]  /*61f0*/  FMUL.FTZ R56, R47, R52.reuse ;  /* 0x000000342f387220 */ /* 0x080fe20000410000 */
[--C-:B------:R-:W-:Y:S02]  /*6200*/  HADD2.F32 R48, -RZ, R89.reuse.H0_H0 ;  /* 0x20000059ff307230 */ /* 0x100fe40000004100 */
[----:B------:R-:W-:Y:S01]  /*6210*/  FMUL.FTZ R52, R43, R52 ;  /* 0x000000342b347220 */ /* 0x000fe20000410000 */
[----:B------:R-:W-:-:S02]  /*6220*/  HADD2.F32 R89, -RZ, R89.H1_H1 ;  /* 0x30000059ff597230 */ /* 0x000fc40000004100 */
[-C--:B------:R-:W-:Y:S01]  /*6230*/  FFMA.FTZ R56, R43, R50.reuse, -R56 ;  /* 0x000000322b387223 */ /* 0x080fe20000010838 */
[----:B------:R-:W-:Y:S02]  /*6240*/  HADD2.F32 R41, -RZ, R40.H1_H1 ;  /* 0x30000028ff297230 */ /* 0x000fe40000004100 */
[----:B------:R-:W-:Y:S01]  /*6250*/  FFMA.FTZ R55, R47, R50, R52 ;  /* 0x000000322f377223 */ /* 0x000fe20000010034 */
[----:B------:R-:W-:Y:S02]  /*6260*/  HADD2.F32 R42, -RZ, R46.H1_H1 ;  /* 0x3000002eff2a7230 */ /* 0x000fe40000004100 */
[----:B------:R-:W-:Y:S02]  /*6270*/  HADD2.F32 R40, -RZ, R40.H0_H0 ;  /* 0x20000028ff287230 */ /* 0x000fe40000004100 */
[----:B------:R-:W-:Y:S01]  /*6280*/  FMUL.FTZ R49, R41, R48 ;  /* 0x0000003029317220 */ /* 0x000fe20000410000 */
[----:B------:R-:W-:Y:S02]  /*6290*/  HADD2.F32 R46, -RZ, R46.H0_H0 ;  /* 0x2000002eff2e7230 */ /* 0x000fe40000004100 */
[----:B------:R-:W-:Y:S01]  /*62a0*/  FMUL.FTZ R53, R42, R89 ;  /* 0x000000592a357220 */ /* 0x000fe20000410000 */
[----:B------:R-:W-:-:S02]  /*62b0*/  HADD2.F32 R43, -RZ, R88.H0_H0 ;  /* 0x20000058ff2b7230 */ /* 0x000fc40000004100 */
[----:B------:R-:W-:Y:S01]  /*62c0*/  FMUL.FTZ R48, R40, R48 ;  /* 0x0000003028307220 */ /* 0x000fe20000410000 */
[----:B------:R-:W-:Y:S02]  /*62d0*/  HADD2.F32 R47, -RZ, R88.H1_H1 ;  /* 0x30000058ff2f7230 */ /* 0x000fe40000004100 */
[----:B------:R-:W-:Y:S01]  /*62e0*/  FMUL.FTZ R89, R46, R89 ;  /* 0x000000592e597220 */ /* 0x000fe20000410000 */
[-C--:B------:R-:W-:Y:S01]  /*62f0*/  FFMA.FTZ R49, R40, R43.reuse, -R49 ;  /* 0x0000002b28317223 */ /* 0x080fe20000010831 */
[----:B------:R-:W-:Y:S01]  /*6300*/  FFMA.FTZ R48, R41, R43, R48 ;  /* 0x0000002b29307223 */ /* 0x000fe20000010030 */
[-C--:B------:R-:W-:Y:S01]  /*6310*/  FFMA.FTZ R53, R46, R47.reuse, -R53 ;  /* 0x0000002f2e357223 */ /* 0x080fe20000010835 */
[----:B------:R-:W-:Y:S01]  /*6320*/  FFMA.FTZ R42, R42, R47, R89 ;  /* 0x0000002f2a2a7223 */ /* 0x000fe20000010059 */
[----:B------:R-:W-:Y:S02]  /*6330*/  F2FP.F16.F32.PACK_AB R41, R51, R54 ;  /* 0x000000363329723e */ /* 0x000fe400000000ff */
[----:B------:R-:W-:-:S02]  /*6340*/  F2FP.F16.F32.PACK_AB R43, R55, R56 ;  /* 0x00000038372b723e */ /* 0x000fc400000000ff */
[----:B------:R-:W-:Y:S02]  /*6350*/  F2FP.F16.F32.PACK_AB R40, R48, R49 ;  /* 0x000000313028723e */ /* 0x000fe400000000ff */
[----:B------:R-:W-:-:S07]  /*6360*/  F2FP.F16.F32.PACK_AB R42, R42, R53 ;  /* 0x000000352a2a723e */ /* 0x000fce00000000ff */
.L_x_489:
[----:B------:R-:W-:Y:S05]  /*6370*/  BSYNC B1 ;  /* 0x0000000000017941 */ /* 0x000fea0003800000 */
.L_x_488:
[----:B--2---:R1:W-:Y:S01]  /*6380*/  STG.E.128 desc[UR56][R44.64+0x140], R40 ;  /* 0x000140282c007986 */ /* 0x0043e2000c101d38 */
[----:B------:R-:W-:Y:S05]  /*6390*/  BRA `(.L_x_467) ;  /* 0x0000003c00e07947 */ /* 0x000fea0003800000 */
.L_x_435:
        /* <DEDUP_REMOVED lines=20> */
[----:B------:R-:W-:Y:S01]  /*64e0*/  CS2R R62, SRZ ;  /* 0x00000000003e7805 */ /* 0x000fe2000001ff00 */
[----:B------:R-:W-:Y:S01]  /*64f0*/  IMAD.X R41, R101, 0x1, R21, P2 ;  /* 0x0000000165297824 */ /* 0x000fe200010e0615 */
[----:B------:R-:W-:Y:S02]  /*6500*/  LEA R64, P2, R40, UR4, 0x1 ;  /* 0x0000000428407c11 */ /* 0x000fe4000f8408ff */
[----:B------:R-:W-:-:S02]  /*6510*/  CS2R R60, SRZ ;  /* 0x00000000003c7805 */ /* 0x000fc4000001ff00 */
        /* <DEDUP_REMOVED lines=8> */
[----:B------:R-:W-:Y:S02]  /*65a0*/  CS2R R44, SRZ ;  /* 0x00000000002c7805 */ /* 0x000fe4000001ff00 */
[----:B------:R-:W-:Y:S02]  /*65b0*/  CS2R R58, SRZ ;  /* 0x00000000003a7805 */ /* 0x000fe4000001ff00 */
[----:B------:R-:W-:-:S05]  /*65c0*/  CS2R R56, SRZ ;  /* 0x0000000000387805 */ /* 0x000fca000001ff00 */
[----:B------:R0:W5:Y:S04]  /*65d0*/  @!P2 LDG.E.128 R48, desc[UR56][R64.64] ;  /* 0x000000384030a981 */ /* 0x000168000c1e1d00 */
[----:B------:R0:W5:Y:S01]  /*65e0*/  @!P2 LDG.E.128 R60, desc[UR56][R68.64] ;  /* 0x00000038443ca981 */ /* 0x000162000c1e1d00 */
[----:B------:R-:W-:Y:S02]  /*65f0*/  ISETP.GE.AND P2, PT, R0, R117, PT ;  /* 0x000000750000720c */ /* 0x000fe40003f46270 */
[----:B------:R-:W-:Y:S02]  /*6600*/  CS2R R42, SRZ ;  /* 0x00000000002a7805 */ /* 0x000fe4000001ff00 */
[----:B------:R-:W-:Y:S02]  /*6610*/  CS2R R40, SRZ ;  /* 0x0000000000287805 */ /* 0x000fe4000001ff00 */
[----:B------:R-:W-:-:S02]  /*6620*/  CS2R R54, SRZ ;  /* 0x0000000000367805 */ /* 0x000fc4000001ff00 */
[----:B------:R-:W-:-:S05]  /*6630*/  CS2R R52, SRZ ;  /* 0x0000000000347805 */ /* 0x000fca000001ff00 */
[----:B------:R0:W5:Y:S04]  /*6640*/  @!P2 LDG.E.128 R44, desc[UR56][R64.64+0x40] ;  /* 0x00004038402ca981 */ /* 0x000168000c1e1d00 */
[----:B------:R0:W5:Y:S01]  /*6650*/  @!P2 LDG.E.128 R56, desc[UR56][R68.64+0x40] ;  /* 0x000040384438a981 */ /* 0x000162000c1e1d00 */
[----:B------:R-:W-:-:S13]  /*6660*/  ISETP.GE.AND P2, PT, R3, R117, PT ;  /* 0x000000750300720c */ /* 0x000fda0003f46270 */
[----:B------:R0:W5:Y:S04]  /*6670*/  @!P2 LDG.E.128 R40, desc[UR56][R64.64+0x80] ;  /* 0x000080384028a981 */ /* 0x000168000c1e1d00 */
[----:B------:R0:W5:Y:S02]  /*6680*/  @!P2 LDG.E.128 R52, desc[UR56][R68.64+0x80] ;  /* 0x000080384434a981 */ /* 0x000164000c1e1d00 */
.L_x_491:
[----:B------:R-:W-:Y:S05]  /*6690*/  BSYNC B1 ;  /* 0x0000000000017941 */ /* 0x000fea0003800000 */
.L_x_490:
[----:B------:R-:W-:Y:S01]  /*66a0*/  ISETP.GE.AND P3, PT, R207, R100, PT ;  /* 0x00000064cf00720c */ /* 0x000fe20003f66270 */
[----:B------:R-:W-:Y:S01]  /*66b0*/  BSSY B1, `(.L_x_492) ;  /* 0x000002c000017945 */ /* 0x000fe20003800000 */
[----:B0-----:R-:W-:Y:S02]  /*66c0*/  CS2R R64, SRZ ;  /* 0x0000000000407805 */ /* 0x001fe4000001ff00 */
        /* <DEDUP_REMOVED lines=16> */
[----:B------:R-:W-:Y:S02]  /*67d0*/  CS2R R86, SRZ ;  /* 0x0000000000567805 */ /* 0x000fe4000001ff00 */
[----:B------:R-:W-:-:S02]  /*67e0*/  IADD3 R64, P2, P5, R104, R88, R14 ;  /* 0x0000005868407210 */ /* 0x000fc40007d5e00e */
[----:B------:R-:W-:Y:S02]  /*67f0*/  CS2R R84, SRZ ;  /* 0x0000000000547805 */ /* 0x000fe4000001ff00 */
[----:B------:R-:W-:Y:S02]  /*6800*/  IADD3.X R65, R27, R102, R12, P2, P5 ;  /* 0x000000661b417210 */ /* 0x000fe400017ea40c */
[----:B------:R-:W-:-:S04]  /*6810*/  LEA R88, P2, R90, UR4, 0x1 ;  /* 0x000000045a587c11 */ /* 0x000fc8000f8408ff */
[----:B------:R-:W-:Y:S01]  /*6820*/  LEA.HI.X R89, R90, UR5, R101, 0x1, P2 ;  /* 0x000000055a597c11 */ /* 0x000fe200090f0c65 */
[----:B------:R-:W-:Y:S02]  /*6830*/  ULDC.64 UR4, c[0x0][0x400] ;  /* 0x0001000000047ab9 */ /* 0x000fe40000000a00 */
        /* <DEDUP_REMOVED lines=19> */
.L_x_493:
[----:B------:R-:W-:Y:S05]  /*6970*/  BSYNC B1 ;  /* 0x0000000000017941 */ /* 0x000fea0003800000 */
.L_x_492:
[----:B0----5:R-:W-:Y:S01]  /*6980*/  IMAD.MOV.U32 R89, RZ, RZ, R42 ;  /* 0x000000ffff597224 */ /* 0x021fe200078e002a */
[----:B------:R-:W-:Y:S01]  /*6990*/  MOV R88, R43 ;  /* 0x0000002b00587202 */ /* 0x000fe20000000f00 */
[----:B------:R-:W-:Y:S01]  /*69a0*/  IMAD.MOV.U32 R91, RZ, RZ, R40 ;  /* 0x000000ffff5b7224 */ /* 0x000fe200078e0028 */
[----:B------:R-:W-:Y:S01]  /*69b0*/  UISETP.NE.AND UP0, UPT, UR58, 0x3, UPT ;  /* 0x000000033a00788c */ /* 0x000fe2000bf05270 */
[----:B------:R-:W-:Y:S01]  /*69c0*/  IMAD.MOV.U32 R90, RZ, RZ, R41 ;  /* 0x000000ffff5a7224 */ /* 0x000fe200078e0029 */
[----:B------:R-:W-:Y:S01]  /*69d0*/  PRMT R172, R89, 0x5410, R88 ;  /* 0x0000541059ac7816 */ /* 0x000fe20000000058 */
[----:B------:R-:W-:Y:S01]  /*69e0*/  IMAD.MOV.U32 R89, RZ, RZ, R46 ;  /* 0x000000ffff597224 */ /* 0x000fe200078e002e */
[----:B------:R-:W-:Y:S02]  /*69f0*/  MOV R88, R47 ;  /* 0x0000002f00587202 */ /* 0x000fe40000000f00 */
[----:B------:R-:W-:Y:S01]  /*6a00*/  PRMT R173, R91, 0x5410, R90 ;  /* 0x000054105bad7816 */ /* 0x000fe2000000005a */
[----:B------:R-:W-:Y:S01]  /*6a10*/  IMAD.MOV.U32 R91, RZ, RZ, R44 ;  /* 0x000000ffff5b7224 */ /* 0x000fe200078e002c */
[----:B------:R-:W-:Y:S01]  /*6a20*/  PRMT R176, R89, 0x7610, R176 ;  /* 0x0000761059b07816 */ /* 0x000fe200000000b0 */
[----:B------:R-:W-:Y:S01]  /*6a30*/  IMAD.MOV.U32 R89, RZ, RZ, R50 ;  /* 0x000000ffff597224 */ /* 0x000fe200078e0032 */
[----:B------:R-:W-:Y:S01]  /*6a40*/  PRMT R178, R88, 0x7610, R178 ;  /* 0x0000761058b27816 */ /* 0x000fe200000000b2 */
[----:B------:R-:W-:Y:S01]  /*6a50*/  IMAD.MOV.U32 R88, RZ, RZ, R45 ;  /* 0x000000ffff587224 */ /* 0x000fe200078e002d */
[----:B------:R-:W-:-:S02]  /*6a60*/  MOV R90, R51 ;  /* 0x00000033005a7202 */ /* 0x000fc40000000f00 */
[----:B------:R-:W-:Y:S02]  /*6a70*/  PRMT R177, R91, 0x7610, R177 ;  /* 0x000076105bb17816 */ /* 0x000fe400000000b1 */
        /* <DEDUP_REMOVED lines=18> */
[----:B------:R-:W-:-:S03]  /*6ba0*/  IMAD.MOV.U32 R88, RZ, RZ, R57 ;  /* 0x000000ffff587224 */ /* 0x000fc600078e0039 */
[----:B------:R-:W-:Y:S02]  /*6bb0*/  PRMT R177, R177, 0x5410, R89 ;  /* 0x00005410b1b17816 */ /* 0x000fe40000000059 */
[----:B------:R-:W-:Y:S01]  /*6bc0*/  PRMT R181, R88, 0x7610, R181 ;  /* 0x0000761058b57816 */ /* 0x000fe200000000b5 */
[----:B------:R-:W-:Y:S01]  /*6bd0*/  IMAD.MOV.U32 R88, RZ, RZ, R62 ;  /* 0x000000ffff587224 */ /* 0x000fe200078e003e */
[----:B------:R-:W-:-:S04]  /*6be0*/  MOV R89, R63 ;  /* 0x0000003f00597202 */ /* 0x000fc80000000f00 */
        /* <DEDUP_REMOVED lines=45> */
[----:B------:R-:W-:-:S05]  /*6ec0*/  IMAD.MOV.U32 R88, RZ, RZ, R85 ;  /* 0x000000ffff587224 */ /* 0x000fca00078e0055 */
[----:B------:R-:W-:Y:S01]  /*6ed0*/  PRMT R171, R171, 0x5410, R88 ;  /* 0x00005410abab7816 */ /* 0x000fe20000000058 */
[----:B------:R-:W-:Y:S06]  /*6ee0*/  @!P2 BRA `(.L_x_494) ;  /* 0x000000000004a947 */ /* 0x000fec0003800000 */
[----:B------:R-:W-:Y:S01]  /*6ef0*/  BPT.TRAP 0x1 ;  /* 0x000000040000795c */ /* 0x000fe20000300000 */
.L_x_494:
[----:B------:R-:W-:Y:S01]  /*6f00*/  LEA R101, R16, R2, 0x3 ;  /* 0x0000000210657211 */ /* 0x000fe200078e18ff */
[----:B------:R-:W0:Y:S01]  /*6f10*/  LDC R146, c[0x0][0x2f4] ;  /* 0x0000bd00ff927b82 */ /* 0x000e220000000800 */
[----:B------:R-:W-:Y:S01]  /*6f20*/  SHF.L.U32 R102, R184, 0x1f, RZ ;  /* 0x0000001fb8667819 */ /* 0x000fe200000006ff */
[----:B------:R-:W-:Y:S01]  /*6f30*/  BSSY B1, `(.L_x_495) ;  /* 0x0000004000017945 */ /* 0x000fe20003800000 */
[----:B------:R-:W-:Y:S02]  /*6f40*/  IMAD.MOV.U32 R125, RZ, RZ, R92 ;  /* 0x000000ffff7d7224 */ /* 0x000fe400078e005c */
[----:B------:R-:W1:Y:S02]  /*6f50*/  SYNCS.PHASECHK.TRANS64.TRYWAIT P5, [R101+URZ+0x34890], R102 ;  /* 0x03489066650075a7 */ /* 0x000e6400080a017f */
[----:B-1----:R-:W-:Y:S05]  /*6f60*/  @!P5 BRA `(.L_x_496) ;  /* 0x000001a400e4d947 */ /* 0x002fea0003800000 */
.L_x_796:
[----:B------:R-:W-:Y:S05]  /*6f70*/  BSYNC B1 ;  /* 0x0000000000017941 */ /* 0x000fea0003800000 */
.L_x_495:
[----:B------:R-:W2:Y:S01]  /*6f80*/  LDC.64 R126, c[0x0][0x300] ;  /* 0x0000c000ff7e7b82 */ /* 0x000ea20000000a00 */
[----:B------:R-:W-:Y:S01]  /*6f90*/  BSSY B1, `(.L_x_497) ;  /* 0x0000187000017945 */ /* 0x000fe20003800000 */
[----:B0-----:R-:W-:-:S03]  /*6fa0*/  IMAD.IADD R148, R146, 0x1, -R122 ;  /* 0x0000000192947824 */ /* 0x001fc600078e0a7a */
[----:B------:R-:W-:Y:S05]  /*6fb0*/  @P4 BRA `(.L_x_498) ;  /* 0x0000001800104947 */ /* 0x000fea0003800000 */
[----:B------:R-:W-:Y:S01]  /*6fc0*/  ISETP.NE.AND P4, PT, R34, RZ, PT ;  /* 0x000000ff2200720c */ /* 0x000fe20003f85270 */
[-C--:B--2---:R-:W-:Y:S01]  /*6fd0*/  IMAD R153, R144, R126.reuse, RZ ;  /* 0x0000007e90997224 */ /* 0x084fe200078e02ff */
[----:B------:R-:W-:Y:S01]  /*6fe0*/  BSSY B2, `(.L_x_499) ;  /* 0x0000082000027945 */ /* 0x000fe20003800000 */
[----:B------:R-:W-:-:S04]  /*6ff0*/  IMAD.WIDE.U32 R128, R17, R126, R124 ;  /* 0x0000007e11807225 */ /* 0x000fc800078e007c */
[----:B------:R-:W-:-:S04]  /*7000*/  IMAD R153, R17, R127, R153 ;  /* 0x0000007f11997224 */ /* 0x000fc800078e0299 */
[----:B------:R-:W-:Y:S02]  /*7010*/  IMAD.IADD R153, R153, 0x1, R129 ;  /* 0x0000000199997824 */ /* 0x000fe400078e0281 */
[----:B------:R-:W-:Y:S05]  /*7020*/  @!P4 BRA `(.L_x_500) ;  /* 0x0000000400f4c947 */ /* 0x000fea0003800000 */
[----:B------:R-:W-:Y:S01]  /*7030*/  SEL R88, R122, R148, !P0 ;  /* 0x000000947a587207 */ /* 0x000fe20004000000 */
[----:B------:R-:W-:Y:S01]  /*7040*/  BSSY B3, `(.L_x_501) ;  /* 0x000006f000037945 */ /* 0x000fe20003800000 */
[----:B------:R-:W-:Y:S02]  /*7050*/  ISETP.GE.AND P4, PT, R18, R117, PT ;  /* 0x000000751200720c */ /* 0x000fe40003f86270 */
[----:B------:R-:W-:-:S04]  /*7060*/  SHF.R.S32.HI R89, RZ, 0x1f, R88 ;  /* 0x0000001fff597819 */ /* 0x000fc80000011458 */
[----:B------:R-:W-:-:S04]  /*7070*/  LEA.HI R89, R89, R88, RZ, 0x4 ;  /* 0x0000005859597211 */ /* 0x000fc800078f20ff */
[----:B------:R-:W-:-:S04]  /*7080*/  LEA.HI.SX32 R160, R89, R28, 0x1c ;  /* 0x0000001c59a07211 */ /* 0x000fc800078fe2ff */
[----:B------:R-:W-:-:S04]  /*7090*/  SHF.R.S32.HI R88, RZ, 0x1f, R160 ;  /* 0x0000001fff587819 */ /* 0x000fc800000114a0 */
[----:B------:R-:W-:Y:S02]  /*70a0*/  LEA.HI R88, R88, R160, RZ, 0x3 ;  /* 0x000000a058587211 */ /* 0x000fe400078f18ff */
[----:B------:R-:W-:-:S03]  /*70b0*/  SHF.L.U32 R160, R160, 0x3, RZ ;  /* 0x00000003a0a07819 */ /* 0x000fc600000006ff */
[----:B------:R-:W-:Y:S01]  /*70c0*/  IMAD.SHL.U32 R88, R88, 0x400, RZ ;  /* 0x0000040058587824 */ /* 0x000fe200078e00ff */
[----:B------:R-:W-:-:S04]  /*70d0*/  LOP3.LUT R89, R191, 0x38, R160, 0xf8, !PT ;  /* 0x00000038bf597812 */ /* 0x000fc800078ef8a0 */
[----:B------:R-:W-:Y:S02]  /*70e0*/  LOP3.LUT R88, R88, 0x7fffe000, RZ, 0xc0, !PT ;  /* 0x7fffe00058587812 */ /* 0x000fe400078ec0ff */
[----:B------:R-:W-:-:S03]  /*70f0*/  LOP3.LUT R89, R89, R193, RZ, 0x3c, !PT ;  /* 0x000000c159597212 */ /* 0x000fc600078e3cff */
[----:B------:R-:W-:-:S04]  /*7100*/  IMAD R88, R192, 0x200, R88 ;  /* 0x00000200c0587824 */ /* 0x000fc800078e0258 */
[----:B------:R-:W-:-:S04]  /*7110*/  IMAD.IADD R88, R88, 0x1, R89 ;  /* 0x0000000158587824 */ /* 0x000fc800078e0259 */
[C---:B------:R-:W-:Y:S02]  /*7120*/  IMAD R92, R16.reuse, 0x6000, R88 ;  /* 0x00006000105c7824 */ /* 0x040fe400078e0258 */
[----:B------:R-:W-:-:S03]  /*7130*/  IMAD R88, R16, 0x6000, R142 ;  /* 0x0000600010587824 */ /* 0x000fc600078e028e */
[----:B------:R-:W-:Y:S01]  /*7140*/  LEA R92, R92, R2, 0x1 ;  /* 0x000000025c5c7211 */ /* 0x000fe200078e08ff */
[----:B------:R-:W-:-:S05]  /*7150*/  IMAD R88, R88, 0x2, R2 ;  /* 0x0000000258587824 */ /* 0x000fca00078e0202 */
[----:B------:R-:W0:Y:S04]  /*7160*/  LDS.128 R92, [R92+0x1c400] ;  /* 0x01c400005c5c7984 */ /* 0x000e280000000c00 */
[----:B------:R-:W2:Y:S01]  /*7170*/  LDS.128 R88, [R88+0x1c400] ;  /* 0x01c4000058587984 */ /* 0x000ea20000000c00 */
[----:B------:R-:W-:Y:S05]  /*7180*/  @P4 BRA `(.L_x_502) ;  /* 0x0000000400684947 */ /* 0x000fea0003800000 */
[----:B0-----:R-:W-:Y:S01]  /*7190*/  IMAD.MOV.U32 R163, RZ, RZ, R93 ;  /* 0x000000ffffa37224 */ /* 0x001fe200078e005d */
[----:B------:R-:W-:Y:S01]  /*71a0*/  SHF.R.U64 R48, R48, 0x10, R49 ;  /* 0x0000001030307819 */ /* 0x000fe20000001231 */
[----:B--2---:R-:W-:Y:S01]  /*71b0*/  IMAD.MOV.U32 R162, RZ, RZ, R89 ;  /* 0x000000ffffa27224 */ /* 0x004fe200078e0059 */
[----:B------:R-:W-:Y:S01]  /*71c0*/  SHF.R.U32.HI R49, RZ, 0x10, R49 ;  /* 0x00000010ff317819 */ /* 0x000fe20000011631 */
[----:B------:R-:W-:Y:S01]  /*71d0*/  HADD2.F32 R161, -RZ, R161.H0_H0 ;  /* 0x200000a1ffa17230 */ /* 0x000fe20000004100 */
[----:B------:R-:W-:Y:S01]  /*71e0*/  SHF.R.U64 R50, R50, 0x10, R51 ;  /* 0x0000001032327819 */ /* 0x000fe20000001233 */
[----:B------:R-:W-:Y:S02]  /*71f0*/  HADD2.F32 R89, -RZ, R163.H0_H0 ;  /* 0x200000a3ff597230 */ /* 0x000fe40000004100 */
[----:B------:R-:W-:Y:S02]  /*7200*/  HADD2.F32 R165, -RZ, R162.H0_H0 ;  /* 0x200000a2ffa57230 */ /* 0x000fe40000004100 */
[----:B------:R-:W-:-:S02]  /*7210*/  HADD2.F32 R164, -RZ, R164.H0_H0 ;  /* 0x200000a4ffa47230 */ /* 0x000fc40000004100 */
[-C--:B------:R-:W-:Y:S01]  /*7220*/  FMUL.FTZ R93, R89, R161.reuse ;  /* 0x000000a1595d7220 */ /* 0x080fe20000410000 */
[----:B------:R-:W-:Y:S02]  /*7230*/  HADD2.F32 R49, -RZ, R49.H0_H0 ;  /* 0x20000031ff317230 */ /* 0x000fe40000004100 */
[C---:B------:R-:W-:Y:S01]  /*7240*/  FMUL.FTZ R161, R165.reuse, R161 ;  /* 0x000000a1a5a17220 */ /* 0x040fe20000410000 */
[----:B------:R-:W-:Y:S02]  /*7250*/  HADD2.F32 R50, -RZ, R50.H0_H0 ;  /* 0x20000032ff327230 */ /* 0x000fe40000004100 */
[-C--:B------:R-:W-:Y:S01]  /*7260*/  FFMA.FTZ R93, R165, R164.reuse, -R93 ;  /* 0x000000a4a55d7223 */ /* 0x080fe2000001085d */
[----:B------:R-:W-:Y:S01]  /*7270*/  FFMA.FTZ R89, R89, R164, R161 ;  /* 0x000000a459597223 */ /* 0x000fe200000100a1 */
[--C-:B------:R-:W-:Y:S02]  /*7280*/  SHF.R.U32.HI R164, RZ, 0x10, R61.reuse ;  /* 0x00000010ffa47819 */ /* 0x100fe4000001163d */
[----:B------:R-:W-:Y:S01]  /*7290*/  SHF.R.U64 R161, R60, 0x10, R61 ;  /* 0x000000103ca17819 */ /* 0x000fe2000000123d */
[----:B------:R-:W-:-:S02]  /*72a0*/  HADD2.F32 R60, -RZ, R163.H1_H1 ;  /* 0x300000a3ff3c7230 */ /* 0x000fc40000004100 */
[----:B------:R-:W-:Y:S02]  /*72b0*/  HADD2.F32 R164, -RZ, R164.H0_H0 ;  /* 0x200000a4ffa47230 */ /* 0x000fe40000004100 */
[----:B------:R-:W-:Y:S02]  /*72c0*/  HADD2.F32 R61, -RZ, R162.H1_H1 ;  /* 0x300000a2ff3d7230 */ /* 0x000fe40000004100 */
[----:B------:R-:W-:Y:S02]  /*72d0*/  HADD2.F32 R161, -RZ, R161.H0_H0 ;  /* 0x200000a1ffa17230 */ /* 0x000fe40000004100 */
[-C--:B------:R-:W-:Y:S01]  /*72e0*/  FMUL.FTZ R162, R60, R164.reuse ;  /* 0x000000a43ca27220 */ /* 0x080fe20000410000 */
[----:B------:R-:W-:-:S03]  /*72f0*/  FMUL.FTZ R164, R61, R164 ;  /* 0x000000a43da47220 */ /* 0x000fc60000410000 */
[-C--:B------:R-:W-:Y:S01]  /*7300*/  FFMA.FTZ R61, R61, R49.reuse, -R162 ;  /* 0x000000313d3d7223 */ /* 0x080fe200000108a2 */
[----:B------:R-:W-:Y:S02]  /*7310*/  HADD2.F32 R162, -RZ, R180.H0_H0 ;  /* 0x200000b4ffa27230 */ /* 0x000fe40000004100 */
[----:B------:R-:W-:Y:S01]  /*7320*/  FFMA.FTZ R49, R60, R49, R164 ;  /* 0x000000313c317223 */ /* 0x000fe200000100a4 */
[----:B------:R-:W-:Y:S02]  /*7330*/  IMAD.MOV.U32 R60, RZ, RZ, R91 ;  /* 0x000000ffff3c7224 */ /* 0x000fe400078e005b */
[----:B------:R-:W-:Y:S01]  /*7340*/  HADD2.F32 R164, -RZ, R182.H0_H0 ;  /* 0x200000b6ffa47230 */ /* 0x000fe20000004100 */
[----:B------:R-:W-:Y:S01]  /*7350*/  F2FP.F16.F32.PACK_AB R61, R61, R93 ;  /* 0x0000005d3d3d723e */ /* 0x000fe200000000ff */
[----:B------:R-:W-:Y:S01]  /*7360*/  HADD2.F32 R91, -RZ, R95.H0_H0 ;  /* 0x2000005fff5b7230 */ /* 0x000fe20000004100 */
[----:B------:R-:W-:Y:S01]  /*7370*/  F2FP.F16.F32.PACK_AB R49, R49, R89 ;  /* 0x000000593131723e */ /* 0x000fe200000000ff */
[----:B------:R-:W-:-:S02]  /*7380*/  HADD2.F32 R163, -RZ, R60.H0_H0 ;  /* 0x2000003cffa37230 */ /* 0x000fc40000004100 */
[----:B------:R-:W-:Y:S02]  /*7390*/  HADD2.F32 R60, -RZ, R60.H1_H1 ;  /* 0x3000003cff3c7230 */ /* 0x000fe40000004100 */
[----:B------:R-:W-:Y:S01]  /*73a0*/  FMUL.FTZ R165, R91, R164 ;  /* 0x000000a45ba57220 */ /* 0x000fe20000410000 */
[----:B------:R-:W-:Y:S02]  /*73b0*/  IMAD.MOV.U32 R89, RZ, RZ, R61 ;  /* 0x000000ffff597224 */ /* 0x000fe400078e003d */
[----:B------:R-:W-:Y:S02]  /*73c0*/  IMAD.MOV.U32 R93, RZ, RZ, R49 ;  /* 0x000000ffff5d7224 */ /* 0x000fe400078e0031 */
[C---:B------:R-:W-:Y:S01]  /*73d0*/  FFMA.FTZ R165, R163.reuse, R162, -R165 ;  /* 0x000000a2a3a57223 */ /* 0x040fe200000108a5 */
[----:B------:R-:W-:Y:S01]  /*73e0*/  FMUL.FTZ R163, R163, R164 ;  /* 0x000000a4a3a37220 */ /* 0x000fe20000410000 */
[----:B------:R-:W-:-:S03]  /*73f0*/  HADD2.F32 R164, -RZ, R182.H1_H1 ;  /* 0x300000b6ffa47230 */ /* 0x000fc60000004100 */
[----:B------:R-:W-:Y:S01]  /*7400*/  FFMA.FTZ R163, R91, R162, R163 ;  /* 0x000000a25ba37223 */ /* 0x000fe200000100a3 */
[----:B------:R-:W-:Y:S02]  /*7410*/  SHF.R.U32.HI R91, RZ, 0x10, R51 ;  /* 0x00000010ff5b7819 */ /* 0x000fe40000011633 */
[--C-:B------:R-:W-:Y:S01]  /*7420*/  SHF.R.U64 R51, R62, 0x10, R63.reuse ;  /* 0x000000103e337819 */ /* 0x100fe2000000123f */
[----:B------:R-:W-:Y:S01]  /*7430*/  HADD2.F32 R62, -RZ, R95.H1_H1 ;  /* 0x3000005fff3e7230 */ /* 0x000fe20000004100 */
[----:B------:R-:W-:Y:S01]  /*7440*/  SHF.R.U32.HI R63, RZ, 0x10, R63 ;  /* 0x00000010ff3f7819 */ /* 0x000fe2000001163f */
[----:B------:R-:W-:Y:S02]  /*7450*/  HADD2.F32 R95, -RZ, R91.H0_H0 ;  /* 0x2000005bff5f7230 */ /* 0x000fe40000004100 */
[----:B------:R-:W-:Y:S02]  /*7460*/  HADD2.F32 R51, -RZ, R51.H0_H0 ;  /* 0x20000033ff337230 */ /* 0x000fe40000004100 */
[----:B------:R-:W-:-:S05]  /*7470*/  HADD2.F32 R63, -RZ, R63.H0_H0 ;  /* 0x2000003fff3f7230 */ /* 0x000fca0000004100 */
[----:B------:R-:W-:-:S04]  /*7480*/  FMUL.FTZ R91, R62, R63 ;  /* 0x0000003f3e5b7220 */ /* 0x000fc80000410000 */
[C---:B------:R-:W-:Y:S01]  /*7490*/  FFMA.FTZ R91, R60.reuse, R95, -R91 ;  /* 0x0000005f3c5b7223 */ /* 0x040fe2000001085b */
[----:B------:R-:W-:Y:S01]  /*74a0*/  FMUL.FTZ R60, R60, R63 ;  /* 0x0000003f3c3c7220 */ /* 0x000fe20000410000 */
[----:B------:R-:W-:-:S03]  /*74b0*/  HADD2.F32 R63, -RZ, R180.H1_H1 ;  /* 0x300000b4ff3f7230 */ /* 0x000fc60000004100 */
[----:B------:R-:W-:Y:S01]  /*74c0*/  FFMA.FTZ R60, R62, R95, R60 ;  /* 0x0000005f3e3c7223 */ /* 0x000fe2000001003c */
[----:B------:R-:W-:Y:S01]  /*74d0*/  HADD2.F32 R62, -RZ, R92.H0_H0 ;  /* 0x2000005cff3e7230 */ /* 0x000fe20000004100 */
[----:B------:R-:W-:Y:S01]  /*74e0*/  F2FP.F16.F32.PACK_AB R91, R91, R165 ;  /* 0x000000a55b5b723e */ /* 0x000fe200000000ff */
[--C-:B------:R-:W-:Y:S02]  /*74f0*/  HADD2.F32 R95, -RZ, R88.reuse.H0_H0 ;  /* 0x20000058ff5f7230 */ /* 0x100fe40000004100 */
[----:B------:R-:W-:Y:S02]  /*7500*/  HADD2.F32 R88, -RZ, R88.H1_H1 ;  /* 0x30000058ff587230 */ /* 0x000fe40000004100 */
[-C--:B------:R-:W-:Y:S01]  /*7510*/  FMUL.FTZ R162, R62, R164.reuse ;  /* 0x000000a43ea27220 */ /* 0x080fe20000410000 */
[----:B------:R-:W-:Y:S01]  /*7520*/  F2FP.F16.F32.PACK_AB R60, R60, R163 ;  /* 0x000000a33c3c723e */ /* 0x000fe200000000ff */
[C---:B------:R-:W-:Y:S02]  /*7530*/  FMUL.FTZ R164, R95.reuse, R164 ;  /* 0x000000a45fa47220 */ /* 0x040fe40000410000 */
[----:B------:R-:W-:-:S02]  /*7540*/  FFMA.FTZ R162, R95, R63, -R162 ;  /* 0x0000003f5fa27223 */ /* 0x000fc400000108a2 */
[----:B------:R-:W-:Y:S01]  /*7550*/  FFMA.FTZ R164, R62, R63, R164 ;  /* 0x0000003f3ea47223 */ /* 0x000fe200000100a4 */
[----:B------:R-:W-:Y:S02]  /*7560*/  HADD2.F32 R62, -RZ, R92.H1_H1 ;  /* 0x3000005cff3e7230 */ /* 0x000fe40000004100 */
[----:B------:R-:W-:Y:S02]  /*7570*/  HADD2.F32 R63, -RZ, R48.H0_H0 ;  /* 0x20000030ff3f7230 */ /* 0x000fe40000004100 */
[--C-:B------:R-:W-:Y:S02]  /*7580*/  HADD2.F32 R92, -RZ, R90.reuse.H0_H0 ;  /* 0x2000005aff5c7230 */ /* 0x100fe40000004100 */
[-C--:B------:R-:W-:Y:S01]  /*7590*/  FMUL.FTZ R48, R62, R161.reuse ;  /* 0x000000a13e307220 */ /* 0x080fe20000410000 */
[C---:B------:R-:W-:Y:S01]  /*75a0*/  FMUL.FTZ R161, R88.reuse, R161 ;  /* 0x000000a158a17220 */ /* 0x040fe20000410000 */
[----:B------:R-:W-:Y:S02]  /*75b0*/  HADD2.F32 R90, -RZ, R90.H1_H1 ;  /* 0x3000005aff5a7230 */ /* 0x000fe40000004100 */
[-C--:B------:R-:W-:Y:S01]  /*75c0*/  FFMA.FTZ R48, R88, R63.reuse, -R48 ;  /* 0x0000003f58307223 */ /* 0x080fe20000010830 */
[----:B------:R-:W-:Y:S01]  /*75d0*/  FFMA.FTZ R62, R62, R63, R161 ;  /* 0x0000003f3e3e7223 */ /* 0x000fe200000100a1 */
[----:B------:R-:W-:-:S02]  /*75e0*/  HADD2.F32 R161, -RZ, R181.H1_H1 ;  /* 0x300000b5ffa17230 */ /* 0x000fc40000004100 */
[--C-:B------:R-:W-:Y:S01]  /*75f0*/  HADD2.F32 R63, -RZ, R94.reuse.H0_H0 ;  /* 0x2000005eff3f7230 */ /* 0x100fe20000004100 */
[----:B------:R-:W-:Y:S01]  /*7600*/  F2FP.F16.F32.PACK_AB R48, R48, R162 ;  /* 0x000000a23030723e */ /* 0x000fe200000000ff */
[----:B------:R-:W-:Y:S01]  /*7610*/  HADD2.F32 R88, -RZ, R179.H1_H1 ;  /* 0x300000b3ff587230 */ /* 0x000fe20000004100 */
[----:B------:R-:W-:Y:S01]  /*7620*/  F2FP.F16.F32.PACK_AB R62, R62, R164 ;  /* 0x000000a43e3e723e */ /* 0x000fe200000000ff */
[----:B------:R-:W-:Y:S02]  /*7630*/  HADD2.F32 R94, -RZ, R94.H1_H1 ;  /* 0x3000005eff5e7230 */ /* 0x000fe40000004100 */
[-C--:B------:R-:W-:Y:S01]  /*7640*/  FMUL.FTZ R95, R63, R161.reuse ;  /* 0x000000a13f5f7220 */ /* 0x080fe20000410000 */
[----:B------:R-:W-:-:S03]  /*7650*/  FMUL.FTZ R161, R92, R161 ;  /* 0x000000a15ca17220 */ /* 0x000fc60000410000 */
[-C--:B------:R-:W-:Y:S01]  /*7660*/  FFMA.FTZ R95, R92, R88.reuse, -R95 ;  /* 0x000000585c5f7223 */ /* 0x080fe2000001085f */
[----:B------:R-:W-:Y:S01]  /*7670*/  FFMA.FTZ R161, R63, R88, R161 ;  /* 0x000000583fa17223 */ /* 0x000fe200000100a1 */
[-C--:B------:R-:W-:Y:S01]  /*7680*/  FMUL.FTZ R63, R94, R51.reuse ;  /* 0x000000335e3f7220 */ /* 0x080fe20000410000 */
[C---:B------:R-:W-:Y:S01]  /*7690*/  FMUL.FTZ R51, R90.reuse, R51 ;  /* 0x000000335a337220 */ /* 0x040fe20000410000 */
[----:B------:R-:W-:Y:S01]  /*76a0*/  MOV R88, R48 ;  /* 0x0000003000587202 */ /* 0x000fe20000000f00 */
[----:B------:R-:W-:Y:S02]  /*76b0*/  IMAD.MOV.U32 R92, RZ, RZ, R62 ;  /* 0x000000ffff5c7224 */ /* 0x000fe400078e003e */
[-C--:B------:R-:W-:Y:S01]  /*76c0*/  FFMA.FTZ R63, R90, R50.reuse, -R63 ;  /* 0x000000325a3f7223 */ /* 0x080fe2000001083f */
[----:B------:R-:W-:-:S04]  /*76d0*/  FFMA.FTZ R51, R94, R50, R51 ;  /* 0x000000325e337223 */ /* 0x000fc80000010033 */
[----:B------:R-:W-:Y:S01]  /*76e0*/  F2FP.F16.F32.PACK_AB R63, R63, R95 ;  /* 0x0000005f3f3f723e */ /* 0x000fe200000000ff */
[----:B------:R-:W-:Y:S01]  /*76f0*/  IMAD.MOV.U32 R95, RZ, RZ, R60 ;  /* 0x000000ffff5f7224 */ /* 0x000fe200078e003c */
[----:B------:R-:W-:Y:S02]  /*7700*/  F2FP.F16.F32.PACK_AB R51, R51, R161 ;  /* 0x000000a13333723e */ /* 0x000fe400000000ff */
[----:B------:R-:W-:-:S03]  /*7710*/  MOV R90, R63 ;  /* 0x0000003f005a7202 */ /* 0x000fc60000000f00 */
[----:B------:R-:W-:-:S07]  /*7720*/  IMAD.MOV.U32 R94, RZ, RZ, R51 ;  /* 0x000000ffff5e7224 */ /* 0x000fce00078e0033 */
.L_x_502:
[----:B------:R-:W-:Y:S05]  /*7730*/  BSYNC B3 ;  /* 0x0000000000037941 */ /* 0x000fea0003800000 */
.L_x_501:
[----:B------:R-:W-:-:S13]  /*7740*/  ISETP.GE.AND P4, PT, R160, R146, PT ;  /* 0x00000092a000720c */ /* 0x000fda0003f86270 */
[--C-:B------:R-:W-:Y:S02]  /*7750*/  @!P4 SHF.R.S32.HI R51, RZ, 0x1f, R160.reuse ;  /* 0x0000001fff33c819 */ /* 0x100fe400000114a0 */
[----:B------:R-:W-:-:S04]  /*7760*/  @!P4 IADD3 R160, P5, P6, R114, R128, R160 ;  /* 0x0000008072a0c210 */ /* 0x000fc80007ebe0a0 */
[----:B------:R-:W-:Y:S02]  /*7770*/  @!P4 IADD3.X R51, R6, R153, R51, P5, P6 ;  /* 0x000000990633c210 */ /* 0x000fe40002fec433 */
[----:B------:R-:W-:-:S04]  /*7780*/  IADD3 R49, P5, P6, R114, R128, R29 ;  /* 0x0000008072317210 */ /* 0x000fc80007ebe01d */
[----:B------:R-:W-:Y:S02]  /*7790*/  IADD3.X R50, R6, R153, R35, P5, P6 ;  /* 0x0000009906327210 */ /* 0x000fe40002fec423 */
[----:B------:R-:W-:-:S04]  /*77a0*/  LEA R48, P5, R49, R120, 0x1 ;  /* 0x0000007831307211 */ /* 0x000fc800078a08ff */
[----:B------:R-:W-:Y:S02]  /*77b0*/  LEA.HI.X R49, R49, R121, R50, 0x1, P5 ;  /* 0x0000007931317211 */ /* 0x000fe400028f0c32 */
[----:B------:R-:W-:-:S03]  /*77c0*/  @!P4 LEA R50, P5, R160, R120, 0x1 ;  /* 0x00000078a032c211 */ /* 0x000fc600078a08ff */
[----:B--2---:R2:W-:Y:S01]  /*77d0*/  STG.E.128 desc[UR56][R48.64], R88 ;  /* 0x0000005830007986 */ /* 0x0045e2000c101d38 */
[----:B------:R-:W-:-:S05]  /*77e0*/  @!P4 LEA.HI.X R51, R160, R121, R51, 0x1, P5 ;  /* 0x00000079a033c211 */ /* 0x000fca00028f0c33 */
[----:B0-----:R2:W-:Y:S04]  /*77f0*/  @!P4 STG.E.128 desc[UR56][R50.64], R92 ;  /* 0x0000005c3200c986 */ /* 0x0015e8000c101d38 */
.L_x_500:
[----:B------:R-:W-:Y:S05]  /*7800*/  BSYNC B2 ;  /* 0x0000000000027941 */ /* 0x000fea0003800000 */
.L_x_499:
[----:B------:R-:W-:Y:S01]  /*7810*/  ISETP.NE.AND P4, PT, R38, RZ, PT ;  /* 0x000000ff2600720c */ /* 0x000fe20003f85270 */
[----:B------:R-:W-:-:S12]  /*7820*/  BSSY B2, `(.L_x_503) ;  /* 0x000007f000027945 */ /* 0x000fd80003800000 */
[----:B------:R-:W-:Y:S05]  /*7830*/  @!P4 BRA `(.L_x_504) ;  /* 0x0000000400f4c947 */ /* 0x000fea0003800000 */
[----:B--2---:R-:W-:Y:S01]  /*7840*/  SEL R48, R122, R148, !P1 ;  /* 0x000000947a307207 */ /* 0x004fe20004800000 */
        /* <DEDUP_REMOVED lines=31> */
[----:B------:R-:W-:Y:S02]  /*7a40*/  HADD2.F32 R90, -RZ, R90.H1_H1 ;  /* 0x3000005aff5a7230 */ /* 0x000fe40000004100 */
[C---:B------:R-:W-:Y:S01]  /*7a50*/  FMUL.FTZ R91, R93.reuse, R91 ;  /* 0x0000005b5d5b7220 */ /* 0x040fe20000410000 */
[----:B------:R-:W-:Y:S02]  /*7a60*/  HADD2.F32 R45, -RZ, R45.H0_H0 ;  /* 0x2000002dff2d7230 */ /* 0x000fe40000004100 */
[-C--:B------:R-:W-:Y:S01]  /*7a70*/  FFMA.FTZ R61, R93, R92.reuse, -R61 ;  /* 0x0000005c5d3d7223 */ /* 0x080fe2000001083d */
[----:B------:R-:W-:Y:S02]  /*7a80*/  HADD2.F32 R46, -RZ, R46.H0_H0 ;  /* 0x2000002eff2e7230 */ /* 0x000fe40000004100 */
[----:B------:R-:W-:Y:S01]  /*7a90*/  FFMA.FTZ R49, R49, R92, R91 ;  /* 0x0000005c31317223 */ /* 0x000fe2000001005b */
[--C-:B------:R-:W-:Y:S01]  /*7aa0*/  SHF.R.U32.HI R91, RZ, 0x10, R57.reuse ;  /* 0x00000010ff5b7819 */ /* 0x100fe20000011639 */
[----:B------:R-:W-:Y:S01]  /*7ab0*/  HADD2.F32 R92, -RZ, R178.H1_H1 ;  /* 0x300000b2ff5c7230 */ /* 0x000fe20000004100 */
[----:B------:R-:W-:Y:S01]  /*7ac0*/  SHF.R.U64 R57, R56, 0x10, R57 ;  /* 0x0000001038397819 */ /* 0x000fe20000001239 */
[----:B------:R-:W-:-:S02]  /*7ad0*/  HADD2.F32 R56, -RZ, R89.H1_H1 ;  /* 0x30000059ff387230 */ /* 0x000fc40000004100 */
[----:B------:R-:W-:Y:S02]  /*7ae0*/  HADD2.F32 R91, -RZ, R91.H0_H0 ;  /* 0x2000005bff5b7230 */ /* 0x000fe40000004100 */
[----:B------:R-:W-:-:S03]  /*7af0*/  HADD2.F32 R57, -RZ, R57.H0_H0 ;  /* 0x20000039ff397230 */ /* 0x000fc60000004100 */
[-C--:B------:R-:W-:Y:S01]  /*7b00*/  FMUL.FTZ R89, R90, R91.reuse ;  /* 0x0000005b5a597220 */ /* 0x080fe20000410000 */
[----:B------:R-:W-:-:S03]  /*7b10*/  FMUL.FTZ R91, R56, R91 ;  /* 0x0000005b385b7220 */ /* 0x000fc60000410000 */
[-C--:B------:R-:W-:Y:S01]  /*7b20*/  FFMA.FTZ R56, R56, R45.reuse, -R89 ;  /* 0x0000002d38387223 */ /* 0x080fe20000010859 */
[----:B------:R-:W-:Y:S02]  /*7b30*/  HADD2.F32 R89, -RZ, R63.H0_H0 ;  /* 0x2000003fff597230 */ /* 0x000fe40000004100 */
[----:B------:R-:W-:Y:S01]  /*7b40*/  FFMA.FTZ R45, R90, R45, R91 ;  /* 0x0000002d5a2d7223 */ /* 0x000fe2000001005b */
[----:B------:R-:W-:Y:S02]  /*7b50*/  HADD2.F32 R90, -RZ, R178.H0_H0 ;  /* 0x200000b2ff5a7230 */ /* 0x000fe40000004100 */
[--C-:B------:R-:W-:Y:S02]  /*7b60*/  HADD2.F32 R91, -RZ, R51.reuse.H0_H0 ;  /* 0x20000033ff5b7230 */ /* 0x100fe40000004100 */
[----:B------:R-:W-:Y:S01]  /*7b70*/  FMUL.FTZ R93, R89, R92 ;  /* 0x0000005c595d7220 */ /* 0x000fe20000410000 */
[----:B------:R-:W-:Y:S01]  /*7b80*/  HADD2.F32 R51, -RZ, R51.H1_H1 ;  /* 0x30000033ff337230 */ /* 0x000fe20000004100 */
[----:B------:R-:W-:-:S02]  /*7b90*/  F2FP.F16.F32.PACK_AB R45, R45, R49 ;  /* 0x000000312d2d723e */ /* 0x000fc400000000ff */
[C---:B------:R-:W-:Y:S01]  /*7ba0*/  FFMA.FTZ R93, R91.reuse, R90, -R93 ;  /* 0x0000005a5b5d7223 */ /* 0x040fe2000001085d */
[----:B------:R-:W-:Y:S01]  /*7bb0*/  FMUL.FTZ R91, R91, R92 ;  /* 0x0000005c5b5b7220 */ /* 0x000fe20000410000 */
[----:B------:R-:W-:Y:S01]  /*7bc0*/  HADD2.F32 R92, -RZ, R177.H1_H1 ;  /* 0x300000b1ff5c7230 */ /* 0x000fe20000004100 */
[----:B------:R-:W-:Y:S01]  /*7bd0*/  F2FP.F16.F32.PACK_AB R56, R56, R61 ;  /* 0x0000003d3838723e */ /* 0x000fe200000000ff */
[----:B------:R-:W-:Y:S02]  /*7be0*/  IMAD.MOV.U32 R61, RZ, RZ, R45 ;  /* 0x000000ffff3d7224 */ /* 0x000fe400078e002d */
[----:B------:R-:W-:Y:S01]  /*7bf0*/  FFMA.FTZ R91, R89, R90, R91 ;  /* 0x0000005a595b7223 */ /* 0x000fe2000001005b */
[----:B------:R-:W-:Y:S02]  /*7c00*/  SHF.R.U32.HI R89, RZ, 0x10, R47 ;  /* 0x00000010ff597819 */ /* 0x000fe4000001162f */
[--C-:B------:R-:W-:Y:S01]  /*7c10*/  SHF.R.U64 R47, R58, 0x10, R59.reuse ;  /* 0x000000103a2f7819 */ /* 0x100fe2000000123b */
[----:B------:R-:W-:Y:S01]  /*7c20*/  HADD2.F32 R58, -RZ, R63.H1_H1 ;  /* 0x3000003fff3a7230 */ /* 0x000fe20000004100 */
[----:B------:R-:W-:Y:S01]  /*7c30*/  SHF.R.U32.HI R59, RZ, 0x10, R59 ;  /* 0x00000010ff3b7819 */ /* 0x000fe2000001163b */
[----:B------:R-:W-:Y:S01]  /*7c40*/  HADD2.F32 R89, -RZ, R89.H0_H0 ;  /* 0x20000059ff597230 */ /* 0x000fe20000004100 */
[----:B------:R-:W-:Y:S01]  /*7c50*/  MOV R49, R56 ;  /* 0x0000003800317202 */ /* 0x000fe20000000f00 */
[----:B------:R-:W-:-:S02]  /*7c60*/  HADD2.F32 R47, -RZ, R47.H0_H0 ;  /* 0x2000002fff2f7230 */ /* 0x000fc40000004100 */
[----:B------:R-:W-:-:S05]  /*7c70*/  HADD2.F32 R59, -RZ, R59.H0_H0 ;  /* 0x2000003bff3b7230 */ /* 0x000fca0000004100 */
[----:B------:R-:W-:-:S04]  /*7c80*/  FMUL.FTZ R63, R58, R59 ;  /* 0x0000003b3a3f7220 */ /* 0x000fc80000410000 */
[C---:B------:R-:W-:Y:S01]  /*7c90*/  FFMA.FTZ R63, R51.reuse, R89, -R63 ;  /* 0x00000059333f7223 */ /* 0x040fe2000001083f */
[----:B------:R-:W-:Y:S01]  /*7ca0*/  FMUL.FTZ R51, R51, R59 ;  /* 0x0000003b33337220 */ /* 0x000fe20000410000 */
[----:B------:R-:W-:-:S03]  /*7cb0*/  HADD2.F32 R59, -RZ, R177.H0_H0 ;  /* 0x200000b1ff3b7230 */ /* 0x000fc60000004100 */
[----:B------:R-:W-:Y:S01]  /*7cc0*/  FFMA.FTZ R51, R58, R89, R51 ;  /* 0x000000593a337223 */ /* 0x000fe20000010033 */
[----:B------:R-:W-:Y:S01]  /*7cd0*/  HADD2.F32 R58, -RZ, R60.H0_H0 ;  /* 0x2000003cff3a7230 */ /* 0x000fe20000004100 */
[----:B------:R-:W-:Y:S01]  /*7ce0*/  F2FP.F16.F32.PACK_AB R63, R63, R93 ;  /* 0x0000005d3f3f723e */ /* 0x000fe200000000ff */
[----:B------:R-:W-:Y:S02]  /*7cf0*/  HADD2.F32 R89, -RZ, R48.H0_H0 ;  /* 0x20000030ff597230 */ /* 0x000fe40000004100 */
[----:B------:R-:W-:Y:S02]  /*7d00*/  HADD2.F32 R60, -RZ, R60.H1_H1 ;  /* 0x3000003cff3c7230 */ /* 0x000fe40000004100 */
[-C--:B------:R-:W-:Y:S01]  /*7d10*/  FMUL.FTZ R90, R58, R92.reuse ;  /* 0x0000005c3a5a7220 */ /* 0x080fe20000410000 */
[----:B------:R-:W-:Y:S01]  /*7d20*/  F2FP.F16.F32.PACK_AB R91, R51, R91 ;  /* 0x0000005b335b723e */ /* 0x000fe200000000ff */
[C---:B------:R-:W-:Y:S01]  /*7d30*/  FMUL.FTZ R92, R89.reuse, R92 ;  /* 0x0000005c595c7220 */ /* 0x040fe20000410000 */
[----:B------:R-:W-:Y:S01]  /*7d40*/  MOV R51, R63 ;  /* 0x0000003f00337202 */ /* 0x000fe20000000f00 */
[----:B------:R-:W-:Y:S01]  /*7d50*/  FFMA.FTZ R90, R89, R59, -R90 ;  /* 0x0000003b595a7223 */ /* 0x000fe2000001085a */
[----:B------:R-:W-:-:S02]  /*7d60*/  HADD2.F32 R89, -RZ, R176.H1_H1 ;  /* 0x300000b0ff597230 */ /* 0x000fc40000004100 */
[----:B------:R-:W-:Y:S01]  /*7d70*/  FFMA.FTZ R92, R58, R59, R92 ;  /* 0x0000003b3a5c7223 */ /* 0x000fe2000001005c */
[----:B------:R-:W-:Y:S02]  /*7d80*/  HADD2.F32 R58, -RZ, R48.H1_H1 ;  /* 0x30000030ff3a7230 */ /* 0x000fe40000004100 */
[----:B------:R-:W-:Y:S02]  /*7d90*/  HADD2.F32 R48, -RZ, R44.H0_H0 ;  /* 0x2000002cff307230 */ /* 0x000fe40000004100 */
[-C--:B------:R-:W-:Y:S01]  /*7da0*/  FMUL.FTZ R44, R60, R57.reuse ;  /* 0x000000393c2c7220 */ /* 0x080fe20000410000 */
[--C-:B------:R-:W-:Y:S02]  /*7db0*/  HADD2.F32 R59, -RZ, R50.reuse.H0_H0 ;  /* 0x20000032ff3b7230 */ /* 0x100fe40000004100 */
[C---:B------:R-:W-:Y:S01]  /*7dc0*/  FMUL.FTZ R57, R58.reuse, R57 ;  /* 0x000000393a397220 */ /* 0x040fe20000410000 */
[----:B------:R-:W-:Y:S02]  /*7dd0*/  HADD2.F32 R50, -RZ, R50.H1_H1 ;  /* 0x30000032ff327230 */ /* 0x000fe40000004100 */
[----:B------:R-:W-:Y:S01]  /*7de0*/  FFMA.FTZ R44, R58, R48, -R44 ;  /* 0x000000303a2c7223 */ /* 0x000fe2000001082c */
[----:B------:R-:W-:-:S02]  /*7df0*/  HADD2.F32 R58, -RZ, R176.H0_H0 ;  /* 0x200000b0ff3a7230 */ /* 0x000fc40000004100 */
[----:B------:R-:W-:Y:S01]  /*7e00*/  FFMA.FTZ R48, R60, R48, R57 ;  /* 0x000000303c307223 */ /* 0x000fe20000010039 */
[--C-:B------:R-:W-:Y:S02]  /*7e10*/  HADD2.F32 R57, -RZ, R62.reuse.H0_H0 ;  /* 0x2000003eff397230 */ /* 0x100fe40000004100 */
[----:B------:R-:W-:Y:S01]  /*7e20*/  HADD2.F32 R62, -RZ, R62.H1_H1 ;  /* 0x3000003eff3e7230 */ /* 0x000fe20000004100 */
[----:B------:R-:W-:Y:S01]  /*7e30*/  F2FP.F16.F32.PACK_AB R44, R44, R90 ;  /* 0x0000005a2c2c723e */ /* 0x000fe200000000ff */
[----:B------:R-:W-:Y:S02]  /*7e40*/  IMAD.MOV.U32 R63, RZ, RZ, R91 ;  /* 0x000000ffff3f7224 */ /* 0x000fe400078e005b */
[-C--:B------:R-:W-:Y:S01]  /*7e50*/  FMUL.FTZ R60, R57, R89.reuse ;  /* 0x00000059393c7220 */ /* 0x080fe20000410000 */
[----:B------:R-:W-:Y:S01]  /*7e60*/  FMUL.FTZ R89, R59, R89 ;  /* 0x000000593b597220 */ /* 0x000fe20000410000 */
[----:B------:R-:W-:Y:S01]  /*7e70*/  F2FP.F16.F32.PACK_AB R92, R48, R92 ;  /* 0x0000005c305c723e */ /* 0x000fe200000000ff */
[----:B------:R-:W-:-:S02]  /*7e80*/  IMAD.MOV.U32 R48, RZ, RZ, R44 ;  /* 0x000000ffff307224 */ /* 0x000fc400078e002c */
[-C--:B------:R-:W-:Y:S01]  /*7e90*/  FFMA.FTZ R60, R59, R58.reuse, -R60 ;  /* 0x0000003a3b3c7223 */ /* 0x080fe2000001083c */
[----:B------:R-:W-:Y:S01]  /*7ea0*/  FFMA.FTZ R89, R57, R58, R89 ;  /* 0x0000003a39597223 */ /* 0x000fe20000010059 */
[-C--:B------:R-:W-:Y:S01]  /*7eb0*/  FMUL.FTZ R57, R62, R47.reuse ;  /* 0x0000002f3e397220 */ /* 0x080fe20000410000 */
[----:B------:R-:W-:-:S03]  /*7ec0*/  FMUL.FTZ R47, R50, R47 ;  /* 0x0000002f322f7220 */ /* 0x000fc60000410000 */
[-C--:B------:R-:W-:Y:S01]  /*7ed0*/  FFMA.FTZ R57, R50, R46.reuse, -R57 ;  /* 0x0000002e32397223 */ /* 0x080fe20000010839 */
[----:B------:R-:W-:-:S04]  /*7ee0*/  FFMA.FTZ R47, R62, R46, R47 ;  /* 0x0000002e3e2f7223 */ /* 0x000fc8000001002f */
[----:B------:R-:W-:Y:S01]  /*7ef0*/  F2FP.F16.F32.PACK_AB R57, R57, R60 ;  /* 0x0000003c3939723e */ /* 0x000fe200000000ff */
[----:B------:R-:W-:Y:S01]  /*7f00*/  IMAD.MOV.U32 R60, RZ, RZ, R92 ;  /* 0x000000ffff3c7224 */ /* 0x000fe200078e005c */
[----:B------:R-:W-:-:S03]  /*7f10*/  F2FP.F16.F32.PACK_AB R47, R47, R89 ;  /* 0x000000592f2f723e */ /* 0x000fc600000000ff */
[----:B------:R-:W-:Y:S02]  /*7f20*/  IMAD.MOV.U32 R50, RZ, RZ, R57 ;  /* 0x000000ffff327224 */ /* 0x000fe400078e0039 */
[----:B------:R-:W-:-:S07]  /*7f30*/  IMAD.MOV.U32 R62, RZ, RZ, R47 ;  /* 0x000000ffff3e7224 */ /* 0x000fce00078e002f */
.L_x_506:
[----:B------:R-:W-:Y:S05]  /*7f40*/  BSYNC B3 ;  /* 0x0000000000037941 */ /* 0x000fea0003800000 */
.L_x_505:
        /* <DEDUP_REMOVED lines=12> */
.L_x_504:
[----:B------:R-:W-:Y:S05]  /*8010*/  BSYNC B2 ;  /* 0x0000000000027941 */ /* 0x000fea0003800000 */
.L_x_503:
[----:B------:R-:W-:-:S13]  /*8020*/  ISETP.NE.AND P4, PT, R39, RZ, PT ;  /* 0x000000ff2700720c */ /* 0x000fda0003f85270 */
[----:B------:R-:W-:Y:S05]  /*8030*/  @!P4 BRA `(.L_x_498) ;  /* 0x0000000400f0c947 */ /* 0x000fea0003800000 */
[----:B---3--:R-:W3:Y:S01]  /*8040*/  LDL R44, [R1+0x14] ;  /* 0x00001400012c7983 */ /* 0x008ee20000100800 */
[----:B------:R-:W-:Y:S01]  /*8050*/  ISETP.GE.AND P4, PT, R3, R117, PT ;  /* 0x000000750300720c */ /* 0x000fe20003f86270 */
[----:B------:R-:W-:Y:S01]  /*8060*/  BSSY B2, `(.L_x_507) ;  /* 0x000006d000027945 */ /* 0x000fe20003800000 */
[----:B---3--:R-:W-:-:S04]  /*8070*/  LOP3.LUT P5, RZ, R44, 0x1, RZ, 0xc0, !PT ;  /* 0x000000012cff7812 */ /* 0x008fc800078ac0ff */
[----:B------:R-:W-:-:S04]  /*8080*/  SEL R44, R122, R148, !P5 ;  /* 0x000000947a2c7207 */ /* 0x000fc80006800000 */
        /* <DEDUP_REMOVED lines=12> */
[C---:B--2---:R-:W-:Y:S02]  /*8150*/  IMAD R48, R16.reuse, 0x6000, R44 ;  /* 0x0000600010307824 */ /* 0x044fe400078e022c */
[----:B------:R-:W-:-:S03]  /*8160*/  IMAD R44, R16, 0x6000, R139 ;  /* 0x00006000102c7824 */ /* 0x000fc600078e028b */
[----:B------:R-:W-:Y:S01]  /*8170*/  LEA R48, R48, R2, 0x1 ;  /* 0x0000000230307211 */ /* 0x000fe200078e08ff */
[----:B------:R-:W-:-:S05]  /*8180*/  IMAD R44, R44, 0x2, R2 ;  /* 0x000000022c2c7824 */ /* 0x000fca00078e0202 */
[----:B------:R-:W0:Y:S04]  /*8190*/  LDS.128 R48, [R48+0x1c400] ;  /* 0x01c4000030307984 */ /* 0x000e280000000c00 */
[----:B------:R-:W2:Y:S01]  /*81a0*/  LDS.128 R44, [R44+0x1c400] ;  /* 0x01c400002c2c7984 */ /* 0x000ea20000000c00 */
[----:B------:R-:W-:Y:S05]  /*81b0*/  @P4 BRA `(.L_x_508) ;  /* 0x00000004005c4947 */ /* 0x000fea0003800000 */
[----:B------:R-:W-:Y:S01]  /*81c0*/  HADD2.F32 R58, -RZ, R175.H1_H1 ;  /* 0x300000afff3a7230 */ /* 0x000fe20000004100 */
[--C-:B------:R-:W-:Y:S01]  /*81d0*/  SHF.R.U64 R40, R40, 0x10, R41.reuse ;  /* 0x0000001028287819 */ /* 0x100fe20000001229 */
[----:B0-----:R-:W-:Y:S01]  /*81e0*/  HADD2.F32 R57, -RZ, R49.H0_H0 ;  /* 0x20000031ff397230 */ /* 0x001fe20000004100 */
[----:B------:R-:W-:Y:S01]  /*81f0*/  SHF.R.U32.HI R41, RZ, 0x10, R41 ;  /* 0x00000010ff297819 */ /* 0x000fe20000011629 */
[----:B--2---:R-:W-:Y:S01]  /*8200*/  HADD2.F32 R60, -RZ, R45.H0_H0 ;  /* 0x2000002dff3c7230 */ /* 0x004fe20000004100 */
[----:B------:R-:W-:Y:S01]  /*8210*/  SHF.R.U64 R52, R52, 0x10, R53 ;  /* 0x0000001034347819 */ /* 0x000fe20000001235 */
[----:B------:R-:W-:Y:S02]  /*8220*/  HADD2.F32 R59, -RZ, R173.H1_H1 ;  /* 0x300000adff3b7230 */ /* 0x000fe40000004100 */
[-C--:B------:R-:W-:Y:S01]  /*8230*/  FMUL.FTZ R61, R57, R58.reuse ;  /* 0x0000003a393d7220 */ /* 0x080fe20000410000 */
[----:B------:R-:W-:Y:S02]  /*8240*/  HADD2.F32 R49, -RZ, R49.H1_H1 ;  /* 0x30000031ff317230 */ /* 0x000fe40000004100 */
[----:B------:R-:W-:Y:S01]  /*8250*/  FMUL.FTZ R58, R60, R58 ;  /* 0x0000003a3c3a7220 */ /* 0x000fe20000410000 */
[----:B------:R-:W-:-:S02]  /*8260*/  HADD2.F32 R45, -RZ, R45.H1_H1 ;  /* 0x3000002dff2d7230 */ /* 0x000fc40000004100 */
[-C--:B------:R-:W-:Y:S01]  /*8270*/  FFMA.FTZ R61, R60, R59.reuse, -R61 ;  /* 0x0000003b3c3d7223 */ /* 0x080fe2000001083d */
[----:B------:R-:W-:Y:S02]  /*8280*/  HADD2.F32 R41, -RZ, R41.H0_H0 ;  /* 0x20000029ff297230 */ /* 0x000fe40000004100 */
[----:B------:R-:W-:Y:S01]  /*8290*/  FFMA.FTZ R57, R57, R59, R58 ;  /* 0x0000003b39397223 */ /* 0x000fe2000001003a */
[----:B------:R-:W-:Y:S01]  /*82a0*/  SHF.R.U32.HI R58, RZ, 0x10, R53 ;  /* 0x00000010ff3a7819 */ /* 0x000fe20000011635 */
[--C-:B------:R-:W-:Y:S01]  /*82b0*/  HADD2.F32 R59, -RZ, R47.reuse.H0_H0 ;  /* 0x2000002fff3b7230 */ /* 0x100fe20000004100 */
[----:B------:R-:W-:Y:S01]  /*82c0*/  SHF.R.U64 R42, R42, 0x10, R43 ;  /* 0x000000102a2a7819 */ /* 0x000fe2000000122b */
[----:B------:R-:W-:Y:S02]  /*82d0*/  HADD2.F32 R47, -RZ, R47.H1_H1 ;  /* 0x3000002fff2f7230 */ /* 0x000fe40000004100 */
[----:B------:R-:W-:Y:S02]  /*82e0*/  HADD2.F32 R58, -RZ, R58.H0_H0 ;  /* 0x2000003aff3a7230 */ /* 0x000fe40000004100 */
[----:B------:R-:W-:-:S02]  /*82f0*/  HADD2.F32 R175, -RZ, R175.H0_H0 ;  /* 0x200000afffaf7230 */ /* 0x000fc40000004100 */
[----:B------:R-:W-:Y:S02]  /*8300*/  HADD2.F32 R173, -RZ, R173.H0_H0 ;  /* 0x200000adffad7230 */ /* 0x000fe40000004100 */
[-C--:B------:R-:W-:Y:S01]  /*8310*/  FMUL.FTZ R53, R49, R58.reuse ;  /* 0x0000003a31357220 */ /* 0x080fe20000410000 */
[C---:B------:R-:W-:Y:S01]  /*8320*/  FMUL.FTZ R58, R45.reuse, R58 ;  /* 0x0000003a2d3a7220 */ /* 0x040fe20000410000 */
[----:B------:R-:W-:Y:S02]  /*8330*/  HADD2.F32 R52, -RZ, R52.H0_H0 ;  /* 0x20000034ff347230 */ /* 0x000fe40000004100 */
[-C--:B------:R-:W-:Y:S01]  /*8340*/  FFMA.FTZ R45, R45, R41.reuse, -R53 ;  /* 0x000000292d2d7223 */ /* 0x080fe20000010835 */
[----:B------:R-:W-:Y:S01]  /*8350*/  FFMA.FTZ R41, R49, R41, R58 ;  /* 0x0000002931297223 */ /* 0x000fe2000001003a */
[----:B------:R-:W-:Y:S02]  /*8360*/  IMAD.MOV.U32 R49, RZ, RZ, R51 ;  /* 0x000000ffff317224 */ /* 0x000fe400078e0033 */
[----:B------:R-:W-:Y:S01]  /*8370*/  HADD2.F32 R51, -RZ, R174.H1_H1 ;  /* 0x300000aeff337230 */ /* 0x000fe20000004100 */
[----:B------:R-:W-:Y:S01]  /*8380*/  F2FP.F16.F32.PACK_AB R45, R45, R61 ;  /* 0x0000003d2d2d723e */ /* 0x000fe200000000ff */
[----:B------:R-:W-:Y:S01]  /*8390*/  HADD2.F32 R58, -RZ, R172.H1_H1 ;  /* 0x300000acff3a7230 */ /* 0x000fe20000004100 */
[----:B------:R-:W-:Y:S01]  /*83a0*/  F2FP.F16.F32.PACK_AB R41, R41, R57 ;  /* 0x000000392929723e */ /* 0x000fe200000000ff */
[----:B------:R-:W-:-:S02]  /*83b0*/  HADD2.F32 R53, -RZ, R49.H0_H0 ;  /* 0x20000031ff357230 */ /* 0x000fc40000004100 */
[----:B------:R-:W-:Y:S02]  /*83c0*/  HADD2.F32 R49, -RZ, R49.H1_H1 ;  /* 0x30000031ff317230 */ /* 0x000fe40000004100 */
[----:B------:R-:W-:Y:S02]  /*83d0*/  HADD2.F32 R40, -RZ, R40.H0_H0 ;  /* 0x20000028ff287230 */ /* 0x000fe40000004100 */
[-C--:B------:R-:W-:Y:S01]  /*83e0*/  FMUL.FTZ R60, R53, R51.reuse ;  /* 0x00000033353c7220 */ /* 0x080fe20000410000 */
[----:B------:R-:W-:Y:S01]  /*83f0*/  FMUL.FTZ R51, R59, R51 ;  /* 0x000000333b337220 */ /* 0x000fe20000410000 */
[----:B------:R-:W-:Y:S02]  /*8400*/  HADD2.F32 R174, -RZ, R174.H0_H0 ;  /* 0x200000aeffae7230 */ /* 0x000fe40000004100 */
[----:B------:R-:W-:Y:S02]  /*8410*/  HADD2.F32 R172, -RZ, R172.H0_H0 ;  /* 0x200000acffac7230 */ /* 0x000fe40000004100 */
[-C--:B------:R-:W-:Y:S01]  /*8420*/  FFMA.FTZ R51, R53, R58.reuse, R51 ;  /* 0x0000003a35337223 */ /* 0x080fe20000010033 */
[----:B------:R-:W-:Y:S01]  /*8430*/  SHF.R.U32.HI R53, RZ, 0x10, R43 ;  /* 0x00000010ff357819 */ /* 0x000fe2000001162b */
[----:B------:R-:W-:Y:S01]  /*8440*/  HADD2.F32 R42, -RZ, R42.H0_H0 ;  /* 0x2000002aff2a7230 */ /* 0x000fe20000004100 */
[--C-:B------:R-:W-:Y:S01]  /*8450*/  SHF.R.U64 R43, R54, 0x10, R55.reuse ;  /* 0x00000010362b7819 */ /* 0x100fe20000001237 */
[----:B------:R-:W-:Y:S01]  /*8460*/  FFMA.FTZ R60, R59, R58, -R60 ;  /* 0x0000003a3b3c7223 */ /* 0x000fe2000001083c */
[----:B------:R-:W-:Y:S01]  /*8470*/  SHF.R.U32.HI R54, RZ, 0x10, R55 ;  /* 0x00000010ff367819 */ /* 0x000fe20000011637 */
[----:B------:R-:W-:-:S02]  /*8480*/  HADD2.F32 R53, -RZ, R53.H0_H0 ;  /* 0x20000035ff357230 */ /* 0x000fc40000004100 */
[----:B------:R-:W-:Y:S02]  /*8490*/  HADD2.F32 R43, -RZ, R43.H0_H0 ;  /* 0x2000002bff2b7230 */ /* 0x000fe40000004100 */
[----:B------:R-:W-:-:S05]  /*84a0*/  HADD2.F32 R54, -RZ, R54.H0_H0 ;  /* 0x20000036ff367230 */ /* 0x000fca0000004100 */
[----:B------:R-:W-:-:S04]  /*84b0*/  FMUL.FTZ R55, R49, R54 ;  /* 0x0000003631377220 */ /* 0x000fc80000410000 */
[C---:B------:R-:W-:Y:S01]  /*84c0*/  FFMA.FTZ R55, R47.reuse, R53, -R55 ;  /* 0x000000352f377223 */ /* 0x040fe20000010837 */
[----:B------:R-:W-:-:S04]  /*84d0*/  FMUL.FTZ R47, R47, R54 ;  /* 0x000000362f2f7220 */ /* 0x000fc80000410000 */
[----:B------:R-:W-:Y:S01]  /*84e0*/  FFMA.FTZ R47, R49, R53, R47 ;  /* 0x00000035312f7223 */ /* 0x000fe2000001002f */
[----:B------:R-:W-:Y:S01]  /*84f0*/  HADD2.F32 R49, -RZ, R48.H0_H0 ;  /* 0x20000030ff317230 */ /* 0x000fe20000004100 */
[----:B------:R-:W-:Y:S01]  /*8500*/  F2FP.F16.F32.PACK_AB R55, R55, R60 ;  /* 0x0000003c3737723e */ /* 0x000fe200000000ff */
[----:B------:R-:W-:Y:S02]  /*8510*/  HADD2.F32 R53, -RZ, R44.H0_H0 ;  /* 0x2000002cff357230 */ /* 0x000fe40000004100 */
[----:B------:R-:W-:Y:S02]  /*8520*/  HADD2.F32 R48, -RZ, R48.H1_H1 ;  /* 0x30000030ff307230 */ /* 0x000fe40000004100 */
[-C--:B------:R-:W-:Y:S01]  /*8530*/  FMUL.FTZ R54, R49, R175.reuse ;  /* 0x000000af31367220 */ /* 0x080fe20000410000 */
[----:B------:R-:W-:Y:S02]  /*8540*/  HADD2.F32 R44, -RZ, R44.H1_H1 ;  /* 0x3000002cff2c7230 */ /* 0x000fe40000004100 */
[----:B------:R-:W-:Y:S01]  /*8550*/  FMUL.FTZ R175, R53, R175 ;  /* 0x000000af35af7220 */ /* 0x000fe20000410000 */
[----:B------:R-:W-:Y:S01]  /*8560*/  F2FP.F16.F32.PACK_AB R51, R47, R51 ;  /* 0x000000332f33723e */ /* 0x000fe200000000ff */
[----:B------:R-:W-:Y:S01]  /*8570*/  FFMA.FTZ R54, R53, R173, -R54 ;  /* 0x000000ad35367223 */ /* 0x000fe20000010836 */
[----:B------:R-:W-:-:S02]  /*8580*/  IMAD.MOV.U32 R47, RZ, RZ, R55 ;  /* 0x000000ffff2f7224 */ /* 0x000fc400078e0037 */
[----:B------:R-:W-:Y:S01]  /*8590*/  FFMA.FTZ R175, R49, R173, R175 ;  /* 0x000000ad31af7223 */ /* 0x000fe200000100af */
[-C--:B------:R-:W-:Y:S01]  /*85a0*/  FMUL.FTZ R49, R48, R52.reuse ;  /* 0x0000003430317220 */ /* 0x080fe20000410000 */
[----:B------:R-:W-:-:S03]  /*85b0*/  FMUL.FTZ R52, R44, R52 ;  /* 0x000000342c347220 */ /* 0x000fc60000410000 */
[-C--:B------:R-:W-:Y:S01]  /*85c0*/  FFMA.FTZ R49, R44, R40.reuse, -R49 ;  /* 0x000000282c317223 */ /* 0x080fe20000010831 */
[----:B------:R-:W-:Y:S01]  /*85d0*/  FFMA.FTZ R52, R48, R40, R52 ;  /* 0x0000002830347223 */ /* 0x000fe20000010034 */
[----:B------:R-:W-:Y:S02]  /*85e0*/  HADD2.F32 R40, -RZ, R50.H0_H0 ;  /* 0x20000032ff287230 */ /* 0x000fe40000004100 */
[----:B------:R-:W-:Y:S01]  /*85f0*/  HADD2.F32 R44, -RZ, R46.H0_H0 ;  /* 0x2000002eff2c7230 */ /* 0x000fe20000004100 */
[----:B------:R-:W-:Y:S01]  /*8600*/  F2FP.F16.F32.PACK_AB R49, R49, R54 ;  /* 0x000000363131723e */ /* 0x000fe200000000ff */
        /* <DEDUP_REMOVED lines=9> */
[C---:B------:R-:W-:Y:S01]  /*86a0*/  FMUL.FTZ R43, R46.reuse, R43 ;  /* 0x0000002b2e2b7220 */ /* 0x040fe20000410000 */
[----:B------:R-:W-:Y:S02]  /*86b0*/  MOV R49, R41 ;  /* 0x0000002900317202 */ /* 0x000fe40000000f00 */
[-C--:B------:R-:W-:Y:S01]  /*86c0*/  FFMA.FTZ R40, R46, R42.reuse, -R40 ;  /* 0x0000002a2e287223 */ /* 0x080fe20000010828 */
[----:B------:R-:W-:-:S04]  /*86d0*/  FFMA.FTZ R43, R50, R42, R43 ;  /* 0x0000002a322b7223 */ /* 0x000fc8000001002b */
[----:B------:R-:W-:Y:S01]  /*86e0*/  F2FP.F16.F32.PACK_AB R40, R40, R48 ;  /* 0x000000302828723e */ /* 0x000fe200000000ff */
[----:B------:R-:W-:Y:S01]  /*86f0*/  IMAD.MOV.U32 R48, RZ, RZ, R52 ;  /* 0x000000ffff307224 */ /* 0x000fe200078e0034 */
[----:B------:R-:W-:-:S03]  /*8700*/  F2FP.F16.F32.PACK_AB R43, R43, R174 ;  /* 0x000000ae2b2b723e */ /* 0x000fc600000000ff */
[----:B------:R-:W-:Y:S02]  /*8710*/  IMAD.MOV.U32 R46, RZ, RZ, R40 ;  /* 0x000000ffff2e7224 */ /* 0x000fe400078e0028 */
[----:B------:R-:W-:-:S07]  /*8720*/  IMAD.MOV.U32 R50, RZ, RZ, R43 ;  /* 0x000000ffff327224 */ /* 0x000fce00078e002b */
.L_x_508:
[----:B------:R-:W-:Y:S05]  /*8730*/  BSYNC B2 ;  /* 0x0000000000027941 */ /* 0x000fea0003800000 */
.L_x_507:
        /* <DEDUP_REMOVED lines=12> */
.L_x_498:
[----:B------:R-:W-:Y:S05]  /*8800*/  BSYNC B1 ;  /* 0x0000000000017941 */ /* 0x000fea0003800000 */
.L_x_497:
[-C--:B--2-4-:R-:W-:Y:S02]  /*8810*/  IMAD R40, R147, R126.reuse, RZ ;  /* 0x0000007e93287224 */ /* 0x094fe400078e02ff */
[----:B------:R-:W-:-:S04]  /*8820*/  IMAD.WIDE.U32 R124, R207, R126, R124 ;  /* 0x0000007ecf7c7225 */ /* 0x000fc800078e007c */
[----:B------:R-:W-:Y:S01]  /*8830*/  IMAD R40, R207, R127, R40 ;  /* 0x0000007fcf287224 */ /* 0x000fe200078e0228 */
[----:B------:R-:W-:Y:S06]  /*8840*/  @P3 BRA `(.L_x_467) ;  /* 0x0000001800b43947 */ /* 0x000fec0003800000 */
[----:B------:R-:W-:Y:S01]  /*8850*/  ISETP.NE.AND P3, PT, R34, RZ, PT ;  /* 0x000000ff2200720c */ /* 0x000fe20003f65270 */
[----:B------:R-:W-:Y:S01]  /*8860*/  BSSY B1, `(.L_x_509) ;  /* 0x000007e000017945 */ /* 0x000fe20003800000 */
[----:B------:R-:W-:-:S11]  /*8870*/  IADD3 R52, R125, R40, RZ ;  /* 0x000000287d347210 */ /* 0x000fd60007ffe0ff */
[----:B------:R-:W-:Y:S05]  /*8880*/  @!P3 BRA `(.L_x_510) ;  /* 0x0000000400ecb947 */ /* 0x000fea0003800000 */
[----:B------:R-:W-:Y:S01]  /*8890*/  SEL R40, R122, R148, !P0 ;  /* 0x000000947a287207 */ /* 0x000fe20004000000 */
[----:B------:R-:W-:Y:S01]  /*88a0*/  BSSY B2, `(.L_x_511) ;  /* 0x0000077000027945 */ /* 0x000fe20003800000 */
[----:B---3--:R-:W-:Y:S02]  /*88b0*/  IADD3 R44, P3, P4, R114, R124, R29 ;  /* 0x0000007c722c7210 */ /* 0x008fe40007c7e01d */
[----:B------:R-:W-:Y:S02]  /*88c0*/  SHF.R.S32.HI R41, RZ, 0x1f, R40 ;  /* 0x0000001fff297819 */ /* 0x000fe40000011428 */
[----:B------:R-:W-:Y:S02]  /*88d0*/  IADD3.X R45, R6, R52, R35, P3, P4 ;  /* 0x00000034062d7210 */ /* 0x000fe40001fe8423 */
[----:B------:R-:W-:Y:S02]  /*88e0*/  LEA.HI R40, R41, R40, RZ, 0x4 ;  /* 0x0000002829287211 */ /* 0x000fe400078f20ff */
[----:B------:R-:W-:-:S02]  /*88f0*/  SHF.R.U32.HI R46, RZ, 0x3, R185 ;  /* 0x00000003ff2e7819 */ /* 0x000fc400000116b9 */
[----:B------:R-:W-:-:S05]  /*8900*/  LEA.HI.SX32 R40, R40, R28, 0x1c ;  /* 0x0000001c28287211 */ /* 0x000fca00078fe2ff */
[----:B------:R-:W-:-:S05]  /*8910*/  IMAD.SHL.U32 R41, R40, 0x8, RZ ;  /* 0x0000000828297824 */ /* 0x000fca00078e00ff */
[----:B------:R-:W-:-:S13]  /*8920*/  ISETP.GE.AND P3, PT, R41, R146, PT ;  /* 0x000000922900720c */ /* 0x000fda0003f66270 */
[--C-:B------:R-:W-:Y:S02]  /*8930*/  @!P3 SHF.R.S32.HI R43, RZ, 0x1f, R41.reuse ;  /* 0x0000001fff2bb819 */ /* 0x100fe40000011429 */
[--C-:B------:R-:W-:Y:S02]  /*8940*/  @!P3 IADD3 R42, P4, P5, R114, R124, R41.reuse ;  /* 0x0000007c722ab210 */ /* 0x100fe40007d9e029 */
[----:B------:R-:W-:Y:S02]  /*8950*/  LOP3.LUT R41, R185, 0x38, R41, 0xf8, !PT ;  /* 0x00000038b9297812 */ /* 0x000fe400078ef829 */
[----:B------:R-:W-:Y:S02]  /*8960*/  @!P3 IADD3.X R43, R6, R52, R43, P4, P5 ;  /* 0x00000034062bb210 */ /* 0x000fe400027ea42b */
[----:B------:R-:W-:Y:S02]  /*8970*/  LEA R48, P4, R44, R120, 0x1 ;  /* 0x000000782c307211 */ /* 0x000fe400078808ff */
[----:B------:R-:W-:-:S02]  /*8980*/  LOP3.LUT R41, R41, R46, RZ, 0x3c, !PT ;  /* 0x0000002e29297212 */ /* 0x000fc400078e3cff */
[----:B------:R-:W-:Y:S02]  /*8990*/  LEA.HI.X R49, R44, R121, R45, 0x1, P4 ;  /* 0x000000792c317211 */ /* 0x000fe400020f0c2d */
[----:B------:R-:W-:-:S04]  /*89a0*/  @!P3 LEA R50, P4, R42, R120, 0x1 ;  /* 0x000000782a32b211 */ /* 0x000fc800078808ff */
[----:B------:R-:W-:Y:S02]  /*89b0*/  @!P3 LEA.HI.X R51, R42, R121, R43, 0x1, P4 ;  /* 0x000000792a33b211 */ /* 0x000fe400020f0c2b */
[----:B------:R-:W-:Y:S02]  /*89c0*/  SHF.R.S32.HI R42, RZ, 0x1f, R40 ;  /* 0x0000001fff2a7819 */ /* 0x000fe40000011428 */
[----:B------:R-:W-:Y:S02]  /*89d0*/  ISETP.GE.AND P4, PT, R18, R117, PT ;  /* 0x000000751200720c */ /* 0x000fe40003f86270 */
[----:B------:R-:W-:Y:S01]  /*89e0*/  LEA.HI R42, R42, R40, RZ, 0x3 ;  /* 0x000000282a2a7211 */ /* 0x000fe200078f18ff */
[----:B------:R-:W-:-:S04]  /*89f0*/  IMAD R40, R16, 0x6000, R140 ;  /* 0x0000600010287824 */ /* 0x000fc800078e028c */
[----:B------:R-:W-:Y:S02]  /*8a00*/  IMAD.SHL.U32 R42, R42, 0x400, RZ ;  /* 0x000004002a2a7824 */ /* 0x000fe400078e00ff */
[----:B------:R-:W-:-:S03]  /*8a10*/  IMAD R40, R40, 0x2, R2 ;  /* 0x0000000228287824 */ /* 0x000fc600078e0202 */
[----:B------:R-:W-:-:S04]  /*8a20*/  LOP3.LUT R42, R42, 0x7fffe000, RZ, 0xc0, !PT ;  /* 0x7fffe0002a2a7812 */ /* 0x000fc800078ec0ff */
[----:B------:R-:W-:-:S05]  /*8a30*/  IADD3 R41, R41, R42, R195 ;  /* 0x0000002a29297210 */ /* 0x000fca0007ffe0c3 */
[----:B------:R-:W-:Y:S02]  /*8a40*/  IMAD R44, R16, 0x6000, R41 ;  /* 0x00006000102c7824 */ /* 0x000fe400078e0229 */
[----:B------:R-:W0:Y:S03]  /*8a50*/  LDS.128 R40, [R40+0x1c400] ;  /* 0x01c4000028287984 */ /* 0x000e260000000c00 */
[----:B------:R-:W-:-:S06]  /*8a60*/  LEA R44, R44, R2, 0x1 ;  /* 0x000000022c2c7211 */ /* 0x000fcc00078e08ff */
[----:B------:R-:W2:Y:S01]  /*8a70*/  LDS.128 R44, [R44+0x1c400] ;  /* 0x01c400002c2c7984 */ /* 0x000ea20000000c00 */
[----:B------:R-:W-:Y:S05]  /*8a80*/  @P4 BRA `(.L_x_512) ;  /* 0x0000000400604947 */ /* 0x000fea0003800000 */
[----:B------:R-:W-:Y:S01]  /*8a90*/  HADD2.F32 R56, -RZ, R171.H1_H1 ;  /* 0x300000abff387230 */ /* 0x000fe20000004100 */
[----:B------:R-:W-:Y:S01]  /*8aa0*/  SHF.R.U64 R84, R84, 0x10, R85 ;  /* 0x0000001054547819 */ /* 0x000fe20000001255 */
[----:B--2---:R-:W-:Y:S01]  /*8ab0*/  HADD2.F32 R53, -RZ, R45.H0_H0 ;  /* 0x2000002dff357230 */ /* 0x004fe20000004100 */
[----:B------:R-:W-:Y:S01]  /*8ac0*/  SHF.R.U64 R72, R72, 0x10, R73 ;  /* 0x0000001048487819 */ /* 0x000fe20000001249 */
[----:B0-----:R-:W-:Y:S01]  /*8ad0*/  HADD2.F32 R54, -RZ, R41.H0_H0 ;  /* 0x20000029ff367230 */ /* 0x001fe20000004100 */
[----:B------:R-:W-:Y:S01]  /*8ae0*/  SHF.R.U64 R86, R86, 0x10, R87 ;  /* 0x0000001056567819 */ /* 0x000fe20000001257 */
[----:B------:R-:W-:Y:S02]  /*8af0*/  HADD2.F32 R55, -RZ, R169.H1_H1 ;  /* 0x300000a9ff377230 */ /* 0x000fe40000004100 */
[-C--:B------:R-:W-:Y:S01]  /*8b00*/  FMUL.FTZ R57, R53, R56.reuse ;  /* 0x0000003835397220 */ /* 0x080fe20000410000 */
[----:B------:R-:W-:Y:S02]  /*8b10*/  HADD2.F32 R171, -RZ, R171.H0_H0 ;  /* 0x200000abffab7230 */ /* 0x000fe40000004100 */
[----:B------:R-:W-:Y:S01]  /*8b20*/  FMUL.FTZ R56, R54, R56 ;  /* 0x0000003836387220 */ /* 0x000fe20000410000 */
[----:B------:R-:W-:-:S02]  /*8b30*/  HADD2.F32 R169, -RZ, R169.H0_H0 ;  /* 0x200000a9ffa97230 */ /* 0x000fc40000004100 */
[-C--:B------:R-:W-:Y:S01]  /*8b40*/  FFMA.FTZ R54, R54, R55.reuse, -R57 ;  /* 0x0000003736367223 */ /* 0x080fe20000010839 */
[----:B------:R-:W-:Y:S01]  /*8b50*/  SHF.R.U32.HI R57, RZ, 0x10, R73 ;  /* 0x00000010ff397819 */ /* 0x000fe20000011649 */
[----:B------:R-:W-:Y:S01]  /*8b60*/  FFMA.FTZ R53, R53, R55, R56 ;  /* 0x0000003735357223 */ /* 0x000fe20000010038 */
[----:B------:R-:W-:Y:S01]  /*8b70*/  SHF.R.U32.HI R56, RZ, 0x10, R85 ;  /* 0x00000010ff387819 */ /* 0x000fe20000011655 */
[----:B------:R-:W-:Y:S01]  /*8b80*/  HADD2.F32 R55, -RZ, R45.H1_H1 ;  /* 0x3000002dff377230 */ /* 0x000fe20000004100 */
[----:B------:R-:W-:Y:S01]  /*8b90*/  SHF.R.U64 R74, R74, 0x10, R75 ;  /* 0x000000104a4a7819 */ /* 0x000fe2000000124b */
[----:B------:R-:W-:Y:S02]  /*8ba0*/  HADD2.F32 R84, -RZ, R84.H0_H0 ;  /* 0x20000054ff547230 */ /* 0x000fe40000004100 */
[----:B------:R-:W-:Y:S02]  /*8bb0*/  HADD2.F32 R45, -RZ, R56.H0_H0 ;  /* 0x20000038ff2d7230 */ /* 0x000fe40000004100 */
[----:B------:R-:W-:-:S02]  /*8bc0*/  HADD2.F32 R56, -RZ, R41.H1_H1 ;  /* 0x30000029ff387230 */ /* 0x000fc40000004100 */
[----:B------:R-:W-:Y:S02]  /*8bd0*/  HADD2.F32 R41, -RZ, R57.H0_H0 ;  /* 0x20000039ff297230 */ /* 0x000fe40000004100 */
[CC--:B------:R-:W-:Y:S01]  /*8be0*/  FMUL.FTZ R57, R55.reuse, R45.reuse ;  /* 0x0000002d37397220 */ /* 0x0c0fe20000410000 */
[----:B------:R-:W-:Y:S02]  /*8bf0*/  HADD2.F32 R72, -RZ, R72.H0_H0 ;  /* 0x20000048ff487230 */ /* 0x000fe40000004100 */
[C---:B------:R-:W-:Y:S01]  /*8c00*/  FMUL.FTZ R58, R56.reuse, R45 ;  /* 0x0000002d383a7220 */ /* 0x040fe20000410000 */
[----:B------:R-:W-:Y:S02]  /*8c10*/  HADD2.F32 R86, -RZ, R86.H0_H0 ;  /* 0x20000056ff567230 */ /* 0x000fe40000004100 */
[-C--:B------:R-:W-:Y:S01]  /*8c20*/  FFMA.FTZ R45, R56, R41.reuse, -R57 ;  /* 0x00000029382d7223 */ /* 0x080fe20000010839 */
[----:B------:R-:W-:Y:S02]  /*8c30*/  HADD2.F32 R57, -RZ, R170.H1_H1 ;  /* 0x300000aaff397230 */ /* 0x000fe40000004100 */
[----:B------:R-:W-:Y:S01]  /*8c40*/  FFMA.FTZ R41, R55, R41, R58 ;  /* 0x0000002937297223 */ /* 0x000fe2000001003a */
[----:B------:R-:W-:-:S02]  /*8c50*/  HADD2.F32 R55, -RZ, R47.H0_H0 ;  /* 0x2000002fff377230 */ /* 0x000fc40000004100 */
[----:B------:R-:W-:Y:S01]  /*8c60*/  HADD2.F32 R56, -RZ, R43.H0_H0 ;  /* 0x2000002bff387230 */ /* 0x000fe20000004100 */
[----:B------:R-:W-:Y:S01]  /*8c70*/  F2FP.F16.F32.PACK_AB R45, R45, R54 ;  /* 0x000000362d2d723e */ /* 0x000fe200000000ff */
[----:B------:R-:W-:Y:S02]  /*8c80*/  HADD2.F32 R58, -RZ, R168.H1_H1 ;  /* 0x300000a8ff3a7230 */ /* 0x000fe40000004100 */
[CC--:B------:R-:W-:Y:S01]  /*8c90*/  FMUL.FTZ R59, R55.reuse, R57.reuse ;  /* 0x00000039373b7220 */ /* 0x0c0fe20000410000 */
[----:B------:R-:W-:Y:S02]  /*8ca0*/  HADD2.F32 R47, -RZ, R47.H1_H1 ;  /* 0x3000002fff2f7230 */ /* 0x000fe40000004100 */
[C---:B------:R-:W-:Y:S01]  /*8cb0*/  FMUL.FTZ R57, R56.reuse, R57 ;  /* 0x0000003938397220 */ /* 0x040fe20000410000 */
[----:B------:R-:W-:Y:S02]  /*8cc0*/  HADD2.F32 R43, -RZ, R43.H1_H1 ;  /* 0x3000002bff2b7230 */ /* 0x000fe40000004100 */
[-C--:B------:R-:W-:Y:S01]  /*8cd0*/  FFMA.FTZ R59, R56, R58.reuse, -R59 ;  /* 0x0000003a383b7223 */ /* 0x080fe2000001083b */
[----:B------:R-:W-:Y:S01]  /*8ce0*/  SHF.R.U32.HI R56, RZ, 0x10, R75 ;  /* 0x00000010ff387819 */ /* 0x000fe2000001164b */
[----:B------:R-:W-:Y:S01]  /*8cf0*/  FFMA.FTZ R57, R55, R58, R57 ;  /* 0x0000003a37397223 */ /* 0x000fe20000010039 */
[----:B------:R-:W-:Y:S01]  /*8d00*/  SHF.R.U32.HI R55, RZ, 0x10, R87 ;  /* 0x00000010ff377819 */ /* 0x000fe20000011657 */
[----:B------:R-:W-:Y:S01]  /*8d10*/  HADD2.F32 R170, -RZ, R170.H0_H0 ;  /* 0x200000aaffaa7230 */ /* 0x000fe20000004100 */
[----:B------:R-:W-:Y:S01]  /*8d20*/  F2FP.F16.F32.PACK_AB R53, R41, R53 ;  /* 0x000000352935723e */ /* 0x000fe200000000ff */
[----:B------:R-:W-:-:S02]  /*8d30*/  HADD2.F32 R56, -RZ, R56.H0_H0 ;  /* 0x20000038ff387230 */ /* 0x000fc40000004100 */
[----:B------:R-:W-:Y:S02]  /*8d40*/  HADD2.F32 R55, -RZ, R55.H0_H0 ;  /* 0x20000037ff377230 */ /* 0x000fe40000004100 */
[----:B------:R-:W-:Y:S02]  /*8d50*/  HADD2.F32 R168, -RZ, R168.H0_H0 ;  /* 0x200000a8ffa87230 */ /* 0x000fe40000004100 */
[----:B------:R-:W-:Y:S02]  /*8d60*/  HADD2.F32 R74, -RZ, R74.H0_H0 ;  /* 0x2000004aff4a7230 */ /* 0x000fe40000004100 */
[-C--:B------:R-:W-:Y:S01]  /*8d70*/  FMUL.FTZ R58, R47, R55.reuse ;  /* 0x000000372f3a7220 */ /* 0x080fe20000410000 */
[C---:B------:R-:W-:Y:S01]  /*8d80*/  FMUL.FTZ R55, R43.reuse, R55 ;  /* 0x000000372b377220 */ /* 0x040fe20000410000 */
[----:B------:R-:W-:Y:S01]  /*8d90*/  IMAD.MOV.U32 R41, RZ, RZ, R45 ;  /* 0x000000ffff297224 */ /* 0x000fe200078e002d */
[----:B------:R-:W-:Y:S01]  /*8da0*/  MOV R45, R53 ;  /* 0x00000035002d7202 */ /* 0x000fe20000000f00 */
[-C--:B------:R-:W-:Y:S01]  /*8db0*/  FFMA.FTZ R58, R43, R56.reuse, -R58 ;  /* 0x000000382b3a7223 */ /* 0x080fe2000001083a */
[----:B------:R-:W-:Y:S01]  /*8dc0*/  FFMA.FTZ R55, R47, R56, R55 ;  /* 0x000000382f377223 */ /* 0x000fe20000010037 */
[----:B------:R-:W-:-:S02]  /*8dd0*/  HADD2.F32 R43, -RZ, R44.H0_H0 ;  /* 0x2000002cff2b7230 */ /* 0x000fc40000004100 */
[----:B------:R-:W-:Y:S01]  /*8de0*/  HADD2.F32 R47, -RZ, R40.H0_H0 ;  /* 0x20000028ff2f7230 */ /* 0x000fe20000004100 */
[----:B------:R-:W-:Y:S01]  /*8df0*/  F2FP.F16.F32.PACK_AB R58, R58, R59 ;  /* 0x0000003b3a3a723e */ /* 0x000fe200000000ff */
[----:B------:R-:W-:Y:S02]  /*8e00*/  HADD2.F32 R44, -RZ, R44.H1_H1 ;  /* 0x3000002cff2c7230 */ /* 0x000fe40000004100 */
[-C--:B------:R-:W-:Y:S01]  /*8e10*/  FMUL.FTZ R56, R43, R171.reuse ;  /* 0x000000ab2b387220 */ /* 0x080fe20000410000 */
[----:B------:R-:W-:Y:S02]  /*8e20*/  HADD2.F32 R40, -RZ, R40.H1_H1 ;  /* 0x30000028ff287230 */ /* 0x000fe40000004100 */
[----:B------:R-:W-:Y:S01]  /*8e30*/  FMUL.FTZ R171, R47, R171 ;  /* 0x000000ab2fab7220 */ /* 0x000fe20000410000 */
[----:B------:R-:W-:Y:S01]  /*8e40*/  F2FP.F16.F32.PACK_AB R55, R55, R57 ;  /* 0x000000393737723e */ /* 0x000fe200000000ff */
[-C--:B------:R-:W-:Y:S02]  /*8e50*/  FFMA.FTZ R56, R47, R169.reuse, -R56 ;  /* 0x000000a92f387223 */ /* 0x080fe40000010838 */
        /* <DEDUP_REMOVED lines=13> */
[----:B------:R-:W-:-:S02]  /*8f30*/  FFMA.FTZ R47, R44, R168, -R47 ;  /* 0x000000a82c2f7223 */ /* 0x000fc4000001082f */
[----:B------:R-:W-:Y:S01]  /*8f40*/  FFMA.FTZ R170, R40, R168, R170 ;  /* 0x000000a828aa7223 */ /* 0x000fe200000100aa */
[-C--:B------:R-:W-:Y:S01]  /*8f50*/  FMUL.FTZ R40, R46, R86.reuse ;  /* 0x000000562e287220 */ /* 0x080fe20000410000 */
[C---:B------:R-:W-:Y:S01]  /*8f60*/  FMUL.FTZ R86, R42.reuse, R86 ;  /* 0x000000562a567220 */ /* 0x040fe20000410000 */
[----:B------:R-:W-:Y:S02]  /*8f70*/  IMAD.MOV.U32 R44, RZ, RZ, R84 ;  /* 0x000000ffff2c7224 */ /* 0x000fe400078e0054 */
[-C--:B------:R-:W-:Y:S01]  /*8f80*/  FFMA.FTZ R40, R42, R74.reuse, -R40 ;  /* 0x0000004a2a287223 */ /* 0x080fe20000010828 */
[----:B------:R-:W-:-:S04]  /*8f90*/  FFMA.FTZ R86, R46, R74, R86 ;  /* 0x0000004a2e567223 */ /* 0x000fc80000010056 */
[----:B------:R-:W-:Y:S01]  /*8fa0*/  F2FP.F16.F32.PACK_AB R47, R40, R47 ;  /* 0x0000002f282f723e */ /* 0x000fe200000000ff */
[----:B------:R-:W-:Y:S01]  /*8fb0*/  IMAD.MOV.U32 R40, RZ, RZ, R43 ;  /* 0x000000ffff287224 */ /* 0x000fe200078e002b */
[----:B------:R-:W-:Y:S01]  /*8fc0*/  F2FP.F16.F32.PACK_AB R86, R86, R170 ;  /* 0x000000aa5656723e */ /* 0x000fe200000000ff */
[----:B------:R-:W-:Y:S02]  /*8fd0*/  IMAD.MOV.U32 R43, RZ, RZ, R58 ;  /* 0x000000ffff2b7224 */ /* 0x000fe400078e003a */
[----:B------:R-:W-:Y:S01]  /*8fe0*/  IMAD.MOV.U32 R42, RZ, RZ, R47 ;  /* 0x000000ffff2a7224 */ /* 0x000fe200078e002f */
[----:B------:R-:W-:Y:S01]  /*8ff0*/  MOV R47, R55 ;  /* 0x00000037002f7202 */ /* 0x000fe20000000f00 */
[----:B------:R-:W-:-:S07]  /*9000*/  IMAD.MOV.U32 R46, RZ, RZ, R86 ;  /* 0x000000ffff2e7224 */ /* 0x000fce00078e0056 */
.L_x_512:
[----:B------:R-:W-:Y:S05]  /*9010*/  BSYNC B2 ;  /* 0x0000000000027941 */ /* 0x000fea0003800000 */
.L_x_511:
[----:B0-----:R0:W-:Y:S04]  /*9020*/  STG.E.128 desc[UR56][R48.64], R40 ;  /* 0x0000002830007986 */ /* 0x0011e8000c101d38 */
[----:B--2---:R0:W-:Y:S02]  /*9030*/  @!P3 STG.E.128 desc[UR56][R50.64], R44 ;  /* 0x0000002c3200b986 */ /* 0x0041e4000c101d38 */
.L_x_510:
[----:B------:R-:W-:Y:S05]  /*9040*/  BSYNC B1 ;  /* 0x0000000000017941 */ /* 0x000fea0003800000 */
.L_x_509:
[----:B------:R-:W-:Y:S01]  /*9050*/  ISETP.NE.AND P3, PT, R38, RZ, PT ;  /* 0x000000ff2600720c */ /* 0x000fe20003f65270 */
[----:B------:R-:W-:-:S12]  /*9060*/  BSSY B1, `(.L_x_513) ;  /* 0x0000079000017945 */ /* 0x000fd80003800000 */
[----:B------:R-:W-:Y:S05]  /*9070*/  @!P3 BRA `(.L_x_514) ;  /* 0x0000000400dcb947 */ /* 0x000fea0003800000 */
[----:B0-----:R-:W-:Y:S01]  /*9080*/  SEL R40, R122, R148, !P1 ;  /* 0x000000947a287207 */ /* 0x001fe20004800000 */
[----:B------:R-:W-:Y:S01]  /*9090*/  BSSY B2, `(.L_x_515) ;  /* 0x0000073000027945 */ /* 0x000fe20003800000 */
[----:B------:R-:W-:Y:S02]  /*90a0*/  IADD3 R43, P3, P4, R114, R124, R31 ;  /* 0x0000007c722b7210 */ /* 0x000fe40007c7e01f */
[----:B------:R-:W-:Y:S02]  /*90b0*/  SHF.R.S32.HI R41, RZ, 0x1f, R40 ;  /* 0x0000001fff297819 */ /* 0x000fe40000011428 */
[----:B---3--:R-:W-:Y:S02]  /*90c0*/  IADD3.X R44, R6, R52, R36, P3, P4 ;  /* 0x00000034062c7210 */ /* 0x008fe40001fe8424 */
        /* <DEDUP_REMOVED lines=9> */
[----:B------:R-:W-:-:S04]  /*9160*/  LEA R48, P4, R43, R120, 0x1 ;  /* 0x000000782b307211 */ /* 0x000fc800078808ff */
[----:B------:R-:W-:Y:S02]  /*9170*/  LEA.HI.X R49, R43, R121, R44, 0x1, P4 ;  /* 0x000000792b317211 */ /* 0x000fe400020f0c2c */
[----:B------:R-:W-:-:S04]  /*9180*/  @!P3 LEA R50, P4, R40, R120, 0x1 ;  /* 0x000000782832b211 */ /* 0x000fc800078808ff */
[----:B------:R-:W-:Y:S02]  /*9190*/  @!P3 LEA.HI.X R51, R40, R121, R42, 0x1, P4 ;  /* 0x000000792833b211 */ /* 0x000fe400020f0c2a */
[----:B------:R-:W-:Y:S02]  /*91a0*/  SHF.R.S32.HI R40, RZ, 0x1f, R45 ;  /* 0x0000001fff287819 */ /* 0x000fe4000001142d */
[----:B------:R-:W-:Y:S02]  /*91b0*/  ISETP.GE.AND P4, PT, R0, R117, PT ;  /* 0x000000750000720c */ /* 0x000fe40003f86270 */
[----:B------:R-:W-:-:S05]  /*91c0*/  LEA.HI R40, R40, R45, RZ, 0x3 ;  /* 0x0000002d28287211 */ /* 0x000fca00078f18ff */
[----:B------:R-:W-:Y:S01]  /*91d0*/  IMAD.SHL.U32 R42, R40, 0x400, RZ ;  /* 0x00000400282a7824 */ /* 0x000fe200078e00ff */
[----:B------:R-:W-:Y:S01]  /*91e0*/  LOP3.LUT R40, R41, R46, RZ, 0x3c, !PT ;  /* 0x0000002e29287212 */ /* 0x000fe200078e3cff */
[----:B------:R-:W-:-:S03]  /*91f0*/  IMAD R41, R16, 0x6000, R138 ;  /* 0x0000600010297824 */ /* 0x000fc600078e028a */
[----:B------:R-:W-:Y:S01]  /*9200*/  LOP3.LUT R42, R42, 0x7fffe000, RZ, 0xc0, !PT ;  /* 0x7fffe0002a2a7812 */ /* 0x000fe200078ec0ff */
[----:B------:R-:W-:-:S03]  /*9210*/  IMAD R41, R41, 0x2, R2 ;  /* 0x0000000229297824 */ /* 0x000fc600078e0202 */
[----:B------:R-:W-:-:S05]  /*9220*/  IADD3 R43, R40, R42, R195 ;  /* 0x0000002a282b7210 */ /* 0x000fca0007ffe0c3 */
[----:B------:R-:W-:-:S05]  /*9230*/  IMAD R43, R16, 0x6000, R43 ;  /* 0x00006000102b7824 */ /* 0x000fca00078e022b */
[----:B------:R-:W-:Y:S02]  /*9240*/  LEA R44, R43, R2, 0x1 ;  /* 0x000000022b2c7211 */ /* 0x000fe400078e08ff */
[----:B------:R-:W0:Y:S04]  /*9250*/  LDS.128 R40, [R41+0x1c400] ;  /* 0x01c4000029287984 */ /* 0x000e280000000c00 */
[----:B------:R-:W2:Y:S01]  /*9260*/  LDS.128 R44, [R44+0x1c400] ;  /* 0x01c400002c2c7984 */ /* 0x000ea20000000c00 */
[----:B------:R-:W-:Y:S05]  /*9270*/  @P4 BRA `(.L_x_516) ;  /* 0x0000000400504947 */ /* 0x000fea0003800000 */
[--C-:B------:R-:W-:Y:S01]  /*9280*/  SHF.R.U64 R54, R80, 0x10, R81.reuse ;  /* 0x0000001050367819 */ /* 0x100fe20000001251 */
[--C-:B--2---:R-:W-:Y:S01]  /*9290*/  HADD2.F32 R59, -RZ, R45.reuse.H0_H0 ;  /* 0x2000002dff3b7230 */ /* 0x104fe20000004100 */
[----:B------:R-:W-:Y:S01]  /*92a0*/  SHF.R.U32.HI R80, RZ, 0x10, R81 ;  /* 0x00000010ff507819 */ /* 0x000fe20000011651 */
[----:B------:R-:W-:Y:S01]  /*92b0*/  HADD2.F32 R60, -RZ, R45.H1_H1 ;  /* 0x3000002dff3c7230 */ /* 0x000fe20000004100 */
[--C-:B------:R-:W-:Y:S01]  /*92c0*/  SHF.R.U64 R53, R68, 0x10, R69.reuse ;  /* 0x0000001044357819 */ /* 0x100fe20000001245 */
[----:B------:R-:W-:Y:S01]  /*92d0*/  HADD2.F32 R58, -RZ, R167.H1_H1 ;  /* 0x300000a7ff3a7230 */ /* 0x000fe20000004100 */
[----:B------:R-:W-:Y:S01]  /*92e0*/  SHF.R.U32.HI R68, RZ, 0x10, R69 ;  /* 0x00000010ff447819 */ /* 0x000fe20000011645 */
[----:B0-----:R-:W-:Y:S01]  /*92f0*/  HADD2.F32 R45, -RZ, R41.H0_H0 ;  /* 0x20000029ff2d7230 */ /* 0x001fe20000004100 */
[----:B------:R-:W-:Y:S01]  /*9300*/  SHF.R.U64 R56, R82, 0x10, R83 ;  /* 0x0000001052387819 */ /* 0x000fe20000001253 */
[----:B------:R-:W-:Y:S02]  /*9310*/  HADD2.F32 R57, -RZ, R159.H1_H1 ;  /* 0x3000009fff397230 */ /* 0x000fe40000004100 */
[----:B------:R-:W-:Y:S01]  /*9320*/  FMUL.FTZ R61, R59, R58 ;  /* 0x0000003a3b3d7220 */ /* 0x000fe20000410000 */
[----:B------:R-:W-:-:S02]  /*9330*/  HADD2.F32 R80, -RZ, R80.H0_H0 ;  /* 0x20000050ff507230 */ /* 0x000fc40000004100 */
[C---:B------:R-:W-:Y:S01]  /*9340*/  FMUL.FTZ R62, R45.reuse, R58 ;  /* 0x0000003a2d3e7220 */ /* 0x040fe20000410000 */
[----:B------:R-:W-:Y:S01]  /*9350*/  HADD2.F32 R41, -RZ, R41.H1_H1 ;  /* 0x30000029ff297230 */ /* 0x000fe20000004100 */
[----:B------:R-:W-:Y:S01]  /*9360*/  SHF.R.U32.HI R82, RZ, 0x10, R83 ;  /* 0x00000010ff527819 */ /* 0x000fe20000011653 */
[----:B------:R-:W-:Y:S02]  /*9370*/  HADD2.F32 R68, -RZ, R68.H0_H0 ;  /* 0x20000044ff447230 */ /* 0x000fe40000004100 */
[-C--:B------:R-:W-:Y:S01]  /*9380*/  FMUL.FTZ R58, R60, R80.reuse ;  /* 0x000000503c3a7220 */ /* 0x080fe20000410000 */
[-C--:B------:R-:W-:Y:S01]  /*9390*/  FFMA.FTZ R61, R45, R57.reuse, -R61 ;  /* 0x000000392d3d7223 */ /* 0x080fe2000001083d */
[----:B------:R-:W-:Y:S01]  /*93a0*/  FFMA.FTZ R62, R59, R57, R62 ;  /* 0x000000393b3e7223 */ /* 0x000fe2000001003e */
[--C-:B------:R-:W-:Y:S01]  /*93b0*/  SHF.R.U64 R55, R70, 0x10, R71.reuse ;  /* 0x0000001046377819 */ /* 0x100fe20000001247 */
[----:B------:R-:W-:Y:S01]  /*93c0*/  FMUL.FTZ R80, R41, R80 ;  /* 0x0000005029507220 */ /* 0x000fe20000410000 */
[----:B------:R-:W-:Y:S01]  /*93d0*/  HADD2.F32 R45, -RZ, R166.H1_H1 ;  /* 0x300000a6ff2d7230 */ /* 0x000fe20000004100 */
[----:B------:R-:W-:Y:S01]  /*93e0*/  SHF.R.U32.HI R70, RZ, 0x10, R71 ;  /* 0x00000010ff467819 */ /* 0x000fe20000011647 */
[----:B------:R-:W-:-:S02]  /*93f0*/  HADD2.F32 R57, -RZ, R47.H0_H0 ;  /* 0x2000002fff397230 */ /* 0x000fc40000004100 */
[-C--:B------:R-:W-:Y:S01]  /*9400*/  FFMA.FTZ R58, R41, R68.reuse, -R58 ;  /* 0x00000044293a7223 */ /* 0x080fe2000001083a */
[----:B------:R-:W-:Y:S02]  /*9410*/  HADD2.F32 R59, -RZ, R47.H1_H1 ;  /* 0x3000002fff3b7230 */ /* 0x000fe40000004100 */
[----:B------:R-:W-:Y:S01]  /*9420*/  FFMA.FTZ R80, R60, R68, R80 ;  /* 0x000000443c507223 */ /* 0x000fe20000010050 */
[--C-:B------:R-:W-:Y:S02]  /*9430*/  HADD2.F32 R47, -RZ, R43.reuse.H0_H0 ;  /* 0x2000002bff2f7230 */ /* 0x100fe40000004100 */
[----:B------:R-:W-:Y:S01]  /*9440*/  FMUL.FTZ R60, R57, R45 ;  /* 0x0000002d393c7220 */ /* 0x000fe20000410000 */
[----:B------:R-:W-:Y:S01]  /*9450*/  HADD2.F32 R82, -RZ, R82.H0_H0 ;  /* 0x20000052ff527230 */ /* 0x000fe20000004100 */
[----:B------:R-:W-:Y:S01]  /*9460*/  F2FP.F16.F32.PACK_AB R58, R58, R61 ;  /* 0x0000003d3a3a723e */ /* 0x000fe200000000ff */
[----:B------:R-:W-:Y:S02]  /*9470*/  HADD2.F32 R41, -RZ, R158.H1_H1 ;  /* 0x3000009eff297230 */ /* 0x000fe40000004100 */
[----:B------:R-:W-:Y:S01]  /*9480*/  FMUL.FTZ R63, R47, R45 ;  /* 0x0000002d2f3f7220 */ /* 0x000fe20000410000 */
[----:B------:R-:W-:-:S02]  /*9490*/  HADD2.F32 R43, -RZ, R43.H1_H1 ;  /* 0x3000002bff2b7230 */ /* 0x000fc40000004100 */
[-C--:B------:R-:W-:Y:S01]  /*94a0*/  FMUL.FTZ R45, R59, R82.reuse ;  /* 0x000000523b2d7220 */ /* 0x080fe20000410000 */
[----:B------:R-:W-:Y:S02]  /*94b0*/  HADD2.F32 R70, -RZ, R70.H0_H0 ;  /* 0x20000046ff467230 */ /* 0x000fe40000004100 */
[-C--:B------:R-:W-:Y:S01]  /*94c0*/  FFMA.FTZ R60, R47, R41.reuse, -R60 ;  /* 0x000000292f3c7223 */ /* 0x080fe2000001083c */
[----:B------:R-:W-:Y:S01]  /*94d0*/  FFMA.FTZ R63, R57, R41, R63 ;  /* 0x00000029393f7223 */ /* 0x000fe2000001003f */
[----:B------:R-:W-:Y:S02]  /*94e0*/  HADD2.F32 R54, -RZ, R54.H0_H0 ;  /* 0x20000036ff367230 */ /* 0x000fe40000004100 */
[C---:B------:R-:W-:Y:S01]  /*94f0*/  FMUL.FTZ R82, R43.reuse, R82 ;  /* 0x000000522b527220 */ /* 0x040fe20000410000 */
[----:B------:R-:W-:Y:S02]  /*9500*/  HADD2.F32 R47, -RZ, R44.H1_H1 ;  /* 0x3000002cff2f7230 */ /* 0x000fe40000004100 */
[----:B------:R-:W-:Y:S01]  /*9510*/  FFMA.FTZ R45, R43, R70, -R45 ;  /* 0x000000462b2d7223 */ /* 0x000fe2000001082d */
[----:B------:R-:W-:-:S02]  /*9520*/  HADD2.F32 R167, -RZ, R167.H0_H0 ;  /* 0x200000a7ffa77230 */ /* 0x000fc40000004100 */
[----:B------:R-:W-:Y:S01]  /*9530*/  FFMA.FTZ R82, R59, R70, R82 ;  /* 0x000000463b527223 */ /* 0x000fe20000010052 */
[--C-:B------:R-:W-:Y:S02]  /*9540*/  HADD2.F32 R41, -RZ, R40.reuse.H0_H0 ;  /* 0x20000028ff297230 */ /* 0x100fe40000004100 */
[----:B------:R-:W-:Y:S01]  /*9550*/  FMUL.FTZ R68, R47, R54 ;  /* 0x000000362f447220 */ /* 0x000fe20000410000 */
[----:B------:R-:W-:Y:S01]  /*9560*/  HADD2.F32 R57, -RZ, R40.H1_H1 ;  /* 0x30000028ff397230 */ /* 0x000fe20000004100 */
[----:B------:R-:W-:Y:S01]  /*9570*/  F2FP.F16.F32.PACK_AB R60, R45, R60 ;  /* 0x0000003c2d3c723e */ /* 0x000fe200000000ff */
[----:B------:R-:W-:Y:S02]  /*9580*/  HADD2.F32 R43, -RZ, R44.H0_H0 ;  /* 0x2000002cff2b7230 */ /* 0x000fe40000004100 */
[----:B------:R-:W-:Y:S01]  /*9590*/  FMUL.FTZ R70, R41, R167 ;  /* 0x000000a729467220 */ /* 0x000fe20000410000 */
[----:B------:R-:W-:Y:S02]  /*95a0*/  HADD2.F32 R158, -RZ, R158.H0_H0 ;  /* 0x2000009eff9e7230 */ /* 0x000fe40000004100 */
[----:B------:R-:W-:Y:S01]  /*95b0*/  FMUL.FTZ R54, R57, R54 ;  /* 0x0000003639367220 */ /* 0x000fe20000410000 */
[----:B------:R-:W-:-:S02]  /*95c0*/  HADD2.F32 R44, -RZ, R53.H0_H0 ;  /* 0x20000035ff2c7230 */ /* 0x000fc40000004100 */
[C---:B------:R-:W-:Y:S01]  /*95d0*/  FMUL.FTZ R40, R43.reuse, R167 ;  /* 0x000000a72b287220 */ /* 0x040fe20000410000 */
[----:B------:R-:W-:Y:S02]  /*95e0*/  HADD2.F32 R159, -RZ, R159.H0_H0 ;  /* 0x2000009fff9f7230 */ /* 0x000fe40000004100 */
[----:B------:R-:W-:Y:S01]  /*95f0*/  FFMA.FTZ R70, R43, R158, R70 ;  /* 0x0000009e2b467223 */ /* 0x000fe20000010046 */
[----:B------:R-:W-:Y:S02]  /*9600*/  HADD2.F32 R43, -RZ, R166.H0_H0 ;  /* 0x200000a6ff2b7230 */ /* 0x000fe40000004100 */
[-C--:B------:R-:W-:Y:S01]  /*9610*/  FFMA.FTZ R57, R57, R44.reuse, -R68 ;  /* 0x0000002c39397223 */ /* 0x080fe20000010844 */
[----:B------:R-:W-:Y:S01]  /*9620*/  FFMA.FTZ R47, R47, R44, R54 ;  /* 0x0000002c2f2f7223 */ /* 0x000fe20000010036 */
[----:B------:R-:W-:Y:S01]  /*9630*/  FFMA.FTZ R40, R41, R158, -R40 ;  /* 0x0000009e29287223 */ /* 0x000fe20000010828 */
[----:B------:R-:W-:Y:S01]  /*9640*/  HADD2.F32 R44, -RZ, R46.H0_H0 ;  /* 0x2000002eff2c7230 */ /* 0x000fe20000004100 */
[----:B------:R-:W-:Y:S01]  /*9650*/  F2FP.F16.F32.PACK_AB R63, R82, R63 ;  /* 0x0000003f523f723e */ /* 0x000fe200000000ff */
[----:B------:R-:W-:Y:S01]  /*9660*/  HADD2.F32 R54, -RZ, R42.H0_H0 ;  /* 0x2000002aff367230 */ /* 0x000fe20000004100 */
[----:B------:R-:W-:Y:S01]  /*9670*/  F2FP.F16.F32.PACK_AB R70, R47, R70 ;  /* 0x000000462f46723e */ /* 0x000fe200000000ff */
[----:B------:R-:W-:-:S02]  /*9680*/  HADD2.F32 R41, -RZ, R56.H0_H0 ;  /* 0x20000038ff297230 */ /* 0x000fc40000004100 */
[-C--:B------:R-:W-:Y:S01]  /*9690*/  FMUL.FTZ R53, R44, R43.reuse ;  /* 0x0000002b2c357220 */ /* 0x080fe20000410000 */
[----:B------:R-:W-:Y:S02]  /*96a0*/  HADD2.F32 R46, -RZ, R46.H1_H1 ;  /* 0x3000002eff2e7230 */ /* 0x000fe40000004100 */
[C---:B------:R-:W-:Y:S01]  /*96b0*/  FMUL.FTZ R59, R54.reuse, R43 ;  /* 0x0000002b363b7220 */ /* 0x040fe20000410000 */
[----:B------:R-:W-:Y:S02]  /*96c0*/  HADD2.F32 R42, -RZ, R42.H1_H1 ;  /* 0x3000002aff2a7230 */ /* 0x000fe40000004100 */
[----:B------:R-:W-:Y:S01]  /*96d0*/  FFMA.FTZ R54, R54, R159, -R53 ;  /* 0x0000009f36367223 */ /* 0x000fe20000010835 */
[----:B------:R-:W-:Y:S02]  /*96e0*/  HADD2.F32 R55, -RZ, R55.H0_H0 ;  /* 0x20000037ff377230 */ /* 0x000fe40000004100 */
[----:B------:R-:W-:Y:S01]  /*96f0*/  FMUL.FTZ R43, R46, R41 ;  /* 0x000000292e2b7220 */ /* 0x000fe20000410000 */
[----:B------:R-:W-:Y:S01]  /*9700*/  FFMA.FTZ R44, R44, R159, R59 ;  /* 0x0000009f2c2c7223 */ /* 0x000fe2000001003b */
[----:B------:R-:W-:Y:S01]  /*9710*/  FMUL.FTZ R41, R42, R41 ;  /* 0x000000292a297220 */ /* 0x000fe20000410000 */
[----:B------:R-:W-:Y:S01]  /*9720*/  F2FP.F16.F32.PACK_AB R45, R80, R62 ;  /* 0x0000003e502d723e */ /* 0x000fe200000000ff */
[-C--:B------:R-:W-:Y:S01]  /*9730*/  FFMA.FTZ R43, R42, R55.reuse, -R43 ;  /* 0x000000372a2b7223 */ /* 0x080fe2000001082b */
[----:B------:R-:W-:Y:S01]  /*9740*/  F2FP.F16.F32.PACK_AB R40, R57, R40 ;  /* 0x000000283928723e */ /* 0x000fe200000000ff */
[----:B------:R-:W-:Y:S01]  /*9750*/  FFMA.FTZ R41, R46, R55, R41 ;  /* 0x000000372e297223 */ /* 0x000fe20000010029 */
[----:B------:R-:W-:-:S02]  /*9760*/  MOV R47, R63 ;  /* 0x0000003f002f7202 */ /* 0x000fc40000000f00 */
[----:B------:R-:W-:Y:S01]  /*9770*/  F2FP.F16.F32.PACK_AB R42, R43, R54 ;  /* 0x000000362b2a723e */ /* 0x000fe200000000ff */
[----:B------:R-:W-:Y:S01]  /*9780*/  IMAD.MOV.U32 R43, RZ, RZ, R60 ;  /* 0x000000ffff2b7224 */ /* 0x000fe200078e003c */
[----:B------:R-:W-:Y:S01]  /*9790*/  F2FP.F16.F32.PACK_AB R46, R41, R44 ;  /* 0x0000002c292e723e */ /* 0x000fe200000000ff */
[----:B------:R-:W-:Y:S02]  /*97a0*/  IMAD.MOV.U32 R41, RZ, RZ, R58 ;  /* 0x000000ffff297224 */ /* 0x000fe400078e003a */
[----:B------:R-:W-:-:S07]  /*97b0*/  IMAD.MOV.U32 R44, RZ, RZ, R70 ;  /* 0x000000ffff2c7224 */ /* 0x000fce00078e0046 */
.L_x_516:
[----:B------:R-:W-:Y:S05]  /*97c0*/  BSYNC B2 ;  /* 0x0000000000027941 */ /* 0x000fea0003800000 */
.L_x_515:
[----:B0-----:R4:W-:Y:S04]  /*97d0*/  STG.E.128 desc[UR56][R48.64], R40 ;  /* 0x0000002830007986 */ /* 0x0019e8000c101d38 */
[----:B--2---:R4:W-:Y:S02]  /*97e0*/  @!P3 STG.E.128 desc[UR56][R50.64], R44 ;  /* 0x0000002c3200b986 */ /* 0x0049e4000c101d38 */
.L_x_514:
[----:B------:R-:W-:Y:S05]  /*97f0*/  BSYNC B1 ;  /* 0x0000000000017941 */ /* 0x000fea0003800000 */
.L_x_513:
[----:B------:R-:W-:-:S13]  /*9800*/  ISETP.NE.AND P3, PT, R39, RZ, PT ;  /* 0x000000ff2700720c */ /* 0x000fda0003f65270 */
[----:B------:R-:W-:Y:S05]  /*9810*/  @!P3 BRA `(.L_x_467) ;  /* 0x0000000800c0b947 */ /* 0x000fea0003800000 */
[----:B0---4-:R-:W2:Y:S01]  /*9820*/  LDL R40, [R1+0x14] ;  /* 0x0000140001287983 */ /* 0x011ea20000100800 */
[----:B------:R-:W-:Y:S01]  /*9830*/  SHF.R.U32.HI R43, RZ, 0x3, R185 ;  /* 0x00000003ff2b7819 */ /* 0x000fe200000116b9 */
[----:B------:R-:W-:Y:S01]  /*9840*/  BSSY B1, `(.L_x_517) ;  /* 0x000006d000017945 */ /* 0x000fe20003800000 */
[----:B------:R-:W-:-:S04]  /*9850*/  IADD3 R42, P3, P4, R114, R124, R33 ;  /* 0x0000007c722a7210 */ /* 0x000fc80007c7e021 */
[----:B---3--:R-:W-:Y:S02]  /*9860*/  IADD3.X R45, R6, R52, R37, P3, P4 ;  /* 0x00000034062d7210 */ /* 0x008fe40001fe8425 */
[----:B------:R-:W-:-:S04]  /*9870*/  LEA R48, P3, R42, R120, 0x1 ;  /* 0x000000782a307211 */ /* 0x000fc800078608ff */
[----:B------:R-:W-:Y:S02]  /*9880*/  LEA.HI.X R49, R42, R121, R45, 0x1, P3 ;  /* 0x000000792a317211 */ /* 0x000fe400018f0c2d */
[----:B------:R-:W-:Y:S02]  /*9890*/  ISETP.GE.AND P3, PT, R3, R117, PT ;  /* 0x000000750300720c */ /* 0x000fe40003f66270 */
[----:B--2---:R-:W-:-:S04]  /*98a0*/  LOP3.LUT P5, RZ, R40, 0x1, RZ, 0xc0, !PT ;  /* 0x0000000128ff7812 */ /* 0x004fc800078ac0ff */
[----:B------:R-:W-:-:S04]  /*98b0*/  SEL R148, R122, R148, !P5 ;  /* 0x000000947a947207 */ /* 0x000fc80006800000 */
[----:B------:R-:W-:-:S04]  /*98c0*/  SHF.R.S32.HI R41, RZ, 0x1f, R148 ;  /* 0x0000001fff297819 */ /* 0x000fc80000011494 */
[----:B------:R-:W-:-:S04]  /*98d0*/  LEA.HI R41, R41, R148, RZ, 0x4 ;  /* 0x0000009429297211 */ /* 0x000fc800078f20ff */
[----:B------:R-:W-:-:S04]  /*98e0*/  LEA.HI.SX32 R41, R41, R32, 0x1c ;  /* 0x0000002029297211 */ /* 0x000fc800078fe2ff */
[----:B------:R-:W-:Y:S01]  /*98f0*/  SHF.R.S32.HI R40, RZ, 0x1f, R41 ;  /* 0x0000001fff287819 */ /* 0x000fe20000011429 */
[----:B------:R-:W-:-:S03]  /*9900*/  IMAD.SHL.U32 R51, R41, 0x8, RZ ;  /* 0x0000000829337824 */ /* 0x000fc600078e00ff */
[----:B------:R-:W-:Y:S02]  /*9910*/  LEA.HI R41, R40, R41, RZ, 0x3 ;  /* 0x0000002928297211 */ /* 0x000fe400078f18ff */
[----:B------:R-:W-:-:S03]  /*9920*/  LOP3.LUT R40, R185, 0x38, R51, 0xf8, !PT ;  /* 0x00000038b9287812 */ /* 0x000fc600078ef833 */
[----:B------:R-:W-:Y:S01]  /*9930*/  IMAD.SHL.U32 R41, R41, 0x400, RZ ;  /* 0x0000040029297824 */ /* 0x000fe200078e00ff */
[----:B------:R-:W-:-:S04]  /*9940*/  LOP3.LUT R40, R40, R43, RZ, 0x3c, !PT ;  /* 0x0000002b28287212 */ /* 0x000fc800078e3cff */
[----:B------:R-:W-:-:S04]  /*9950*/  LOP3.LUT R41, R41, 0x7fffe000, RZ, 0xc0, !PT ;  /* 0x7fffe00029297812 */ /* 0x000fc800078ec0ff */
[----:B------:R-:W-:Y:S01]  /*9960*/  IADD3 R43, R40, R41, R195 ;  /* 0x00000029282b7210 */ /* 0x000fe20007ffe0c3 */
[----:B------:R-:W-:-:S04]  /*9970*/  IMAD R41, R16, 0x6000, R137 ;  /* 0x0000600010297824 */ /* 0x000fc800078e0289 */
[----:B------:R-:W-:Y:S02]  /*9980*/  IMAD R43, R16, 0x6000, R43 ;  /* 0x00006000102b7824 */ /* 0x000fe400078e022b */
[----:B------:R-:W-:-:S03]  /*9990*/  IMAD R41, R41, 0x2, R2 ;  /* 0x0000000229297824 */ /* 0x000fc600078e0202 */
[----:B------:R-:W-:-:S03]  /*99a0*/  LEA R44, R43, R2, 0x1 ;  /* 0x000000022b2c7211 */ /* 0x000fc600078e08ff */
[----:B------:R-:W0:Y:S04]  /*99b0*/  LDS.128 R40, [R41+0x1c400] ;  /* 0x01c4000029287984 */ /* 0x000e280000000c00 */
[----:B------:R-:W2:Y:S01]  /*99c0*/  LDS.128 R44, [R44+0x1c400] ;  /* 0x01c400002c2c7984 */ /* 0x000ea20000000c00 */
[----:B------:R-:W-:Y:S05]  /*99d0*/  @P3 BRA `(.L_x_518) ;  /* 0x00000004004c3947 */ /* 0x000fea0003800000 */
[----:B--2---:R-:W-:Y:S01]  /*99e0*/  IMAD.MOV.U32 R56, RZ, RZ, R45 ;  /* 0x000000ffff387224 */ /* 0x004fe200078e002d */
[----:B------:R-:W-:Y:S01]  /*99f0*/  SHF.R.U32.HI R61, RZ, 0x10, R77 ;  /* 0x00000010ff3d7819 */ /* 0x000fe2000001164d */
[----:B0-----:R-:W-:Y:S01]  /*9a00*/  IMAD.MOV.U32 R45, RZ, RZ, R43 ;  /* 0x000000ffff2d7224 */ /* 0x001fe200078e002b */
[--C-:B------:R-:W-:Y:S01]  /*9a10*/  SHF.R.U64 R50, R64, 0x10, R65.reuse ;  /* 0x0000001040327819 */ /* 0x100fe20000001241 */
[----:B------:R-:W-:Y:S01]  /*9a20*/  HADD2.F32 R62, -RZ, R157.H1_H1 ;  /* 0x3000009dff3e7230 */ /* 0x000fe20000004100 */
[----:B------:R-:W-:Y:S01]  /*9a30*/  SHF.R.U32.HI R64, RZ, 0x10, R65 ;  /* 0x00000010ff407819 */ /* 0x000fe20000011641 */
[--C-:B------:R-:W-:Y:S01]  /*9a40*/  HADD2.F32 R57, -RZ, R56.reuse.H0_H0 ;  /* 0x20000038ff397230 */ /* 0x100fe20000004100 */
[--C-:B------:R-:W-:Y:S01]  /*9a50*/  SHF.R.U64 R55, R78, 0x10, R79.reuse ;  /* 0x000000104e377819 */ /* 0x100fe2000000124f */
[----:B------:R-:W-:Y:S01]  /*9a60*/  HADD2.F32 R58, -RZ, R56.H1_H1 ;  /* 0x30000038ff3a7230 */ /* 0x000fe20000004100 */
[----:B------:R-:W-:Y:S01]  /*9a70*/  SHF.R.U32.HI R78, RZ, 0x10, R79 ;  /* 0x00000010ff4e7819 */ /* 0x000fe2000001164f */
[----:B------:R-:W-:Y:S01]  /*9a80*/  HADD2.F32 R43, -RZ, R41.H0_H0 ;  /* 0x20000029ff2b7230 */ /* 0x000fe20000004100 */
[--C-:B------:R-:W-:Y:S01]  /*9a90*/  SHF.R.U64 R54, R66, 0x10, R67.reuse ;  /* 0x0000001042367819 */ /* 0x100fe20000001243 */
[----:B------:R-:W-:Y:S01]  /*9aa0*/  HADD2.F32 R61, -RZ, R61.H0_H0 ;  /* 0x2000003dff3d7230 */ /* 0x000fe20000004100 */
[----:B------:R-:W-:Y:S01]  /*9ab0*/  SHF.R.U32.HI R66, RZ, 0x10, R67 ;  /* 0x00000010ff427819 */ /* 0x000fe20000011643 */
[----:B------:R-:W-:Y:S01]  /*9ac0*/  HADD2.F32 R56, -RZ, R41.H1_H1 ;  /* 0x30000029ff387230 */ /* 0x000fe20000004100 */
[----:B------:R-:W-:Y:S01]  /*9ad0*/  SHF.R.U64 R53, R76, 0x10, R77 ;  /* 0x000000104c357819 */ /* 0x000fe2000000124d */
[----:B------:R-:W-:-:S02]  /*9ae0*/  HADD2.F32 R60, -RZ, R155.H1_H1 ;  /* 0x3000009bff3c7230 */ /* 0x000fc40000004100 */
[-C--:B------:R-:W-:Y:S01]  /*9af0*/  FMUL.FTZ R63, R58, R61.reuse ;  /* 0x0000003d3a3f7220 */ /* 0x080fe20000410000 */
[----:B------:R-:W-:Y:S02]  /*9b00*/  HADD2.F32 R59, -RZ, R64.H0_H0 ;  /* 0x20000040ff3b7230 */ /* 0x000fe40000004100 */
[-C--:B------:R-:W-:Y:S01]  /*9b10*/  FMUL.FTZ R64, R57, R62.reuse ;  /* 0x0000003e39407220 */ /* 0x080fe20000410000 */
[C---:B------:R-:W-:Y:S01]  /*9b20*/  FMUL.FTZ R62, R43.reuse, R62 ;  /* 0x0000003e2b3e7220 */ /* 0x040fe20000410000 */
[----:B------:R-:W-:Y:S01]  /*9b30*/  FMUL.FTZ R61, R56, R61 ;  /* 0x0000003d383d7220 */ /* 0x000fe20000410000 */
[----:B------:R-:W-:Y:S02]  /*9b40*/  HADD2.F32 R68, -RZ, R156.H1_H1 ;  /* 0x3000009cff447230 */ /* 0x000fe40000004100 */
[-C--:B------:R-:W-:Y:S01]  /*9b50*/  FFMA.FTZ R41, R43, R60.reuse, -R64 ;  /* 0x0000003c2b297223 */ /* 0x080fe20000010840 */
[----:B------:R-:W-:Y:S01]  /*9b60*/  FFMA.FTZ R43, R57, R60, R62 ;  /* 0x0000003c392b7223 */ /* 0x000fe2000001003e */
[----:B------:R-:W-:Y:S01]  /*9b70*/  FFMA.FTZ R58, R58, R59, R61 ;  /* 0x0000003b3a3a7223 */ /* 0x000fe2000001003d */
[----:B------:R-:W-:-:S02]  /*9b80*/  HADD2.F32 R57, -RZ, R47.H0_H0 ;  /* 0x2000002fff397230 */ /* 0x000fc40000004100 */
[----:B------:R-:W-:Y:S01]  /*9b90*/  FFMA.FTZ R56, R56, R59, -R63 ;  /* 0x0000003b38387223 */ /* 0x000fe2000001083f */
[----:B------:R-:W-:Y:S02]  /*9ba0*/  HADD2.F32 R62, -RZ, R47.H1_H1 ;  /* 0x3000002fff3e7230 */ /* 0x000fe40000004100 */
[--C-:B------:R-:W-:Y:S02]  /*9bb0*/  HADD2.F32 R47, -RZ, R45.reuse.H0_H0 ;  /* 0x2000002dff2f7230 */ /* 0x100fe40000004100 */
[----:B------:R-:W-:Y:S01]  /*9bc0*/  HADD2.F32 R61, -RZ, R78.H0_H0 ;  /* 0x2000004eff3d7230 */ /* 0x000fe20000004100 */
[----:B------:R-:W-:Y:S01]  /*9bd0*/  F2FP.F16.F32.PACK_AB R41, R56, R41 ;  /* 0x000000293829723e */ /* 0x000fe200000000ff */
[----:B------:R-:W-:Y:S02]  /*9be0*/  HADD2.F32 R60, -RZ, R45.H1_H1 ;  /* 0x3000002dff3c7230 */ /* 0x000fe40000004100 */
[----:B------:R-:W-:Y:S02]  /*9bf0*/  HADD2.F32 R64, -RZ, R154.H1_H1 ;  /* 0x3000009aff407230 */ /* 0x000fe40000004100 */
[----:B------:R-:W-:Y:S01]  /*9c00*/  FMUL.FTZ R63, R62, R61 ;  /* 0x0000003d3e3f7220 */ /* 0x000fe20000410000 */
[----:B------:R-:W-:-:S02]  /*9c10*/  HADD2.F32 R59, -RZ, R66.H0_H0 ;  /* 0x20000042ff3b7230 */ /* 0x000fc40000004100 */
[-C--:B------:R-:W-:Y:S01]  /*9c20*/  FMUL.FTZ R66, R57, R68.reuse ;  /* 0x0000004439427220 */ /* 0x080fe20000410000 */
[C---:B------:R-:W-:Y:S01]  /*9c30*/  FMUL.FTZ R68, R47.reuse, R68 ;  /* 0x000000442f447220 */ /* 0x040fe20000410000 */
[C---:B------:R-:W-:Y:S01]  /*9c40*/  FMUL.FTZ R61, R60.reuse, R61 ;  /* 0x0000003d3c3d7220 */ /* 0x040fe20000410000 */
[----:B------:R-:W-:Y:S02]  /*9c50*/  HADD2.F32 R50, -RZ, R50.H0_H0 ;  /* 0x20000032ff327230 */ /* 0x000fe40000004100 */
[-C--:B------:R-:W-:Y:S01]  /*9c60*/  FFMA.FTZ R45, R47, R64.reuse, -R66 ;  /* 0x000000402f2d7223 */ /* 0x080fe20000010842 */
[----:B------:R-:W-:Y:S01]  /*9c70*/  FFMA.FTZ R47, R57, R64, R68 ;  /* 0x00000040392f7223 */ /* 0x000fe20000010044 */
[-C--:B------:R-:W-:Y:S01]  /*9c80*/  FFMA.FTZ R60, R60, R59.reuse, -R63 ;  /* 0x0000003b3c3c7223 */ /* 0x080fe2000001083f */
[----:B------:R-:W-:Y:S01]  /*9c90*/  FFMA.FTZ R62, R62, R59, R61 ;  /* 0x0000003b3e3e7223 */ /* 0x000fe2000001003d */
[----:B------:R-:W-:Y:S02]  /*9ca0*/  HADD2.F32 R68, -RZ, R53.H0_H0 ;  /* 0x20000035ff447230 */ /* 0x000fe40000004100 */
[----:B------:R-:W-:Y:S01]  /*9cb0*/  HADD2.F32 R66, -RZ, R157.H0_H0 ;  /* 0x2000009dff427230 */ /* 0x000fe20000004100 */
[----:B------:R-:W-:Y:S01]  /*9cc0*/  F2FP.F16.F32.PACK_AB R60, R60, R45 ;  /* 0x0000002d3c3c723e */ /* 0x000fe200000000ff */
[----:B------:R-:W-:Y:S01]  /*9cd0*/  HADD2.F32 R59, -RZ, R44.H0_H0 ;  /* 0x2000002cff3b7230 */ /* 0x000fe20000004100 */
[----:B------:R-:W-:Y:S01]  /*9ce0*/  F2FP.F16.F32.PACK_AB R45, R58, R43 ;  /* 0x0000002b3a2d723e */ /* 0x000fe200000000ff */
[----:B------:R-:W-:Y:S01]  /*9cf0*/  HADD2.F32 R53, -RZ, R40.H0_H0 ;  /* 0x20000028ff357230 */ /* 0x000fe20000004100 */
[----:B------:R-:W-:Y:S01]  /*9d00*/  F2FP.F16.F32.PACK_AB R47, R62, R47 ;  /* 0x0000002f3e2f723e */ /* 0x000fe200000000ff */
[----:B------:R-:W-:-:S02]  /*9d10*/  HADD2.F32 R61, -RZ, R44.H1_H1 ;  /* 0x3000002cff3d7230 */ /* 0x000fc40000004100 */
[----:B------:R-:W-:Y:S02]  /*9d20*/  HADD2.F32 R57, -RZ, R40.H1_H1 ;  /* 0x30000028ff397230 */ /* 0x000fe40000004100 */
[-C--:B------:R-:W-:Y:S01]  /*9d30*/  FMUL.FTZ R40, R59, R66.reuse ;  /* 0x000000423b287220 */ /* 0x080fe20000410000 */
[----:B------:R-:W-:Y:S02]  /*9d40*/  HADD2.F32 R64, -RZ, R155.H0_H0 ;  /* 0x2000009bff407230 */ /* 0x000fe40000004100 */
[----:B------:R-:W-:Y:S01]  /*9d50*/  FMUL.FTZ R44, R53, R66 ;  /* 0x00000042352c7220 */ /* 0x000fe20000410000 */
[-C--:B------:R-:W-:Y:S01]  /*9d60*/  FMUL.FTZ R66, R61, R68.reuse ;  /* 0x000000443d427220 */ /* 0x080fe20000410000 */
[----:B------:R-:W-:Y:S01]  /*9d70*/  FMUL.FTZ R68, R57, R68 ;  /* 0x0000004439447220 */ /* 0x000fe20000410000 */
[----:B------:R-:W-:Y:S02]  /*9d80*/  HADD2.F32 R156, -RZ, R156.H0_H0 ;  /* 0x2000009cff9c7230 */ /* 0x000fe40000004100 */
[-C--:B------:R-:W-:Y:S01]  /*9d90*/  FFMA.FTZ R40, R53, R64.reuse, -R40 ;  /* 0x0000004035287223 */ /* 0x080fe20000010828 */
[----:B------:R-:W-:Y:S01]  /*9da0*/  FFMA.FTZ R44, R59, R64, R44 ;  /* 0x000000403b2c7223 */ /* 0x000fe2000001002c */
[-C--:B------:R-:W-:Y:S01]  /*9db0*/  FFMA.FTZ R59, R57, R50.reuse, -R66 ;  /* 0x00000032393b7223 */ /* 0x080fe20000010842 */
[----:B------:R-:W-:Y:S01]  /*9dc0*/  FFMA.FTZ R61, R61, R50, R68 ;  /* 0x000000323d3d7223 */ /* 0x000fe20000010044 */
[----:B------:R-:W-:-:S02]  /*9dd0*/  HADD2.F32 R53, -RZ, R46.H0_H0 ;  /* 0x2000002eff357230 */ /* 0x000fc40000004100 */
[----:B------:R-:W-:Y:S01]  /*9de0*/  HADD2.F32 R57, -RZ, R55.H0_H0 ;  /* 0x20000037ff397230 */ /* 0x000fe20000004100 */
[----:B------:R-:W-:Y:S01]  /*9df0*/  F2FP.F16.F32.PACK_AB R40, R59, R40 ;  /* 0x000000283b28723e */ /* 0x000fe200000000ff */
[----:B------:R-:W-:Y:S02]  /*9e00*/  HADD2.F32 R50, -RZ, R42.H0_H0 ;  /* 0x2000002aff327230 */ /* 0x000fe40000004100 */
[----:B------:R-:W-:Y:S01]  /*9e10*/  FMUL.FTZ R63, R53, R156 ;  /* 0x0000009c353f7220 */ /* 0x000fe20000410000 */
[----:B------:R-:W-:Y:S01]  /*9e20*/  HADD2.F32 R46, -RZ, R46.H1_H1 ;  /* 0x3000002eff2e7230 */ /* 0x000fe20000004100 */
[----:B------:R-:W-:Y:S01]  /*9e30*/  F2FP.F16.F32.PACK_AB R44, R61, R44 ;  /* 0x0000002c3d2c723e */ /* 0x000fe200000000ff */
[----:B------:R-:W-:Y:S02]  /*9e40*/  HADD2.F32 R42, -RZ, R42.H1_H1 ;  /* 0x3000002aff2a7230 */ /* 0x000fe40000004100 */
[----:B------:R-:W-:Y:S01]  /*9e50*/  FMUL.FTZ R156, R50, R156 ;  /* 0x0000009c329c7220 */ /* 0x000fe20000410000 */
[----:B------:R-:W-:-:S02]  /*9e60*/  HADD2.F32 R154, -RZ, R154.H0_H0 ;  /* 0x2000009aff9a7230 */ /* 0x000fc40000004100 */
[-C--:B------:R-:W-:Y:S01]  /*9e70*/  FMUL.FTZ R65, R46, R57.reuse ;  /* 0x000000392e417220 */ /* 0x080fe20000410000 */
[----:B------:R-:W-:Y:S02]  /*9e80*/  HADD2.F32 R55, -RZ, R54.H0_H0 ;  /* 0x20000036ff377230 */ /* 0x000fe40000004100 */
[----:B------:R-:W-:Y:S01]  /*9e90*/  FMUL.FTZ R57, R42, R57 ;  /* 0x000000392a397220 */ /* 0x000fe20000410000 */
[----:B------:R-:W-:Y:S02]  /*9ea0*/  IMAD.MOV.U32 R43, RZ, RZ, R60 ;  /* 0x000000ffff2b7224 */ /* 0x000fe400078e003c */
[-C--:B------:R-:W-:Y:S01]  /*9eb0*/  FFMA.FTZ R63, R50, R154.reuse, -R63 ;  /* 0x0000009a323f7223 */ /* 0x080fe2000001083f */
[----:B------:R-:W-:Y:S01]  /*9ec0*/  FFMA.FTZ R156, R53, R154, R156 ;  /* 0x0000009a359c7223 */ /* 0x000fe2000001009c */
[-C--:B------:R-:W-:Y:S01]  /*9ed0*/  FFMA.FTZ R42, R42, R55.reuse, -R65 ;  /* 0x000000372a2a7223 */ /* 0x080fe20000010841 */
[----:B------:R-:W-:-:S04]  /*9ee0*/  FFMA.FTZ R57, R46, R55, R57 ;  /* 0x000000372e397223 */ /* 0x000fc80000010039 */
[----:B------:R-:W-:Y:S02]  /*9ef0*/  F2FP.F16.F32.PACK_AB R42, R42, R63 ;  /* 0x0000003f2a2a723e */ /* 0x000fe400000000ff */
[----:B------:R-:W-:-:S07]  /*9f00*/  F2FP.F16.F32.PACK_AB R46, R57, R156 ;  /* 0x0000009c392e723e */ /* 0x000fce00000000ff */
.L_x_518:
[----:B------:R-:W-:Y:S05]  /*9f10*/  BSYNC B1 ;  /* 0x0000000000017941 */ /* 0x000fea0003800000 */
.L_x_517:
[----:B0-----:R0:W-:Y:S01]  /*9f20*/  STG.E.128 desc[UR56][R48.64], R40 ;  /* 0x0000002830007986 */ /* 0x0011e2000c101d38 */
[----:B------:R-:W-:-:S13]  /*9f30*/  ISETP.GE.AND P3, PT, R51, R146, PT ;  /* 0x000000923300720c */ /* 0x000fda0003f66270 */
[----:B------:R-:W-:Y:S05]  /*9f40*/  @P3 BRA `(.L_x_467) ;  /* 0x0000000000f43947 */ /* 0x000fea0003800000 */
[--C-:B0-----:R-:W-:Y:S02]  /*9f50*/  SHF.R.S32.HI R41, RZ, 0x1f, R51.reuse ;  /* 0x0000001fff297819 */ /* 0x101fe40000011433 */
[----:B------:R-:W-:-:S04]  /*9f60*/  IADD3 R51, P3, P4, R114, R124, R51 ;  /* 0x0000007c72337210 */ /* 0x000fc80007c7e033 */
[----:B------:R-:W-:Y:S02]  /*9f70*/  IADD3.X R52, R6, R52, R41, P3, P4 ;  /* 0x0000003406347210 */ /* 0x000fe40001fe8429 */
[----:B------:R-:W-:-:S04]  /*9f80*/  LEA R120, P3, R51, R120, 0x1 ;  /* 0x0000007833787211 */ /* 0x000fc800078608ff */
[----:B------:R-:W-:-:S05]  /*9f90*/  LEA.HI.X R121, R51, R121, R52, 0x1, P3 ;  /* 0x0000007933797211 */ /* 0x000fca00018f0c34 */
[----:B--2---:R0:W-:Y:S01]  /*9fa0*/  STG.E.128 desc[UR56][R120.64], R44 ;  /* 0x0000002c78007986 */ /* 0x0041e2000c101d38 */
[----:B------:R-:W-:Y:S05]  /*9fb0*/  BRA `(.L_x_467) ;  /* 0x0000000000d87947 */ /* 0x000fea0003800000 */
.L_x_434:
[----:B------:R-:W-:-:S06]  /*9fc0*/  UISETP.NE.AND UP0, UPT, UR58, 0x3, UPT ;  /* 0x000000033a00788c */ /* 0x000fcc000bf05270 */
[----:B------:R-:W-:-:S13]  /*9fd0*/  PLOP3.LUT P2, PT, PT, PT, UP0, 0x80, 0x0 ;  /* 0x000000000000781c */ /* 0x000fda0003f4f008 */
[----:B------:R-:W-:Y:S05]  /*9fe0*/  @!P2 BRA `(.L_x_519) ;  /* 0x000000000004a947 */ /* 0x000fea0003800000 */
[----:B------:R-:W-:Y:S01]  /*9ff0*/  BPT.TRAP 0x1 ;  /* 0x000000040000795c */ /* 0x000fe20000300000 */
.L_x_519:
[----:B------:R-:W-:Y:S01]  /*a000*/  LEA R101, R16, R2, 0x3 ;  /* 0x0000000210657211 */ /* 0x000fe200078e18ff */
[----:B------:R-:W-:Y:S01]  /*a010*/  IMAD R100, R25, -0x80, R24 ;  /* 0xffffff8019647824 */ /* 0x000fe200078e0218 */
[----:B------:R-:W-:Y:S01]  /*a020*/  SHF.L.U32 R102, R184, 0x1f, RZ ;  /* 0x0000001fb8667819 */ /* 0x000fe200000006ff */
[----:B------:R-:W-:Y:S03]  /*a030*/  BSSY B1, `(.L_x_520) ;  /* 0x0000004000017945 */ /* 0x000fe60003800000 */
[----:B------:R-:W0:Y:S01]  /*a040*/  SYNCS.PHASECHK.TRANS64.TRYWAIT P3, [R101+URZ+0x34890], R102 ;  /* 0x03489066650075a7 */ /* 0x000e22000806017f */
[----:B------:R-:W-:Y:S01]  /*a050*/  VIMNMX R100, R100, 0x80, PT ;  /* 0x0000008064647848 */ /* 0x000fe20003fe0100 */
[----:B0-----:R-:W-:Y:S06]  /*a060*/  @!P3 BRA `(.L_x_521) ;  /* 0x0000017400b8b947 */ /* 0x001fec0003800000 */
.L_x_797:
[----:B------:R-:W-:Y:S05]  /*a070*/  BSYNC B1 ;  /* 0x0000000000017941 */ /* 0x000fea0003800000 */
.L_x_520:
[----:B------:R-:W-:Y:S01]  /*a080*/  ISETP.GE.AND P3, PT, R17, R100, PT ;  /* 0x000000641100720c */ /* 0x000fe20003f66270 */
[----:B------:R-:W-:-:S12]  /*a090*/  BSSY B1, `(.L_x_522) ;  /* 0x0000014000017945 */ /* 0x000fd80003800000 */
[----:B------:R-:W-:Y:S05]  /*a0a0*/  @P3 BRA `(.L_x_523) ;  /* 0x0000000000483947 */ /* 0x000fea0003800000 */
[----:B------:R-:W-:-:S13]  /*a0b0*/  ISETP.NE.AND P3, PT, R34, RZ, PT ;  /* 0x000000ff2200720c */ /* 0x000fda0003f65270 */
[----:B------:R-:W1:Y:S04]  /*a0c0*/  @P3 LDS.128 R40, [R47] ;  /* 0x000000002f283984 */ /* 0x000e680000000c00 */
[----:B-1----:R-:W-:Y:S01]  /*a0d0*/  @P3 STG.E.128 desc[UR56][R48.64], R40 ;  /* 0x0000002830003986 */ /* 0x002fe2000c101d38 */
[----:B------:R-:W-:-:S13]  /*a0e0*/  ISETP.NE.AND P3, PT, R38, RZ, PT ;  /* 0x000000ff2600720c */ /* 0x000fda0003f65270 */
[----:B------:R-:W1:Y:S04]  /*a0f0*/  @P3 LDS.128 R40, [R46] ;  /* 0x000000002e283984 */ /* 0x000e680000000c00 */
[----:B-1----:R-:W-:Y:S01]  /*a100*/  @P3 STG.E.128 desc[UR56][R48.64+0x40], R40 ;  /* 0x0000402830003986 */ /* 0x002fe2000c101d38 */
[----:B------:R-:W-:-:S13]  /*a110*/  ISETP.NE.AND P3, PT, R39, RZ, PT ;  /* 0x000000ff2700720c */ /* 0x000fda0003f65270 */
[----:B------:R-:W1:Y:S04]  /*a120*/  @P3 LDS.128 R40, [R47+0x4000] ;  /* 0x004000002f283984 */ /* 0x000e680000000c00 */
        /* <DEDUP_REMOVED lines=9> */
[----:B-1----:R1:W-:Y:S02]  /*a1c0*/  @P3 STG.E.128 desc[UR56][R48.64+0x140], R40 ;  /* 0x0001402830003986 */ /* 0x0023e4000c101d38 */
.L_x_523:
[----:B------:R-:W-:Y:S05]  /*a1d0*/  BSYNC B1 ;  /* 0x0000000000017941 */ /* 0x000fea0003800000 */
.L_x_522:
[----:B------:R-:W-:-:S13]  /*a1e0*/  ISETP.GE.AND P3, PT, R207, R100, PT ;  /* 0x00000064cf00720c */ /* 0x000fda0003f66270 */
[----:B------:R-:W-:Y:S05]  /*a1f0*/  @P3 BRA `(.L_x_467) ;  /* 0x0000000000483947 */ /* 0x000fea0003800000 */
[----:B------:R-:W-:-:S13]  /*a200*/  ISETP.NE.AND P3, PT, R34, RZ, PT ;  /* 0x000000ff2200720c */ /* 0x000fda0003f65270 */
[----:B-1----:R-:W1:Y:S04]  /*a210*/  @P3 LDS.128 R40, [R47+0x2000] ;  /* 0x002000002f283984 */ /* 0x002e680000000c00 */
        /* <DEDUP_REMOVED lines=16> */
.L_x_467:
[----:B------:R-:W-:Y:S05]  /*a320*/  BSYNC B0 ;  /* 0x0000000000007941 */ /* 0x000fea0003800000 */
.L_x_433:
[----:B01234-:R-:W0:Y:S01]  /*a330*/  S2R R40, SR_TID.X ;  /* 0x0000000000287919 */ /* 0x01fe220000002100 */
[----:B------:R-:W-:Y:S01]  /*a340*/  @!PT LDS RZ, [RZ] ;  /* 0x00000000fffff984 */ /* 0x000fe20000000800 */
[----:B------:R-:W-:Y:S01]  /*a350*/  @!PT LDS RZ, [RZ] ;  /* 0x00000000fffff984 */ /* 0x000fe20000000800 */
[----:B------:R-:W-:Y:S01]  /*a360*/  @!PT LDS RZ, [RZ] ;  /* 0x00000000fffff984 */ /* 0x000fe20000000800 */
[----:B------:R-:W-:Y:S01]  /*a370*/  @!PT LDS RZ, [RZ] ;  /* 0x00000000fffff984 */ /* 0x000fe20000000800 */
[----:B------:R1:W-:Y:S06]  /*a380*/  MEMBAR.ALL.CTA ;  /* 0x0000000000007992 */ /* 0x0003ec0000008000 */
[----:B-1----:R-:W1:Y:S01]  /*a390*/  FENCE.VIEW.ASYNC.S ;  /* 0x00000000000073c6 */ /* 0x002e620000000000 */
[----:B------:R-:W-:Y:S05]  /*a3a0*/  WARPSYNC.ALL ;  /* 0x0000000000007948 */ /* 0x000fea0003800000 */
[----:B------:R-:W-:Y:S01]  /*a3b0*/  BSSY B0, `(.L_x_524) ;  /* 0x0000009000007945 */ /* 0x000fe20003800000 */
[----:B0-----:R-:W-:Y:S01]  /*a3c0*/  LOP3.LUT R40, R40, 0x7f, RZ, 0xc0, !PT ;  /* 0x0000007f28287812 */ /* 0x001fe200078ec0ff */
[----:B-1----:R0:W-:Y:S03]  /*a3d0*/  BAR.SYNC.DEFER_BLOCKING R151, 0x80 ;  /* 0x000200970000751d */ /* 0x0021e60000010000 */
[----:B------:R-:W-:-:S13]  /*a3e0*/  ISETP.NE.AND P3, PT, R40, RZ, PT ;  /* 0x000000ff2800720c */ /* 0x000fda0003f65270 */
[----:B------:R-:W-:-:S05]  /*a3f0*/  @!P3 VIADD R40, R101, 0x348a0 ;  /* 0x000348a06528b836 */ /* 0x000fca0000000000 */
[----:B------:R-:W-:-:S04]  /*a400*/  @!P3 PRMT R40, RZ, 0x654, R40 ;  /* 0x00000654ff28b816 */ /* 0x000fc80000000028 */
[----:B------:R0:W-:Y:S01]  /*a410*/  @!P3 SYNCS.ARRIVE.TRANS64.RED.A1T0 RZ, [R40+URZ], RZ ;  /* 0x000000ff28ffb9a7 */ /* 0x0001e2000810043f */
[----:B------:R-:W-:Y:S05]  /*a420*/  @!P2 BRA `(.L_x_525) ;  /* 0x000000000004a947 */ /* 0x000fea0003800000 */
[----:B------:R-:W-:Y:S01]  /*a430*/  BPT.TRAP 0x1 ;  /* 0x000000040000795c */ /* 0x000fe20000300000 */
.L_x_525:
[----:B------:R-:W-:Y:S05]  /*a440*/  BSYNC B0 ;  /* 0x0000000000007941 */ /* 0x000fea0003800000 */
.L_x_524:
[----:B------:R-:W1:Y:S01]  /*a450*/  SYNCS.PHASECHK.TRANS64.TRYWAIT P2, [R101+URZ+0x348b0], R102 ;  /* 0x0348b066650075a7 */ /* 0x000e62000804017f */
[----:B------:R-:W-:Y:S01]  /*a460*/  ULDC UR59, c[0x0][0x320] ;  /* 0x0000c800003b7ab9 */ /* 0x000fe20000000800 */
[----:B------:R-:W-:Y:S01]  /*a470*/  ULDC.64 UR38, c[0x0][0x328] ;  /* 0x0000ca0000267ab9 */ /* 0x000fe20000000a00 */
[----:B------:R-:W-:Y:S01]  /*a480*/  ULDC.64 UR36, c[0x0][0x318] ;  /* 0x0000c60000247ab9 */ /* 0x000fe20000000a00 */
[----:B------:R-:W-:Y:S04]  /*a490*/  BSSY B0, `(.L_x_526) ;  /* 0x0000002000007945 */ /* 0x000fe80003800000 */
[----:B-1----:R-:W-:Y:S05]  /*a4a0*/  @!P2 BRA `(.L_x_527) ;  /* 0x0000017000bca947 */ /* 0x002fea0003800000 */
.L_x_798:
[----:B------:R-:W-:Y:S05]  /*a4b0*/  BSYNC B0 ;  /* 0x0000000000007941 */ /* 0x000fea0003800000 */
.L_x_526:
[----:B------:R-:W-:Y:S01]  /*a4c0*/  ISETP.GE.AND P2, PT, R17, R100, PT ;  /* 0x000000641100720c */ /* 0x000fe20003f46270 */
[----:B0-----:R-:W-:Y:S01]  /*a4d0*/  IMAD R40, R16, 0x4000, R15 ;  /* 0x0000400010287824 */ /* 0x001fe200078e020f */
[----:B------:R-:W-:Y:S01]  /*a4e0*/  BSSY B0, `(.L_x_528) ;  /* 0x000001a000007945 */ /* 0x000fe20003800000 */
[----:B------:R-:W-:-:S03]  /*a4f0*/  IMAD.WIDE R44, R25, 0x80, R118 ;  /* 0x00000080192c7825 */ /* 0x000fc600078e0276 */
[----:B------:R-:W-:Y:S01]  /*a500*/  LEA R48, R40, R103, 0x1 ;  /* 0x0000006728307211 */ /* 0x000fe200078e08ff */
[----:B------:R-:W-:-:S04]  /*a510*/  IMAD.IADD R42, R130, 0x1, R40 ;  /* 0x00000001822a7824 */ /* 0x000fc800078e0228 */
[----:B------:R-:W-:Y:S02]  /*a520*/  IMAD R49, R42, 0x2, R103 ;  /* 0x000000022a317824 */ /* 0x000fe400078e0267 */
[----:B------:R-:W-:Y:S05]  /*a530*/  @P2 BRA `(.L_x_529) ;  /* 0x0000000000502947 */ /* 0x000fea0003800000 */
[----:B------:R-:W-:Y:S02]  /*a540*/  IMAD R43, R45, UR38, RZ ;  /* 0x000000262d2b7c24 */ /* 0x000fe4000f8e02ff */
[----:B------:R-:W-:Y:S02]  /*a550*/  IMAD.MOV.U32 R40, RZ, RZ, R112 ;  /* 0x000000ffff287224 */ /* 0x000fe400078e0070 */
[----:B------:R-:W-:Y:S02]  /*a560*/  IMAD.MOV.U32 R41, RZ, RZ, R99 ;  /* 0x000000ffff297224 */ /* 0x000fe400078e0063 */
[C---:B------:R-:W-:Y:S02]  /*a570*/  IMAD R43, R44.reuse, UR39, R43 ;  /* 0x000000272c2b7c24 */ /* 0x040fe4000f8e022b */
[----:B------:R-:W-:-:S05]  /*a580*/  IMAD.WIDE.U32 R40, R44, UR38, R40 ;  /* 0x000000262c287c25 */ /* 0x000fca000f8e0028 */
[----:B------:R-:W-:Y:S02]  /*a590*/  IADD3 R41, R41, R43, RZ ;  /* 0x0000002b29297210 */ /* 0x000fe40007ffe0ff */
[----:B------:R-:W-:-:S04]  /*a5a0*/  LEA R46, P2, R40, UR36, 0x1 ;  /* 0x00000024282e7c11 */ /* 0x000fc8000f8408ff */
[----:B------:R-:W-:Y:S02]  /*a5b0*/  LEA.HI.X R47, R40, UR37, R41, 0x1, P2 ;  /* 0x00000025282f7c11 */ /* 0x000fe400090f0c29 */
[----:B------:R-:W-:-:S13]  /*a5c0*/  ISETP.GE.AND P2, PT, R18, UR59, PT ;  /* 0x0000003b12007c0c */ /* 0x000fda000bf46270 */
[----:B------:R-:W0:Y:S04]  /*a5d0*/  @!P2 LDS.128 R40, [R48] ;  /* 0x000000003028a984 */ /* 0x000e280000000c00 */
[----:B0-----:R-:W-:Y:S01]  /*a5e0*/  @!P2 STG.E.128 desc[UR56][R46.64], R40 ;  /* 0x000000282e00a986 */ /* 0x001fe2000c101d38 */
[----:B------:R-:W-:-:S13]  /*a5f0*/  ISETP.GE.AND P2, PT, R0, UR59, PT ;  /* 0x0000003b00007c0c */ /* 0x000fda000bf46270 */
[----:B------:R-:W0:Y:S04]  /*a600*/  @!P2 LDS.128 R40, [R49] ;  /* 0x000000003128a984 */ /* 0x000e280000000c00 */
[----:B0-----:R-:W-:Y:S01]  /*a610*/  @!P2 STG.E.128 desc[UR56][R46.64+0x40], R40 ;  /* 0x000040282e00a986 */ /* 0x001fe2000c101d38 */
[----:B------:R-:W-:-:S13]  /*a620*/  ISETP.GE.AND P2, PT, R3, UR59, PT ;  /* 0x0000003b03007c0c */ /* 0x000fda000bf46270 */
[----:B------:R-:W0:Y:S04]  /*a630*/  @!P2 LDS.128 R40, [R48+0x4000] ;  /* 0x004000003028a984 */ /* 0x000e280000000c00 */
[----:B0-----:R-:W-:Y:S01]  /*a640*/  @!P2 STG.E.128 desc[UR56][R46.64+0x80], R40 ;  /* 0x000080282e00a986 */ /* 0x001fe2000c101d38 */
[----:B------:R-:W-:-:S13]  /*a650*/  ISETP.GE.AND P2, PT, R4, UR59, PT ;  /* 0x0000003b04007c0c */ /* 0x000fda000bf46270 */
[----:B------:R-:W0:Y:S04]  /*a660*/  @!P2 LDS.128 R40, [R49+0x4000] ;  /* 0x004000003128a984 */ /* 0x000e280000000c00 */
[----:B0-----:R0:W-:Y:S02]  /*a670*/  @!P2 STG.E.128 desc[UR56][R46.64+0xc0], R40 ;  /* 0x0000c0282e00a986 */ /* 0x0011e4000c101d38 */
.L_x_529:
[----:B------:R-:W-:Y:S05]  /*a680*/  BSYNC B0 ;  /* 0x0000000000007941 */ /* 0x000fea0003800000 */
.L_x_528:
[----:B------:R-:W-:Y:S01]  /*a690*/  ISETP.GE.AND P2, PT, R207, R100, PT ;  /* 0x00000064cf00720c */ /* 0x000fe20003f46270 */
[----:B------:R-:W-:-:S12]  /*a6a0*/  BSSY B0, `(.L_x_530) ;  /* 0x0000018000007945 */ /* 0x000fd80003800000 */
[----:B------:R-:W-:Y:S05]  /*a6b0*/  @P2 BRA `(.L_x_531) ;  /* 0x0000000000582947 */ /* 0x000fea0003800000 */
[----:B0-----:R-:W-:Y:S01]  /*a6c0*/  IADD3 R43, P2, R44, 0x40, RZ ;  /* 0x000000402c2b7810 */ /* 0x001fe20007f5e0ff */
[----:B------:R-:W-:Y:S02]  /*a6d0*/  IMAD.MOV.U32 R40, RZ, RZ, R112 ;  /* 0x000000ffff287224 */ /* 0x000fe400078e0070 */
[----:B------:R-:W-:Y:S02]  /*a6e0*/  IMAD.MOV.U32 R41, RZ, RZ, R99 ;  /* 0x000000ffff297224 */ /* 0x000fe400078e0063 */
[----:B------:R-:W-:Y:S02]  /*a6f0*/  IMAD.X R44, RZ, RZ, R45, P2 ;  /* 0x000000ffff2c7224 */ /* 0x000fe400010e062d */
[----:B------:R-:W-:-:S04]  /*a700*/  IMAD.WIDE.U32 R40, R43, UR38, R40 ;  /* 0x000000262b287c25 */ /* 0x000fc8000f8e0028 */
[----:B------:R-:W-:-:S04]  /*a710*/  IMAD R44, R44, UR38, RZ ;  /* 0x000000262c2c7c24 */ /* 0x000fc8000f8e02ff */
[----:B------:R-:W-:Y:S01]  /*a720*/  IMAD R43, R43, UR39, R44 ;  /* 0x000000272b2b7c24 */ /* 0x000fe2000f8e022c */
[----:B------:R-:W-:-:S04]  /*a730*/  LEA R44, P2, R40, UR36, 0x1 ;  /* 0x00000024282c7c11 */ /* 0x000fc8000f8408ff */
[----:B------:R-:W-:-:S04]  /*a740*/  IADD3 R41, R41, R43, RZ ;  /* 0x0000002b29297210 */ /* 0x000fc80007ffe0ff */
[----:B------:R-:W-:Y:S02]  /*a750*/  LEA.HI.X R45, R40, UR37, R41, 0x1, P2 ;  /* 0x00000025282d7c11 */ /* 0x000fe400090f0c29 */
[----:B------:R-:W-:-:S13]  /*a760*/  ISETP.GE.AND P2, PT, R18, UR59, PT ;  /* 0x0000003b12007c0c */ /* 0x000fda000bf46270 */
[----:B------:R-:W0:Y:S04]  /*a770*/  @!P2 LDS.128 R40, [R48+0x2000] ;  /* 0x002000003028a984 */ /* 0x000e280000000c00 */
[----:B0-----:R-:W-:Y:S01]  /*a780*/  @!P2 STG.E.128 desc[UR56][R44.64], R40 ;  /* 0x000000282c00a986 */ /* 0x001fe2000c101d38 */
        /* <DEDUP_REMOVED lines=8> */
[----:B0-----:R2:W-:Y:S02]  /*a810*/  @!P2 STG.E.128 desc[UR56][R44.64+0xc0], R40 ;  /* 0x0000c0282c00a986 */ /* 0x0015e4000c101d38 */
.L_x_531:
[----:B------:R-:W-:Y:S05]  /*a820*/  BSYNC B0 ;  /* 0x0000000000007941 */ /* 0x000fea0003800000 */
.L_x_530:
[----:B0-2---:R-:W2:Y:S01]  /*a830*/  LDL R40, [R1+0x14] ;  /* 0x0000140001287983 */ /* 0x005ea20000100800 */
[----:B-1----:R-:W-:Y:S01]  /*a840*/  @!P3 VIADD R101, R101, 0x348c0 ;  /* 0x000348c06565b836 */ /* 0x002fe20000000000 */
[----:B------:R-:W-:Y:S01]  /*a850*/  PLOP3.LUT P2, PT, PT, PT, PT, 0x8, 0x0 ;  /* 0x000000000000781c */ /* 0x000fe20003f4e170 */
[----:B------:R-:W-:Y:S01]  /*a860*/  VIADD R16, R16, 0x1 ;  /* 0x0000000110107836 */ /* 0x000fe20000000000 */
[----:B------:R-:W-:Y:S01]  /*a870*/  @!PT LDS RZ, [RZ] ;  /* 0x00000000fffff984 */ /* 0x000fe20000000800 */
[----:B------:R-:W-:Y:S01]  /*a880*/  @!PT LDS RZ, [RZ] ;  /* 0x00000000fffff984 */ /* 0x000fe20000000800 */
[----:B------:R-:W-:Y:S01]  /*a890*/  @!PT LDS RZ, [RZ] ;  /* 0x00000000fffff984 */ /* 0x000fe20000000800 */
[----:B------:R-:W-:Y:S01]  /*a8a0*/  @!PT LDS RZ, [RZ] ;  /* 0x00000000fffff984 */ /* 0x000fe20000000800 */
[----:B------:R0:W-:Y:S06]  /*a8b0*/  MEMBAR.ALL.CTA ;  /* 0x0000000000007992 */ /* 0x0001ec0000008000 */
[----:B0-----:R-:W0:Y:S01]  /*a8c0*/  FENCE.VIEW.ASYNC.S ;  /* 0x00000000000073c6 */ /* 0x001e220000000000 */
[----:B------:R-:W-:Y:S01]  /*a8d0*/  @!P3 PRMT R101, RZ, 0x654, R101 ;  /* 0x00000654ff65b816 */ /* 0x000fe20000000065 */
[----:B0-----:R1:W-:Y:S06]  /*a8e0*/  BAR.SYNC.DEFER_BLOCKING R151, 0x80 ;  /* 0x000200970000751d */ /* 0x0013ec0000010000 */
[----:B------:R1:W-:Y:S01]  /*a8f0*/  @!P3 SYNCS.ARRIVE.TRANS64.RED.A1T0 RZ, [R101+URZ], RZ ;  /* 0x000000ff65ffb9a7 */ /* 0x0003e2000810043f */
[----:B------:R-:W-:-:S04]  /*a900*/  ISETP.NE.AND P3, PT, R16, 0x2, PT ;  /* 0x000000021000780c */ /* 0x000fc80003f65270 */
[----:B------:R-:W-:Y:S02]  /*a910*/  SEL R41, RZ, 0x1, P3 ;  /* 0x00000001ff297807 */ /* 0x000fe40001800000 */
[----:B------:R-:W-:Y:S02]  /*a920*/  SEL R16, R16, RZ, P3 ;  /* 0x000000ff10107207 */ /* 0x000fe40001800000 */
[----:B------:R-:W-:Y:S02]  /*a930*/  LOP3.LUT R184, R184, R41, RZ, 0x3c, !PT ;  /* 0x00000029b8b87212 */ /* 0x000fe400078e3cff */
[----:B--2---:R-:W-:-:S13]  /*a940*/  LOP3.LUT P4, RZ, R40, 0x2, RZ, 0xc0, !PT ;  /* 0x0000000228ff7812 */ /* 0x004fda000788c0ff */
[----:B-1----:R-:W-:Y:S05]  /*a950*/  @P4 BRA `(.L_x_532) ;  /* 0xffffff8000cc4947 */ /* 0x002fea000383ffff */
.L_x_428:
[----:B------:R-:W-:Y:S01]  /*a960*/  BSSY B0, `(.L_x_533) ;  /* 0x0000005000007945 */ /* 0x000fe20003800000 */
[----:B------:R-:W-:-:S03]  /*a970*/  IMAD.MOV.U32 R0, RZ, RZ, RZ ;  /* 0x000000ffff007224 */ /* 0x000fc600078e00ff */
[----:B------:R-:W-:Y:S05]  /*a980*/  @P2 BRA `(.L_x_534) ;  /* 0x0000000000082947 */ /* 0x000fea0003800000 */
[----:B------:R-:W1:Y:S02]  /*a990*/  FENCE.VIEW.ASYNC.G ;  /* 0x00000000000073c6 */ /* 0x000e640000000100 */
[----:B-1----:R-:W-:Y:S06]  /*a9a0*/  BAR.ARV 0xc, 0x180 ;  /* 0x0306000000007b1d */ /* 0x002fec0000002000 */
.L_x_534:
[----:B------:R-:W-:Y:S05]  /*a9b0*/  BSYNC B0 ;  /* 0x0000000000007941 */ /* 0x000fea0003800000 */
.L_x_533:
[----:B------:R-:W2:Y:S01]  /*a9c0*/  LDL R3, [R1+0x14] ;  /* 0x0000140001037983 */ /* 0x000ea20000100800 */
[----:B------:R-:W-:Y:S01]  /*a9d0*/  BSSY B0, `(.L_x_535) ;  /* 0x0000020000007945 */ /* 0x000fe20003800000 */
[----:B--2---:R-:W-:-:S13]  /*a9e0*/  LOP3.LUT P0, RZ, R3, 0x4, RZ, 0xc0, !PT ;  /* 0x0000000403ff7812 */ /* 0x004fda000780c0ff */
        /* <DEDUP_REMOVED lines=12> */
[----:B0-----:R-:W-:Y:S01]  /*aab0*/  IADD3 R4, R3, 0xffffffe, RZ ;  /* 0x0ffffffe03047810 */ /* 0x001fe20007ffe0ff */
[----:B------:R-:W-:-:S05]  /*aac0*/  IMAD.MOV R3, RZ, RZ, -R10 ;  /* 0x000000ffff037224 */ /* 0x000fca00078e0a0a */
        /* <DEDUP_REMOVED lines=8> */
[-C--:B------:R-:W-:Y:S01]  /*ab50*/  @!P1 IADD3 R3, R3, -R6.reuse, RZ ;  /* 0x8000000603039210 */ /* 0x080fe20007ffe0ff */
[----:B------:R-:W-:Y:S01]  /*ab60*/  @!P1 VIADD R5, R5, 0x1 ;  /* 0x0000000105059836 */ /* 0x000fe20000000000 */
[----:B------:R-:W-:Y:S02]  /*ab70*/  ISETP.NE.AND P1, PT, R9, RZ, PT ;  /* 0x000000ff0900720c */ /* 0x000fe40003f25270 */
[----:B------:R-:W-:-:S13]  /*ab80*/  ISETP.GE.U32.AND P0, PT, R3, R6, PT ;  /* 0x000000060300720c */ /* 0x000fda0003f06070 */
[----:B------:R-:W-:-:S04]  /*ab90*/  @P0 VIADD R5, R5, 0x1 ;  /* 0x0000000105050836 */ /* 0x000fc80000000000 */
[----:B------:R-:W-:-:S05]  /*aba0*/  IMAD.MOV.U32 R0, RZ, RZ, R5 ;  /* 0x000000ffff007224 */ /* 0x000fca00078e0005 */
[----:B------:R-:W-:Y:S02]  /*abb0*/  @!P2 IADD3 R0, -R0, RZ, RZ ;  /* 0x000000ff0000a210 */ /* 0x000fe40007ffe1ff */
[----:B------:R-:W-:-:S07]  /*abc0*/  @!P1 LOP3.LUT R0, RZ, R9, RZ, 0x33, !PT ;  /* 0x00000009ff009212 */ /* 0x000fce00078e33ff */
.L_x_536:
[----:B------:R-:W-:Y:S05]  /*abd0*/  BSYNC B0 ;  /* 0x0000000000007941 */ /* 0x000fea0003800000 */
.L_x_535:
[-C--:B------:R-:W-:Y:S01]  /*abe0*/  IMAD R197, R210, R0.reuse, RZ ;  /* 0x00000000d2c57224 */ /* 0x080fe200078e02ff */
[----:B------:R-:W-:Y:S02]  /*abf0*/  PLOP3.LUT P0, PT, PT, PT, PT, 0x80, 0x0 ;  /* 0x000000000000781c */ /* 0x000fe40003f0f070 */
[----:B------:R-:W-:Y:S02]  /*ac00*/  CS2R R20, SRZ ;  /* 0x0000000000147805 */ /* 0x000fe4000001ff00 */
[----:B------:R-:W-:Y:S02]  /*ac10*/  CS2R R86, SRZ ;  /* 0x0000000000567805 */ /* 0x000fe4000001ff00 */
[----:B------:R-:W-:Y:S02]  /*ac20*/  CS2R R84, SRZ ;  /* 0x0000000000547805 */ /* 0x000fe4000001ff00 */
[----:B------:R-:W-:Y:S02]  /*ac30*/  VIADDMNMX R149, R197, R0, R149, PT ;  /* 0x00000000c5957246 */ /* 0x000fe40003800195 */
[----:B------:R-:W-:-:S02]  /*ac40*/  CS2R R82, SRZ ;  /* 0x0000000000527805 */ /* 0x000fc4000001ff00 */
[----:B------:R-:W-:Y:S02]  /*ac50*/  CS2R R80, SRZ ;  /* 0x0000000000507805 */ /* 0x000fe4000001ff00 */
[----:B------:R-:W-:Y:S02]  /*ac60*/  CS2R R78, SRZ ;  /* 0x00000000004e7805 */ /* 0x000fe4000001ff00 */
[----:B------:R-:W-:Y:S02]  /*ac70*/  ISETP.GT.AND P1, PT, R149, R197, PT ;  /* 0x000000c59500720c */ /* 0x000fe40003f24270 */
        /* <DEDUP_REMOVED lines=28> */
[----:B------:R-:W1:Y:S02]  /*ae40*/  S2R R4, SR_TID.X ;  /* 0x0000000000047919 */ /* 0x000e640000002100 */
[----:B-1----:R-:W-:-:S05]  /*ae50*/  VIADD R4, R4, 0xffffff80 ;  /* 0xffffff8004047836 */ /* 0x002fca0000000000 */
[----:B------:R-:W-:-:S04]  /*ae60*/  SHF.R.S32.HI R3, RZ, 0x1f, R4 ;  /* 0x0000001fff037819 */ /* 0x000fc80000011404 */
[----:B------:R-:W-:-:S04]  /*ae70*/  LEA.HI R3, R3, R4, RZ, 0x7 ;  /* 0x0000000403037211 */ /* 0x000fc800078f38ff */
[----:B------:R-:W-:-:S05]  /*ae80*/  SHF.R.S32.HI R3, RZ, 0x7, R3 ;  /* 0x00000007ff037819 */ /* 0x000fca0000011403 */
[----:B------:R-:W1:Y:S02]  /*ae90*/  SHFL.IDX PT, R0, R3, RZ, 0x1f ;  /* 0x00001fff03007589 */ /* 0x000e6400000e0000 */
[----:B-1----:R-:W-:-:S04]  /*aea0*/  LEA.HI R3, R0, R0, RZ, 0x1 ;  /* 0x0000000000037211 */ /* 0x002fc800078f08ff */
[----:B------:R-:W-:-:S05]  /*aeb0*/  LOP3.LUT R3, R3, 0x1e, RZ, 0xc0, !PT ;  /* 0x0000001e03037812 */ /* 0x000fca00078ec0ff */
[----:B------:R-:W-:Y:S02]  /*aec0*/  IMAD.IADD R3, R0, 0x1, -R3 ;  /* 0x0000000100037824 */ /* 0x000fe400078e0a03 */
[----:B------:R-:W-:-:S03]  /*aed0*/  IMAD.U32 R0, RZ, RZ, UR61 ;  /* 0x0000003dff007e24 */ /* 0x000fc6000f8e00ff */
[----:B------:R-:W-:Y:S02]  /*aee0*/  LEA R3, R3, UR61, 0xd ;  /* 0x0000003d03037c11 */ /* 0x000fe4000f8e68ff */
[----:B------:R-:W-:Y:S02]  /*aef0*/  LOP3.LUT P0, RZ, R0, 0x3ff, RZ, 0xc0, !PT ;  /* 0x000003ff00ff7812 */ /* 0x000fe4000780c0ff */
[----:B------:R-:W-:Y:S02]  /*af00*/  SHF.R.U32.HI R3, RZ, 0x4, R3 ;  /* 0x00000004ff037819 */ /* 0x000fe40000011603 */
[----:B------:R-:W-:Y:S02]  /*af10*/  P2R R24, PR, RZ, 0x1 ;  /* 0x00000001ff187803 */ /* 0x000fe40000000000 */
[----:B------:R-:W-:-:S07]  /*af20*/  LOP3.LUT R36, R3, 0x3fff, RZ, 0xc0, !PT ;  /* 0x00003fff03247812 */ /* 0x000fce00078ec0ff */
[----:B------:R-:W-:Y:S05]  /*af30*/  @!P0 BRA `(.L_x_538) ;  /* 0x0000000000408947 */ /* 0x000fea0003800000 */
[----:B------:R-:W-:Y:S01]  /*af40*/  MOV R0, 0x0 ;  /* 0x0000000000007802 */ /* 0x000fe20000000f00 */
[----:B------:R-:W-:Y:S01]  /*af50*/  ULDC.64 UR4, c[0x4][0xb8] ;  /* 0x01002e0000047ab9 */ /* 0x000fe20000000a00 */
[----:B------:R-:W-:Y:S01]  /*af60*/  ULDC.64 UR6, c[0x4][0xc0] ;  /* 0x0100300000067ab9 */ /* 0x000fe20000000a00 */
[----:B------:R-:W-:Y:S01]  /*af70*/  MOV R4, UR4 ;  /* 0x0000000400047c02 */ /* 0x000fe20008000f00 */
[----:B------:R1:W2:Y:S01]  /*af80*/  LDC.64 R14, c[0x4][R0] ;  /* 0x01000000000e7b82 */ /* 0x0002a20000000a00 */
[----:B------:R-:W-:Y:S01]  /*af90*/  IMAD.U32 R5, RZ, RZ, UR5 ;  /* 0x00000005ff057e24 */ /* 0x000fe2000f8e00ff */
[----:B------:R-:W-:Y:S01]  /*afa0*/  ULDC.64 UR4, c[0x4][0x30] ;  /* 0x01000c0000047ab9 */ /* 0x000fe20000000a00 */
[----:B0-----:R-:W-:Y:S01]  /*afb0*/  IMAD.U32 R6, RZ, RZ, UR6 ;  /* 0x00000006ff067e24 */ /* 0x001fe2000f8e00ff */
[----:B------:R-:W-:Y:S01]  /*afc0*/  MOV R10, UR4 ;  /* 0x00000004000a7c02 */ /* 0x000fe20008000f00 */
[----:B------:R-:W-:Y:S01]  /*afd0*/  IMAD.U32 R7, RZ, RZ, UR7 ;  /* 0x00000007ff077e24 */ /* 0x000fe2000f8e00ff */
[----:B------:R-:W-:Y:S01]  /*afe0*/  MOV R13, RZ ;  /* 0x000000ff000d7202 */ /* 0x000fe20000000f00 */
[----:B------:R-:W-:-:S02]  /*aff0*/  IMAD.U32 R11, RZ, RZ, UR5 ;  /* 0x00000005ff0b7e24 */ /* 0x000fc4000f8e00ff */
[----:B------:R-:W-:Y:S02]  /*b000*/  IMAD.MOV.U32 R8, RZ, RZ, 0x70 ;  /* 0x00000070ff087424 */ /* 0x000fe400078e00ff */
[----:B-1----:R-:W-:-:S07]  /*b010*/  IMAD.MOV.U32 R12, RZ, RZ, 0x1 ;  /* 0x00000001ff0c7424 */ /* 0x002fce00078e00ff */
[----:B------:R-:W-:-:S07]  /*b020*/  LEPC R20, `(.L_x_538) ;  /* 0x000000001014794e */ /* 0x000fce0000000000 */
[----:B--2--5:R-:W-:Y:S05]  /*b030*/  CALL.ABS.NOINC R14 ;  /* 0x000000000e007343 */ /* 0x024fea0003c00000 */
.L_x_538:
[----:B------:R-:W-:Y:S02]  /*b040*/  ULDC UR4, c[0x0][0x3f4] ;  /* 0x0000fd0000047ab9 */ /* 0x000fe40000000800 */
[----:B------:R-:W-:-:S13]  /*b050*/  ISETP.LT.AND P0, PT, RZ, UR4, PT ;  /* 0x00000004ff007c0c */ /* 0x000fda000bf01270 */
[----:B------:R-:W-:Y:S05]  /*b060*/  @P0 BRA `(.L_x_539) ;  /* 0x00000000003c0947 */ /* 0x000fea0003800000 */
[----:B------:R-:W-:-:S04]  /*b070*/  LEA.HI R0, R206, R206, RZ, 0x1 ;  /* 0x000000cece007211 */ /* 0x000fc800078f08ff */
[----:B------:R-:W-:-:S05]  /*b080*/  LOP3.LUT R3, R0, 0xfffffffe, RZ, 0xc0, !PT ;  /* 0xfffffffe00037812 */ /* 0x000fca00078ec0ff */
[----:B------:R-:W-:-:S05]  /*b090*/  IMAD.IADD R3, R206, 0x1, -R3 ;  /* 0x00000001ce037824 */ /* 0x000fca00078e0a03 */
[----:B------:R-:W-:-:S04]  /*b0a0*/  SHF.L.U32 R3, R3, 0x1f, RZ ;  /* 0x0000001f03037819 */ /* 0x000fc800000006ff */
[----:B------:R1:W2:Y:S03]  /*b0b0*/  SYNCS.PHASECHK.TRANS64.TRYWAIT P0, [R2+URZ+0x34800], R3 ;  /* 0x03480003020075a7 */ /* 0x0002a6000800017f */
[----:B--2---:R-:W-:Y:S05]  /*b0c0*/  @!P0 NANOSLEEP.SYNCS 0x989680 ;  /* 0x009896800000895d */ /* 0x004fea0003900000 */
[----:B------:R-:W2:Y:S01]  /*b0d0*/  @!P0 SYNCS.PHASECHK.TRANS64 P0, [R2+URZ+0x34800], R3 ;  /* 0x03480003020085a7 */ /* 0x000ea2000800007f */
[----:B------:R-:W-:Y:S04]  /*b0e0*/  BSSY B0, `(.L_x_540) ;  /* 0x0000006000007945 */ /* 0x000fe80003800000 */
[----:B--2---:R-:W-:Y:S05]  /*b0f0*/  @P0 BRA `(.L_x_541) ;  /* 0x0000000000100947 */ /* 0x004fea0003800000 */
.L_x_542:
[----:B--2---:R2:W3:Y:S02]  /*b100*/  SYNCS.PHASECHK.TRANS64.TRYWAIT P0, [R2+URZ+0x34800], R3 ;  /* 0x03480003020075a7 */ /* 0x0044e4000800017f */
[----:B---3--:R-:W-:Y:S05]  /*b110*/  @!P0 NANOSLEEP.SYNCS 0x989680 ;  /* 0x009896800000895d */ /* 0x008fea0003900000 */
[----:B------:R-:W3:Y:S02]  /*b120*/  @!P0 SYNCS.PHASECHK.TRANS64 P0, [R2+URZ+0x34800], R3 ;  /* 0x03480003020085a7 */ /* 0x000ee4000800007f */
[----:B---3--:R-:W-:Y:S05]  /*b130*/  @!P0 BRA `(.L_x_542) ;  /* 0xfffffffc00f08947 */ /* 0x008fea000383ffff */
.L_x_541:
[----:B------:R-:W-:Y:S05]  /*b140*/  BSYNC B0 ;  /* 0x0000000000007941 */ /* 0x000fea0003800000 */
.L_x_540:
[----:B------:R-:W-:Y:S05]  /*b150*/  BRA `(.L_x_543) ;  /* 0x00000058006c7947 */ /* 0x000fea0003800000 */
.L_x_539:
[----:B-----5:R-:W-:Y:S01]  /*b160*/  SHF.R.S32.HI R0, RZ, 0x1f, R143 ;  /* 0x0000001fff007819 */ /* 0x020fe2000001148f */
[----:B------:R-:W-:Y:S01]  /*b170*/  ULDC.64 UR4, c[0x0][0x3f8] ;  /* 0x0000fe0000047ab9 */ /* 0x000fe20000000a00 */
[----:B------:R-:W-:Y:S01]  /*b180*/  ULDC.64 UR6, c[0x0][0x408] ;  /* 0x0001020000067ab9 */ /* 0x000fe20000000a00 */
[----:B------:R-:W-:Y:S01]  /*b190*/  ISETP.NE.AND P2, PT, R24, RZ, PT ;  /* 0x000000ff1800720c */ /* 0x000fe20003f45270 */
[----:B------:R-:W-:-:S04]  /*b1a0*/  IMAD.WIDE.U32 R4, R143, UR4, RZ ;  /* 0x000000048f047c25 */ /* 0x000fc8000f8e00ff */
[C---:B0-----:R-:W-:Y:S02]  /*b1b0*/  IMAD R6, R0.reuse, UR4, RZ ;  /* 0x0000000400067c24 */ /* 0x041fe4000f8e02ff */
[----:B------:R-:W-:Y:S02]  /*b1c0*/  IMAD R0, R0, UR6, RZ ;  /* 0x0000000600007c24 */ /* 0x000fe4000f8e02ff */
[C---:B------:R-:W-:Y:S01]  /*b1d0*/  IMAD R25, R143.reuse, UR5, R6 ;  /* 0x000000058f197c24 */ /* 0x040fe2000f8e0206 */
[----:B------:R-:W-:Y:S01]  /*b1e0*/  ULDC.64 UR4, c[0x0][0x3e8] ;  /* 0x0000fa0000047ab9 */ /* 0x000fe20000000a00 */
[----:B------:R-:W-:Y:S01]  /*b1f0*/  IMAD.WIDE.U32 R44, R143, UR6, RZ ;  /* 0x000000068f2c7c25 */ /* 0x000fe2000f8e00ff */
[----:B------:R-:W-:-:S03]  /*b200*/  LEA R24, P0, R4, UR4, 0x1 ;  /* 0x0000000404187c11 */ /* 0x000fc6000f8008ff */
[----:B------:R-:W-:Y:S01]  /*b210*/  IMAD R3, R143, UR7, R0 ;  /* 0x000000078f037c24 */ /* 0x000fe2000f8e0200 */
[----:B------:R-:W-:Y:S01]  /*b220*/  ULDC.64 UR6, c[0x0][0x400] ;  /* 0x0001000000067ab9 */ /* 0x000fe20000000a00 */
[----:B------:R-:W-:Y:S01]  /*b230*/  IMAD.IADD R25, R25, 0x1, R5 ;  /* 0x0000000119197824 */ /* 0x000fe200078e0205 */
[----:B------:R-:W-:Y:S01]  /*b240*/  LEA R43, P1, R44, UR6, 0x1 ;  /* 0x000000062c2b7c11 */ /* 0x000fe2000f8208ff */
[----:B------:R-:W-:-:S03]  /*b250*/  IMAD.IADD R3, R3, 0x1, R45 ;  /* 0x0000000103037824 */ /* 0x000fc600078e022d */
[----:B------:R-:W-:Y:S02]  /*b260*/  LEA.HI.X R25, R4, UR5, R25, 0x1, P0 ;  /* 0x0000000504197c11 */ /* 0x000fe400080f0c19 */
[----:B------:R-:W-:Y:S01]  /*b270*/  LEA.HI.X R44, R44, UR7, R3, 0x1, P1 ;  /* 0x000000072c2c7c11 */ /* 0x000fe200088f0c03 */
[----:B------:R-:W-:Y:S06]  /*b280*/  @!P2 BRA `(.L_x_544) ;  /* 0x000000000040a947 */ /* 0x000fec0003800000 */
[----:B------:R-:W-:Y:S01]  /*b290*/  MOV R14, 0x0 ;  /* 0x00000000000e7802 */ /* 0x000fe20000000f00 */
[----:B------:R-:W-:Y:S01]  /*b2a0*/  ULDC.64 UR4, c[0x4][0xb8] ;  /* 0x01002e0000047ab9 */ /* 0x000fe20000000a00 */
[----:B------:R-:W-:Y:S01]  /*b2b0*/  ULDC.64 UR6, c[0x4][0xc0] ;  /* 0x0100300000067ab9 */ /* 0x000fe20000000a00 */
[----:B------:R-:W-:Y:S01]  /*b2c0*/  MOV R4, UR4 ;  /* 0x0000000400047c02 */ /* 0x000fe20008000f00 */
[----:B------:R-:W-:Y:S01]  /*b2d0*/  IMAD.U32 R5, RZ, RZ, UR5 ;  /* 0x00000005ff057e24 */ /* 0x000fe2000f8e00ff */
[----:B------:R-:W-:Y:S01]  /*b2e0*/  ULDC.64 UR4, c[0x4][0x20] ;  /* 0x0100080000047ab9 */ /* 0x000fe20000000a00 */
[----:B------:R-:W0:Y:S01]  /*b2f0*/  LDC.64 R14, c[0x4][R14] ;  /* 0x010000000e0e7b82 */ /* 0x000e220000000a00 */
[----:B------:R-:W-:Y:S01]  /*b300*/  IMAD.U32 R6, RZ, RZ, UR6 ;  /* 0x00000006ff067e24 */ /* 0x000fe2000f8e00ff */
[----:B------:R-:W-:Y:S01]  /*b310*/  MOV R10, UR4 ;  /* 0x00000004000a7c02 */ /* 0x000fe20008000f00 */
[----:B------:R-:W-:Y:S01]  /*b320*/  IMAD.U32 R7, RZ, RZ, UR7 ;  /* 0x00000007ff077e24 */ /* 0x000fe2000f8e00ff */
[----:B------:R-:W-:Y:S01]  /*b330*/  MOV R13, RZ ;  /* 0x000000ff000d7202 */ /* 0x000fe20000000f00 */
[----:B------:R-:W-:-:S02]  /*b340*/  IMAD.U32 R11, RZ, RZ, UR5 ;  /* 0x00000005ff0b7e24 */ /* 0x000fc4000f8e00ff */
[----:B------:R-:W-:Y:S02]  /*b350*/  IMAD.MOV.U32 R8, RZ, RZ, 0x70 ;  /* 0x00000070ff087424 */ /* 0x000fe400078e00ff */
[----:B------:R-:W-:-:S07]  /*b360*/  IMAD.MOV.U32 R12, RZ, RZ, 0x1 ;  /* 0x00000001ff0c7424 */ /* 0x000fce00078e00ff */
[----:B------:R-:W-:-:S07]  /*b370*/  LEPC R20, `(.L_x_544) ;  /* 0x000000001014794e */ /* 0x000fce0000000000 */
[----:B0-----:R-:W-:Y:S05]  /*b380*/  CALL.ABS.NOINC R14 ;  /* 0x000000000e007343 */ /* 0x001fea0003c00000 */
.L_x_544:
[----:B------:R-:W-:Y:S01]  /*b390*/  ULDC.U8 UR4, c[0x0][0x410] ;  /* 0x0001040000047ab9 */ /* 0x000fe20000000000 */
[----:B------:R-:W-:Y:S01]  /*b3a0*/  BSSY B0, `(.L_x_545) ;  /* 0x000056e000007945 */ /* 0x000fe20003800000 */
[----:B------:R-:W-:Y:S01]  /*b3b0*/  ISETP.NE.AND P0, PT, RZ, UR4, PT ;  /* 0x00000004ff007c0c */ /* 0x000fe2000bf05270 */
[----:B------:R-:W-:-:S12]  /*b3c0*/  IMAD R4, R145, 0x80, R17 ;  /* 0x0000008091047824 */ /* 0x000fd800078e0211 */
[----:B------:R-:W-:Y:S05]  /*b3d0*/  @!P0 BRA `(.L_x_546) ;  /* 0x0000002800ac8947 */ /* 0x000fea0003800000 */
[----:B------:R-:W-:-:S03]  /*b3e0*/  UMOV UR4, 0xffffffff ;  /* 0xffffffff00047882 */ /* 0x000fc60000000000 */
[----:B------:R-:W-:Y:S05]  /*b3f0*/  BRA.DIV UR4, `(.L_x_547) ;  /* 0x0000016204fc7947 */ /* 0x000fea000b800000 */
[----:B------:R0:W1:Y:S04]  /*b400*/  SHFL.IDX PT, R0, R25, RZ, 0x1c1f ;  /* 0x001c1fff19007589 */ /* 0x00006800000e0000 */
[----:B------:R0:W2:Y:S04]  /*b410*/  SHFL.IDX PT, R3, R24, RZ, 0x1c1f ;  /* 0x001c1fff18037589 */ /* 0x0000a800000e0000 */
[----:B------:R-:W3:Y:S04]  /*b420*/  SHFL.IDX PT, R44, R44, RZ, 0x1c1f ;  /* 0x001c1fff2c2c7589 */ /* 0x000ee800000e0000 */
[----:B0-----:R-:W4:Y:S02]  /*b430*/  SHFL.IDX PT, R43, R43, RZ, 0x1c1f ;  /* 0x001c1fff2b2b7589 */ /* 0x001f2400000e0000 */
.L_x_804:
[----:B------:R-:W-:Y:S01]  /*b440*/  ULDC UR4, c[0x0][0x448] ;  /* 0x0001120000047ab9 */ /* 0x000fe20000000800 */
[----:B------:R-:W-:Y:S01]  /*b450*/  LOP3.LUT R6, R191, 0x18, R18, 0xf8, !PT ;  /* 0x00000018bf067812 */ /* 0x000fe200078ef812 */
[----:B------:R-:W-:Y:S01]  /*b460*/  IMAD R45, R150, UR4, RZ ;  /* 0x00000004962d7c24 */ /* 0x000fe2000f8e02ff */
[----:B------:R-:W-:Y:S01]  /*b470*/  BSSY B1, `(.L_x_548) ;  /* 0x0000052000017945 */ /* 0x000fe20003800000 */
[----:B------:R-:W-:Y:S02]  /*b480*/  LOP3.LUT P0, RZ, R229, 0x4, RZ, 0xc0, !PT ;  /* 0x00000004e5ff7812 */ /* 0x000fe4000780c0ff */
[----:B------:R-:W-:Y:S02]  /*b490*/  CS2R R10, SRZ ;  /* 0x00000000000a7805 */ /* 0x000fe4000001ff00 */
[----:B------:R-:W-:Y:S02]  /*b4a0*/  LOP3.LUT R5, R6, R193, RZ, 0x3c, !PT ;  /* 0x000000c106057212 */ /* 0x000fe400078e3cff */
[----:B------:R-:W-:-:S02]  /*b4b0*/  CS2R R12, SRZ ;  /* 0x00000000000c7805 */ /* 0x000fc4000001ff00 */
[----:B------:R-:W-:Y:S01]  /*b4c0*/  ISETP.GE.AND P1, PT, R4, R45, PT ;  /* 0x0000002d0400720c */ /* 0x000fe20003f26270 */
[----:B------:R-:W-:Y:S01]  /*b4d0*/  IMAD R45, R145, -0x80, R45 ;  /* 0xffffff80912d7824 */ /* 0x000fe200078e022d */
[----:B------:R-:W-:Y:S01]  /*b4e0*/  CS2R R14, SRZ ;  /* 0x00000000000e7805 */ /* 0x000fe2000001ff00 */
[----:B------:R-:W-:Y:S01]  /*b4f0*/  IMAD R5, R192, 0x200, R5 ;  /* 0x00000200c0057824 */ /* 0x000fe200078e0205 */
[----:B------:R-:W-:Y:S02]  /*b500*/  CS2R R20, SRZ ;  /* 0x0000000000147805 */ /* 0x000fe4000001ff00 */
[----:B------:R-:W-:Y:S02]  /*b510*/  CS2R R6, SRZ ;  /* 0x0000000000067805 */ /* 0x000fe4000001ff00 */
[----:B------:R-:W-:Y:S01]  /*b520*/  CS2R R24, SRZ ;  /* 0x0000000000187805 */ /* 0x000fe2000001ff00 */
[----:B------:R-:W-:Y:S01]  /*b530*/  IMAD R9, R5, 0x2, R2 ;  /* 0x0000000205097824 */ /* 0x000fe200078e0202 */
[----:B------:R-:W-:-:S02]  /*b540*/  CS2R R26, SRZ ;  /* 0x00000000001a7805 */ /* 0x000fc4000001ff00 */
[----:B------:R-:W-:Y:S02]  /*b550*/  CS2R R28, SRZ ;  /* 0x00000000001c7805 */ /* 0x000fe4000001ff00 */
[----:B------:R-:W-:Y:S02]  /*b560*/  CS2R R30, SRZ ;  /* 0x00000000001e7805 */ /* 0x000fe4000001ff00 */
[----:B------:R-:W-:Y:S02]  /*b570*/  CS2R R32, SRZ ;  /* 0x0000000000207805 */ /* 0x000fe4000001ff00 */
[----:B------:R-:W-:Y:S02]  /*b580*/  CS2R R34, SRZ ;  /* 0x0000000000227805 */ /* 0x000fe4000001ff00 */
[C---:B------:R-:W-:Y:S01]  /*b590*/  IADD3 R37, R9.reuse, 0x10400, RZ ;  /* 0x0001040009257810 */ /* 0x040fe20007ffe0ff */
[----:B------:R-:W-:Y:S01]  /*b5a0*/  VIADD R8, R9, 0x10440 ;  /* 0x0001044009087836 */ /* 0x000fe20000000000 */
[----:B------:R-:W-:Y:S01]  /*b5b0*/  CS2R R4, SRZ ;  /* 0x0000000000047805 */ /* 0x000fe2000001ff00 */
[----:B------:R-:W-:Y:S06]  /*b5c0*/  @P1 BRA `(.L_x_549) ;  /* 0x0000000000f01947 */ /* 0x000fec0003800000 */
[----:B------:R-:W3:Y:S01]  /*b5d0*/  LDL R42, [R1+0x4c] ;  /* 0x00004c00012a7983 */ /* 0x000ee20000100800 */
[----:B------:R-:W-:-:S03]  /*b5e0*/  ULDC UR4, c[0x0][0x3f4] ;  /* 0x0000fd0000047ab9 */ /* 0x000fc60000000800 */
[----:B------:R-:W3:Y:S04]  /*b5f0*/  LDL R53, [R1+0x10] ;  /* 0x0000100001357983 */ /* 0x000ee80000100800 */
[----:B------:R-:W3:Y:S01]  /*b600*/  LDL R52, [R1+0x48] ;  /* 0x0000480001347983 */ /* 0x000ee20000100800 */
[----:B------:R-:W-:Y:S02]  /*b610*/  ISETP.GE.AND P2, PT, R22, UR4, PT ;  /* 0x0000000416007c0c */ /* 0x000fe4000bf46270 */
[----:B------:R-:W-:Y:S02]  /*b620*/  ISETP.GE.AND P3, PT, R187, UR4, PT ;  /* 0x00000004bb007c0c */ /* 0x000fe4000bf66270 */
[----:B------:R-:W-:Y:S02]  /*b630*/  ISETP.GE.AND P4, PT, R186, UR4, PT ;  /* 0x00000004ba007c0c */ /* 0x000fe4000bf86270 */
[----:B------:R-:W-:-:S02]  /*b640*/  CS2R R26, SRZ ;  /* 0x00000000001a7805 */ /* 0x000fc4000001ff00 */
[----:B------:R-:W-:-:S05]  /*b650*/  CS2R R10, SRZ ;  /* 0x00000000000a7805 */ /* 0x000fca000001ff00 */
[----:B----4-:R-:W-:Y:S01]  /*b660*/  @!P2 MOV R6, R43 ;  /* 0x0000002b0006a202 */ /* 0x010fe20000000f00 */
[----:B--2---:R-:W-:Y:S02]  /*b670*/  @!P2 IMAD.MOV.U32 R4, RZ, RZ, R3 ;  /* 0x000000ffff04a224 */ /* 0x004fe400078e0003 */
[----:B-1----:R-:W-:Y:S02]  /*b680*/  @!P2 IMAD.MOV.U32 R5, RZ, RZ, R0 ;  /* 0x000000ffff05a224 */ /* 0x002fe400078e0000 */
[----:B---3--:R-:W-:Y:S01]  /*b690*/  @!P2 IMAD.MOV.U32 R7, RZ, RZ, R44 ;  /* 0x000000ffff07a224 */ /* 0x008fe200078e002c */
[----:B------:R-:W-:Y:S01]  /*b6a0*/  @!P3 IADD3 R20, P1, R3, R232, RZ ;  /* 0x000000e80314b210 */ /* 0x000fe20007f3e0ff */
[----:B------:R-:W-:-:S04]  /*b6b0*/  @!P2 IMAD.WIDE R4, R22, 0x2, R4 ;  /* 0x000000021604a825 */ /* 0x000fc800078e0204 */
[----:B------:R-:W-:Y:S01]  /*b6c0*/  @!P2 IMAD.WIDE R6, R22, 0x2, R6 ;  /* 0x000000021606a825 */ /* 0x000fe200078e0206 */
[----:B------:R-:W5:Y:S03]  /*b6d0*/  @!P2 LD.E.64 R26, desc[UR56][R4.64] ;  /* 0x00000038041aa980 */ /* 0x000f66000c101b00 */
[----:B------:R-:W-:Y:S01]  /*b6e0*/  @!P3 IMAD.X R21, R0, 0x1, R231, P1 ;  /* 0x000000010015b824 */ /* 0x000fe200008e06e7 */
[----:B------:R-:W5:Y:S01]  /*b6f0*/  @!P2 LD.E.64 R10, desc[UR56][R6.64] ;  /* 0x00000038060aa980 */ /* 0x000f62000c101b00 */
[----:B------:R-:W-:Y:S02]  /*b700*/  @!P3 IADD3 R24, P1, R43, R232, RZ ;  /* 0x000000e82b18b210 */ /* 0x000fe40007f3e0ff */
[----:B------:R-:W-:Y:S02]  /*b710*/  ISETP.GE.AND P2, PT, R189, UR4, PT ;  /* 0x00000004bd007c0c */ /* 0x000fe4000bf46270 */
[----:B------:R-:W-:-:S02]  /*b720*/  CS2R R28, SRZ ;  /* 0x00000000001c7805 */ /* 0x000fc4000001ff00 */
[-C--:B------:R-:W-:Y:S02]  /*b730*/  @!P4 IADD3 R40, P6, R43, R234.reuse, RZ ;  /* 0x000000ea2b28c210 */ /* 0x080fe40007fde0ff */
[----:B------:R-:W-:Y:S02]  /*b740*/  CS2R R12, SRZ ;  /* 0x00000000000c7805 */ /* 0x000fe4000001ff00 */
[----:B------:R-:W-:Y:S01]  /*b750*/  @!P4 IADD3 R38, P5, R3, R234, RZ ;  /* 0x000000ea0326c210 */ /* 0x000fe20007fbe0ff */
[----:B------:R-:W-:Y:S01]  /*b760*/  @!P3 IMAD.X R25, R44, 0x1, R231, P1 ;  /* 0x000000012c19b824 */ /* 0x000fe200008e06e7 */
[----:B------:R-:W-:Y:S02]  /*b770*/  CS2R R30, SRZ ;  /* 0x00000000001e7805 */ /* 0x000fe4000001ff00 */
[----:B------:R-:W-:Y:S02]  /*b780*/  CS2R R14, SRZ ;  /* 0x00000000000e7805 */ /* 0x000fe4000001ff00 */
[----:B------:R-:W-:Y:S01]  /*b790*/  @!P4 IADD3.X R39, R0, R233, RZ, P5, !PT ;  /* 0x000000e90027c210 */ /* 0x000fe20002ffe4ff */
[----:B------:R-:W-:Y:S01]  /*b7a0*/  @!P4 IMAD.X R41, R44, 0x1, R233, P6 ;  /* 0x000000012c29c824 */ /* 0x000fe200030e06e9 */
[----:B------:R0:W5:Y:S01]  /*b7b0*/  @!P3 LD.E.64 R28, desc[UR56][R20.64] ;  /* 0x00000038141cb980 */ /* 0x000162000c101b00 */
[----:B------:R-:W-:-:S03]  /*b7c0*/  ISETP.GE.AND P1, PT, R188, UR4, PT ;  /* 0x00000004bc007c0c */ /* 0x000fc6000bf26270 */
[----:B------:R1:W5:Y:S01]  /*b7d0*/  @!P3 LD.E.64 R12, desc[UR56][R24.64] ;  /* 0x00000038180cb980 */ /* 0x000362000c101b00 */
[----:B------:R-:W-:Y:S02]  /*b7e0*/  ISETP.GE.AND P3, PT, R190, UR4, PT ;  /* 0x00000004be007c0c */ /* 0x000fe4000bf66270 */
[-C--:B------:R-:W-:Y:S01]  /*b7f0*/  @!P2 IADD3 R48, P5, R43, R236.reuse, RZ ;  /* 0x000000ec2b30a210 */ /* 0x080fe20007fbe0ff */
[----:B------:R-:W5:Y:S04]  /*b800*/  @!P4 LD.E.64 R30, desc[UR56][R38.64] ;  /* 0x00000038261ec980 */ /* 0x000f68000c101b00 */
[----:B------:R2:W5:Y:S01]  /*b810*/  @!P4 LD.E.64 R14, desc[UR56][R40.64] ;  /* 0x00000038280ec980 */ /* 0x000562000c101b00 */
[----:B------:R-:W-:Y:S02]  /*b820*/  @!P2 IADD3 R46, P4, R3, R236, RZ ;  /* 0x000000ec032ea210 */ /* 0x000fe40007f9e0ff */
[----:B------:R-:W-:-:S02]  /*b830*/  CS2R R32, SRZ ;  /* 0x0000000000207805 */ /* 0x000fc4000001ff00 */
[----:B0-----:R-:W-:Y:S01]  /*b840*/  CS2R R20, SRZ ;  /* 0x0000000000147805 */ /* 0x001fe2000001ff00 */
[--C-:B------:R-:W-:Y:S02]  /*b850*/  @!P2 IMAD.X R49, R44, 0x1, R235.reuse, P5 ;  /* 0x000000012c31a824 */ /* 0x100fe400028e06eb */
[----:B------:R-:W-:-:S03]  /*b860*/  @!P2 IMAD.X R47, R0, 0x1, R235, P4 ;  /* 0x00000001002fa824 */ /* 0x000fc600020e06eb */
[----:B------:R0:W5:Y:S04]  /*b870*/  @!P2 LD.E.64 R20, desc[UR56][R48.64] ;  /* 0x000000383014a980 */ /* 0x000168000c101b00 */
[----:B------:R0:W5:Y:S01]  /*b880*/  @!P2 LD.E.64 R32, desc[UR56][R46.64] ;  /* 0x000000382e20a980 */ /* 0x000162000c101b00 */
[----:B------:R-:W-:Y:S02]  /*b890*/  CS2R R34, SRZ ;  /* 0x0000000000227805 */ /* 0x000fe4000001ff00 */
[----:B------:R-:W-:Y:S02]  /*b8a0*/  CS2R R6, SRZ ;  /* 0x0000000000067805 */ /* 0x000fe4000001ff00 */
[----:B------:R-:W-:Y:S02]  /*b8b0*/  CS2R R4, SRZ ;  /* 0x0000000000047805 */ /* 0x000fe4000001ff00 */
[----:B-1----:R-:W-:-:S02]  /*b8c0*/  CS2R R24, SRZ ;  /* 0x0000000000187805 */ /* 0x002fc4000001ff00 */
[-C--:B--2---:R-:W-:Y:S02]  /*b8d0*/  @!P3 IADD3 R40, P4, R3, R42.reuse, RZ ;  /* 0x0000002a0328b210 */ /* 0x084fe40007f9e0ff */
[C---:B------:R-:W-:Y:S02]  /*b8e0*/  @!P3 IADD3 R42, P5, R43.reuse, R42, RZ ;  /* 0x0000002a2b2ab210 */ /* 0x040fe40007fbe0ff */
[-C--:B------:R-:W-:Y:S02]  /*b8f0*/  @!P1 IADD3 R38, P2, R43, R53.reuse, RZ ;  /* 0x000000352b269210 */ /* 0x080fe40007f5e0ff */
[----:B------:R-:W-:Y:S01]  /*b900*/  @!P1 IADD3 R50, P6, R3, R53, RZ ;  /* 0x0000003503329210 */ /* 0x000fe20007fde0ff */
[----:B------:R-:W-:-:S03]  /*b910*/  @!P3 IMAD.X R41, R0, 0x1, R52, P4 ;  /* 0x000000010029b824 */ /* 0x000fc600020e0634 */
[----:B------:R-:W-:Y:S01]  /*b920*/  @!P1 IADD3.X R51, R0, R237, RZ, P6, !PT ;  /* 0x000000ed00339210 */ /* 0x000fe200037fe4ff */
[C---:B------:R-:W-:Y:S02]  /*b930*/  @!P1 IMAD.X R39, R44.reuse, 0x1, R237, P2 ;  /* 0x000000012c279824 */ /* 0x040fe400010e06ed */
[----:B------:R-:W-:Y:S01]  /*b940*/  @!P3 IMAD.X R43, R44, 0x1, R52, P5 ;  /* 0x000000012c2bb824 */ /* 0x000fe200028e0634 */
[----:B------:R0:W5:Y:S04]  /*b950*/  @!P3 LD.E.64 R4, desc[UR56][R40.64] ;  /* 0x000000382804b980 */ /* 0x000168000c101b00 */
[----:B------:R0:W5:Y:S04]  /*b960*/  @!P1 LD.E.64 R34, desc[UR56][R50.64] ;  /* 0x0000003832229980 */ /* 0x000168000c101b00 */
[----:B------:R0:W5:Y:S04]  /*b970*/  @!P1 LD.E.64 R6, desc[UR56][R38.64] ;  /* 0x0000003826069980 */ /* 0x000168000c101b00 */
[----:B------:R0:W5:Y:S02]  /*b980*/  @!P3 LD.E.64 R24, desc[UR56][R42.64] ;  /* 0x000000382a18b980 */ /* 0x000164000c101b00 */
.L_x_549:
[----:B------:R-:W-:Y:S05]  /*b990*/  BSYNC B1 ;  /* 0x0000000000017941 */ /* 0x000fea0003800000 */
.L_x_548:
[----:B-1---5:R-:W-:Y:S01]  /*b9a0*/  IMAD.MOV.U32 R0, RZ, RZ, R26 ;  /* 0x000000ffff007224 */ /* 0x022fe200078e001a */
[----:B------:R-:W-:Y:S01]  /*b9b0*/  SHF.R.U64 R53, R34, 0x10, R35 ;  /* 0x0000001022357819 */ /* 0x000fe20000001223 */
[----:B--2---:R-:W-:Y:S01]  /*b9c0*/  IMAD.MOV.U32 R3, RZ, RZ, R27 ;  /* 0x000000ffff037224 */ /* 0x004fe200078e001b */
[--C-:B------:R-:W-:Y:S01]  /*b9d0*/  SHF.R.U32.HI R54, RZ, 0x10, R35.reuse ;  /* 0x00000010ff367819 */ /* 0x100fe20000011623 */
[----:B0---4-:R-:W-:Y:S01]  /*b9e0*/  IMAD.MOV.U32 R43, RZ, RZ, R35 ;  /* 0x000000ffff2b7224 */ /* 0x011fe200078e0023 */
[----:B---3--:R-:W-:Y:S01]  /*b9f0*/  MOV R44, R5 ;  /* 0x00000005002c7202 */ /* 0x008fe20000000f00 */
[----:B------:R-:W-:Y:S01]  /*ba00*/  IMAD.MOV.U32 R42, RZ, RZ, R34 ;  /* 0x000000ffff2a7224 */ /* 0x000fe200078e0022 */
[----:B------:R-:W-:Y:S01]  /*ba10*/  PRMT R35, R0, 0x5410, R3 ;  /* 0x0000541000237816 */ /* 0x000fe20000000003 */
[----:B------:R-:W-:Y:S01]  /*ba20*/  IMAD.MOV.U32 R38, RZ, RZ, R10 ;  /* 0x000000ffff267224 */ /* 0x000fe200078e000a */
[----:B------:R-:W-:Y:S01]  /*ba30*/  LEA.HI R0, R206, R206, RZ, 0x1 ;  /* 0x000000cece007211 */ /* 0x000fe200078f08ff */
[----:B------:R-:W-:Y:S01]  /*ba40*/  IMAD.MOV.U32 R34, RZ, RZ, R4 ;  /* 0x000000ffff227224 */ /* 0x000fe200078e0004 */
[----:B------:R-:W-:Y:S01]  /*ba50*/  SHF.R.U64 R55, R4, 0x10, R5 ;  /* 0x0000001004377819 */ /* 0x000fe20000001205 */
[----:B------:R-:W-:Y:S01]  /*ba60*/  IMAD.MOV.U32 R4, RZ, RZ, R11 ;  /* 0x000000ffff047224 */ /* 0x000fe200078e000b */
[----:B------:R-:W-:Y:S01]  /*ba70*/  LOP3.LUT R3, R0, 0xfffffffe, RZ, 0xc0, !PT ;  /* 0xfffffffe00037812 */ /* 0x000fe200078ec0ff */
[----:B------:R-:W-:Y:S01]  /*ba80*/  IMAD.MOV.U32 R39, RZ, RZ, R31 ;  /* 0x000000ffff277224 */ /* 0x000fe200078e001f */
[----:B------:R-:W-:Y:S01]  /*ba90*/  SHF.R.U32.HI R56, RZ, 0x10, R5 ;  /* 0x00000010ff387819 */ /* 0x000fe20000011605 */
[----:B------:R-:W-:Y:S01]  /*baa0*/  IMAD.MOV.U32 R40, RZ, RZ, R7 ;  /* 0x000000ffff287224 */ /* 0x000fe200078e0007 */
[----:B------:R-:W-:Y:S01]  /*bab0*/  @P0 IADD3 R8, R37, -0x40, RZ ;  /* 0xffffffc025080810 */ /* 0x000fe20007ffe0ff */
[----:B------:R-:W-:Y:S01]  /*bac0*/  IMAD.IADD R3, R206, 0x1, -R3 ;  /* 0x00000001ce037824 */ /* 0x000fe200078e0a03 */
[----:B------:R-:W-:Y:S01]  /*bad0*/  MOV R41, R33 ;  /* 0x0000002100297202 */ /* 0x000fe20000000f00 */
[----:B------:R-:W-:Y:S01]  /*bae0*/  BSSY B1, `(.L_x_550) ;  /* 0x000003d000017945 */ /* 0x000fe20003800000 */
[----:B------:R-:W-:-:S02]  /*baf0*/  SHF.R.U64 R51, R32, 0x10, R33 ;  /* 0x0000001020337819 */ /* 0x000fc40000001221 */
[----:B------:R-:W-:Y:S02]  /*bb00*/  SHF.L.U32 R5, R3, 0x1f, RZ ;  /* 0x0000001f03057819 */ /* 0x000fe400000006ff */
[----:B------:R-:W-:Y:S01]  /*bb10*/  SHF.R.U32.HI R52, RZ, 0x10, R33 ;  /* 0x00000010ff347819 */ /* 0x000fe20000011621 */
[----:B------:R-:W-:Y:S01]  /*bb20*/  IMAD.MOV.U32 R33, RZ, RZ, R12 ;  /* 0x000000ffff217224 */ /* 0x000fe200078e000c */
[----:B------:R-:W0:Y:S01]  /*bb30*/  SYNCS.PHASECHK.TRANS64.TRYWAIT P0, [R2+URZ+0x34800], R5 ;  /* 0x03480005020075a7 */ /* 0x000e22000800017f */
[----:B------:R-:W-:Y:S02]  /*bb40*/  SHF.R.U64 R57, R10, 0x10, R11 ;  /* 0x000000100a397819 */ /* 0x000fe4000000120b */
[--C-:B------:R-:W-:Y:S01]  /*bb50*/  SHF.R.U64 R37, R26, 0x10, R27.reuse ;  /* 0x000000101a257819 */ /* 0x100fe2000000121b */
[----:B------:R-:W-:Y:S01]  /*bb60*/  IMAD.MOV.U32 R26, RZ, RZ, R28 ;  /* 0x000000ffff1a7224 */ /* 0x000fe200078e001c */
[----:B------:R-:W-:Y:S02]  /*bb70*/  MOV R10, R13 ;  /* 0x0000000d000a7202 */ /* 0x000fe40000000f00 */
[----:B------:R-:W-:-:S02]  /*bb80*/  SHF.R.U32.HI R46, RZ, 0x10, R27 ;  /* 0x00000010ff2e7819 */ /* 0x000fc4000001161b */
[----:B------:R-:W-:Y:S01]  /*bb90*/  SHF.R.U64 R47, R28, 0x10, R29 ;  /* 0x000000101c2f7819 */ /* 0x000fe2000000121d */
[----:B------:R-:W-:Y:S01]  /*bba0*/  IMAD.MOV.U32 R28, RZ, RZ, R30 ;  /* 0x000000ffff1c7224 */ /* 0x000fe200078e001e */
[----:B------:R-:W-:Y:S01]  /*bbb0*/  SHF.R.U32.HI R58, RZ, 0x10, R11 ;  /* 0x00000010ff3a7819 */ /* 0x000fe2000001160b */
[----:B------:R-:W-:Y:S01]  /*bbc0*/  IMAD.MOV.U32 R11, RZ, RZ, R15 ;  /* 0x000000ffff0b7224 */ /* 0x000fe200078e000f */
[----:B------:R-:W-:Y:S01]  /*bbd0*/  SHF.R.U64 R59, R12, 0x10, R13 ;  /* 0x000000100c3b7819 */ /* 0x000fe2000000120d */
[----:B------:R-:W-:Y:S01]  /*bbe0*/  IMAD.MOV.U32 R12, RZ, RZ, R20 ;  /* 0x000000ffff0c7224 */ /* 0x000fe200078e0014 */
[----:B------:R-:W-:Y:S02]  /*bbf0*/  MOV R27, R29 ;  /* 0x0000001d001b7202 */ /* 0x000fe40000000f00 */
[----:B------:R-:W-:Y:S01]  /*bc00*/  SHF.R.U32.HI R48, RZ, 0x10, R29 ;  /* 0x00000010ff307819 */ /* 0x000fe2000001161d */
[----:B------:R-:W-:Y:S01]  /*bc10*/  IMAD.MOV.U32 R29, RZ, RZ, R14 ;  /* 0x000000ffff1d7224 */ /* 0x000fe200078e000e */
[----:B------:R-:W-:Y:S01]  /*bc20*/  SHF.R.U64 R49, R30, 0x10, R31 ;  /* 0x000000101e317819 */ /* 0x000fe2000000121f */
[----:B------:R-:W-:Y:S01]  /*bc30*/  IMAD.MOV.U32 R30, RZ, RZ, R32 ;  /* 0x000000ffff1e7224 */ /* 0x000fe200078e0020 */
[----:B------:R-:W-:-:S02]  /*bc40*/  SHF.R.U64 R61, R14, 0x10, R15 ;  /* 0x000000100e3d7819 */ /* 0x000fc4000000120f */
[----:B------:R-:W-:Y:S02]  /*bc50*/  SHF.R.U32.HI R62, RZ, 0x10, R15 ;  /* 0x00000010ff3e7819 */ /* 0x000fe4000001160f */
[----:B------:R-:W-:Y:S01]  /*bc60*/  SHF.R.U64 R63, R20, 0x10, R21 ;  /* 0x00000010143f7819 */ /* 0x000fe20000001215 */
[----:B------:R-:W-:Y:S01]  /*bc70*/  IMAD.MOV.U32 R20, RZ, RZ, R6 ;  /* 0x000000ffff147224 */ /* 0x000fe200078e0006 */
[----:B------:R-:W-:Y:S02]  /*bc80*/  MOV R15, R21 ;  /* 0x00000015000f7202 */ /* 0x000fe40000000f00 */
[--C-:B------:R-:W-:Y:S01]  /*bc90*/  SHF.R.U64 R65, R6, 0x10, R7.reuse ;  /* 0x0000001006417819 */ /* 0x100fe20000001207 */
[----:B------:R-:W-:Y:S01]  /*bca0*/  IMAD.MOV.U32 R6, RZ, RZ, R24 ;  /* 0x000000ffff067224 */ /* 0x000fe200078e0018 */
[----:B------:R-:W-:Y:S02]  /*bcb0*/  SHF.R.U32.HI R66, RZ, 0x10, R7 ;  /* 0x00000010ff427819 */ /* 0x000fe40000011607 */
[----:B------:R-:W-:-:S02]  /*bcc0*/  PRMT R33, R33, 0x5410, R10 ;  /* 0x0000541021217816 */ /* 0x000fc4000000000a */
[----:B------:R-:W-:Y:S02]  /*bcd0*/  SHF.R.U32.HI R50, RZ, 0x10, R31 ;  /* 0x00000010ff327819 */ /* 0x000fe4000001161f */
[----:B------:R-:W-:Y:S02]  /*bce0*/  SHF.R.U32.HI R60, RZ, 0x10, R13 ;  /* 0x00000010ff3c7819 */ /* 0x000fe4000001160d */
[----:B------:R-:W-:Y:S02]  /*bcf0*/  SHF.R.U32.HI R64, RZ, 0x10, R21 ;  /* 0x00000010ff407819 */ /* 0x000fe40000011615 */
[----:B------:R-:W-:Y:S02]  /*bd00*/  MOV R7, R25 ;  /* 0x0000001900077202 */ /* 0x000fe40000000f00 */
[----:B------:R-:W-:Y:S02]  /*bd10*/  VIMNMX R10, R45, 0x80, PT ;  /* 0x000000802d0a7848 */ /* 0x000fe40003fe0100 */
[----:B------:R-:W-:-:S02]  /*bd20*/  SHF.R.U64 R67, R24, 0x10, R25 ;  /* 0x0000001018437819 */ /* 0x000fc40000001219 */
[----:B------:R-:W-:Y:S02]  /*bd30*/  SHF.R.U32.HI R68, RZ, 0x10, R25 ;  /* 0x00000010ff447819 */ /* 0x000fe40000011619 */
[----:B------:R-:W-:Y:S02]  /*bd40*/  PRMT R31, R26, 0x5410, R27 ;  /* 0x000054101a1f7816 */ /* 0x000fe4000000001b */
[----:B------:R-:W-:Y:S02]  /*bd50*/  PRMT R25, R12, 0x5410, R15 ;  /* 0x000054100c197816 */ /* 0x000fe4000000000f */
[----:B------:R-:W-:Y:S02]  /*bd60*/  PRMT R27, R28, 0x5410, R39 ;  /* 0x000054101c1b7816 */ /* 0x000fe40000000027 */
[----:B------:R-:W-:Y:S02]  /*bd70*/  PRMT R21, R30, 0x5410, R41 ;  /* 0x000054101e157816 */ /* 0x000fe40000000029 */
[----:B------:R-:W-:-:S02]  /*bd80*/  PRMT R0, R34, 0x5410, R44 ;  /* 0x0000541022007816 */ /* 0x000fc4000000002c */
[----:B------:R-:W-:Y:S02]  /*bd90*/  PRMT R29, R29, 0x5410, R11 ;  /* 0x000054101d1d7816 */ /* 0x000fe4000000000b */
        /* <DEDUP_REMOVED lines=13> */
[----:B------:R-:W-:Y:S02]  /*be70*/  ISETP.GE.AND P1, PT, R17, R10, PT ;  /* 0x0000000a1100720c */ /* 0x000fe40003f26270 */
[----:B------:R-:W-:Y:S02]  /*be80*/  PRMT R20, R65, 0x5410, R66 ;  /* 0x0000541041147816 */ /* 0x000fe40000000042 */
[----:B------:R-:W-:Y:S01]  /*be90*/  PRMT R11, R6, 0x5410, R7 ;  /* 0x00005410060b7816 */ /* 0x000fe20000000007 */
[----:B0-----:R-:W-:Y:S08]  /*bea0*/  @!P0 BRA `(.L_x_551) ;  /* 0x0000015800c48947 */ /* 0x001ff00003800000 */
.L_x_805:
[----:B------:R-:W-:Y:S05]  /*beb0*/  BSYNC B1 ;  /* 0x0000000000017941 */ /* 0x000fea0003800000 */
.L_x_550:
[----:B------:R-:W-:Y:S01]  /*bec0*/  BSSY B1, `(.L_x_552) ;  /* 0x00000fe000017945 */ /* 0x000fe20003800000 */
[----:B------:R-:W-:-:S03]  /*bed0*/  PRMT R12, R67, 0x5410, R68 ;  /* 0x00005410430c7816 */ /* 0x000fc60000000044 */
[----:B------:R-:W-:Y:S05]  /*bee0*/  @P1 BRA `(.L_x_553) ;  /* 0x0000000c00ec1947 */ /* 0x000fea0003800000 */
[----:B0-----:R-:W0:Y:S01]  /*bef0*/  LDC R5, c[0x0][0x3f4] ;  /* 0x0000fd00ff057b82 */ /* 0x001e220000000800 */
[----:B------:R-:W-:Y:S01]  /*bf00*/  BSSY B2, `(.L_x_554) ;  /* 0x000002e000027945 */ /* 0x000fe20003800000 */
[-C--:B0-----:R-:W-:Y:S02]  /*bf10*/  ISETP.GE.AND P0, PT, R22, R5.reuse, PT ;  /* 0x000000051600720c */ /* 0x081fe40003f06270 */
[-C--:B------:R-:W-:Y:S02]  /*bf20*/  ISETP.GE.AND P1, PT, R187, R5.reuse, PT ;  /* 0x00000005bb00720c */ /* 0x080fe40003f26270 */
[-C--:B------:R-:W-:Y:S02]  /*bf30*/  ISETP.GE.AND P2, PT, R186, R5.reuse, PT ;  /* 0x00000005ba00720c */ /* 0x080fe40003f46270 */
[-C--:B------:R-:W-:Y:S02]  /*bf40*/  ISETP.GE.AND P3, PT, R189, R5.reuse, PT ;  /* 0x00000005bd00720c */ /* 0x080fe40003f66270 */
[----:B------:R-:W-:-:S02]  /*bf50*/  ISETP.GE.AND P4, PT, R188, R5, PT ;  /* 0x00000005bc00720c */ /* 0x000fc40003f86270 */
[----:B------:R-:W-:-:S03]  /*bf60*/  ISETP.GE.AND P5, PT, R190, R5, PT ;  /* 0x00000005be00720c */ /* 0x000fc60003fa6270 */
[----:B------:R-:W-:Y:S10]  /*bf70*/  @P0 BRA `(.L_x_555) ;  /* 0x0000000000980947 */ /* 0x000ff40003800000 */
[----:B------:R-:W0:Y:S01]  /*bf80*/  LDS.128 R4, [R9+0x10400] ;  /* 0x0104000009047984 */ /* 0x000e220000000c00 */
[----:B------:R-:W-:Y:S02]  /*bf90*/  HADD2.F32 R47, -RZ, R38.H0_H0 ;  /* 0x20000026ff2f7230 */ /* 0x000fe40000004100 */
[----:B------:R-:W-:Y:S02]  /*bfa0*/  HADD2.F32 R45, -RZ, R35.H0_H0 ;  /* 0x20000023ff2d7230 */ /* 0x000fe40000004100 */
[----:B------:R-:W-:Y:S02]  /*bfb0*/  HADD2.F32 R44, -RZ, R37.H0_H0 ;  /* 0x20000025ff2c7230 */ /* 0x000fe40000004100 */
[----:B------:R-:W-:Y:S02]  /*bfc0*/  HADD2.F32 R46, -RZ, R39.H0_H0 ;  /* 0x20000027ff2e7230 */ /* 0x000fe40000004100 */
[--C-:B0-----:R-:W-:Y:S02]  /*bfd0*/  HADD2.F32 R40, -RZ, R4.reuse.H0_H0 ;  /* 0x20000004ff287230 */ /* 0x101fe40000004100 */
[----:B------:R-:W-:-:S02]  /*bfe0*/  HADD2.F32 R4, -RZ, R4.H1_H1 ;  /* 0x30000004ff047230 */ /* 0x000fc40000004100 */
[--C-:B------:R-:W-:Y:S02]  /*bff0*/  HADD2.F32 R41, -RZ, R5.reuse.H0_H0 ;  /* 0x20000005ff297230 */ /* 0x100fe40000004100 */
[----:B------:R-:W-:Y:S02]  /*c000*/  HADD2.F32 R5, -RZ, R5.H1_H1 ;  /* 0x30000005ff057230 */ /* 0x000fe40000004100 */
[C---:B------:R-:W-:Y:S01]  /*c010*/  FMUL.FTZ R49, R4.reuse, R47 ;  /* 0x0000002f04317220 */ /* 0x040fe20000410000 */
[-C--:B------:R-:W-:Y:S01]  /*c020*/  FMUL.FTZ R4, R4, R45.reuse ;  /* 0x0000002d04047220 */ /* 0x080fe20000410000 */
[--C-:B------:R-:W-:Y:S02]  /*c030*/  HADD2.F32 R42, -RZ, R6.reuse.H0_H0 ;  /* 0x20000006ff2a7230 */ /* 0x100fe40000004100 */
[----:B------:R-:W-:Y:S02]  /*c040*/  HADD2.F32 R43, -RZ, R7.H0_H0 ;  /* 0x20000007ff2b7230 */ /* 0x000fe40000004100 */
[C---:B------:R-:W-:Y:S01]  /*c050*/  FMUL.FTZ R50, R5.reuse, R46 ;  /* 0x0000002e05327220 */ /* 0x040fe20000410000 */
[C---:B------:R-:W-:Y:S01]  /*c060*/  FFMA.FTZ R49, R40.reuse, R45, -R49 ;  /* 0x0000002d28317223 */ /* 0x040fe20000010831 */
[----:B------:R-:W-:Y:S01]  /*c070*/  FFMA.FTZ R48, R40, R47, R4 ;  /* 0x0000002f28307223 */ /* 0x000fe20000010004 */
[----:B------:R-:W-:Y:S01]  /*c080*/  FMUL.FTZ R52, R5, R44 ;  /* 0x0000002c05347220 */ /* 0x000fe20000410000 */
[----:B------:R-:W-:-:S02]  /*c090*/  HADD2.F32 R6, -RZ, R6.H1_H1 ;  /* 0x30000006ff067230 */ /* 0x000fc40000004100 */
[C---:B------:R-:W-:Y:S01]  /*c0a0*/  FFMA.FTZ R50, R41.reuse, R44, -R50 ;  /* 0x0000002c29327223 */ /* 0x040fe20000010832 */
[----:B------:R-:W-:Y:S02]  /*c0b0*/  HADD2.F32 R7, -RZ, R7.H1_H1 ;  /* 0x30000007ff077230 */ /* 0x000fe40000004100 */
[----:B------:R-:W-:Y:S01]  /*c0c0*/  FFMA.FTZ R41, R41, R46, R52 ;  /* 0x0000002e29297223 */ /* 0x000fe20000010034 */
[----:B------:R-:W-:Y:S02]  /*c0d0*/  HADD2.F32 R45, -RZ, R38.H1_H1 ;  /* 0x30000026ff2d7230 */ /* 0x000fe40000004100 */
[----:B------:R-:W-:Y:S02]  /*c0e0*/  HADD2.F32 R5, -RZ, R35.H1_H1 ;  /* 0x30000023ff057230 */ /* 0x000fe40000004100 */
[----:B------:R-:W-:Y:S02]  /*c0f0*/  HADD2.F32 R40, -RZ, R39.H1_H1 ;  /* 0x30000027ff287230 */ /* 0x000fe40000004100 */
[----:B------:R-:W-:Y:S01]  /*c100*/  FMUL.FTZ R47, R6, R45 ;  /* 0x0000002d062f7220 */ /* 0x000fe20000410000 */
[----:B------:R-:W-:-:S02]  /*c110*/  HADD2.F32 R4, -RZ, R37.H1_H1 ;  /* 0x30000025ff047230 */ /* 0x000fc40000004100 */
[-C--:B------:R-:W-:Y:S01]  /*c120*/  FMUL.FTZ R44, R6, R5.reuse ;  /* 0x00000005062c7220 */ /* 0x080fe20000410000 */
[C---:B------:R-:W-:Y:S01]  /*c130*/  FMUL.FTZ R46, R7.reuse, R40 ;  /* 0x00000028072e7220 */ /* 0x040fe20000410000 */
[C---:B------:R-:W-:Y:S01]  /*c140*/  FFMA.FTZ R6, R42.reuse, R5, -R47 ;  /* 0x000000052a067223 */ /* 0x040fe2000001082f */
[-C--:B------:R-:W-:Y:S01]  /*c150*/  FMUL.FTZ R51, R7, R4.reuse ;  /* 0x0000000407337220 */ /* 0x080fe20000410000 */
[----:B------:R-:W-:Y:S01]  /*c160*/  FFMA.FTZ R45, R42, R45, R44 ;  /* 0x0000002d2a2d7223 */ /* 0x000fe2000001002c */
[C---:B------:R-:W-:Y:S01]  /*c170*/  FFMA.FTZ R7, R43.reuse, R4, -R46 ;  /* 0x000000042b077223 */ /* 0x040fe2000001082e */
[----:B------:R-:W-:Y:S01]  /*c180*/  F2FP.F16.F32.PACK_AB R4, R48, R49 ;  /* 0x000000313004723e */ /* 0x000fe200000000ff */
[----:B------:R-:W-:Y:S01]  /*c190*/  FFMA.FTZ R40, R43, R40, R51 ;  /* 0x000000282b287223 */ /* 0x000fe20000010033 */
[----:B------:R-:W-:Y:S02]  /*c1a0*/  F2FP.F16.F32.PACK_AB R5, R41, R50 ;  /* 0x000000322905723e */ /* 0x000fe400000000ff */
[----:B------:R-:W-:-:S02]  /*c1b0*/  F2FP.F16.F32.PACK_AB R6, R45, R6 ;  /* 0x000000062d06723e */ /* 0x000fc400000000ff */
[----:B------:R-:W-:-:S05]  /*c1c0*/  F2FP.F16.F32.PACK_AB R7, R40, R7 ;  /* 0x000000072807723e */ /* 0x000fca00000000ff */
[----:B------:R0:W-:Y:S02]  /*c1d0*/  STS.128 [R9+0x10400], R4 ;  /* 0x0104000409007388 */ /* 0x0001e40000000c00 */
.L_x_555:
[----:B------:R-:W-:Y:S05]  /*c1e0*/  BSYNC B2 ;  /* 0x0000000000027941 */ /* 0x000fea0003800000 */
.L_x_554:
[----:B------:R-:W-:Y:S04]  /*c1f0*/  BSSY B2, `(.L_x_556) ;  /* 0x0000028000027945 */ /* 0x000fe80003800000 */
[----:B------:R-:W-:Y:S05]  /*c200*/  @P1 BRA `(.L_x_557) ;  /* 0x0000000000981947 */ /* 0x000fea0003800000 */
[----:B0-----:R-:W0:Y:S01]  /*c210*/  LDS.128 R4, [R8] ;  /* 0x0000000008047984 */ /* 0x001e220000000c00 */
        /* <DEDUP_REMOVED lines=36> */
[----:B------:R1:W-:Y:S02]  /*c460*/  STS.128 [R8], R4 ;  /* 0x0000000408007388 */ /* 0x0003e40000000c00 */
.L_x_557:
[----:B------:R-:W-:Y:S05]  /*c470*/  BSYNC B2 ;  /* 0x0000000000027941 */ /* 0x000fea0003800000 */
.L_x_556:
[----:B------:R-:W-:Y:S04]  /*c480*/  BSSY B2, `(.L_x_558) ;  /* 0x0000028000027945 */ /* 0x000fe80003800000 */
[----:B------:R-:W-:Y:S05]  /*c490*/  @P2 BRA `(.L_x_559) ;  /* 0x0000000000982947 */ /* 0x000fea0003800000 */
[----:B01----:R-:W0:Y:S01]  /*c4a0*/  LDS.128 R4, [R9+0x14400] ;  /* 0x0144000009047984 */ /* 0x003e220000000c00 */
        /* <DEDUP_REMOVED lines=37> */
.L_x_559:
[----:B------:R-:W-:Y:S05]  /*c700*/  BSYNC B2 ;  /* 0x0000000000027941 */ /* 0x000fea0003800000 */
.L_x_558:
[----:B------:R-:W-:Y:S04]  /*c710*/  BSSY B2, `(.L_x_560) ;  /* 0x0000028000027945 */ /* 0x000fe80003800000 */
[----:B------:R-:W-:Y:S05]  /*c720*/  @P3 BRA `(.L_x_561) ;  /* 0x0000000000983947 */ /* 0x000fea0003800000 */
[----:B012---:R-:W0:Y:S01]  /*c730*/  LDS.128 R4, [R8+0x4000] ;  /* 0x0040000008047984 */ /* 0x007e220000000c00 */
        /* <DEDUP_REMOVED lines=37> */
.L_x_561:
[----:B------:R-:W-:Y:S05]  /*c990*/  BSYNC B2 ;  /* 0x0000000000027941 */ /* 0x000fea0003800000 */
.L_x_560:
[----:B------:R-:W-:Y:S04]  /*c9a0*/  BSSY B2, `(.L_x_562) ;  /* 0x0000028000027945 */ /* 0x000fe80003800000 */
[----:B------:R-:W-:Y:S05]  /*c9b0*/  @P4 BRA `(.L_x_563) ;  /* 0x0000000000984947 */ /* 0x000fea0003800000 */
[----:B0123--:R-:W0:Y:S01]  /*c9c0*/  LDS.128 R4, [R9+0x18400] ;  /* 0x0184000009047984 */ /* 0x00fe220000000c00 */
        /* <DEDUP_REMOVED lines=37> */
.L_x_563:
[----:B------:R-:W-:Y:S05]  /*cc20*/  BSYNC B2 ;  /* 0x0000000000027941 */ /* 0x000fea0003800000 */
.L_x_562:
[----:B------:R-:W-:Y:S05]  /*cc30*/  @P5 BRA `(.L_x_553) ;  /* 0x0000000000985947 */ /* 0x000fea0003800000 */
[----:B01234-:R-:W0:Y:S01]  /*cc40*/  LDS.128 R4, [R8+0x8000] ;  /* 0x0080000008047984 */ /* 0x01fe220000000c00 */
        /* <DEDUP_REMOVED lines=37> */
.L_x_553:
[----:B------:R-:W-:Y:S05]  /*cea0*/  BSYNC B1 ;  /* 0x0000000000017941 */ /* 0x000fea0003800000 */
.L_x_552:
[----:B------:R-:W-:-:S13]  /*ceb0*/  ISETP.GE.AND P0, PT, R207, R10, PT ;  /* 0x0000000acf00720c */ /* 0x000fda0003f06270 */
[----:B------:R-:W-:Y:S05]  /*cec0*/  @P0 BRA `(.L_x_564) ;  /* 0x0000003800ec0947 */ /* 0x000fea0003800000 */
[----:B01234-:R-:W0:Y:S01]  /*ced0*/  LDC R5, c[0x0][0x3f4] ;  /* 0x0000fd00ff057b82 */ /* 0x01fe220000000800 */
        /* <DEDUP_REMOVED lines=9> */
[--C-:B------:R-:W-:Y:S02]  /*cf70*/  HADD2.F32 R48, -RZ, R38.reuse.H0_H0 ;  /* 0x20000026ff307230 */ /* 0x100fe40000004100 */
[----:B------:R-:W-:Y:S02]  /*cf80*/  HADD2.F32 R50, -RZ, R39.H0_H0 ;  /* 0x20000027ff327230 */ /* 0x000fe40000004100 */
[----:B------:R-:W-:Y:S02]  /*cf90*/  HADD2.F32 R44, -RZ, R35.H0_H0 ;  /* 0x20000023ff2c7230 */ /* 0x000fe40000004100 */
[----:B------:R-:W-:Y:S02]  /*cfa0*/  HADD2.F32 R46, -RZ, R37.H0_H0 ;  /* 0x20000025ff2e7230 */ /* 0x000fe40000004100 */
[----:B------:R-:W-:Y:S02]  /*cfb0*/  HADD2.F32 R49, -RZ, R38.H1_H1 ;  /* 0x30000026ff317230 */ /* 0x000fe40000004100 */
[----:B0-----:R-:W-:-:S02]  /*cfc0*/  HADD2.F32 R10, -RZ, R4.H0_H0 ;  /* 0x20000004ff0a7230 */ /* 0x001fc40000004100 */
[----:B------:R-:W-:Y:S02]  /*cfd0*/  HADD2.F32 R4, -RZ, R4.H1_H1 ;  /* 0x30000004ff047230 */ /* 0x000fe40000004100 */
[--C-:B------:R-:W-:Y:S02]  /*cfe0*/  HADD2.F32 R40, -RZ, R5.reuse.H0_H0 ;  /* 0x20000005ff287230 */ /* 0x100fe40000004100 */
[----:B------:R-:W-:Y:S02]  /*cff0*/  HADD2.F32 R5, -RZ, R5.H1_H1 ;  /* 0x30000005ff057230 */ /* 0x000fe40000004100 */
[-C--:B------:R-:W-:Y:S01]  /*d000*/  FMUL.FTZ R43, R48, R4.reuse ;  /* 0x00000004302b7220 */ /* 0x080fe20000410000 */
[----:B------:R-:W-:Y:S01]  /*d010*/  FMUL.FTZ R45, R44, R4 ;  /* 0x000000042c2d7220 */ /* 0x000fe20000410000 */
[----:B------:R-:W-:Y:S02]  /*d020*/  HADD2.F32 R41, -RZ, R6.H0_H0 ;  /* 0x20000006ff297230 */ /* 0x000fe40000004100 */
[-C--:B------:R-:W-:Y:S01]  /*d030*/  FMUL.FTZ R47, R50, R5.reuse ;  /* 0x00000005322f7220 */ /* 0x080fe20000410000 */
[----:B------:R-:W-:Y:S01]  /*d040*/  FFMA.FTZ R4, R44, R10, -R43 ;  /* 0x0000000a2c047223 */ /* 0x000fe2000001082b */
[----:B------:R-:W-:Y:S01]  /*d050*/  FMUL.FTZ R43, R46, R5 ;  /* 0x000000052e2b7220 */ /* 0x000fe20000410000 */
[----:B------:R-:W-:-:S02]  /*d060*/  HADD2.F32 R42, -RZ, R7.H0_H0 ;  /* 0x20000007ff2a7230 */ /* 0x000fc40000004100 */
[----:B------:R-:W-:Y:S01]  /*d070*/  FFMA.FTZ R5, R46, R40, -R47 ;  /* 0x000000282e057223 */ /* 0x000fe2000001082f */
[----:B------:R-:W-:Y:S02]  /*d080*/  HADD2.F32 R6, -RZ, R6.H1_H1 ;  /* 0x30000006ff067230 */ /* 0x000fe40000004100 */
[----:B------:R-:W-:Y:S01]  /*d090*/  FFMA.FTZ R45, R48, R10, R45 ;  /* 0x0000000a302d7223 */ /* 0x000fe2000001002d */
[----:B------:R-:W-:Y:S02]  /*d0a0*/  HADD2.F32 R7, -RZ, R7.H1_H1 ;  /* 0x30000007ff077230 */ /* 0x000fe40000004100 */
[----:B------:R-:W-:Y:S01]  /*d0b0*/  FFMA.FTZ R40, R50, R40, R43 ;  /* 0x0000002832287223 */ /* 0x000fe2000001002b */
[----:B------:R-:W-:Y:S02]  /*d0c0*/  HADD2.F32 R46, -RZ, R39.H1_H1 ;  /* 0x30000027ff2e7230 */ /* 0x000fe40000004100 */
[----:B------:R-:W-:Y:S01]  /*d0d0*/  FMUL.FTZ R10, R49, R6 ;  /* 0x00000006310a7220 */ /* 0x000fe20000410000 */
[----:B------:R-:W-:Y:S01]  /*d0e0*/  HADD2.F32 R47, -RZ, R35.H1_H1 ;  /* 0x30000023ff2f7230 */ /* 0x000fe20000004100 */
[----:B------:R-:W-:Y:S01]  /*d0f0*/  F2FP.F16.F32.PACK_AB R4, R45, R4 ;  /* 0x000000042d04723e */ /* 0x000fe200000000ff */
[----:B------:R-:W-:-:S02]  /*d100*/  HADD2.F32 R44, -RZ, R37.H1_H1 ;  /* 0x30000025ff2c7230 */ /* 0x000fc40000004100 */
[----:B------:R-:W-:Y:S01]  /*d110*/  FMUL.FTZ R35, R46, R7 ;  /* 0x000000072e237220 */ /* 0x000fe20000410000 */
[----:B------:R-:W-:Y:S01]  /*d120*/  F2FP.F16.F32.PACK_AB R5, R40, R5 ;  /* 0x000000052805723e */ /* 0x000fe200000000ff */
[C---:B------:R-:W-:Y:S01]  /*d130*/  FMUL.FTZ R38, R47.reuse, R6 ;  /* 0x000000062f267220 */ /* 0x040fe20000410000 */
[----:B------:R-:W-:Y:S01]  /*d140*/  FFMA.FTZ R6, R47, R41, -R10 ;  /* 0x000000292f067223 */ /* 0x000fe2000001080a */
[C---:B------:R-:W-:Y:S01]  /*d150*/  FMUL.FTZ R37, R44.reuse, R7 ;  /* 0x000000072c257220 */ /* 0x040fe20000410000 */
[-C--:B------:R-:W-:Y:S01]  /*d160*/  FFMA.FTZ R7, R44, R42.reuse, -R35 ;  /* 0x0000002a2c077223 */ /* 0x080fe20000010823 */
[----:B------:R-:W-:Y:S02]  /*d170*/  FFMA.FTZ R41, R49, R41, R38 ;  /* 0x0000002931297223 */ /* 0x000fe40000010026 */
[----:B------:R-:W-:-:S03]  /*d180*/  FFMA.FTZ R42, R46, R42, R37 ;  /* 0x0000002a2e2a7223 */ /* 0x000fc60000010025 */
[----:B------:R-:W-:Y:S02]  /*d190*/  F2FP.F16.F32.PACK_AB R6, R41, R6 ;  /* 0x000000062906723e */ /* 0x000fe400000000ff */
[----:B------:R-:W-:-:S05]  /*d1a0*/  F2FP.F16.F32.PACK_AB R7, R42, R7 ;  /* 0x000000072a07723e */ /* 0x000fca00000000ff */
[----:B------:R0:W-:Y:S02]  /*d1b0*/  STS.128 [R9+0x12400], R4 ;  /* 0x0124000409007388 */ /* 0x0001e40000000c00 */
.L_x_566:
[----:B------:R-:W-:Y:S05]  /*d1c0*/  BSYNC B1 ;  /* 0x0000000000017941 */ /* 0x000fea0003800000 */
.L_x_565:
[----:B------:R-:W-:Y:S04]  /*d1d0*/  BSSY B1, `(.L_x_567) ;  /* 0x0000028000017945 */ /* 0x000fe80003800000 */
[----:B------:R-:W-:Y:S05]  /*d1e0*/  @P1 BRA `(.L_x_568) ;  /* 0x0000000000981947 */ /* 0x000fea0003800000 */
[----:B0-----:R-:W0:Y:S01]  /*d1f0*/  LDS.128 R4, [R8+0x2000] ;  /* 0x0020000008047984 */ /* 0x001e220000000c00 */
        /* <DEDUP_REMOVED lines=8> */
[-C--:B------:R-:W-:Y:S01]  /*d280*/  FMUL.FTZ R39, R44, R4.reuse ;  /* 0x000000042c277220 */ /* 0x080fe20000410000 */
[C---:B------:R-:W-:Y:S01]  /*d290*/  FMUL.FTZ R41, R42.reuse, R4 ;  /* 0x000000042a297220 */ /* 0x040fe20000410000 */
[----:B------:R-:W-:Y:S02]  /*d2a0*/  HADD2.F32 R37, -RZ, R6.H0_H0 ;  /* 0x20000006ff257230 */ /* 0x000fe40000004100 */
[-C--:B------:R-:W-:Y:S01]  /*d2b0*/  FMUL.FTZ R40, R45, R5.reuse ;  /* 0x000000052d287220 */ /* 0x080fe20000410000 */
[-C--:B------:R-:W-:Y:S01]  /*d2c0*/  FFMA.FTZ R4, R42, R10.reuse, -R39 ;  /* 0x0000000a2a047223 */ /* 0x080fe20000010827 */
[----:B------:R-:W-:Y:S01]  /*d2d0*/  FFMA.FTZ R41, R44, R10, R41 ;  /* 0x0000000a2c297223 */ /* 0x000fe20000010029 */
[----:B------:R-:W-:Y:S01]  /*d2e0*/  FMUL.FTZ R10, R43, R5 ;  /* 0x000000052b0a7220 */ /* 0x000fe20000410000 */
[----:B------:R-:W-:-:S02]  /*d2f0*/  HADD2.F32 R38, -RZ, R7.H0_H0 ;  /* 0x20000007ff267230 */ /* 0x000fc40000004100 */
[-C--:B------:R-:W-:Y:S01]  /*d300*/  FFMA.FTZ R5, R43, R35.reuse, -R40 ;  /* 0x000000232b057223 */ /* 0x080fe20000010828 */
[----:B------:R-:W-:Y:S02]  /*d310*/  HADD2.F32 R6, -RZ, R6.H1_H1 ;  /* 0x30000006ff067230 */ /* 0x000fe40000004100 */
[----:B------:R-:W-:Y:S01]  /*d320*/  FFMA.FTZ R10, R45, R35, R10 ;  /* 0x000000232d0a7223 */ /* 0x000fe2000001000a */
[----:B------:R-:W-:Y:S01]  /*d330*/  HADD2.F32 R7, -RZ, R7.H1_H1 ;  /* 0x30000007ff077230 */ /* 0x000fe20000004100 */
[----:B------:R-:W-:Y:S01]  /*d340*/  F2FP.F16.F32.PACK_AB R4, R41, R4 ;  /* 0x000000042904723e */ /* 0x000fe200000000ff */
[----:B------:R-:W-:Y:S02]  /*d350*/  HADD2.F32 R43, -RZ, R33.H1_H1 ;  /* 0x30000021ff2b7230 */ /* 0x000fe40000004100 */
[----:B------:R-:W-:Y:S01]  /*d360*/  HADD2.F32 R42, -RZ, R34.H1_H1 ;  /* 0x30000022ff2a7230 */ /* 0x000fe20000004100 */
[----:B------:R-:W-:Y:S01]  /*d370*/  F2FP.F16.F32.PACK_AB R5, R10, R5 ;  /* 0x000000050a05723e */ /* 0x000fe200000000ff */
[----:B------:R-:W-:-:S02]  /*d380*/  HADD2.F32 R39, -RZ, R31.H1_H1 ;  /* 0x3000001fff277230 */ /* 0x000fc40000004100 */
[----:B------:R-:W-:Y:S02]  /*d390*/  HADD2.F32 R40, -RZ, R32.H1_H1 ;  /* 0x30000020ff287230 */ /* 0x000fe40000004100 */
[-C--:B------:R-:W-:Y:S01]  /*d3a0*/  FMUL.FTZ R32, R43, R6.reuse ;  /* 0x000000062b207220 */ /* 0x080fe20000410000 */
[-C--:B------:R-:W-:Y:S01]  /*d3b0*/  FMUL.FTZ R31, R42, R7.reuse ;  /* 0x000000072a1f7220 */ /* 0x080fe20000410000 */
[C---:B------:R-:W-:Y:S01]  /*d3c0*/  FMUL.FTZ R34, R39.reuse, R6 ;  /* 0x0000000627227220 */ /* 0x040fe20000410000 */
[C---:B------:R-:W-:Y:S01]  /*d3d0*/  FMUL.FTZ R33, R40.reuse, R7 ;  /* 0x0000000728217220 */ /* 0x040fe20000410000 */
[-C--:B------:R-:W-:Y:S01]  /*d3e0*/  FFMA.FTZ R6, R39, R37.reuse, -R32 ;  /* 0x0000002527067223 */ /* 0x080fe20000010820 */
[-C--:B------:R-:W-:Y:S01]  /*d3f0*/  FFMA.FTZ R7, R40, R38.reuse, -R31 ;  /* 0x0000002628077223 */ /* 0x080fe2000001081f */
[----:B------:R-:W-:Y:S01]  /*d400*/  FFMA.FTZ R37, R43, R37, R34 ;  /* 0x000000252b257223 */ /* 0x000fe20000010022 */
[----:B------:R-:W-:-:S04]  /*d410*/  FFMA.FTZ R38, R42, R38, R33 ;  /* 0x000000262a267223 */ /* 0x000fc80000010021 */
[----:B------:R-:W-:Y:S02]  /*d420*/  F2FP.F16.F32.PACK_AB R6, R37, R6 ;  /* 0x000000062506723e */ /* 0x000fe400000000ff */
[----:B------:R-:W-:-:S05]  /*d430*/  F2FP.F16.F32.PACK_AB R7, R38, R7 ;  /* 0x000000072607723e */ /* 0x000fca00000000ff */
[----:B------:R1:W-:Y:S02]  /*d440*/  STS.128 [R8+0x2000], R4 ;  /* 0x0020000408007388 */ /* 0x0003e40000000c00 */
.L_x_568:
[----:B------:R-:W-:Y:S05]  /*d450*/  BSYNC B1 ;  /* 0x0000000000017941 */ /* 0x000fea0003800000 */
.L_x_567:
        /* <DEDUP_REMOVED lines=28> */
[-C--:B------:R-:W-:Y:S01]  /*d620*/  FMUL.FTZ R27, R38, R6.reuse ;  /* 0x00000006261b7220 */ /* 0x080fe20000410000 */
[----:B------:R-:W-:Y:S02]  /*d630*/  HADD2.F32 R35, -RZ, R28.H1_H1 ;  /* 0x3000001cff237230 */ /* 0x000fe40000004100 */
[C---:B------:R-:W-:Y:S01]  /*d640*/  FMUL.FTZ R29, R34.reuse, R6 ;  /* 0x00000006221d7220 */ /* 0x040fe20000410000 */
[-C--:B------:R-:W-:Y:S01]  /*d650*/  FMUL.FTZ R28, R39, R7.reuse ;  /* 0x00000007271c7220 */ /* 0x080fe20000410000 */
[-C--:B------:R-:W-:Y:S01]  /*d660*/  FFMA.FTZ R6, R34, R32.reuse, -R27 ;  /* 0x0000002022067223 */ /* 0x080fe2000001081b */
[C---:B------:R-:W-:Y:S01]  /*d670*/  FMUL.FTZ R30, R35.reuse, R7 ;  /* 0x00000007231e7220 */ /* 0x040fe20000410000 */
[----:B------:R-:W-:Y:S01]  /*d680*/  FFMA.FTZ R29, R38, R32, R29 ;  /* 0x00000020261d7223 */ /* 0x000fe2000001001d */
[-C--:B------:R-:W-:Y:S02]  /*d690*/  FFMA.FTZ R7, R35, R33.reuse, -R28 ;  /* 0x0000002123077223 */ /* 0x080fe4000001081c */
[----:B------:R-:W-:-:S02]  /*d6a0*/  FFMA.FTZ R30, R39, R33, R30 ;  /* 0x00000021271e7223 */ /* 0x000fc4000001001e */
[----:B------:R-:W-:-:S03]  /*d6b0*/  F2FP.F16.F32.PACK_AB R6, R29, R6 ;  /* 0x000000061d06723e */ /* 0x000fc600000000ff */
[----:B------:R-:W-:-:S05]  /*d6c0*/  F2FP.F16.F32.PACK_AB R7, R30, R7 ;  /* 0x000000071e07723e */ /* 0x000fca00000000ff */
[----:B------:R2:W-:Y:S02]  /*d6d0*/  STS.128 [R9+0x16400], R4 ;  /* 0x0164000409007388 */ /* 0x0005e40000000c00 */
.L_x_570:
[----:B------:R-:W-:Y:S05]  /*d6e0*/  BSYNC B1 ;  /* 0x0000000000017941 */ /* 0x000fea0003800000 */
.L_x_569:
        /* <DEDUP_REMOVED lines=40> */
.L_x_572:
[----:B------:R-:W-:Y:S05]  /*d970*/  BSYNC B1 ;  /* 0x0000000000017941 */ /* 0x000fea0003800000 */
.L_x_571:
        /* <DEDUP_REMOVED lines=40> */
.L_x_574:
[----:B------:R-:W-:Y:S05]  /*dc00*/  BSYNC B1 ;  /* 0x0000000000017941 */ /* 0x000fea0003800000 */
.L_x_573:
        /* <DEDUP_REMOVED lines=13> */
[----:B------:R-:W-:Y:S01]  /*dce0*/  FMUL.FTZ R15, R28, R5 ;  /* 0x000000051c0f7220 */ /* 0x000fe20000410000 */
[----:B------:R-:W-:Y:S01]  /*dcf0*/  FFMA.FTZ R4, R21, R9, -R20 ;  /* 0x0000000915047223 */ /* 0x000fe20000010814 */
[----:B------:R-:W-:Y:S01]  /*dd00*/  FMUL.FTZ R21, R26, R5 ;  /* 0x000000051a157220 */ /* 0x000fe20000410000 */
[----:B------:R-:W-:-:S02]  /*dd10*/  HADD2.F32 R14, -RZ, R7.H0_H0 ;  /* 0x20000007ff0e7230 */ /* 0x000fc40000004100 */
[-C--:B------:R-:W-:Y:S01]  /*dd20*/  FFMA.FTZ R5, R26, R10.reuse, -R15 ;  /* 0x0000000a1a057223 */ /* 0x080fe2000001080f */
[----:B------:R-:W-:Y:S02]  /*dd30*/  HADD2.F32 R6, -RZ, R6.H1_H1 ;  /* 0x30000006ff067230 */ /* 0x000fe40000004100 */
[----:B------:R-:W-:Y:S01]  /*dd40*/  FFMA.FTZ R9, R25, R9, R24 ;  /* 0x0000000919097223 */ /* 0x000fe20000010018 */
[----:B------:R-:W-:Y:S02]  /*dd50*/  HADD2.F32 R7, -RZ, R7.H1_H1 ;  /* 0x30000007ff077230 */ /* 0x000fe40000004100 */
[----:B------:R-:W-:Y:S01]  /*dd60*/  FFMA.FTZ R10, R28, R10, R21 ;  /* 0x0000000a1c0a7223 */ /* 0x000fe20000010015 */
[----:B------:R-:W-:Y:S02]  /*dd70*/  HADD2.F32 R15, -RZ, R11.H1_H1 ;  /* 0x3000000bff0f7230 */ /* 0x000fe40000004100 */
[----:B------:R-:W-:Y:S01]  /*dd80*/  HADD2.F32 R20, -RZ, R12.H1_H1 ;  /* 0x3000000cff147230 */ /* 0x000fe20000004100 */
[----:B------:R-:W-:Y:S01]  /*dd90*/  F2FP.F16.F32.PACK_AB R4, R9, R4 ;  /* 0x000000040904723e */ /* 0x000fe200000000ff */
[----:B------:R-:W-:-:S02]  /*dda0*/  HADD2.F32 R11, -RZ, R0.H1_H1 ;  /* 0x30000000ff0b7230 */ /* 0x000fc40000004100 */
[-C--:B------:R-:W-:Y:S01]  /*ddb0*/  FMUL.FTZ R0, R15, R6.reuse ;  /* 0x000000060f007220 */ /* 0x080fe20000410000 */
[----:B------:R-:W-:Y:S02]  /*ddc0*/  HADD2.F32 R12, -RZ, R3.H1_H1 ;  /* 0x30000003ff0c7230 */ /* 0x000fe40000004100 */
        /* <DEDUP_REMOVED lines=10> */
[----:B------:R0:W-:Y:S01]  /*de70*/  STS.128 [R8+0xa000], R4 ;  /* 0x00a0000408007388 */ /* 0x0001e20000000c00 */
[----:B------:R-:W-:Y:S05]  /*de80*/  BRA `(.L_x_564) ;  /* 0x0000002800fc7947 */ /* 0x000fea0003800000 */
.L_x_546:
[----:B------:R-:W-:-:S03]  /*de90*/  UMOV UR4, 0xffffffff ;  /* 0xffffffff00047882 */ /* 0x000fc60000000000 */
[----:B------:R-:W-:Y:S05]  /*dea0*/  BRA.DIV UR4, `(.L_x_575) ;  /* 0x0000013a04d87947 */ /* 0x000fea000b800000 */
[----:B------:R-:W0:Y:S04]  /*deb0*/  SHFL.IDX PT, R3, R25, RZ, 0x1c1f ;  /* 0x001c1fff19037589 */ /* 0x000e2800000e0000 */
[----:B------:R-:W1:Y:S04]  /*dec0*/  SHFL.IDX PT, R0, R24, RZ, 0x1c1f ;  /* 0x001c1fff18007589 */ /* 0x000e6800000e0000 */
[----:B------:R2:W3:Y:S04]  /*ded0*/  SHFL.IDX PT, R5, R44, RZ, 0x1c1f ;  /* 0x001c1fff2c057589 */ /* 0x0004e800000e0000 */
[----:B------:R2:W4:Y:S01]  /*dee0*/  SHFL.IDX PT, R14, R43, RZ, 0x1c1f ;  /* 0x001c1fff2b0e7589 */ /* 0x00052200000e0000 */
[----:B0-----:R-:W-:-:S02]  /*def0*/  IMAD.MOV.U32 R21, RZ, RZ, R3 ;  /* 0x000000ffff157224 */ /* 0x001fc400078e0003 */
[----:B-12---:R-:W-:-:S07]  /*df00*/  IMAD.MOV.U32 R20, RZ, RZ, R0 ;  /* 0x000000ffff147224 */ /* 0x006fce00078e0000 */
.L_x_811:
[----:B------:R-:W-:Y:S01]  /*df10*/  ULDC UR4, c[0x0][0x448] ;  /* 0x0001120000047ab9 */ /* 0x000fe20000000800 */
[----:B------:R-:W-:Y:S01]  /*df20*/  BSSY B1, `(.L_x_576) ;  /* 0x0000033000017945 */ /* 0x000fe20003800000 */
[----:B------:R-:W-:Y:S01]  /*df30*/  IMAD R0, R150, UR4, RZ ;  /* 0x0000000496007c24 */ /* 0x000fe2000f8e02ff */
[----:B----4-:R-:W-:Y:S01]  /*df40*/  MOV R38, R14 ;  /* 0x0000000e00267202 */ /* 0x010fe20000000f00 */
[----:B---3--:R-:W-:Y:S01]  /*df50*/  IMAD.MOV.U32 R39, RZ, RZ, R5 ;  /* 0x000000ffff277224 */ /* 0x008fe200078e0005 */
[----:B------:R-:W-:Y:S02]  /*df60*/  CS2R R6, SRZ ;  /* 0x0000000000067805 */ /* 0x000fe4000001ff00 */
[----:B------:R-:W-:Y:S02]  /*df70*/  CS2R R8, SRZ ;  /* 0x0000000000087805 */ /* 0x000fe4000001ff00 */
[----:B------:R-:W-:Y:S01]  /*df80*/  ISETP.GE.AND P0, PT, R4, R0, PT ;  /* 0x000000000400720c */ /* 0x000fe20003f06270 */
[----:B------:R-:W-:Y:S01]  /*df90*/  IMAD R0, R145, -0x80, R0 ;  /* 0xffffff8091007824 */ /* 0x000fe200078e0200 */
        /* <DEDUP_REMOVED lines=9> */
[----:B------:R-:W-:Y:S01]  /*e030*/  CS2R R34, SRZ ;  /* 0x0000000000227805 */ /* 0x000fe2000001ff00 */
[----:B------:R-:W-:Y:S06]  /*e040*/  @P0 BRA `(.L_x_577) ;  /* 0x0000000000800947 */ /* 0x000fec0003800000 */
[C---:B------:R-:W-:Y:S01]  /*e050*/  VIADD R3, R18.reuse, 0x20 ;  /* 0x0000002012037836 */ /* 0x040fe20000000000 */
[----:B------:R-:W-:Y:S01]  /*e060*/  ULDC UR4, c[0x0][0x3f4] ;  /* 0x0000fd0000047ab9 */ /* 0x000fe20000000800 */
[C---:B------:R-:W-:Y:S01]  /*e070*/  VIADD R4, R18.reuse, 0x40 ;  /* 0x0000004012047836 */ /* 0x040fe20000000000 */
[----:B------:R-:W-:Y:S02]  /*e080*/  ISETP.GE.AND P0, PT, R18, UR4, PT ;  /* 0x0000000412007c0c */ /* 0x000fe4000bf06270 */
[----:B------:R-:W-:Y:S02]  /*e090*/  CS2R R24, SRZ ;  /* 0x0000000000187805 */ /* 0x000fe4000001ff00 */
[----:B------:R-:W-:Y:S02]  /*e0a0*/  ISETP.GE.AND P1, PT, R3, UR4, PT ;  /* 0x0000000403007c0c */ /* 0x000fe4000bf26270 */
[----:B------:R-:W-:Y:S02]  /*e0b0*/  CS2R R26, SRZ ;  /* 0x00000000001a7805 */ /* 0x000fe4000001ff00 */
[----:B------:R-:W-:-:S02]  /*e0c0*/  ISETP.GE.AND P2, PT, R4, UR4, PT ;  /* 0x0000000404007c0c */ /* 0x000fc4000bf46270 */
[----:B------:R-:W-:Y:S02]  /*e0d0*/  CS2R R4, SRZ ;  /* 0x0000000000047805 */ /* 0x000fe4000001ff00 */
[----:B------:R-:W-:Y:S02]  /*e0e0*/  CS2R R6, SRZ ;  /* 0x0000000000067805 */ /* 0x000fe4000001ff00 */
[----:B------:R-:W-:Y:S01]  /*e0f0*/  CS2R R28, SRZ ;  /* 0x00000000001c7805 */ /* 0x000fe2000001ff00 */
[----:B------:R-:W-:Y:S02]  /*e100*/  @!P0 IMAD.WIDE R12, R18, 0x2, R20 ;  /* 0x00000002120c8825 */ /* 0x000fe400078e0214 */
[----:B------:R-:W-:-:S04]  /*e110*/  @!P1 SHF.L.U32 R43, R227, 0x3, RZ ;  /* 0x00000003e32b9819 */ /* 0x000fc800000006ff */
[----:B------:R-:W-:Y:S01]  /*e120*/  @!P2 IMAD.SHL.U32 R45, R228, 0x8, RZ ;  /* 0x00000008e42da824 */ /* 0x000fe200078e00ff */
[----:B------:R0:W5:Y:S01]  /*e130*/  @!P0 LD.E.128 R24, desc[UR56][R12.64] ;  /* 0x000000380c188980 */ /* 0x000162000c101d00 */
[----:B------:R-:W-:Y:S01]  /*e140*/  CS2R R30, SRZ ;  /* 0x00000000001e7805 */ /* 0x000fe2000001ff00 */
[--C-:B------:R-:W-:Y:S01]  /*e150*/  @!P1 IMAD.WIDE R40, R43, 0x2, R20.reuse ;  /* 0x000000022b289825 */ /* 0x100fe200078e0214 */
[----:B------:R-:W-:Y:S02]  /*e160*/  CS2R R8, SRZ ;  /* 0x0000000000087805 */ /* 0x000fe4000001ff00 */
[----:B------:R-:W-:Y:S02]  /*e170*/  CS2R R10, SRZ ;  /* 0x00000000000a7805 */ /* 0x000fe4000001ff00 */
[----:B------:R-:W-:Y:S01]  /*e180*/  CS2R R32, SRZ ;  /* 0x0000000000207805 */ /* 0x000fe2000001ff00 */
[----:B------:R-:W-:Y:S01]  /*e190*/  @!P2 IMAD.WIDE R20, R45, 0x2, R20 ;  /* 0x000000022d14a825 */ /* 0x000fe200078e0214 */
[----:B------:R-:W-:-:S02]  /*e1a0*/  CS2R R34, SRZ ;  /* 0x0000000000227805 */ /* 0x000fc4000001ff00 */
[----:B------:R-:W-:Y:S01]  /*e1b0*/  CS2R R14, SRZ ;  /* 0x00000000000e7805 */ /* 0x000fe2000001ff00 */
[----:B------:R1:W5:Y:S01]  /*e1c0*/  @!P1 LD.E.128 R28, desc[UR56][R40.64] ;  /* 0x00000038281c9980 */ /* 0x000362000c101d00 */
[--C-:B------:R-:W-:Y:S01]  /*e1d0*/  @!P1 IMAD.WIDE R42, R43, 0x2, R38.reuse ;  /* 0x000000022b2a9825 */ /* 0x100fe200078e0226 */
[----:B0-----:R-:W-:Y:S02]  /*e1e0*/  CS2R R12, SRZ ;  /* 0x00000000000c7805 */ /* 0x001fe4000001ff00 */
[----:B------:R1:W5:Y:S01]  /*e1f0*/  @!P2 LD.E.128 R32, desc[UR56][R20.64] ;  /* 0x000000381420a980 */ /* 0x000362000c101d00 */
[----:B------:R-:W-:-:S03]  /*e200*/  @!P2 IMAD.WIDE R44, R45, 0x2, R38 ;  /* 0x000000022d2ca825 */ /* 0x000fc600078e0226 */
[----:B------:R1:W5:Y:S01]  /*e210*/  @!P1 LD.E.128 R8, desc[UR56][R42.64] ;  /* 0x000000382a089980 */ /* 0x000362000c101d00 */
[----:B------:R-:W-:-:S03]  /*e220*/  @!P0 IMAD.WIDE R38, R18, 0x2, R38 ;  /* 0x0000000212268825 */ /* 0x000fc600078e0226 */
[----:B------:R1:W5:Y:S04]  /*e230*/  @!P2 LD.E.128 R12, desc[UR56][R44.64] ;  /* 0x000000382c0ca980 */ /* 0x000368000c101d00 */
[----:B------:R1:W5:Y:S02]  /*e240*/  @!P0 LD.E.128 R4, desc[UR56][R38.64] ;  /* 0x0000003826048980 */ /* 0x000364000c101d00 */
.L_x_577:
[----:B------:R-:W-:Y:S05]  /*e250*/  BSYNC B1 ;  /* 0x0000000000017941 */ /* 0x000fea0003800000 */
.L_x_576:
[----:B-----5:R-:W-:Y:S01]  /*e260*/  IMAD.MOV.U32 R3, RZ, RZ, R24 ;  /* 0x000000ffff037224 */ /* 0x020fe200078e0018 */
[----:B------:R-:W-:Y:S01]  /*e270*/  SHF.R.U64 R50, R32, 0x10, R33 ;  /* 0x0000001020327819 */ /* 0x000fe20000001221 */
[----:B------:R-:W-:Y:S01]  /*e280*/  IMAD.MOV.U32 R37, RZ, RZ, R25 ;  /* 0x000000ffff257224 */ /* 0x000fe200078e0019 */
[--C-:B------:R-:W-:Y:S01]  /*e290*/  SHF.R.U32.HI R51, RZ, 0x10, R33.reuse ;  /* 0x00000010ff337819 */ /* 0x100fe20000011621 */
[----:B-1----:R-:W-:Y:S01]  /*e2a0*/  IMAD.MOV.U32 R40, RZ, RZ, R33 ;  /* 0x000000ffff287224 */ /* 0x002fe200078e0021 */
[----:B------:R-:W-:Y:S01]  /*e2b0*/  MOV R33, R34 ;  /* 0x0000002200217202 */ /* 0x000fe20000000f00 */
[----:B------:R-:W-:Y:S01]  /*e2c0*/  IMAD.MOV.U32 R20, RZ, RZ, R5 ;  /* 0x000000ffff147224 */ /* 0x000fe200078e0005 */
[----:B------:R-:W-:Y:S01]  /*e2d0*/  SHF.R.U64 R52, R34, 0x10, R35 ;  /* 0x0000001022347819 */ /* 0x000fe20000001223 */
[----:B------:R-:W-:Y:S01]  /*e2e0*/  IMAD.MOV.U32 R39, RZ, RZ, R4 ;  /* 0x000000ffff277224 */ /* 0x000fe200078e0004 */
[----:B------:R-:W-:Y:S01]  /*e2f0*/  PRMT R34, R3, 0x5410, R37 ;  /* 0x0000541003227816 */ /* 0x000fe20000000025 */
[----:B------:R-:W-:Y:S01]  /*e300*/  IMAD.MOV.U32 R42, RZ, RZ, R35 ;  /* 0x000000ffff2a7224 */ /* 0x000fe200078e0023 */
[----:B------:R-:W-:Y:S01]  /*e310*/  LEA.HI R3, R206, R206, RZ, 0x1 ;  /* 0x000000cece037211 */ /* 0x000fe200078f08ff */
[----:B------:R-:W-:Y:S01]  /*e320*/  BSSY B1, `(.L_x_578) ;  /* 0x0000044000017945 */ /* 0x000fe20003800000 */
[----:B------:R-:W-:Y:S01]  /*e330*/  SHF.R.U64 R54, R4, 0x10, R5 ;  /* 0x0000001004367819 */ /* 0x000fe20000001205 */
[----:B------:R-:W-:Y:S01]  /*e340*/  IMAD.MOV.U32 R4, RZ, RZ, R7 ;  /* 0x000000ffff047224 */ /* 0x000fe200078e0007 */
[----:B------:R-:W-:-:S02]  /*e350*/  LOP3.LUT R3, R3, 0xfffffffe, RZ, 0xc0, !PT ;  /* 0xfffffffe03037812 */ /* 0x000fc400078ec0ff */
[----:B------:R-:W-:Y:S02]  /*e360*/  SHF.R.U32.HI R55, RZ, 0x10, R5 ;  /* 0x00000010ff377819 */ /* 0x000fe40000011605 */
[----:B------:R-:W-:Y:S01]  /*e370*/  SHF.R.U64 R38, R24, 0x10, R25 ;  /* 0x0000001018267819 */ /* 0x000fe20000001219 */
[----:B------:R-:W-:Y:S01]  /*e380*/  IMAD.IADD R3, R206, 0x1, -R3 ;  /* 0x00000001ce037824 */ /* 0x000fe200078e0a03 */
[----:B------:R-:W-:Y:S01]  /*e390*/  SHF.R.U32.HI R43, RZ, 0x10, R25 ;  /* 0x00000010ff2b7819 */ /* 0x000fe20000011619 */
[--C-:B------:R-:W-:Y:S01]  /*e3a0*/  IMAD.MOV.U32 R25, RZ, RZ, R27.reuse ;  /* 0x000000ffff197224 */ /* 0x100fe200078e001b */
[--C-:B------:R-:W-:Y:S02]  /*e3b0*/  SHF.R.U64 R44, R26, 0x10, R27.reuse ;  /* 0x000000101a2c7819 */ /* 0x100fe4000000121b */
[----:B------:R-:W-:Y:S02]  /*e3c0*/  SHF.L.U32 R5, R3, 0x1f, RZ ;  /* 0x0000001f03057819 */ /* 0x000fe400000006ff */
[----:B------:R-:W-:Y:S01]  /*e3d0*/  SHF.R.U32.HI R45, RZ, 0x10, R27 ;  /* 0x00000010ff2d7819 */ /* 0x000fe2000001161b */
[--C-:B------:R-:W-:Y:S01]  /*e3e0*/  IMAD.MOV.U32 R27, RZ, RZ, R29.reuse ;  /* 0x000000ffff1b7224 */ /* 0x100fe200078e001d */
[----:B------:R-:W0:Y:S01]  /*e3f0*/  SYNCS.PHASECHK.TRANS64.TRYWAIT P0, [R2+URZ+0x34800], R5 ;  /* 0x03480005020075a7 */ /* 0x000e22000800017f */
[----:B------:R-:W-:Y:S01]  /*e400*/  MOV R24, R26 ;  /* 0x0000001a00187202 */ /* 0x000fe20000000f00 */
[----:B------:R-:W-:Y:S01]  /*e410*/  IMAD.MOV.U32 R26, RZ, RZ, R28 ;  /* 0x000000ffff1a7224 */ /* 0x000fe200078e001c */
[----:B------:R-:W-:-:S02]  /*e420*/  SHF.R.U64 R46, R28, 0x10, R29 ;  /* 0x000000101c2e7819 */ /* 0x000fc4000000121d */
[----:B------:R-:W-:Y:S01]  /*e430*/  SHF.R.U32.HI R47, RZ, 0x10, R29 ;  /* 0x00000010ff2f7819 */ /* 0x000fe2000001161d */
[--C-:B------:R-:W-:Y:S01]  /*e440*/  IMAD.MOV.U32 R29, RZ, RZ, R31.reuse ;  /* 0x000000ffff1d7224 */ /* 0x100fe200078e001f */
[--C-:B------:R-:W-:Y:S02]  /*e450*/  SHF.R.U64 R48, R30, 0x10, R31.reuse ;  /* 0x000000101e307819 */ /* 0x100fe4000000121f */
[----:B------:R-:W-:Y:S01]  /*e460*/  SHF.R.U32.HI R49, RZ, 0x10, R31 ;  /* 0x00000010ff317819 */ /* 0x000fe2000001161f */
[----:B------:R-:W-:Y:S01]  /*e470*/  IMAD.MOV.U32 R31, RZ, RZ, R32 ;  /* 0x000000ffff1f7224 */ /* 0x000fe200078e0020 */
[----:B------:R-:W-:Y:S01]  /*e480*/  MOV R28, R30 ;  /* 0x0000001e001c7202 */ /* 0x000fe20000000f00 */
[----:B------:R-:W-:Y:S01]  /*e490*/  IMAD.MOV.U32 R30, RZ, RZ, R8 ;  /* 0x000000ffff1e7224 */ /* 0x000fe200078e0008 */
[----:B------:R-:W-:Y:S02]  /*e4a0*/  MOV R41, R6 ;  /* 0x0000000600297202 */ /* 0x000fe40000000f00 */
[----:B------:R-:W-:Y:S01]  /*e4b0*/  SHF.R.U64 R56, R6, 0x10, R7 ;  /* 0x0000001006387819 */ /* 0x000fe20000001207 */
[----:B------:R-:W-:Y:S01]  /*e4c0*/  IMAD.MOV.U32 R6, RZ, RZ, R9 ;  /* 0x000000ffff067224 */ /* 0x000fe200078e0009 */
[----:B------:R-:W-:Y:S01]  /*e4d0*/  SHF.R.U32.HI R57, RZ, 0x10, R7 ;  /* 0x00000010ff397819 */ /* 0x000fe20000011607 */
[----:B------:R-:W-:Y:S01]  /*e4e0*/  IMAD.MOV.U32 R7, RZ, RZ, R11 ;  /* 0x000000ffff077224 */ /* 0x000fe200078e000b */
[--C-:B------:R-:W-:Y:S01]  /*e4f0*/  SHF.R.U64 R58, R8, 0x10, R9.reuse ;  /* 0x00000010083a7819 */ /* 0x100fe20000001209 */
[----:B------:R-:W-:Y:S01]  /*e500*/  IMAD.MOV.U32 R8, RZ, RZ, R12 ;  /* 0x000000ffff087224 */ /* 0x000fe200078e000c */
[----:B------:R-:W-:Y:S01]  /*e510*/  SHF.R.U32.HI R59, RZ, 0x10, R9 ;  /* 0x00000010ff3b7819 */ /* 0x000fe20000011609 */
[----:B------:R-:W-:Y:S01]  /*e520*/  IMAD.MOV.U32 R9, RZ, RZ, R13 ;  /* 0x000000ffff097224 */ /* 0x000fe200078e000d */
[----:B------:R-:W-:-:S02]  /*e530*/  MOV R32, R10 ;  /* 0x0000000a00207202 */ /* 0x000fc40000000f00 */
[----:B------:R-:W-:Y:S01]  /*e540*/  SHF.R.U64 R60, R10, 0x10, R11 ;  /* 0x000000100a3c7819 */ /* 0x000fe2000000120b */
[----:B------:R-:W-:Y:S01]  /*e550*/  IMAD.MOV.U32 R10, RZ, RZ, R15 ;  /* 0x000000ffff0a7224 */ /* 0x000fe200078e000f */
[----:B------:R-:W-:Y:S02]  /*e560*/  SHF.R.U32.HI R53, RZ, 0x10, R35 ;  /* 0x00000010ff357819 */ /* 0x000fe40000011623 */
[----:B------:R-:W-:Y:S02]  /*e570*/  SHF.R.U32.HI R11, RZ, 0x10, R11 ;  /* 0x00000010ff0b7819 */ /* 0x000fe4000001160b */
[--C-:B------:R-:W-:Y:S02]  /*e580*/  SHF.R.U64 R61, R12, 0x10, R13.reuse ;  /* 0x000000100c3d7819 */ /* 0x100fe4000000120d */
[----:B------:R-:W-:Y:S02]  /*e590*/  SHF.R.U32.HI R62, RZ, 0x10, R13 ;  /* 0x00000010ff3e7819 */ /* 0x000fe4000001160d */
[----:B------:R-:W-:-:S02]  /*e5a0*/  MOV R21, R14 ;  /* 0x0000000e00157202 */ /* 0x000fc40000000f00 */
[----:B------:R-:W-:Y:S02]  /*e5b0*/  VIMNMX R0, R0, 0x80, PT ;  /* 0x0000008000007848 */ /* 0x000fe40003fe0100 */
[--C-:B------:R-:W-:Y:S02]  /*e5c0*/  SHF.R.U64 R63, R14, 0x10, R15.reuse ;  /* 0x000000100e3f7819 */ /* 0x100fe4000000120f */
[----:B------:R-:W-:Y:S02]  /*e5d0*/  SHF.R.U32.HI R64, RZ, 0x10, R15 ;  /* 0x00000010ff407819 */ /* 0x000fe4000001160f */
        /* <DEDUP_REMOVED lines=19> */
[----:B------:R-:W-:Y:S02]  /*e710*/  ISETP.GE.AND P1, PT, R17, R0, PT ;  /* 0x000000001100720c */ /* 0x000fe40003f26270 */
[----:B------:R-:W-:-:S02]  /*e720*/  PRMT R15, R8, 0x5410, R9 ;  /* 0x00005410080f7816 */ /* 0x000fc40000000009 */
[----:B------:R-:W-:Y:S02]  /*e730*/  PRMT R20, R61, 0x5410, R62 ;  /* 0x000054103d147816 */ /* 0x000fe4000000003e */
[----:B------:R-:W-:Y:S01]  /*e740*/  PRMT R21, R21, 0x5410, R10 ;  /* 0x0000541015157816 */ /* 0x000fe2000000000a */
[----:B0-----:R-:W-:Y:S06]  /*e750*/  @!P0 BRA `(.L_x_579) ;  /* 0x0000013400248947 */ /* 0x001fec0003800000 */
.L_x_812:
[----:B------:R-:W-:Y:S05]  /*e760*/  BSYNC B1 ;  /* 0x0000000000017941 */ /* 0x000fea0003800000 */
.L_x_578:
[----:B------:R-:W-:Y:S01]  /*e770*/  BSSY B1, `(.L_x_580) ;  /* 0x000011b000017945 */ /* 0x000fe20003800000 */
[----:B------:R-:W-:-:S03]  /*e780*/  PRMT R24, R63, 0x5410, R64 ;  /* 0x000054103f187816 */ /* 0x000fc60000000040 */
[----:B------:R-:W-:Y:S05]  /*e790*/  @P1 BRA `(.L_x_581) ;  /* 0x0000001000601947 */ /* 0x000fea0003800000 */
[----:B------:R-:W1:Y:S01]  /*e7a0*/  LDC R25, c[0x0][0x3f4] ;  /* 0x0000fd00ff197b82 */ /* 0x000e620000000800 */
[C---:B------:R-:W-:Y:S01]  /*e7b0*/  VIADD R4, R18.reuse, 0x20 ;  /* 0x0000002012047836 */ /* 0x040fe20000000000 */
[C---:B------:R-:W-:Y:S01]  /*e7c0*/  IADD3 R6, R18.reuse, 0x40, RZ ;  /* 0x0000004012067810 */ /* 0x040fe20007ffe0ff */
[----:B------:R-:W-:Y:S01]  /*e7d0*/  BSSY B2, `(.L_x_582) ;  /* 0x0000060000027945 */ /* 0x000fe20003800000 */
[-C--:B-1----:R-:W-:Y:S02]  /*e7e0*/  ISETP.GE.AND P0, PT, R18, R25.reuse, PT ;  /* 0x000000191200720c */ /* 0x082fe40003f06270 */
[-C--:B------:R-:W-:Y:S02]  /*e7f0*/  ISETP.GE.AND P1, PT, R4, R25.reuse, PT ;  /* 0x000000190400720c */ /* 0x080fe40003f26270 */
[----:B------:R-:W-:-:S09]  /*e800*/  ISETP.GE.AND P2, PT, R6, R25, PT ;  /* 0x000000190600720c */ /* 0x000fd20003f46270 */
[----:B------:R-:W-:Y:S05]  /*e810*/  @P0 BRA `(.L_x_583) ;  /* 0x00000004006c0947 */ /* 0x000fea0003800000 */
[----:B------:R-:W-:Y:S01]  /*e820*/  LEA.HI R6, R25, R226, RZ, 0x1d ;  /* 0x000000e219067211 */ /* 0x000fe200078fe8ff */
[----:B------:R-:W-:Y:S01]  /*e830*/  HADD2.F32 R54, -RZ, R34.H0_H0 ;  /* 0x20000022ff367230 */ /* 0x000fe20000004100 */
[----:B------:R-:W-:Y:S01]  /*e840*/  LOP3.LUT R4, R191, 0x38, R18, 0xf8, !PT ;  /* 0x00000038bf047812 */ /* 0x000fe200078ef812 */
[--C-:B------:R-:W-:Y:S01]  /*e850*/  HADD2.F32 R56, -RZ, R39.reuse.H0_H0 ;  /* 0x20000027ff387230 */ /* 0x100fe20000004100 */
[----:B0-----:R-:W-:Y:S01]  /*e860*/  SHF.R.S32.HI R5, RZ, 0x1f, R6 ;  /* 0x0000001fff057819 */ /* 0x001fe20000011406 */
[----:B------:R-:W-:Y:S02]  /*e870*/  HADD2.F32 R53, -RZ, R40.H0_H0 ;  /* 0x20000028ff357230 */ /* 0x000fe40000004100 */
[----:B------:R-:W-:Y:S01]  /*e880*/  HADD2.F32 R55, -RZ, R39.H1_H1 ;  /* 0x30000027ff377230 */ /* 0x000fe20000004100 */
[----:B------:R-:W-:Y:S01]  /*e890*/  LEA.HI R7, R5, R6, RZ, 0x3 ;  /* 0x0000000605077211 */ /* 0x000fe200078f18ff */
[----:B------:R-:W-:Y:S01]  /*e8a0*/  IMAD.SHL.U32 R6, R6, 0x8, RZ ;  /* 0x0000000806067824 */ /* 0x000fe200078e00ff */
[----:B------:R-:W-:-:S03]  /*e8b0*/  LOP3.LUT R5, R4, R193, RZ, 0x3c, !PT ;  /* 0x000000c104057212 */ /* 0x000fc600078e3cff */
[----:B------:R-:W-:Y:S01]  /*e8c0*/  IMAD.SHL.U32 R7, R7, 0x400, RZ ;  /* 0x0000040007077824 */ /* 0x000fe200078e00ff */
[----:B------:R-:W-:Y:S01]  /*e8d0*/  LOP3.LUT R6, R191, 0x38, R6, 0xf8, !PT ;  /* 0x00000038bf067812 */ /* 0x000fe200078ef806 */
[----:B------:R-:W-:-:S03]  /*e8e0*/  IMAD R5, R192, 0x200, R5 ;  /* 0x00000200c0057824 */ /* 0x000fc600078e0205 */
[----:B------:R-:W-:Y:S02]  /*e8f0*/  LOP3.LUT R7, R7, 0x7fffe000, RZ, 0xc0, !PT ;  /* 0x7fffe00007077812 */ /* 0x000fe400078ec0ff */
[----:B------:R-:W-:Y:S02]  /*e900*/  LOP3.LUT R9, R6, R193, RZ, 0x3c, !PT ;  /* 0x000000c106097212 */ /* 0x000fe400078e3cff */
[----:B------:R-:W-:Y:S01]  /*e910*/  LEA R43, R5, R2, 0x1 ;  /* 0x00000002052b7211 */ /* 0x000fe200078e08ff */
[----:B------:R-:W-:-:S04]  /*e920*/  IMAD R8, R192, 0x200, R7 ;  /* 0x00000200c0087824 */ /* 0x000fc800078e0207 */
[----:B------:R-:W-:Y:S01]  /*e930*/  IMAD.IADD R9, R8, 0x1, R9 ;  /* 0x0000000108097824 */ /* 0x000fe200078e0209 */
[----:B------:R-:W0:Y:S03]  /*e940*/  LDS.128 R4, [R43+0x10400] ;  /* 0x010400002b047984 */ /* 0x000e260000000c00 */
[----:B------:R-:W-:-:S05]  /*e950*/  IMAD R44, R9, 0x2, R2 ;  /* 0x00000002092c7824 */ /* 0x000fca00078e0202 */
[----:B------:R-:W1:Y:S01]  /*e960*/  LDS.128 R8, [R44+0x10400] ;  /* 0x010400002c087984 */ /* 0x000e620000000c00 */
[--C-:B0-----:R-:W-:Y:S02]  /*e970*/  HADD2.F32 R45, -RZ, R4.reuse.H0_H0 ;  /* 0x20000004ff2d7230 */ /* 0x101fe40000004100 */
[----:B------:R-:W-:Y:S02]  /*e980*/  HADD2.F32 R4, -RZ, R4.H1_H1 ;  /* 0x30000004ff047230 */ /* 0x000fe40000004100 */
[--C-:B------:R-:W-:Y:S02]  /*e990*/  HADD2.F32 R46, -RZ, R5.reuse.H0_H0 ;  /* 0x20000005ff2e7230 */ /* 0x100fe40000004100 */
[----:B------:R-:W-:Y:S02]  /*e9a0*/  HADD2.F32 R5, -RZ, R5.H1_H1 ;  /* 0x30000005ff057230 */ /* 0x000fe40000004100 */
[--C-:B-1----:R-:W-:Y:S02]  /*e9b0*/  HADD2.F32 R49, -RZ, R8.reuse.H0_H0 ;  /* 0x20000008ff317230 */ /* 0x102fe40000004100 */
[----:B------:R-:W-:-:S02]  /*e9c0*/  HADD2.F32 R8, -RZ, R8.H1_H1 ;  /* 0x30000008ff087230 */ /* 0x000fc40000004100 */
[----:B------:R-:W-:Y:S02]  /*e9d0*/  HADD2.F32 R50, -RZ, R9.H0_H0 ;  /* 0x20000009ff327230 */ /* 0x000fe40000004100 */
[C---:B------:R-:W-:Y:S01]  /*e9e0*/  FMUL.FTZ R58, R49.reuse, R56 ;  /* 0x00000038313a7220 */ /* 0x040fe20000410000 */
[-C--:B------:R-:W-:Y:S01]  /*e9f0*/  FMUL.FTZ R60, R49, R54.reuse ;  /* 0x00000036313c7220 */ /* 0x080fe20000410000 */
[----:B------:R-:W-:Y:S02]  /*ea00*/  HADD2.F32 R49, -RZ, R35.H0_H0 ;  /* 0x20000023ff317230 */ /* 0x000fe40000004100 */
[C---:B------:R-:W-:Y:S01]  /*ea10*/  FMUL.FTZ R57, R8.reuse, R53 ;  /* 0x0000003508397220 */ /* 0x040fe20000410000 */
[C---:B------:R-:W-:Y:S01]  /*ea20*/  FFMA.FTZ R58, R45.reuse, R54, -R58 ;  /* 0x000000362d3a7223 */ /* 0x040fe2000001083a */
[----:B------:R-:W-:Y:S01]  /*ea30*/  FFMA.FTZ R60, R45, R56, R60 ;  /* 0x000000382d3c7223 */ /* 0x000fe2000001003c */
[----:B------:R-:W-:Y:S02]  /*ea40*/  HADD2.F32 R45, -RZ, R34.H1_H1 ;  /* 0x30000022ff2d7230 */ /* 0x000fe40000004100 */
[-C--:B------:R-:W-:Y:S01]  /*ea50*/  FMUL.FTZ R59, R8, R49.reuse ;  /* 0x00000031083b7220 */ /* 0x080fe20000410000 */
[----:B------:R-:W-:Y:S01]  /*ea60*/  FFMA.FTZ R57, R4, R49, -R57 ;  /* 0x0000003104397223 */ /* 0x000fe20000010839 */
[----:B------:R-:W-:Y:S01]  /*ea70*/  FMUL.FTZ R49, R50, R55 ;  /* 0x0000003732317220 */ /* 0x000fe20000410000 */
[----:B------:R-:W-:-:S02]  /*ea80*/  HADD2.F32 R9, -RZ, R9.H1_H1 ;  /* 0x30000009ff097230 */ /* 0x000fc40000004100 */
[----:B------:R-:W-:Y:S01]  /*ea90*/  FMUL.FTZ R50, R50, R45 ;  /* 0x0000002d32327220 */ /* 0x000fe20000410000 */
[----:B------:R-:W-:Y:S02]  /*eaa0*/  HADD2.F32 R54, -RZ, R40.H1_H1 ;  /* 0x30000028ff367230 */ /* 0x000fe40000004100 */
[----:B------:R-:W-:Y:S01]  /*eab0*/  FFMA.FTZ R59, R4, R53, R59 ;  /* 0x00000035043b7223 */ /* 0x000fe2000001003b */
[----:B------:R-:W-:Y:S02]  /*eac0*/  HADD2.F32 R4, -RZ, R35.H1_H1 ;  /* 0x30000023ff047230 */ /* 0x000fe40000004100 */
[C---:B------:R-:W-:Y:S01]  /*ead0*/  FFMA.FTZ R49, R46.reuse, R45, -R49 ;  /* 0x0000002d2e317223 */ /* 0x040fe20000010831 */
[----:B------:R-:W-:Y:S01]  /*eae0*/  FFMA.FTZ R50, R46, R55, R50 ;  /* 0x000000372e327223 */ /* 0x000fe20000010032 */
[----:B------:R-:W-:Y:S02]  /*eaf0*/  HADD2.F32 R51, -RZ, R10.H0_H0 ;  /* 0x2000000aff337230 */ /* 0x000fe40000004100 */
[----:B------:R-:W-:Y:S01]  /*eb00*/  FMUL.FTZ R56, R9, R54 ;  /* 0x0000003609387220 */ /* 0x000fe20000410000 */
[----:B------:R-:W-:-:S02]  /*eb10*/  HADD2.F32 R8, -RZ, R37.H0_H0 ;  /* 0x20000025ff087230 */ /* 0x000fc40000004100 */
[-C--:B------:R-:W-:Y:S01]  /*eb20*/  FMUL.FTZ R62, R9, R4.reuse ;  /* 0x00000004093e7220 */ /* 0x080fe20000410000 */
[----:B------:R-:W-:Y:S02]  /*eb30*/  HADD2.F32 R46, -RZ, R41.H0_H0 ;  /* 0x20000029ff2e7230 */ /* 0x000fe40000004100 */
[----:B------:R-:W-:Y:S01]  /*eb40*/  FFMA.FTZ R56, R5, R4, -R56 ;  /* 0x0000000405387223 */ /* 0x000fe20000010838 */
[----:B------:R-:W-:Y:S02]  /*eb50*/  HADD2.F32 R10, -RZ, R10.H1_H1 ;  /* 0x3000000aff0a7230 */ /* 0x000fe40000004100 */
[C---:B------:R-:W-:Y:S01]  /*eb60*/  FMUL.FTZ R55, R51.reuse, R8 ;  /* 0x0000000833377220 */ /* 0x040fe20000410000 */
[----:B------:R-:W-:Y:S02]  /*eb70*/  HADD2.F32 R45, -RZ, R42.H0_H0 ;  /* 0x2000002aff2d7230 */ /* 0x000fe40000004100 */
[----:B------:R-:W-:Y:S01]  /*eb80*/  FMUL.FTZ R4, R51, R46 ;  /* 0x0000002e33047220 */ /* 0x000fe20000410000 */
[----:B------:R-:W-:-:S02]  /*eb90*/  HADD2.F32 R47, -RZ, R6.H0_H0 ;  /* 0x20000006ff2f7230 */ /* 0x000fc40000004100 */
[----:B------:R-:W-:Y:S01]  /*eba0*/  FFMA.FTZ R51, R5, R54, R62 ;  /* 0x0000003605337223 */ /* 0x000fe2000001003e */
[----:B------:R-:W-:Y:S02]  /*ebb0*/  HADD2.F32 R9, -RZ, R38.H0_H0 ;  /* 0x20000026ff097230 */ /* 0x000fe40000004100 */
[C---:B------:R-:W-:Y:S01]  /*ebc0*/  FMUL.FTZ R5, R10.reuse, R45 ;  /* 0x0000002d0a057220 */ /* 0x040fe20000410000 */
[----:B------:R-:W-:Y:S02]  /*ebd0*/  HADD2.F32 R6, -RZ, R6.H1_H1 ;  /* 0x30000006ff067230 */ /* 0x000fe40000004100 */
[C---:B------:R-:W-:Y:S01]  /*ebe0*/  FFMA.FTZ R53, R47.reuse, R8, -R4 ;  /* 0x000000082f357223 */ /* 0x040fe20000010804 */
[----:B------:R-:W-:Y:S01]  /*ebf0*/  FFMA.FTZ R55, R47, R46, R55 ;  /* 0x0000002e2f377223 */ /* 0x000fe20000010037 */
[-C--:B------:R-:W-:Y:S01]  /*ec00*/  FMUL.FTZ R47, R10, R9.reuse ;  /* 0x000000090a2f7220 */ /* 0x080fe20000410000 */
[----:B------:R-:W-:Y:S02]  /*ec10*/  HADD2.F32 R52, -RZ, R11.H0_H0 ;  /* 0x2000000bff347230 */ /* 0x000fe40000004100 */
[----:B------:R-:W-:Y:S01]  /*ec20*/  FFMA.FTZ R10, R6, R9, -R5 ;  /* 0x00000009060a7223 */ /* 0x000fe20000010805 */
[----:B------:R-:W-:-:S02]  /*ec30*/  HADD2.F32 R9, -RZ, R41.H1_H1 ;  /* 0x30000029ff097230 */ /* 0x000fc40000004100 */
[----:B------:R-:W-:Y:S01]  /*ec40*/  FFMA.FTZ R46, R6, R45, R47 ;  /* 0x0000002d062e7223 */ /* 0x000fe2000001002f */
[----:B------:R-:W-:Y:S02]  /*ec50*/  HADD2.F32 R5, -RZ, R37.H1_H1 ;  /* 0x30000025ff057230 */ /* 0x000fe40000004100 */
[----:B------:R-:W-:Y:S02]  /*ec60*/  HADD2.F32 R11, -RZ, R11.H1_H1 ;  /* 0x3000000bff0b7230 */ /* 0x000fe40000004100 */
[C---:B------:R-:W-:Y:S01]  /*ec70*/  FMUL.FTZ R45, R52.reuse, R9 ;  /* 0x00000009342d7220 */ /* 0x040fe20000410000 */
[----:B------:R-:W-:Y:S02]  /*ec80*/  HADD2.F32 R8, -RZ, R42.H1_H1 ;  /* 0x3000002aff087230 */ /* 0x000fe40000004100 */
[----:B------:R-:W-:Y:S01]  /*ec90*/  FMUL.FTZ R52, R52, R5 ;  /* 0x0000000534347220 */ /* 0x000fe20000410000 */
[----:B------:R-:W-:Y:S02]  /*eca0*/  HADD2.F32 R4, -RZ, R38.H1_H1 ;  /* 0x30000026ff047230 */ /* 0x000fe40000004100 */
[----:B------:R-:W-:-:S02]  /*ecb0*/  HADD2.F32 R48, -RZ, R7.H0_H0 ;  /* 0x20000007ff307230 */ /* 0x000fc40000004100 */
[C---:B------:R-:W-:Y:S01]  /*ecc0*/  FMUL.FTZ R6, R11.reuse, R8 ;  /* 0x000000080b067220 */ /* 0x040fe20000410000 */
[----:B------:R-:W-:Y:S02]  /*ecd0*/  HADD2.F32 R7, -RZ, R7.H1_H1 ;  /* 0x30000007ff077230 */ /* 0x000fe40000004100 */
[-C--:B------:R-:W-:Y:S01]  /*ece0*/  FMUL.FTZ R47, R11, R4.reuse ;  /* 0x000000040b2f7220 */ /* 0x080fe20000410000 */
[C---:B------:R-:W-:Y:S01]  /*ecf0*/  FFMA.FTZ R45, R48.reuse, R5, -R45 ;  /* 0x00000005302d7223 */ /* 0x040fe2000001082d */
[----:B------:R-:W-:Y:S01]  /*ed00*/  FFMA.FTZ R11, R48, R9, R52 ;  /* 0x00000009300b7223 */ /* 0x000fe20000010034 */
[C---:B------:R-:W-:Y:S01]  /*ed10*/  FFMA.FTZ R48, R7.reuse, R4, -R6 ;  /* 0x0000000407307223 */ /* 0x040fe20000010806 */
[----:B------:R-:W-:Y:S01]  /*ed20*/  FFMA.FTZ R52, R7, R8, R47 ;  /* 0x0000000807347223 */ /* 0x000fe2000001002f */
[----:B------:R-:W-:Y:S02]  /*ed30*/  F2FP.F16.F32.PACK_AB R4, R57, R58 ;  /* 0x0000003a3904723e */ /* 0x000fe400000000ff */
[----:B------:R-:W-:-:S02]  /*ed40*/  F2FP.F16.F32.PACK_AB R5, R56, R49 ;  /* 0x000000313805723e */ /* 0x000fc400000000ff */
[----:B------:R-:W-:Y:S02]  /*ed50*/  F2FP.F16.F32.PACK_AB R6, R10, R53 ;  /* 0x000000350a06723e */ /* 0x000fe400000000ff */
[----:B------:R-:W-:Y:S02]  /*ed60*/  F2FP.F16.F32.PACK_AB R7, R48, R45 ;  /* 0x0000002d3007723e */ /* 0x000fe400000000ff */
[----:B------:R-:W-:Y:S02]  /*ed70*/  F2FP.F16.F32.PACK_AB R8, R59, R60 ;  /* 0x0000003c3b08723e */ /* 0x000fe400000000ff */
[----:B------:R-:W-:Y:S01]  /*ed80*/  F2FP.F16.F32.PACK_AB R9, R51, R50 ;  /* 0x000000323309723e */ /* 0x000fe200000000ff */
[----:B------:R1:W-:Y:S01]  /*ed90*/  STS.128 [R43+0x10400], R4 ;  /* 0x010400042b007388 */ /* 0x0003e20000000c00 */
[----:B------:R-:W-:Y:S02]  /*eda0*/  F2FP.F16.F32.PACK_AB R10, R46, R55 ;  /* 0x000000372e0a723e */ /* 0x000fe400000000ff */
[----:B------:R-:W-:-:S05]  /*edb0*/  F2FP.F16.F32.PACK_AB R11, R52, R11 ;  /* 0x0000000b340b723e */ /* 0x000fca00000000ff */
[----:B------:R1:W-:Y:S02]  /*edc0*/  STS.128 [R44+0x10400], R8 ;  /* 0x010400082c007388 */ /* 0x0003e40000000c00 */
.L_x_583:
[----:B------:R-:W-:Y:S05]  /*edd0*/  BSYNC B2 ;  /* 0x0000000000027941 */ /* 0x000fea0003800000 */
.L_x_582:
[----:B------:R-:W-:Y:S04]  /*ede0*/  BSSY B2, `(.L_x_584) ;  /* 0x000005a000027945 */ /* 0x000fe80003800000 */
[----:B------:R-:W-:Y:S05]  /*edf0*/  @P1 BRA `(.L_x_585) ;  /* 0x0000000400601947 */ /* 0x000fea0003800000 */
[----:B------:R-:W2:Y:S01]  /*ee00*/  LDL R60, [R1+0x78] ;  /* 0x00007800013c7983 */ /* 0x000ea20000100800 */
[----:B-1----:R-:W-:Y:S01]  /*ee10*/  LEA.HI R4, R25, R227, RZ, 0x1d ;  /* 0x000000e319047211 */ /* 0x002fe200078fe8ff */
[----:B------:R-:W-:Y:S02]  /*ee20*/  HADD2.F32 R55, -RZ, R30.H0_H0 ;  /* 0x2000001eff377230 */ /* 0x000fe40000004100 */
[----:B------:R-:W-:Y:S01]  /*ee30*/  HADD2.F32 R53, -RZ, R26.H0_H0 ;  /* 0x2000001aff357230 */ /* 0x000fe20000004100 */
[----:B0-----:R-:W-:Y:S01]  /*ee40*/  SHF.R.S32.HI R5, RZ, 0x1f, R4 ;  /* 0x0000001fff057819 */ /* 0x001fe20000011404 */
[----:B------:R-:W-:-:S03]  /*ee50*/  HADD2.F32 R57, -RZ, R31.H0_H0 ;  /* 0x2000001fff397230 */ /* 0x000fc60000004100 */
[----:B------:R-:W-:Y:S02]  /*ee60*/  LEA.HI R5, R5, R4, RZ, 0x3 ;  /* 0x0000000405057211 */ /* 0x000fe400078f18ff */
[----:B------:R-:W-:-:S03]  /*ee70*/  SHF.L.U32 R4, R4, 0x3, RZ ;  /* 0x0000000304047819 */ /* 0x000fc600000006ff */
[----:B------:R-:W-:Y:S01]  /*ee80*/  IMAD.SHL.U32 R5, R5, 0x400, RZ ;  /* 0x0000040005057824 */ /* 0x000fe200078e00ff */
[----:B------:R-:W-:-:S04]  /*ee90*/  LOP3.LUT R4, R191, 0x38, R4, 0xf8, !PT ;  /* 0x00000038bf047812 */ /* 0x000fc800078ef804 */
[----:B------:R-:W-:Y:S02]  /*eea0*/  LOP3.LUT R5, R5, 0x7fffe000, RZ, 0xc0, !PT ;  /* 0x7fffe00005057812 */ /* 0x000fe400078ec0ff */
[----:B------:R-:W-:-:S03]  /*eeb0*/  LOP3.LUT R9, R4, R193, RZ, 0x3c, !PT ;  /* 0x000000c104097212 */ /* 0x000fc600078e3cff */
[----:B------:R-:W-:-:S04]  /*eec0*/  IMAD R8, R192, 0x200, R5 ;  /* 0x00000200c0087824 */ /* 0x000fc800078e0205 */
[----:B------:R-:W-:-:S05]  /*eed0*/  IMAD.IADD R9, R8, 0x1, R9 ;  /* 0x0000000108097824 */ /* 0x000fca00078e0209 */
[----:B------:R-:W-:-:S05]  /*eee0*/  LEA R43, R9, R2, 0x1 ;  /* 0x00000002092b7211 */ /* 0x000fca00078e08ff */
[----:B------:R-:W0:Y:S02]  /*eef0*/  LDS.128 R8, [R43+0x10400] ;  /* 0x010400002b087984 */ /* 0x000e240000000c00 */
[--C-:B0-----:R-:W-:Y:S02]  /*ef00*/  HADD2.F32 R48, -RZ, R8.reuse.H0_H0 ;  /* 0x20000008ff307230 */ /* 0x101fe40000004100 */
[----:B------:R-:W-:Y:S02]  /*ef10*/  HADD2.F32 R8, -RZ, R8.H1_H1 ;  /* 0x30000008ff087230 */ /* 0x000fe40000004100 */
[----:B------:R-:W-:Y:S02]  /*ef20*/  HADD2.F32 R49, -RZ, R9.H0_H0 ;  /* 0x20000009ff317230 */ /* 0x000fe40000004100 */
[C---:B------:R-:W-:Y:S01]  /*ef30*/  FMUL.FTZ R59, R48.reuse, R55 ;  /* 0x00000037303b7220 */ /* 0x040fe20000410000 */
[----:B------:R-:W-:Y:S01]  /*ef40*/  FMUL.FTZ R61, R48, R53 ;  /* 0x00000035303d7220 */ /* 0x000fe20000410000 */
[----:B------:R-:W-:-:S02]  /*ef50*/  HADD2.F32 R48, -RZ, R30.H1_H1 ;  /* 0x3000001eff307230 */ /* 0x000fc40000004100 */
[----:B------:R-:W-:Y:S01]  /*ef60*/  FMUL.FTZ R63, R8, R57 ;  /* 0x00000039083f7220 */ /* 0x000fe20000410000 */
[----:B------:R-:W-:Y:S02]  /*ef70*/  HADD2.F32 R9, -RZ, R9.H1_H1 ;  /* 0x30000009ff097230 */ /* 0x000fe40000004100 */
[--C-:B------:R-:W-:Y:S02]  /*ef80*/  HADD2.F32 R50, -RZ, R10.reuse.H0_H0 ;  /* 0x2000000aff327230 */ /* 0x100fe40000004100 */
[----:B------:R-:W-:Y:S01]  /*ef90*/  FMUL.FTZ R56, R49, R48 ;  /* 0x0000003031387220 */ /* 0x000fe20000410000 */
[----:B------:R-:W-:Y:S02]  /*efa0*/  HADD2.F32 R10, -RZ, R10.H1_H1 ;  /* 0x3000000aff0a7230 */ /* 0x000fe40000004100 */
[--C-:B------:R-:W-:Y:S02]  /*efb0*/  HADD2.F32 R51, -RZ, R11.reuse.H0_H0 ;  /* 0x2000000bff337230 */ /* 0x100fe40000004100 */
[----:B------:R-:W-:Y:S01]  /*efc0*/  HADD2.F32 R11, -RZ, R11.H1_H1 ;  /* 0x3000000bff0b7230 */ /* 0x000fe20000004100 */
[----:B--2---:R-:W0:Y:S02]  /*efd0*/  LDS.128 R4, [R60] ;  /* 0x000000003c047984 */ /* 0x004e240000000c00 */
[----:B0-----:R-:W-:-:S02]  /*efe0*/  HADD2.F32 R44, -RZ, R4.H0_H0 ;  /* 0x20000004ff2c7230 */ /* 0x001fc40000004100 */
[----:B------:R-:W-:Y:S02]  /*eff0*/  HADD2.F32 R4, -RZ, R4.H1_H1 ;  /* 0x30000004ff047230 */ /* 0x000fe40000004100 */
[----:B------:R-:W-:Y:S02]  /*f000*/  HADD2.F32 R45, -RZ, R5.H0_H0 ;  /* 0x20000005ff2d7230 */ /* 0x000fe40000004100 */
[C---:B------:R-:W-:Y:S01]  /*f010*/  FFMA.FTZ R59, R44.reuse, R53, -R59 ;  /* 0x000000352c3b7223 */ /* 0x040fe2000001083b */
[----:B------:R-:W-:Y:S02]  /*f020*/  HADD2.F32 R53, -RZ, R27.H0_H0 ;  /* 0x2000001bff357230 */ /* 0x000fe40000004100 */
[----:B------:R-:W-:Y:S01]  /*f030*/  FFMA.FTZ R61, R44, R55, R61 ;  /* 0x000000372c3d7223 */ /* 0x000fe2000001003d */
[----:B------:R-:W-:Y:S02]  /*f040*/  HADD2.F32 R44, -RZ, R26.H1_H1 ;  /* 0x3000001aff2c7230 */ /* 0x000fe40000004100 */
[----:B------:R-:W-:-:S02]  /*f050*/  HADD2.F32 R5, -RZ, R5.H1_H1 ;  /* 0x30000005ff057230 */ /* 0x000fc40000004100 */
[-C--:B------:R-:W-:Y:S01]  /*f060*/  FMUL.FTZ R55, R8, R53.reuse ;  /* 0x0000003508377220 */ /* 0x080fe20000410000 */
[C---:B------:R-:W-:Y:S01]  /*f070*/  FFMA.FTZ R52, R4.reuse, R53, -R63 ;  /* 0x0000003504347223 */ /* 0x040fe2000001083f */
[----:B------:R-:W-:Y:S01]  /*f080*/  FMUL.FTZ R49, R49, R44 ;  /* 0x0000002c31317220 */ /* 0x000fe20000410000 */
[----:B------:R-:W-:Y:S02]  /*f090*/  HADD2.F32 R8, -RZ, R31.H1_H1 ;  /* 0x3000001fff087230 */ /* 0x000fe40000004100 */
[----:B------:R-:W-:Y:S01]  /*f0a0*/  FFMA.FTZ R54, R4, R57, R55 ;  /* 0x0000003904367223 */ /* 0x000fe20000010037 */
[----:B------:R-:W-:Y:S02]  /*f0b0*/  HADD2.F32 R4, -RZ, R27.H1_H1 ;  /* 0x3000001bff047230 */ /* 0x000fe40000004100 */
[C---:B------:R-:W-:Y:S01]  /*f0c0*/  FFMA.FTZ R48, R45.reuse, R48, R49 ;  /* 0x000000302d307223 */ /* 0x040fe20000010031 */
[----:B------:R-:W-:Y:S02]  /*f0d0*/  HADD2.F32 R49, -RZ, R32.H0_H0 ;  /* 0x20000020ff317230 */ /* 0x000fe40000004100 */
[----:B------:R-:W-:Y:S01]  /*f0e0*/  FFMA.FTZ R56, R45, R44, -R56 ;  /* 0x0000002c2d387223 */ /* 0x000fe20000010838 */
[----:B------:R-:W-:-:S02]  /*f0f0*/  HADD2.F32 R46, -RZ, R6.H0_H0 ;  /* 0x20000006ff2e7230 */ /* 0x000fc40000004100 */
[C---:B------:R-:W-:Y:S01]  /*f100*/  FMUL.FTZ R44, R9.reuse, R8 ;  /* 0x00000008092c7220 */ /* 0x040fe20000410000 */
[----:B------:R-:W-:Y:S02]  /*f110*/  HADD2.F32 R45, -RZ, R28.H0_H0 ;  /* 0x2000001cff2d7230 */ /* 0x000fe40000004100 */
[-C--:B------:R-:W-:Y:S01]  /*f120*/  FMUL.FTZ R58, R9, R4.reuse ;  /* 0x00000004093a7220 */ /* 0x080fe20000410000 */
[----:B------:R-:W-:Y:S02]  /*f130*/  HADD2.F32 R53, -RZ, R33.H0_H0 ;  /* 0x20000021ff357230 */ /* 0x000fe40000004100 */
[C---:B------:R-:W-:Y:S01]  /*f140*/  FMUL.FTZ R63, R50.reuse, R49 ;  /* 0x00000031323f7220 */ /* 0x040fe20000410000 */
[----:B------:R-:W-:Y:S02]  /*f150*/  HADD2.F32 R9, -RZ, R29.H0_H0 ;  /* 0x2000001dff097230 */ /* 0x000fe40000004100 */
[C---:B------:R-:W-:Y:S01]  /*f160*/  FFMA.FTZ R55, R5.reuse, R4, -R44 ;  /* 0x0000000405377223 */ /* 0x040fe2000001082c */
[-C--:B------:R-:W-:Y:S01]  /*f170*/  FMUL.FTZ R50, R50, R45.reuse ;  /* 0x0000002d32327220 */ /* 0x080fe20000410000 */
[----:B------:R-:W-:Y:S01]  /*f180*/  FFMA.FTZ R57, R5, R8, R58 ;  /* 0x0000000805397223 */ /* 0x000fe2000001003a */
[----:B------:R-:W-:Y:S01]  /*f190*/  FFMA.FTZ R63, R46, R45, -R63 ;  /* 0x0000002d2e3f7223 */ /* 0x000fe2000001083f */
[----:B------:R-:W-:-:S02]  /*f1a0*/  HADD2.F32 R6, -RZ, R6.H1_H1 ;  /* 0x30000006ff067230 */ /* 0x000fc40000004100 */
[C---:B------:R-:W-:Y:S01]  /*f1b0*/  FMUL.FTZ R5, R10.reuse, R53 ;  /* 0x000000350a057220 */ /* 0x040fe20000410000 */
[----:B------:R-:W-:Y:S01]  /*f1c0*/  FMUL.FTZ R45, R10, R9 ;  /* 0x000000090a2d7220 */ /* 0x000fe20000410000 */
[----:B------:R-:W-:Y:S02]  /*f1d0*/  HADD2.F32 R10, -RZ, R32.H1_H1 ;  /* 0x30000020ff0a7230 */ /* 0x000fe40000004100 */
[----:B------:R-:W-:Y:S01]  /*f1e0*/  FFMA.FTZ R50, R46, R49, R50 ;  /* 0x000000312e327223 */ /* 0x000fe20000010032 */
[----:B------:R-:W-:Y:S02]  /*f1f0*/  HADD2.F32 R44, -RZ, R33.H1_H1 ;  /* 0x30000021ff2c7230 */ /* 0x000fe40000004100 */
[C---:B------:R-:W-:Y:S01]  /*f200*/  FFMA.FTZ R46, R6.reuse, R9, -R5 ;  /* 0x00000009062e7223 */ /* 0x040fe20000010805 */
[----:B------:R-:W-:Y:S02]  /*f210*/  HADD2.F32 R4, -RZ, R28.H1_H1 ;  /* 0x3000001cff047230 */ /* 0x000fe40000004100 */
[----:B------:R-:W-:Y:S01]  /*f220*/  FFMA.FTZ R45, R6, R53, R45 ;  /* 0x00000035062d7223 */ /* 0x000fe2000001002d */
[----:B------:R-:W-:-:S02]  /*f230*/  HADD2.F32 R8, -RZ, R29.H1_H1 ;  /* 0x3000001dff087230 */ /* 0x000fc40000004100 */
[----:B------:R-:W-:Y:S01]  /*f240*/  FMUL.FTZ R6, R51, R10 ;  /* 0x0000000a33067220 */ /* 0x000fe20000410000 */
[--C-:B------:R-:W-:Y:S02]  /*f250*/  HADD2.F32 R47, -RZ, R7.reuse.H0_H0 ;  /* 0x20000007ff2f7230 */ /* 0x100fe40000004100 */
[----:B------:R-:W-:Y:S01]  /*f260*/  FMUL.FTZ R58, R11, R44 ;  /* 0x0000002c0b3a7220 */ /* 0x000fe20000410000 */
[----:B------:R-:W-:Y:S02]  /*f270*/  HADD2.F32 R7, -RZ, R7.H1_H1 ;  /* 0x30000007ff077230 */ /* 0x000fe40000004100 */
[----:B------:R-:W-:Y:S01]  /*f280*/  FMUL.FTZ R51, R51, R4 ;  /* 0x0000000433337220 */ /* 0x000fe20000410000 */
[----:B------:R-:W-:Y:S01]  /*f290*/  FMUL.FTZ R5, R11, R8 ;  /* 0x000000080b057220 */ /* 0x000fe20000410000 */
[----:B------:R-:W-:Y:S01]  /*f2a0*/  FFMA.FTZ R11, R47, R4, -R6 ;  /* 0x000000042f0b7223 */ /* 0x000fe20000010806 */
[----:B------:R-:W-:Y:S01]  /*f2b0*/  F2FP.F16.F32.PACK_AB R4, R52, R59 ;  /* 0x0000003b3404723e */ /* 0x000fe200000000ff */
[----:B------:R-:W-:Y:S01]  /*f2c0*/  FFMA.FTZ R58, R7, R8, -R58 ;  /* 0x00000008073a7223 */ /* 0x000fe2000001083a */
[----:B------:R-:W-:Y:S01]  /*f2d0*/  FFMA.FTZ R51, R47, R10, R51 ;  /* 0x0000000a2f337223 */ /* 0x000fe20000010033 */
[----:B------:R-:W-:Y:S01]  /*f2e0*/  FFMA.FTZ R44, R7, R44, R5 ;  /* 0x0000002c072c7223 */ /* 0x000fe20000010005 */
[----:B------:R-:W-:-:S02]  /*f2f0*/  F2FP.F16.F32.PACK_AB R5, R55, R56 ;  /* 0x000000383705723e */ /* 0x000fc400000000ff */
[----:B------:R-:W-:Y:S02]  /*f300*/  F2FP.F16.F32.PACK_AB R6, R46, R63 ;  /* 0x0000003f2e06723e */ /* 0x000fe400000000ff */
[----:B------:R-:W-:Y:S02]  /*f310*/  F2FP.F16.F32.PACK_AB R7, R58, R11 ;  /* 0x0000000b3a07723e */ /* 0x000fe400000000ff */
[----:B------:R-:W-:Y:S02]  /*f320*/  F2FP.F16.F32.PACK_AB R8, R54, R61 ;  /* 0x0000003d3608723e */ /* 0x000fe400000000ff */
[----:B------:R-:W-:Y:S01]  /*f330*/  F2FP.F16.F32.PACK_AB R9, R57, R48 ;  /* 0x000000303909723e */ /* 0x000fe200000000ff */
[----:B------:R2:W-:Y:S01]  /*f340*/  STS.128 [R60], R4 ;  /* 0x000000043c007388 */ /* 0x0005e20000000c00 */
[----:B------:R-:W-:Y:S02]  /*f350*/  F2FP.F16.F32.PACK_AB R10, R45, R50 ;  /* 0x000000322d0a723e */ /* 0x000fe400000000ff */
[----:B------:R-:W-:-:S05]  /*f360*/  F2FP.F16.F32.PACK_AB R11, R44, R51 ;  /* 0x000000332c0b723e */ /* 0x000fca00000000ff */
[----:B------:R2:W-:Y:S02]  /*f370*/  STS.128 [R43+0x10400], R8 ;  /* 0x010400082b007388 */ /* 0x0005e40000000c00 */
.L_x_585:
[----:B------:R-:W-:Y:S05]  /*f380*/  BSYNC B2 ;  /* 0x0000000000027941 */ /* 0x000fea0003800000 */
.L_x_584:
[----:B------:R-:W-:Y:S05]  /*f390*/  @P2 BRA `(.L_x_581) ;  /* 0x0000000400602947 */ /* 0x000fea0003800000 */
[----:B------:R-:W3:Y:S01]  /*f3a0*/  LDL R59, [R1+0x70] ;  /* 0x00007000013b7983 */ /* 0x000ee20000100800 */
[----:B------:R-:W-:Y:S01]  /*f3b0*/  LEA.HI R25, R25, R228, RZ, 0x1d ;  /* 0x000000e419197211 */ /* 0x000fe200078fe8ff */
[----:B------:R-:W-:Y:S02]  /*f3c0*/  HADD2.F32 R52, -RZ, R3.H0_H0 ;  /* 0x20000003ff347230 */ /* 0x000fe40000004100 */
[--C-:B------:R-:W-:Y:S01]  /*f3d0*/  HADD2.F32 R54, -RZ, R15.reuse.H0_H0 ;  /* 0x2000000fff367230 */ /* 0x100fe20000004100 */
[----:B-12---:R-:W-:Y:S01]  /*f3e0*/  SHF.R.S32.HI R4, RZ, 0x1f, R25 ;  /* 0x0000001fff047819 */ /* 0x006fe20000011419 */
[----:B------:R-:W-:Y:S02]  /*f3f0*/  HADD2.F32 R51, -RZ, R20.H0_H0 ;  /* 0x20000014ff337230 */ /* 0x000fe40000004100 */
[----:B------:R-:W-:Y:S01]  /*f400*/  HADD2.F32 R53, -RZ, R15.H1_H1 ;  /* 0x3000000fff357230 */ /* 0x000fe20000004100 */
[----:B0-----:R-:W-:Y:S01]  /*f410*/  LEA.HI R5, R4, R25, RZ, 0x3 ;  /* 0x0000001904057211 */ /* 0x001fe200078f18ff */
[----:B------:R-:W-:-:S04]  /*f420*/  IMAD.SHL.U32 R4, R25, 0x8, RZ ;  /* 0x0000000819047824 */ /* 0x000fc800078e00ff */
[----:B------:R-:W-:Y:S01]  /*f430*/  IMAD.SHL.U32 R5, R5, 0x400, RZ ;  /* 0x0000040005057824 */ /* 0x000fe200078e00ff */
[----:B------:R-:W-:-:S04]  /*f440*/  LOP3.LUT R4, R191, 0x38, R4, 0xf8, !PT ;  /* 0x00000038bf047812 */ /* 0x000fc800078ef804 */
[----:B------:R-:W-:Y:S02]  /*f450*/  LOP3.LUT R5, R5, 0x7fffe000, RZ, 0xc0, !PT ;  /* 0x7fffe00005057812 */ /* 0x000fe400078ec0ff */
[----:B------:R-:W-:-:S03]  /*f460*/  LOP3.LUT R9, R4, R193, RZ, 0x3c, !PT ;  /* 0x000000c104097212 */ /* 0x000fc600078e3cff */
[----:B------:R-:W-:-:S05]  /*f470*/  IMAD R8, R192, 0x200, R5 ;  /* 0x00000200c0087824 */ /* 0x000fca00078e0205 */
[----:B------:R-:W-:-:S05]  /*f480*/  IADD3 R9, R8, R9, RZ ;  /* 0x0000000908097210 */ /* 0x000fca0007ffe0ff */
[----:B------:R-:W-:-:S05]  /*f490*/  IMAD R25, R9, 0x2, R2 ;  /* 0x0000000209197824 */ /* 0x000fca00078e0202 */
[----:B------:R-:W0:Y:S02]  /*f4a0*/  LDS.128 R8, [R25+0x10400] ;  /* 0x0104000019087984 */ /* 0x000e240000000c00 */
[--C-:B0-----:R-:W-:Y:S02]  /*f4b0*/  HADD2.F32 R47, -RZ, R8.reuse.H0_H0 ;  /* 0x20000008ff2f7230 */ /* 0x101fe40000004100 */
[----:B------:R-:W-:Y:S02]  /*f4c0*/  HADD2.F32 R8, -RZ, R8.H1_H1 ;  /* 0x30000008ff087230 */ /* 0x000fe40000004100 */
[----:B------:R-:W-:Y:S02]  /*f4d0*/  HADD2.F32 R48, -RZ, R9.H0_H0 ;  /* 0x20000009ff307230 */ /* 0x000fe40000004100 */
[C---:B------:R-:W-:Y:S01]  /*f4e0*/  FMUL.FTZ R56, R47.reuse, R54 ;  /* 0x000000362f387220 */ /* 0x040fe20000410000 */
[----:B------:R-:W-:Y:S01]  /*f4f0*/  FMUL.FTZ R58, R47, R52 ;  /* 0x000000342f3a7220 */ /* 0x000fe20000410000 */
[----:B------:R-:W-:-:S02]  /*f500*/  HADD2.F32 R47, -RZ, R12.H0_H0 ;  /* 0x2000000cff2f7230 */ /* 0x000fc40000004100 */
[C---:B------:R-:W-:Y:S01]  /*f510*/  FMUL.FTZ R55, R8.reuse, R51 ;  /* 0x0000003308377220 */ /* 0x040fe20000410000 */
[----:B------:R-:W-:Y:S02]  /*f520*/  HADD2.F32 R9, -RZ, R9.H1_H1 ;  /* 0x30000009ff097230 */ /* 0x000fe40000004100 */
[--C-:B------:R-:W-:Y:S02]  /*f530*/  HADD2.F32 R49, -RZ, R10.reuse.H0_H0 ;  /* 0x2000000aff317230 */ /* 0x100fe40000004100 */
[----:B------:R-:W-:Y:S01]  /*f540*/  FMUL.FTZ R57, R8, R47 ;  /* 0x0000002f08397220 */ /* 0x000fe20000410000 */
[----:B------:R-:W-:Y:S02]  /*f550*/  HADD2.F32 R8, -RZ, R13.H0_H0 ;  /* 0x2000000dff087230 */ /* 0x000fe40000004100 */
[----:B------:R-:W-:Y:S02]  /*f560*/  HADD2.F32 R10, -RZ, R10.H1_H1 ;  /* 0x3000000aff0a7230 */ /* 0x000fe40000004100 */
[----:B------:R-:W-:-:S02]  /*f570*/  HADD2.F32 R50, -RZ, R11.H0_H0 ;  /* 0x2000000bff327230 */ /* 0x000fc40000004100 */
[----:B------:R-:W-:Y:S01]  /*f580*/  HADD2.F32 R11, -RZ, R11.H1_H1 ;  /* 0x3000000bff0b7230 */ /* 0x000fe20000004100 */
[----:B---3--:R-:W0:Y:S02]  /*f590*/  LDS.128 R4, [R59] ;  /* 0x000000003b047984 */ /* 0x008e240000000c00 */
[--C-:B0-----:R-:W-:Y:S02]  /*f5a0*/  HADD2.F32 R43, -RZ, R4.reuse.H0_H0 ;  /* 0x20000004ff2b7230 */ /* 0x101fe40000004100 */
[----:B------:R-:W-:Y:S02]  /*f5b0*/  HADD2.F32 R4, -RZ, R4.H1_H1 ;  /* 0x30000004ff047230 */ /* 0x000fe40000004100 */
[----:B------:R-:W-:Y:S02]  /*f5c0*/  HADD2.F32 R44, -RZ, R5.H0_H0 ;  /* 0x20000005ff2c7230 */ /* 0x000fe40000004100 */
[C---:B------:R-:W-:Y:S01]  /*f5d0*/  FFMA.FTZ R56, R43.reuse, R52, -R56 ;  /* 0x000000342b387223 */ /* 0x040fe20000010838 */
[----:B------:R-:W-:Y:S01]  /*f5e0*/  FFMA.FTZ R58, R43, R54, R58 ;  /* 0x000000362b3a7223 */ /* 0x000fe2000001003a */
[----:B------:R-:W-:-:S02]  /*f5f0*/  HADD2.F32 R43, -RZ, R3.H1_H1 ;  /* 0x30000003ff2b7230 */ /* 0x000fc40000004100 */
[----:B------:R-:W-:Y:S01]  /*f600*/  FFMA.FTZ R55, R4, R47, -R55 ;  /* 0x0000002f04377223 */ /* 0x000fe20000010837 */
[----:B------:R-:W-:Y:S01]  /*f610*/  FMUL.FTZ R47, R48, R53 ;  /* 0x00000035302f7220 */ /* 0x000fe20000410000 */
[----:B------:R-:W-:Y:S02]  /*f620*/  HADD2.F32 R52, -RZ, R20.H1_H1 ;  /* 0x30000014ff347230 */ /* 0x000fe40000004100 */
[----:B------:R-:W-:Y:S01]  /*f630*/  FFMA.FTZ R57, R4, R51, R57 ;  /* 0x0000003304397223 */ /* 0x000fe20000010039 */
[-C--:B------:R-:W-:Y:S01]  /*f640*/  FMUL.FTZ R48, R48, R43.reuse ;  /* 0x0000002b30307220 */ /* 0x080fe20000410000 */
[----:B------:R-:W-:Y:S02]  /*f650*/  HADD2.F32 R4, -RZ, R12.H1_H1 ;  /* 0x3000000cff047230 */ /* 0x000fe40000004100 */
[C---:B------:R-:W-:Y:S01]  /*f660*/  FFMA.FTZ R47, R44.reuse, R43, -R47 ;  /* 0x0000002b2c2f7223 */ /* 0x040fe2000001082f */
[----:B------:R-:W-:Y:S02]  /*f670*/  HADD2.F32 R5, -RZ, R5.H1_H1 ;  /* 0x30000005ff057230 */ /* 0x000fe40000004100 */
[----:B------:R-:W-:Y:S01]  /*f680*/  FFMA.FTZ R48, R44, R53, R48 ;  /* 0x000000352c307223 */ /* 0x000fe20000010030 */
[----:B------:R-:W-:Y:S01]  /*f690*/  FMUL.FTZ R54, R9, R52 ;  /* 0x0000003409367220 */ /* 0x000fe20000410000 */
[----:B------:R-:W-:-:S02]  /*f6a0*/  HADD2.F32 R44, -RZ, R21.H0_H0 ;  /* 0x20000015ff2c7230 */ /* 0x000fc40000004100 */
[-C--:B------:R-:W-:Y:S01]  /*f6b0*/  FMUL.FTZ R60, R9, R4.reuse ;  /* 0x00000004093c7220 */ /* 0x080fe20000410000 */
[----:B------:R-:W-:Y:S02]  /*f6c0*/  HADD2.F32 R43, -RZ, R24.H0_H0 ;  /* 0x20000018ff2b7230 */ /* 0x000fe40000004100 */
[----:B------:R-:W-:Y:S01]  /*f6d0*/  FFMA.FTZ R54, R5, R4, -R54 ;  /* 0x0000000405367223 */ /* 0x000fe20000010836 */
[----:B------:R-:W-:Y:S02]  /*f6e0*/  HADD2.F32 R45, -RZ, R6.H0_H0 ;  /* 0x20000006ff2d7230 */ /* 0x000fe40000004100 */
[C---:B------:R-:W-:Y:S01]  /*f6f0*/  FMUL.FTZ R4, R49.reuse, R44 ;  /* 0x0000002c31047220 */ /* 0x040fe20000410000 */
[----:B------:R-:W-:Y:S02]  /*f700*/  HADD2.F32 R9, -RZ, R14.H0_H0 ;  /* 0x2000000eff097230 */ /* 0x000fe40000004100 */
[----:B------:R-:W-:Y:S01]  /*f710*/  FMUL.FTZ R53, R49, R8 ;  /* 0x0000000831357220 */ /* 0x000fe20000410000 */
[----:B------:R-:W-:-:S02]  /*f720*/  HADD2.F32 R6, -RZ, R6.H1_H1 ;  /* 0x30000006ff067230 */ /* 0x000fc40000004100 */
[----:B------:R-:W-:Y:S01]  /*f730*/  FFMA.FTZ R49, R5, R52, R60 ;  /* 0x0000003405317223 */ /* 0x000fe2000001003c */
[C---:B------:R-:W-:Y:S01]  /*f740*/  FMUL.FTZ R5, R10.reuse, R43 ;  /* 0x0000002b0a057220 */ /* 0x040fe20000410000 */
[C---:B------:R-:W-:Y:S01]  /*f750*/  FFMA.FTZ R51, R45.reuse, R8, -R4 ;  /* 0x000000082d337223 */ /* 0x040fe20000010804 */
[----:B------:R-:W-:Y:S01]  /*f760*/  FFMA.FTZ R53, R45, R44, R53 ;  /* 0x0000002c2d357223 */ /* 0x000fe20000010035 */
[-C--:B------:R-:W-:Y:S01]  /*f770*/  FMUL.FTZ R45, R10, R9.reuse ;  /* 0x000000090a2d7220 */ /* 0x080fe20000410000 */
[C---:B------:R-:W-:Y:S01]  /*f780*/  FFMA.FTZ R10, R6.reuse, R9, -R5 ;  /* 0x00000009060a7223 */ /* 0x040fe20000010805 */
[----:B------:R-:W-:Y:S02]  /*f790*/  HADD2.F32 R9, -RZ, R21.H1_H1 ;  /* 0x30000015ff097230 */ /* 0x000fe40000004100 */
[----:B------:R-:W-:Y:S02]  /*f7a0*/  HADD2.F32 R5, -RZ, R13.H1_H1 ;  /* 0x3000000dff057230 */ /* 0x000fe40000004100 */
[----:B------:R-:W-:Y:S01]  /*f7b0*/  FFMA.FTZ R44, R6, R43, R45 ;  /* 0x0000002b062c7223 */ /* 0x000fe2000001002d */
[----:B------:R-:W-:-:S02]  /*f7c0*/  HADD2.F32 R8, -RZ, R24.H1_H1 ;  /* 0x30000018ff087230 */ /* 0x000fc40000004100 */
[C---:B------:R-:W-:Y:S01]  /*f7d0*/  FMUL.FTZ R43, R50.reuse, R9 ;  /* 0x00000009322b7220 */ /* 0x040fe20000410000 */
[----:B------:R-:W-:Y:S02]  /*f7e0*/  HADD2.F32 R4, -RZ, R14.H1_H1 ;  /* 0x3000000eff047230 */ /* 0x000fe40000004100 */
[-C--:B------:R-:W-:Y:S01]  /*f7f0*/  FMUL.FTZ R50, R50, R5.reuse ;  /* 0x0000000532327220 */ /* 0x080fe20000410000 */
[--C-:B------:R-:W-:Y:S02]  /*f800*/  HADD2.F32 R46, -RZ, R7.reuse.H0_H0 ;  /* 0x20000007ff2e7230 */ /* 0x100fe40000004100 */
[C---:B------:R-:W-:Y:S01]  /*f810*/  FMUL.FTZ R6, R11.reuse, R8 ;  /* 0x000000080b067220 */ /* 0x040fe20000410000 */
[----:B------:R-:W-:Y:S02]  /*f820*/  HADD2.F32 R7, -RZ, R7.H1_H1 ;  /* 0x30000007ff077230 */ /* 0x000fe40000004100 */
[-C--:B------:R-:W-:Y:S01]  /*f830*/  FMUL.FTZ R45, R11, R4.reuse ;  /* 0x000000040b2d7220 */ /* 0x080fe20000410000 */
[C---:B------:R-:W-:Y:S01]  /*f840*/  FFMA.FTZ R43, R46.reuse, R5, -R43 ;  /* 0x000000052e2b7223 */ /* 0x040fe2000001082b */
[----:B------:R-:W-:Y:S01]  /*f850*/  FFMA.FTZ R11, R46, R9, R50 ;  /* 0x000000092e0b7223 */ /* 0x000fe20000010032 */
[C---:B------:R-:W-:Y:S01]  /*f860*/  FFMA.FTZ R46, R7.reuse, R4, -R6 ;  /* 0x00000004072e7223 */ /* 0x040fe20000010806 */
[----:B------:R-:W-:Y:S01]  /*f870*/  FFMA.FTZ R50, R7, R8, R45 ;  /* 0x0000000807327223 */ /* 0x000fe2000001002d */
[----:B------:R-:W-:-:S02]  /*f880*/  F2FP.F16.F32.PACK_AB R4, R55, R56 ;  /* 0x000000383704723e */ /* 0x000fc400000000ff */
[----:B------:R-:W-:Y:S02]  /*f890*/  F2FP.F16.F32.PACK_AB R5, R54, R47 ;  /* 0x0000002f3605723e */ /* 0x000fe400000000ff */
[----:B------:R-:W-:Y:S02]  /*f8a0*/  F2FP.F16.F32.PACK_AB R6, R10, R51 ;  /* 0x000000330a06723e */ /* 0x000fe400000000ff */
[----:B------:R-:W-:Y:S02]  /*f8b0*/  F2FP.F16.F32.PACK_AB R7, R46, R43 ;  /* 0x0000002b2e07723e */ /* 0x000fe400000000ff */
[----:B------:R-:W-:Y:S02]  /*f8c0*/  F2FP.F16.F32.PACK_AB R8, R57, R58 ;  /* 0x0000003a3908723e */ /* 0x000fe400000000ff */
[----:B------:R-:W-:Y:S01]  /*f8d0*/  F2FP.F16.F32.PACK_AB R9, R49, R48 ;  /* 0x000000303109723e */ /* 0x000fe200000000ff */
[----:B------:R3:W-:Y:S01]  /*f8e0*/  STS.128 [R59], R4 ;  /* 0x000000043b007388 */ /* 0x0007e20000000c00 */
[----:B------:R-:W-:-:S02]  /*f8f0*/  F2FP.F16.F32.PACK_AB R10, R44, R53 ;  /* 0x000000352c0a723e */ /* 0x000fc400000000ff */
[----:B------:R-:W-:-:S05]  /*f900*/  F2FP.F16.F32.PACK_AB R11, R50, R11 ;  /* 0x0000000b320b723e */ /* 0x000fca00000000ff */
[----:B------:R3:W-:Y:S02]  /*f910*/  STS.128 [R25+0x10400], R8 ;  /* 0x0104000819007388 */ /* 0x0007e40000000c00 */
.L_x_581:
[----:B------:R-:W-:Y:S05]  /*f920*/  BSYNC B1 ;  /* 0x0000000000017941 */ /* 0x000fea0003800000 */
.L_x_580:
[----:B------:R-:W-:-:S13]  /*f930*/  ISETP.GE.AND P0, PT, R207, R0, PT ;  /* 0x00000000cf00720c */ /* 0x000fda0003f06270 */
[----:B------:R-:W-:Y:S05]  /*f940*/  @P0 BRA `(.L_x_564) ;  /* 0x00000010004c0947 */ /* 0x000fea0003800000 */
[----:B---3--:R-:W3:Y:S01]  /*f950*/  LDC R25, c[0x0][0x3f4] ;  /* 0x0000fd00ff197b82 */ /* 0x008ee20000000800 */
[C---:B------:R-:W-:Y:S01]  /*f960*/  VIADD R0, R18.reuse, 0x20 ;  /* 0x0000002012007836 */ /* 0x040fe20000000000 */
[----:B------:R-:W-:Y:S01]  /*f970*/  BSSY B1, `(.L_x_586) ;  /* 0x000005e000017945 */ /* 0x000fe20003800000 */
[C---:B-12---:R-:W-:Y:S01]  /*f980*/  VIADD R4, R18.reuse, 0x40 ;  /* 0x0000004012047836 */ /* 0x046fe20000000000 */
[----:B------:R-:W-:Y:S02]  /*f990*/  SHF.R.U32.HI R59, RZ, 0x3, R185 ;  /* 0x00000003ff3b7819 */ /* 0x000fe400000116b9 */
[-C--:B---3--:R-:W-:Y:S02]  /*f9a0*/  ISETP.GE.AND P0, PT, R18, R25.reuse, PT ;  /* 0x000000191200720c */ /* 0x088fe40003f06270 */
[-C--:B------:R-:W-:Y:S02]  /*f9b0*/  ISETP.GE.AND P1, PT, R0, R25.reuse, PT ;  /* 0x000000190000720c */ /* 0x080fe40003f26270 */
[----:B------:R-:W-:-:S09]  /*f9c0*/  ISETP.GE.AND P2, PT, R4, R25, PT ;  /* 0x000000190400720c */ /* 0x000fd20003f46270 */
[----:B------:R-:W-:Y:S05]  /*f9d0*/  @P0 BRA `(.L_x_587) ;  /* 0x00000004005c0947 */ /* 0x000fea0003800000 */
[----:B------:R-:W2:Y:S01]  /*f9e0*/  LDL R61, [R1+0x74] ;  /* 0x00007400013d7983 */ /* 0x000ea20000100800 */
[----:B------:R-:W-:Y:S01]  /*f9f0*/  LEA.HI R0, R25, R226, RZ, 0x1d ;  /* 0x000000e219007211 */ /* 0x000fe200078fe8ff */
[----:B------:R-:W-:Y:S02]  /*fa00*/  HADD2.F32 R51, -RZ, R34.H0_H0 ;  /* 0x20000022ff337230 */ /* 0x000fe40000004100 */
[----:B------:R-:W-:Y:S01]  /*fa10*/  HADD2.F32 R53, -RZ, R39.H0_H0 ;  /* 0x20000027ff357230 */ /* 0x000fe20000004100 */
[----:B0-----:R-:W-:Y:S01]  /*fa20*/  SHF.R.S32.HI R5, RZ, 0x1f, R0 ;  /* 0x0000001fff057819 */ /* 0x001fe20000011400 */
[----:B------:R-:W-:Y:S01]  /*fa30*/  HADD2.F32 R58, -RZ, R40.H0_H0 ;  /* 0x20000028ff3a7230 */ /* 0x000fe20000004100 */
[----:B------:R-:W-:Y:S01]  /*fa40*/  SHF.L.U32 R4, R0, 0x3, RZ ;  /* 0x0000000300047819 */ /* 0x000fe200000006ff */
[----:B------:R-:W-:Y:S01]  /*fa50*/  HADD2.F32 R56, -RZ, R35.H0_H0 ;  /* 0x20000023ff387230 */ /* 0x000fe20000004100 */
[----:B------:R-:W-:Y:S01]  /*fa60*/  LEA.HI R5, R5, R0, RZ, 0x3 ;  /* 0x0000000005057211 */ /* 0x000fe200078f18ff */
[----:B------:R-:W-:Y:S01]  /*fa70*/  HADD2.F32 R60, -RZ, R39.H1_H1 ;  /* 0x30000027ff3c7230 */ /* 0x000fe20000004100 */
[----:B------:R-:W-:Y:S01]  /*fa80*/  LOP3.LUT R0, R185, 0x38, R4, 0xf8, !PT ;  /* 0x00000038b9007812 */ /* 0x000fe200078ef804 */
[----:B------:R-:W-:-:S02]  /*fa90*/  HADD2.F32 R34, -RZ, R34.H1_H1 ;  /* 0x30000022ff227230 */ /* 0x000fc40000004100 */
[----:B------:R-:W-:Y:S01]  /*faa0*/  IMAD.SHL.U32 R5, R5, 0x400, RZ ;  /* 0x0000040005057824 */ /* 0x000fe200078e00ff */
[----:B------:R-:W-:Y:S01]  /*fab0*/  LOP3.LUT R0, R0, R59, RZ, 0x3c, !PT ;  /* 0x0000003b00007212 */ /* 0x000fe200078e3cff */
[----:B------:R-:W-:Y:S02]  /*fac0*/  HADD2.F32 R55, -RZ, R40.H1_H1 ;  /* 0x30000028ff377230 */ /* 0x000fe40000004100 */
[----:B------:R-:W-:Y:S01]  /*fad0*/  HADD2.F32 R35, -RZ, R35.H1_H1 ;  /* 0x30000023ff237230 */ /* 0x000fe20000004100 */
[----:B------:R-:W-:Y:S01]  /*fae0*/  LOP3.LUT R9, R5, 0x7fffe000, RZ, 0xc0, !PT ;  /* 0x7fffe00005097812 */ /* 0x000fe200078ec0ff */
[----:B------:R-:W-:-:S03]  /*faf0*/  HADD2.F32 R57, -RZ, R41.H0_H0 ;  /* 0x20000029ff397230 */ /* 0x000fc60000004100 */
[----:B------:R-:W-:-:S05]  /*fb00*/  IADD3 R9, R0, R9, R195 ;  /* 0x0000000900097210 */ /* 0x000fca0007ffe0c3 */
[----:B------:R-:W-:-:S05]  /*fb10*/  IMAD R0, R9, 0x2, R2 ;  /* 0x0000000209007824 */ /* 0x000fca00078e0202 */
[----:B------:R-:W0:Y:S02]  /*fb20*/  LDS.128 R8, [R0+0x10400] ;  /* 0x0104000000087984 */ /* 0x000e240000000c00 */
[--C-:B0-----:R-:W-:Y:S02]  /*fb30*/  HADD2.F32 R47, -RZ, R8.reuse.H0_H0 ;  /* 0x20000008ff2f7230 */ /* 0x101fe40000004100 */
[----:B------:R-:W-:Y:S02]  /*fb40*/  HADD2.F32 R8, -RZ, R8.H1_H1 ;  /* 0x30000008ff087230 */ /* 0x000fe40000004100 */
[--C-:B------:R-:W-:Y:S02]  /*fb50*/  HADD2.F32 R48, -RZ, R9.reuse.H0_H0 ;  /* 0x20000009ff307230 */ /* 0x100fe40000004100 */
[-C--:B------:R-:W-:Y:S01]  /*fb60*/  FMUL.FTZ R52, R53, R47.reuse ;  /* 0x0000002f35347220 */ /* 0x080fe20000410000 */
[----:B------:R-:W-:Y:S01]  /*fb70*/  FMUL.FTZ R54, R51, R47 ;  /* 0x0000002f33367220 */ /* 0x000fe20000410000 */
[----:B------:R-:W-:-:S02]  /*fb80*/  HADD2.F32 R9, -RZ, R9.H1_H1 ;  /* 0x30000009ff097230 */ /* 0x000fc40000004100 */
[----:B------:R-:W-:Y:S01]  /*fb90*/  FMUL.FTZ R39, R58, R8 ;  /* 0x000000083a277220 */ /* 0x000fe20000410000 */
        /* <DEDUP_REMOVED lines=8> */
[--C-:B------:R-:W-:Y:S02]  /*fc20*/  HADD2.F32 R44, -RZ, R5.reuse.H0_H0 ;  /* 0x20000005ff2c7230 */ /* 0x100fe40000004100 */
[-C--:B------:R-:W-:Y:S01]  /*fc30*/  FFMA.FTZ R52, R51, R43.reuse, -R52 ;  /* 0x0000002b33347223 */ /* 0x080fe20000010834 */
[----:B------:R-:W-:Y:S01]  /*fc40*/  FFMA.FTZ R54, R53, R43, R54 ;  /* 0x0000002b35367223 */ /* 0x000fe20000010036 */
[C---:B------:R-:W-:Y:S01]  /*fc50*/  FMUL.FTZ R43, R56.reuse, R8 ;  /* 0x00000008382b7220 */ /* 0x040fe20000410000 */
[----:B------:R-:W-:Y:S02]  /*fc60*/  HADD2.F32 R5, -RZ, R5.H1_H1 ;  /* 0x30000005ff057230 */ /* 0x000fe40000004100 */
[----:B------:R-:W-:Y:S01]  /*fc70*/  FFMA.FTZ R39, R56, R4, -R39 ;  /* 0x0000000438277223 */ /* 0x000fe20000010827 */
[----:B------:R-:W-:Y:S01]  /*fc80*/  FMUL.FTZ R51, R34, R48 ;  /* 0x0000003022337220 */ /* 0x000fe20000410000 */
[----:B------:R-:W-:Y:S01]  /*fc90*/  FFMA.FTZ R43, R58, R4, R43 ;  /* 0x000000043a2b7223 */ /* 0x000fe2000001002b */
[----:B------:R-:W-:Y:S01]  /*fca0*/  FMUL.FTZ R4, R55, R9 ;  /* 0x0000000937047220 */ /* 0x000fe20000410000 */
[----:B------:R-:W-:-:S02]  /*fcb0*/  HADD2.F32 R53, -RZ, R37.H0_H0 ;  /* 0x20000025ff357230 */ /* 0x000fc40000004100 */
[C---:B------:R-:W-:Y:S01]  /*fcc0*/  FMUL.FTZ R8, R35.reuse, R9 ;  /* 0x0000000923087220 */ /* 0x040fe20000410000 */
[----:B------:R-:W-:Y:S02]  /*fcd0*/  HADD2.F32 R56, -RZ, R42.H0_H0 ;  /* 0x2000002aff387230 */ /* 0x000fe40000004100 */
[-C--:B------:R-:W-:Y:S01]  /*fce0*/  FFMA.FTZ R47, R34, R44.reuse, -R47 ;  /* 0x0000002c222f7223 */ /* 0x080fe2000001082f */
[----:B------:R-:W-:Y:S02]  /*fcf0*/  HADD2.F32 R45, -RZ, R6.H0_H0 ;  /* 0x20000006ff2d7230 */ /* 0x000fe40000004100 */
[----:B------:R-:W-:Y:S01]  /*fd00*/  FFMA.FTZ R51, R60, R44, R51 ;  /* 0x0000002c3c337223 */ /* 0x000fe20000010033 */
[----:B------:R-:W-:Y:S02]  /*fd10*/  HADD2.F32 R48, -RZ, R38.H0_H0 ;  /* 0x20000026ff307230 */ /* 0x000fe40000004100 */
[----:B------:R-:W-:Y:S01]  /*fd20*/  FFMA.FTZ R34, R35, R5, -R4 ;  /* 0x0000000523227223 */ /* 0x000fe20000010804 */
[----:B------:R-:W-:-:S02]  /*fd30*/  HADD2.F32 R6, -RZ, R6.H1_H1 ;  /* 0x30000006ff067230 */ /* 0x000fc40000004100 */
[----:B------:R-:W-:Y:S01]  /*fd40*/  FFMA.FTZ R40, R55, R5, R8 ;  /* 0x0000000537287223 */ /* 0x000fe20000010008 */
[-C--:B------:R-:W-:Y:S01]  /*fd50*/  FMUL.FTZ R4, R57, R49.reuse ;  /* 0x0000003139047220 */ /* 0x080fe20000410000 */
[C---:B------:R-:W-:Y:S01]  /*fd60*/  FMUL.FTZ R44, R53.reuse, R49 ;  /* 0x00000031352c7220 */ /* 0x040fe20000410000 */
[-C--:B------:R-:W-:Y:S01]  /*fd70*/  FMUL.FTZ R5, R56, R10.reuse ;  /* 0x0000000a38057220 */ /* 0x080fe20000410000 */
[C---:B------:R-:W-:Y:S01]  /*fd80*/  FMUL.FTZ R9, R48.reuse, R10 ;  /* 0x0000000a30097220 */ /* 0x040fe20000410000 */
[-C--:B------:R-:W-:Y:S01]  /*fd90*/  FFMA.FTZ R35, R53, R45.reuse, -R4 ;  /* 0x0000002d35237223 */ /* 0x080fe20000010804 */
[----:B------:R-:W-:Y:S01]  /*fda0*/  FFMA.FTZ R44, R57, R45, R44 ;  /* 0x0000002d392c7223 */ /* 0x000fe2000001002c */
[----:B------:R-:W-:Y:S01]  /*fdb0*/  FFMA.FTZ R10, R48, R6, -R5 ;  /* 0x00000006300a7223 */ /* 0x000fe20000010805 */
[----:B------:R-:W-:Y:S02]  /*fdc0*/  HADD2.F32 R48, -RZ, R41.H1_H1 ;  /* 0x30000029ff307230 */ /* 0x000fe40000004100 */
[----:B------:R-:W-:-:S02]  /*fdd0*/  HADD2.F32 R45, -RZ, R42.H1_H1 ;  /* 0x3000002aff2d7230 */ /* 0x000fc40000004100 */
[----:B------:R-:W-:Y:S02]  /*fde0*/  HADD2.F32 R8, -RZ, R37.H1_H1 ;  /* 0x30000025ff087230 */ /* 0x000fe40000004100 */
[----:B------:R-:W-:Y:S01]  /*fdf0*/  FFMA.FTZ R37, R56, R6, R9 ;  /* 0x0000000638257223 */ /* 0x000fe20000010009 */
[----:B------:R-:W-:Y:S02]  /*fe00*/  HADD2.F32 R41, -RZ, R38.H1_H1 ;  /* 0x30000026ff297230 */ /* 0x000fe40000004100 */
[-C--:B------:R-:W-:Y:S01]  /*fe10*/  FMUL.FTZ R5, R48, R50.reuse ;  /* 0x0000003230057220 */ /* 0x080fe20000410000 */
[--C-:B------:R-:W-:Y:S02]  /*fe20*/  HADD2.F32 R46, -RZ, R7.reuse.H0_H0 ;  /* 0x20000007ff2e7230 */ /* 0x100fe40000004100 */
[-C--:B------:R-:W-:Y:S01]  /*fe30*/  FMUL.FTZ R4, R45, R11.reuse ;  /* 0x0000000b2d047220 */ /* 0x080fe20000410000 */
[----:B------:R-:W-:Y:S02]  /*fe40*/  HADD2.F32 R7, -RZ, R7.H1_H1 ;  /* 0x30000007ff077230 */ /* 0x000fe40000004100 */
[C---:B------:R-:W-:Y:S01]  /*fe50*/  FMUL.FTZ R9, R8.reuse, R50 ;  /* 0x0000003208097220 */ /* 0x040fe20000410000 */
[C---:B------:R-:W-:Y:S01]  /*fe60*/  FMUL.FTZ R6, R41.reuse, R11 ;  /* 0x0000000b29067220 */ /* 0x040fe20000410000 */
[-C--:B------:R-:W-:Y:S01]  /*fe70*/  FFMA.FTZ R11, R8, R46.reuse, -R5 ;  /* 0x0000002e080b7223 */ /* 0x080fe20000010805 */
[----:B------:R-:W-:Y:S01]  /*fe80*/  F2FP.F16.F32.PACK_AB R5, R34, R47 ;  /* 0x0000002f2205723e */ /* 0x000fe200000000ff */
[-C--:B------:R-:W-:Y:S01]  /*fe90*/  FFMA.FTZ R38, R41, R7.reuse, -R4 ;  /* 0x0000000729267223 */ /* 0x080fe20000010804 */
        /* <DEDUP_REMOVED lines=11> */
.L_x_587:
[----:B------:R-:W-:Y:S05]  /*ff50*/  BSYNC B1 ;  /* 0x0000000000017941 */ /* 0x000fea0003800000 */
.L_x_586:
[----:B------:R-:W-:Y:S04]  /*ff60*/  BSSY B1, `(.L_x_588) ;  /* 0x0000059000017945 */ /* 0x000fe80003800000 */
[----:B------:R-:W-:Y:S05]  /*ff70*/  @P1 BRA `(.L_x_589) ;  /* 0x00000004005c1947 */ /* 0x000fea0003800000 */
[----:B------:R-:W2:Y:S01]  /*ff80*/  LDL R50, [R1+0x6c] ;  /* 0x00006c0001327983 */ /* 0x000ea20000100800 */
[----:B-1----:R-:W-:Y:S01]  /*ff90*/  LEA.HI R0, R25, R227, RZ, 0x1d ;  /* 0x000000e319007211 */ /* 0x002fe200078fe8ff */
[----:B------:R-:W-:Y:S02]  /*ffa0*/  HADD2.F32 R46, -RZ, R30.H0_H0 ;  /* 0x2000001eff2e7230 */ /* 0x000fe40000004100 */
[----:B------:R-:W-:Y:S01]  /*ffb0*/  HADD2.F32 R44, -RZ, R26.H0_H0 ;  /* 0x2000001aff2c7230 */ /* 0x000fe20000004100 */
[----:B0-----:R-:W-:Y:S01]  /*ffc0*/  SHF.R.S32.HI R5, RZ, 0x1f, R0 ;  /* 0x0000001fff057819 */ /* 0x001fe20000011400 */
[----:B------:R-:W-:Y:S02]  /*ffd0*/  IMAD.SHL.U32 R4, R0, 0x8, RZ ;  /* 0x0000000800047824 */ /* 0x000fe400078e00ff */
[----:B------:R-:W-:Y:S01]  /*ffe0*/  HADD2.F32 R48, -RZ, R31.H0_H0 ;  /* 0x2000001fff307230 */ /* 0x000fe20000004100 */
[----:B------:R-:W-:Y:S01]  /*fff0*/  LEA.HI R5, R5, R0, RZ, 0x3 ;  /* 0x0000000005057211 */ /* 0x000fe200078f18ff */
[----:B------:R-:W-:Y:S01]  /*10000*/  HADD2.F32 R51, -RZ, R30.H1_H1 ;  /* 0x3000001eff337230 */ /* 0x000fe20000004100 */
[----:B------:R-:W-:Y:S01]  /*10010*/  LOP3.LUT R0, R185, 0x38, R4, 0xf8, !PT ;  /* 0x00000038b9007812 */ /* 0x000fe200078ef804 */
[----:B------:R-:W-:Y:S01]  /*10020*/  HADD2.F32 R49, -RZ, R26.H1_H1 ;  /* 0x3000001aff317230 */ /* 0x000fe20000004100 */
[----:B------:R-:W-:-:S02]  /*10030*/  SHF.L.U32 R5, R5, 0xa, RZ ;  /* 0x0000000a05057819 */ /* 0x000fc400000006ff */
[----:B------:R-:W-:Y:S02]  /*10040*/  LOP3.LUT R0, R0, R59, RZ, 0x3c, !PT ;  /* 0x0000003b00007212 */ /* 0x000fe400078e3cff */
[----:B------:R-:W-:-:S04]  /*10050*/  LOP3.LUT R9, R5, 0x7fffe000, RZ, 0xc0, !PT ;  /* 0x7fffe00005097812 */ /* 0x000fc800078ec0ff */
        /* <DEDUP_REMOVED lines=8> */
[----:B------:R-:W-:Y:S01]  /*100e0*/  FMUL.FTZ R45, R48, R8 ;  /* 0x00000008302d7220 */ /* 0x000fe20000410000 */
[----:B------:R-:W-:-:S02]  /*100f0*/  HADD2.F32 R9, -RZ, R9.H1_H1 ;  /* 0x30000009ff097230 */ /* 0x000fc40000004100 */
[-C--:B------:R-:W-:Y:S01]  /*10100*/  FMUL.FTZ R30, R51, R40.reuse ;  /* 0x00000028331e7220 */ /* 0x080fe20000410000 */
[----:B------:R-:W-:Y:S01]  /*10110*/  FMUL.FTZ R40, R49, R40 ;  /* 0x0000002831287220 */ /* 0x000fe20000410000 */
[--C-:B------:R-:W-:Y:S02]  /*10120*/  HADD2.F32 R41, -RZ, R10.reuse.H0_H0 ;  /* 0x2000000aff297230 */ /* 0x100fe40000004100 */
[----:B------:R-:W-:Y:S02]  /*10130*/  HADD2.F32 R10, -RZ, R10.H1_H1 ;  /* 0x3000000aff0a7230 */ /* 0x000fe40000004100 */
[--C-:B------:R-:W-:Y:S02]  /*10140*/  HADD2.F32 R42, -RZ, R11.reuse.H0_H0 ;  /* 0x2000000bff2a7230 */ /* 0x100fe40000004100 */
[----:B------:R-:W-:Y:S01]  /*10150*/  HADD2.F32 R11, -RZ, R11.H1_H1 ;  /* 0x3000000bff0b7230 */ /* 0x000fe20000004100 */
[----:B--2---:R-:W0:Y:S02]  /*10160*/  LDS.128 R4, [R50] ;  /* 0x0000000032047984 */ /* 0x004e240000000c00 */
[----:B0-----:R-:W-:-:S02]  /*10170*/  HADD2.F32 R34, -RZ, R4.H0_H0 ;  /* 0x20000004ff227230 */ /* 0x001fc40000004100 */
[----:B------:R-:W-:Y:S02]  /*10180*/  HADD2.F32 R4, -RZ, R4.H1_H1 ;  /* 0x30000004ff047230 */ /* 0x000fe40000004100 */
[----:B------:R-:W-:Y:S02]  /*10190*/  HADD2.F32 R35, -RZ, R5.H0_H0 ;  /* 0x20000005ff237230 */ /* 0x000fe40000004100 */
[-C--:B------:R-:W-:Y:S01]  /*101a0*/  FFMA.FTZ R43, R44, R34.reuse, -R43 ;  /* 0x000000222c2b7223 */ /* 0x080fe2000001082b */
[--C-:B------:R-:W-:Y:S02]  /*101b0*/  HADD2.F32 R44, -RZ, R27.reuse.H0_H0 ;  /* 0x2000001bff2c7230 */ /* 0x100fe40000004100 */
[----:B------:R-:W-:Y:S01]  /*101c0*/  FFMA.FTZ R39, R46, R34, R39 ;  /* 0x000000222e277223 */ /* 0x000fe20000010027 */
[----:B------:R-:W-:Y:S02]  /*101d0*/  HADD2.F32 R27, -RZ, R27.H1_H1 ;  /* 0x3000001bff1b7230 */ /* 0x000fe40000004100 */
[----:B------:R-:W-:Y:S01]  /*101e0*/  FFMA.FTZ R30, R49, R35, -R30 ;  /* 0x00000023311e7223 */ /* 0x000fe2000001081e */
[----:B------:R-:W-:-:S02]  /*101f0*/  HADD2.F32 R5, -RZ, R5.H1_H1 ;  /* 0x30000005ff057230 */ /* 0x000fc40000004100 */
[C---:B------:R-:W-:Y:S01]  /*10200*/  FMUL.FTZ R47, R44.reuse, R8 ;  /* 0x000000082c2f7220 */ /* 0x040fe20000410000 */
[-C--:B------:R-:W-:Y:S01]  /*10210*/  FFMA.FTZ R8, R44, R4.reuse, -R45 ;  /* 0x000000042c087223 */ /* 0x080fe2000001082d */
[----:B------:R-:W-:Y:S02]  /*10220*/  HADD2.F32 R45, -RZ, R31.H1_H1 ;  /* 0x3000001fff2d7230 */ /* 0x000fe40000004100 */
[----:B------:R-:W-:Y:S01]  /*10230*/  FFMA.FTZ R40, R51, R35, R40 ;  /* 0x0000002333287223 */ /* 0x000fe20000010028 */
[----:B------:R-:W-:Y:S01]  /*10240*/  FFMA.FTZ R26, R48, R4, R47 ;  /* 0x00000004301a7223 */ /* 0x000fe2000001002f */
[----:B------:R-:W-:Y:S02]  /*10250*/  HADD2.F32 R31, -RZ, R28.H0_H0 ;  /* 0x2000001cff1f7230 */ /* 0x000fe40000004100 */
[-C--:B------:R-:W-:Y:S01]  /*10260*/  FMUL.FTZ R34, R27, R9.reuse ;  /* 0x000000091b227220 */ /* 0x080fe20000410000 */
[----:B------:R-:W-:Y:S01]  /*10270*/  FMUL.FTZ R4, R45, R9 ;  /* 0x000000092d047220 */ /* 0x000fe20000410000 */
[----:B------:R-:W-:-:S02]  /*10280*/  HADD2.F32 R35, -RZ, R32.H0_H0 ;  /* 0x20000020ff237230 */ /* 0x000fc40000004100 */
[--C-:B------:R-:W-:Y:S02]  /*10290*/  HADD2.F32 R37, -RZ, R6.reuse.H0_H0 ;  /* 0x20000006ff257230 */ /* 0x100fe40000004100 */
[----:B------:R-:W-:Y:S01]  /*102a0*/  FFMA.FTZ R9, R27, R5, -R4 ;  /* 0x000000051b097223 */ /* 0x000fe20000010804 */
[----:B------:R-:W-:Y:S02]  /*102b0*/  HADD2.F32 R48, -RZ, R33.H0_H0 ;  /* 0x20000021ff307230 */ /* 0x000fe40000004100 */
[-C--:B------:R-:W-:Y:S01]  /*102c0*/  FMUL.FTZ R4, R35, R41.reuse ;  /* 0x0000002923047220 */ /* 0x080fe20000410000 */
[----:B------:R-:W-:Y:S01]  /*102d0*/  FMUL.FTZ R44, R31, R41 ;  /* 0x000000291f2c7220 */ /* 0x000fe20000410000 */
[----:B------:R-:W-:Y:S02]  /*102e0*/  HADD2.F32 R46, -RZ, R29.H0_H0 ;  /* 0x2000001dff2e7230 */ /* 0x000fe40000004100 */
[----:B------:R-:W-:Y:S01]  /*102f0*/  FFMA.FTZ R27, R45, R5, R34 ;  /* 0x000000052d1b7223 */ /* 0x000fe20000010022 */
[----:B------:R-:W-:-:S02]  /*10300*/  HADD2.F32 R6, -RZ, R6.H1_H1 ;  /* 0x30000006ff067230 */ /* 0x000fc40000004100 */
[-C--:B------:R-:W-:Y:S01]  /*10310*/  FMUL.FTZ R5, R48, R10.reuse ;  /* 0x0000000a30057220 */ /* 0x080fe20000410000 */
[-C--:B------:R-:W-:Y:S01]  /*10320*/  FFMA.FTZ R31, R31, R37.reuse, -R4 ;  /* 0x000000251f1f7223 */ /* 0x080fe20000010804 */
[----:B------:R-:W-:Y:S01]  /*10330*/  FFMA.FTZ R44, R35, R37, R44 ;  /* 0x00000025232c7223 */ /* 0x000fe2000001002c */
[----:B------:R-:W-:Y:S02]  /*10340*/  HADD2.F32 R32, -RZ, R32.H1_H1 ;  /* 0x30000020ff207230 */ /* 0x000fe40000004100 */
[C---:B------:R-:W-:Y:S01]  /*10350*/  FMUL.FTZ R35, R46.reuse, R10 ;  /* 0x0000000a2e237220 */ /* 0x040fe20000410000 */
[----:B------:R-:W-:Y:S02]  /*10360*/  HADD2.F32 R28, -RZ, R28.H1_H1 ;  /* 0x3000001cff1c7230 */ /* 0x000fe40000004100 */
[----:B------:R-:W-:Y:S01]  /*10370*/  FFMA.FTZ R10, R46, R6, -R5 ;  /* 0x000000062e0a7223 */ /* 0x000fe20000010805 */
[----:B------:R-:W-:Y:S02]  /*10380*/  HADD2.F32 R37, -RZ, R33.H1_H1 ;  /* 0x30000021ff257230 */ /* 0x000fe40000004100 */
[----:B------:R-:W-:Y:S01]  /*10390*/  FMUL.FTZ R5, R32, R42 ;  /* 0x0000002a20057220 */ /* 0x000fe20000410000 */
[----:B------:R-:W-:-:S02]  /*103a0*/  HADD2.F32 R33, -RZ, R29.H1_H1 ;  /* 0x3000001dff217230 */ /* 0x000fc40000004100 */
[----:B------:R-:W-:Y:S01]  /*103b0*/  FFMA.FTZ R35, R48, R6, R35 ;  /* 0x0000000630237223 */ /* 0x000fe20000010023 */
[--C-:B------:R-:W-:Y:S02]  /*103c0*/  HADD2.F32 R38, -RZ, R7.reuse.H0_H0 ;  /* 0x20000007ff267230 */ /* 0x100fe40000004100 */
[C---:B------:R-:W-:Y:S01]  /*103d0*/  FMUL.FTZ R29, R28.reuse, R42 ;  /* 0x0000002a1c1d7220 */ /* 0x040fe20000410000 */
[----:B------:R-:W-:Y:S02]  /*103e0*/  HADD2.F32 R7, -RZ, R7.H1_H1 ;  /* 0x30000007ff077230 */ /* 0x000fe40000004100 */
[-C--:B------:R-:W-:Y:S01]  /*103f0*/  FMUL.FTZ R4, R37, R11.reuse ;  /* 0x0000000b25047220 */ /* 0x080fe20000410000 */
[C---:B------:R-:W-:Y:S01]  /*10400*/  FMUL.FTZ R6, R33.reuse, R11 ;  /* 0x0000000b21067220 */ /* 0x040fe20000410000 */
[-C--:B------:R-:W-:Y:S01]  /*10410*/  FFMA.FTZ R11, R28, R38.reuse, -R5 ;  /* 0x000000261c0b7223 */ /* 0x080fe20000010805 */
[----:B------:R-:W-:Y:S01]  /*10420*/  FFMA.FTZ R29, R32, R38, R29 ;  /* 0x00000026201d7223 */ /* 0x000fe2000001001d */
[-C--:B------:R-:W-:Y:S01]  /*10430*/  FFMA.FTZ R28, R33, R7.reuse, -R4 ;  /* 0x00000007211c7223 */ /* 0x080fe20000010804 */
        /* <DEDUP_REMOVED lines=11> */
.L_x_589:
[----:B------:R-:W-:Y:S05]  /*104f0*/  BSYNC B1 ;  /* 0x0000000000017941 */ /* 0x000fea0003800000 */
.L_x_588:
[----:B------:R-:W-:Y:S05]  /*10500*/  @P2 BRA `(.L_x_564) ;  /* 0x00000004005c2947 */ /* 0x000fea0003800000 */
[----:B------:R-:W0:Y:S01]  /*10510*/  LDL R41, [R1+0x68] ;  /* 0x0000680001297983 */ /* 0x000e220000100800 */
[----:B------:R-:W-:Y:S01]  /*10520*/  LEA.HI R25, R25, R228, RZ, 0x1d ;  /* 0x000000e419197211 */ /* 0x000fe200078fe8ff */
[----:B------:R-:W-:Y:S02]  /*10530*/  HADD2.F32 R33, -RZ, R3.H0_H0 ;  /* 0x20000003ff217230 */ /* 0x000fe40000004100 */
[--C-:B------:R-:W-:Y:S01]  /*10540*/  HADD2.F32 R35, -RZ, R15.reuse.H0_H0 ;  /* 0x2000000fff237230 */ /* 0x100fe20000004100 */
[----:B-12---:R-:W-:Y:S01]  /*10550*/  SHF.R.S32.HI R4, RZ, 0x1f, R25 ;  /* 0x0000001fff047819 */ /* 0x006fe20000011419 */
[----:B------:R-:W-:Y:S02]  /*10560*/  IMAD.SHL.U32 R0, R25, 0x8, RZ ;  /* 0x0000000819007824 */ /* 0x000fe400078e00ff */
[----:B------:R-:W-:Y:S01]  /*10570*/  HADD2.F32 R44, -RZ, R20.H0_H0 ;  /* 0x20000014ff2c7230 */ /* 0x000fe20000004100 */
[----:B------:R-:W-:Y:S01]  /*10580*/  LEA.HI R4, R4, R25, RZ, 0x3 ;  /* 0x0000001904047211 */ /* 0x000fe200078f18ff */
[----:B------:R-:W-:Y:S01]  /*10590*/  HADD2.F32 R40, -RZ, R12.H0_H0 ;  /* 0x2000000cff287230 */ /* 0x000fe20000004100 */
        /* <DEDUP_REMOVED lines=8> */
[----:B------:R-:W-:-:S04]  /*10620*/  IADD3 R9, R0, R9, R195 ;  /* 0x0000000900097210 */ /* 0x000fc80007ffe0c3 */
[----:B------:R-:W-:-:S05]  /*10630*/  LEA R0, R9, R2, 0x1 ;  /* 0x0000000209007211 */ /* 0x000fca00078e08ff */
[----:B------:R-:W1:Y:S02]  /*10640*/  LDS.128 R8, [R0+0x10400] ;  /* 0x0104000000087984 */ /* 0x000e640000000c00 */
[--C-:B-1----:R-:W-:Y:S02]  /*10650*/  HADD2.F32 R29, -RZ, R8.reuse.H0_H0 ;  /* 0x20000008ff1d7230 */ /* 0x102fe40000004100 */
[----:B------:R-:W-:Y:S02]  /*10660*/  HADD2.F32 R8, -RZ, R8.H1_H1 ;  /* 0x30000008ff087230 */ /* 0x000fe40000004100 */
[--C-:B------:R-:W-:Y:S02]  /*10670*/  HADD2.F32 R30, -RZ, R9.reuse.H0_H0 ;  /* 0x20000009ff1e7230 */ /* 0x100fe40000004100 */
[-C--:B------:R-:W-:Y:S01]  /*10680*/  FMUL.FTZ R34, R35, R29.reuse ;  /* 0x0000001d23227220 */ /* 0x080fe20000410000 */
[----:B------:R-:W-:Y:S01]  /*10690*/  FMUL.FTZ R38, R33, R29 ;  /* 0x0000001d21267220 */ /* 0x000fe20000410000 */
[----:B------:R-:W-:-:S02]  /*106a0*/  HADD2.F32 R9, -RZ, R9.H1_H1 ;  /* 0x30000009ff097230 */ /* 0x000fc40000004100 */
[-C--:B------:R-:W-:Y:S01]  /*106b0*/  FMUL.FTZ R15, R44, R8.reuse ;  /* 0x000000082c0f7220 */ /* 0x080fe20000410000 */
[----:B------:R-:W-:Y:S01]  /*106c0*/  FMUL.FTZ R3, R40, R8 ;  /* 0x0000000828037220 */ /* 0x000fe20000410000 */
[--C-:B------:R-:W-:Y:S02]  /*106d0*/  HADD2.F32 R31, -RZ, R10.reuse.H0_H0 ;  /* 0x2000000aff1f7230 */ /* 0x100fe40000004100 */
[----:B------:R-:W-:Y:S01]  /*106e0*/  FMUL.FTZ R29, R42, R30 ;  /* 0x0000001e2a1d7220 */ /* 0x000fe20000410000 */
[----:B------:R-:W-:Y:S02]  /*106f0*/  HADD2.F32 R10, -RZ, R10.H1_H1 ;  /* 0x3000000aff0a7230 */ /* 0x000fe40000004100 */
[--C-:B------:R-:W-:Y:S02]  /*10700*/  HADD2.F32 R32, -RZ, R11.reuse.H0_H0 ;  /* 0x2000000bff207230 */ /* 0x100fe40000004100 */
[----:B------:R-:W-:Y:S01]  /*10710*/  HADD2.F32 R11, -RZ, R11.H1_H1 ;  /* 0x3000000bff0b7230 */ /* 0x000fe20000004100 */
[----:B0-----:R-:W0:Y:S02]  /*10720*/  LDS.128 R4, [R41] ;  /* 0x0000000029047984 */ /* 0x001e240000000c00 */
[----:B0-----:R-:W-:-:S02]  /*10730*/  HADD2.F32 R25, -RZ, R4.H0_H0 ;  /* 0x20000004ff197230 */ /* 0x001fc40000004100 */
[----:B------:R-:W-:Y:S02]  /*10740*/  HADD2.F32 R4, -RZ, R4.H1_H1 ;  /* 0x30000004ff047230 */ /* 0x000fe40000004100 */
[--C-:B------:R-:W-:Y:S02]  /*10750*/  HADD2.F32 R26, -RZ, R5.reuse.H0_H0 ;  /* 0x20000005ff1a7230 */ /* 0x100fe40000004100 */
[-C--:B------:R-:W-:Y:S01]  /*10760*/  FFMA.FTZ R34, R33, R25.reuse, -R34 ;  /* 0x0000001921227223 */ /* 0x080fe20000010822 */
[----:B------:R-:W-:Y:S01]  /*10770*/  FFMA.FTZ R38, R35, R25, R38 ;  /* 0x0000001923267223 */ /* 0x000fe20000010026 */
[----:B------:R-:W-:Y:S01]  /*10780*/  FMUL.FTZ R25, R46, R30 ;  /* 0x0000001e2e197220 */ /* 0x000fe20000410000 */
[----:B------:R-:W-:Y:S02]  /*10790*/  HADD2.F32 R33, -RZ, R12.H1_H1 ;  /* 0x3000000cff217230 */ /* 0x000fe40000004100 */
[----:B------:R-:W-:Y:S01]  /*107a0*/  FFMA.FTZ R15, R40, R4, -R15 ;  /* 0x00000004280f7223 */ /* 0x000fe2000001080f */
[----:B------:R-:W-:-:S02]  /*107b0*/  HADD2.F32 R5, -RZ, R5.H1_H1 ;  /* 0x30000005ff057230 */ /* 0x000fc40000004100 */
[----:B------:R-:W-:Y:S01]  /*107c0*/  FFMA.FTZ R3, R44, R4, R3 ;  /* 0x000000042c037223 */ /* 0x000fe20000010003 */
[----:B------:R-:W-:Y:S01]  /*107d0*/  FFMA.FTZ R25, R42, R26, -R25 ;  /* 0x0000001a2a197223 */ /* 0x000fe20000010819 */
[-C--:B------:R-:W-:Y:S01]  /*107e0*/  FMUL.FTZ R4, R37, R9.reuse ;  /* 0x0000000925047220 */ /* 0x080fe20000410000 */
[----:B------:R-:W-:Y:S02]  /*107f0*/  HADD2.F32 R35, -RZ, R13.H0_H0 ;  /* 0x2000000dff237230 */ /* 0x000fe40000004100 */
[C---:B------:R-:W-:Y:S01]  /*10800*/  FMUL.FTZ R8, R33.reuse, R9 ;  /* 0x0000000921087220 */ /* 0x040fe20000410000 */
[----:B------:R-:W-:Y:S02]  /*10810*/  HADD2.F32 R42, -RZ, R24.H0_H0 ;  /* 0x20000018ff2a7230 */ /* 0x000fe40000004100 */
[-C--:B------:R-:W-:Y:S01]  /*10820*/  FFMA.FTZ R12, R33, R5.reuse, -R4 ;  /* 0x00000005210c7223 */ /* 0x080fe20000010804 */
[----:B------:R-:W-:Y:S02]  /*10830*/  HADD2.F32 R40, -RZ, R14.H0_H0 ;  /* 0x2000000eff287230 */ /* 0x000fe40000004100 */
[----:B------:R-:W-:Y:S01]  /*10840*/  FFMA.FTZ R20, R37, R5, R8 ;  /* 0x0000000525147223 */ /* 0x000fe20000010008 */
[----:B------:R-:W-:-:S02]  /*10850*/  HADD2.F32 R27, -RZ, R6.H0_H0 ;  /* 0x20000006ff1b7230 */ /* 0x000fc40000004100 */
[-C--:B------:R-:W-:Y:S01]  /*10860*/  FMUL.FTZ R4, R39, R31.reuse ;  /* 0x0000001f27047220 */ /* 0x080fe20000410000 */
[----:B------:R-:W-:Y:S02]  /*10870*/  HADD2.F32 R6, -RZ, R6.H1_H1 ;  /* 0x30000006ff067230 */ /* 0x000fe40000004100 */
[C---:B------:R-:W-:Y:S01]  /*10880*/  FMUL.FTZ R30, R35.reuse, R31 ;  /* 0x0000001f231e7220 */ /* 0x040fe20000410000 */
[-C--:B------:R-:W-:Y:S01]  /*10890*/  FMUL.FTZ R5, R42, R10.reuse ;  /* 0x0000000a2a057220 */ /* 0x080fe20000410000 */
[----:B------:R-:W-:Y:S01]  /*108a0*/  FMUL.FTZ R9, R40, R10 ;  /* 0x0000000a28097220 */ /* 0x000fe20000410000 */
[----:B------:R-:W-:Y:S02]  /*108b0*/  HADD2.F32 R10, -RZ, R21.H1_H1 ;  /* 0x30000015ff0a7230 */ /* 0x000fe40000004100 */
[----:B------:R-:W-:Y:S01]  /*108c0*/  FFMA.FTZ R29, R46, R26, R29 ;  /* 0x0000001a2e1d7223 */ /* 0x000fe2000001001d */
[----:B------:R-:W-:Y:S02]  /*108d0*/  HADD2.F32 R31, -RZ, R24.H1_H1 ;  /* 0x30000018ff1f7230 */ /* 0x000fe40000004100 */
[----:B------:R-:W-:Y:S01]  /*108e0*/  FFMA.FTZ R26, R35, R27, -R4 ;  /* 0x0000001b231a7223 */ /* 0x000fe20000010804 */
[----:B------:R-:W-:-:S02]  /*108f0*/  HADD2.F32 R8, -RZ, R13.H1_H1 ;  /* 0x3000000dff087230 */ /* 0x000fc40000004100 */
[----:B------:R-:W-:Y:S01]  /*10900*/  FFMA.FTZ R30, R39, R27, R30 ;  /* 0x0000001b271e7223 */ /* 0x000fe2000001001e */
[----:B------:R-:W-:Y:S02]  /*10910*/  HADD2.F32 R21, -RZ, R14.H1_H1 ;  /* 0x3000000eff157230 */ /* 0x000fe40000004100 */
[-C--:B------:R-:W-:Y:S01]  /*10920*/  FFMA.FTZ R27, R40, R6.reuse, -R5 ;  /* 0x00000006281b7223 */ /* 0x080fe20000010805 */
[--C-:B------:R-:W-:Y:S02]  /*10930*/  HADD2.F32 R28, -RZ, R7.reuse.H0_H0 ;  /* 0x20000007ff1c7230 */ /* 0x100fe40000004100 */
[----:B------:R-:W-:Y:S01]  /*10940*/  FFMA.FTZ R13, R42, R6, R9 ;  /* 0x000000062a0d7223 */ /* 0x000fe20000010009 */
        /* <DEDUP_REMOVED lines=19> */
.L_x_564:
[----:B------:R-:W-:Y:S05]  /*10a80*/  BSYNC B0 ;  /* 0x0000000000007941 */ /* 0x000fea0003800000 */
.L_x_545:
[----:B------:R-:W-:Y:S01]  /*10a90*/  @!PT LDS RZ, [RZ] ;  /* 0x00000000fffff984 */ /* 0x000fe20000000800 */
[----:B------:R-:W-:Y:S01]  /*10aa0*/  @!PT LDS RZ, [RZ] ;  /* 0x00000000fffff984 */ /* 0x000fe20000000800 */
[----:B------:R-:W-:Y:S01]  /*10ab0*/  @!PT LDS RZ, [RZ] ;  /* 0x00000000fffff984 */ /* 0x000fe20000000800 */
[----:B------:R-:W-:Y:S01]  /*10ac0*/  @!PT LDS RZ, [RZ] ;  /* 0x00000000fffff984 */ /* 0x000fe20000000800 */
[----:B------:R5:W-:Y:S06]  /*10ad0*/  MEMBAR.ALL.CTA ;  /* 0x0000000000007992 */ /* 0x000bec0000008000 */
[----:B-----5:R-:W5:Y:S01]  /*10ae0*/  FENCE.VIEW.ASYNC.S ;  /* 0x00000000000073c6 */ /* 0x020f620000000000 */
[----:B------:R-:W-:Y:S05]  /*10af0*/  WARPSYNC.ALL ;  /* 0x0000000000007948 */ /* 0x000fea0003800000 */
[----:B-----5:R-:W-:Y:S06]  /*10b00*/  BAR.SYNC.DEFER_BLOCKING 0xd, 0x100 ;  /* 0x0344000000007b1d */ /* 0x020fec0000010000 */
.L_x_543:
[----:B012---:R-:W-:-:S05]  /*10b10*/  IMAD.U32 R0, RZ, RZ, UR58 ;  /* 0x0000003aff007e24 */ /* 0x007fca000f8e00ff */
[----:B------:R-:W-:-:S13]  /*10b20*/  ISETP.NE.AND P0, PT, R0, 0x3, PT ;  /* 0x000000030000780c */ /* 0x000fda0003f05270 */
[----:B------:R-:W-:Y:S05]  /*10b30*/  @!P0 BRA `(.L_x_590) ;  /* 0x0000000000048947 */ /* 0x000fea0003800000 */
[----:B------:R-:W-:Y:S01]  /*10b40*/  BPT.TRAP 0x1 ;  /* 0x000000040000795c */ /* 0x000fe20000300000 */
.L_x_590:
[----:B---3--:R-:W-:Y:S01]  /*10b50*/  IMAD R10, R194, 0x8, R2 ;  /* 0x00000008c20a7824 */ /* 0x008fe200078e0202 */
[----:B------:R-:W-:-:S04]  /*10b60*/  SHF.L.U32 R3, R196, 0x1f, RZ ;  /* 0x0000001fc4037819 */ /* 0x000fc800000006ff */
[----:B------:R0:W1:Y:S01]  /*10b70*/  SYNCS.PHASECHK.TRANS64.TRYWAIT P2, [R10+URZ+0x34830], R3 ;  /* 0x034830030a0075a7 */ /* 0x000062000804017f */
[----:B------:R-:W-:Y:S05]  /*10b80*/  @!P0 BRA `(.L_x_591) ;  /* 0x0000000000048947 */ /* 0x000fea0003800000 */
[----:B------:R-:W-:Y:S01]  /*10b90*/  BPT.TRAP 0x1 ;  /* 0x000000040000795c */ /* 0x000fe20000300000 */
.L_x_591:
[----:B------:R-:W2:Y:S01]  /*10ba0*/  S2R R0, SR_TID.X ;  /* 0x0000000000007919 */ /* 0x000ea20000002100 */
[----:B------:R-:W-:Y:S01]  /*10bb0*/  IMAD.MOV.U32 R151, RZ, RZ, RZ ;  /* 0x000000ffff977224 */ /* 0x000fe200078e00ff */
[----:B--2---:R-:W-:-:S04]  /*10bc0*/  LOP3.LUT R0, R0, 0x7f, RZ, 0xc0, !PT ;  /* 0x0000007f00007812 */ /* 0x004fc800078ec0ff */
[----:B------:R-:W-:Y:S01]  /*10bd0*/  ISETP.NE.AND P1, PT, R0, RZ, PT ;  /* 0x000000ff0000720c */ /* 0x000fe20003f25270 */
[----:B-1----:R-:W-:-:S12]  /*10be0*/  @P2 BRA `(.L_x_592) ;  /* 0x0000000000082947 */ /* 0x002fd80003800000 */
[----:B------:R-:W1:Y:S02]  /*10bf0*/  SYNCS.PHASECHK.TRANS64.TRYWAIT P2, [R10+URZ+0x34830], R3 ;  /* 0x034830030a0075a7 */ /* 0x000e64000804017f */
[----:B-1----:R-:W-:Y:S05]  /*10c00*/  @!P2 BRA `(.L_x_593) ;  /* 0x00000110000ca947 */ /* 0x002fea0003800000 */
.L_x_592:
[----:B------:R-:W-:Y:S05]  /*10c10*/  WARPSYNC.ALL ;  /* 0x0000000000007948 */ /* 0x000fea0003800000 */
[----:B------:R-:W-:Y:S01]  /*10c20*/  IADD3 R0, R2, 0x1c400, RZ ;  /* 0x0001c40002007810 */ /* 0x000fe20007ffe0ff */
[----:B----4-:R-:W-:Y:S01]  /*10c30*/  IMAD.MOV.U32 R5, RZ, RZ, 0x40000040 ;  /* 0x40000040ff057424 */ /* 0x010fe200078e00ff */
[----:B------:R-:W-:Y:S01]  /*10c40*/  R2UR UR4, R36 ;  /* 0x00000000240472ca */ /* 0x000fe200000e0000 */
[----:B------:R-:W-:Y:S01]  /*10c50*/  UMOV UR9, 0x40000040 ;  /* 0x4000004000097882 */ /* 0x000fe20000000000 */
[----:B------:R-:W-:Y:S01]  /*10c60*/  SHF.R.U32.HI R0, RZ, 0x4, R0 ;  /* 0x00000004ff007819 */ /* 0x000fe20000011600 */
[----:B------:R-:W-:Y:S01]  /*10c70*/  WARPGROUP.ARRIVE ;  /* 0x00000000000079c5 */ /* 0x000fe20000000000 */
[----:B------:R-:W-:Y:S01]  /*10c80*/  R2UR UR11, R5 ;  /* 0x00000000050b72ca */ /* 0x000fe200000e0000 */
[----:B------:R-:W-:Y:S01]  /*10c90*/  IMAD.MOV.U32 R9, RZ, RZ, 0x40000040 ;  /* 0x40000040ff097424 */ /* 0x000fe200078e00ff */
[----:B------:R-:W-:Y:S01]  /*10ca0*/  LOP3.LUT R0, R0, 0x3fff, RZ, 0xc0, !PT ;  /* 0x00003fff00007812 */ /* 0x000fe200078ec0ff */
[----:B------:R-:W-:Y:S01]  /*10cb0*/  IMAD.U32 R21, RZ, RZ, UR9 ;  /* 0x00000009ff157e24 */ /* 0x000fe2000f8e00ff */
[----:B------:R-:W-:Y:S01]  /*10cc0*/  UMOV UR41, 0x40000040 ;  /* 0x4000004000297882 */ /* 0x000fe20000000000 */
[----:B------:R-:W-:Y:S01]  /*10cd0*/  UMOV UR45, 0x40000040 ;  /* 0x40000040002d7882 */ /* 0x000fe20000000000 */
[----:B------:R-:W-:Y:S01]  /*10ce0*/  LOP3.LUT R6, R0, 0x10000, RZ, 0xfc, !PT ;  /* 0x0001000000067812 */ /* 0x000fe200078efcff */
[----:B------:R-:W-:Y:S01]  /*10cf0*/  UMOV UR49, 0x40000040 ;  /* 0x4000004000317882 */ /* 0x000fe20000000000 */
[----:B------:R-:W-:Y:S01]  /*10d00*/  IMAD.MOV.U32 R5, RZ, RZ, 0x40000040 ;  /* 0x40000040ff057424 */ /* 0x000fe200078e00ff */
[----:B------:R-:W-:Y:S01]  /*10d10*/  ULOP3.LUT UR4, UR4, 0x10000, URZ, 0xfc, !UPT ;  /* 0x0001000004047892 */ /* 0x000fe2000f8efc3f */
[----:B------:R-:W-:Y:S01]  /*10d20*/  P2R R14, PR, RZ, 0x2 ;  /* 0x00000002ff0e7803 */ /* 0x000fe20000000000 */
[----:B------:R-:W-:Y:S01]  /*10d30*/  IMAD R4, R194, 0xc00, R6 ;  /* 0x00000c00c2047824 */ /* 0x000fe200078e0206 */
[----:B------:R-:W-:Y:S01]  /*10d40*/  UMOV UR53, 0x40000040 ;  /* 0x4000004000357882 */ /* 0x000fe20000000000 */
[----:B------:R-:W-:Y:S01]  /*10d50*/  UIADD3 UR5, UR4, 0x2, URZ ;  /* 0x0000000204057890 */ /* 0x000fe2000fffe03f */
[----:B------:R-:W-:Y:S01]  /*10d60*/  R2UR UR55, R5 ;  /* 0x00000000053772ca */ /* 0x000fe200000e0000 */
[----:B------:R-:W-:Y:S01]  /*10d70*/  UIADD3 UR40, UR4, 0x800, URZ ;  /* 0x0000080004287890 */ /* 0x000fe2000fffe03f */
[C---:B------:R-:W-:Y:S01]  /*10d80*/  R2UR UR10, R4.reuse ;  /* 0x00000000040a72ca */ /* 0x040fe200000e0000 */
[----:B------:R-:W-:Y:S01]  /*10d90*/  UMOV UR8, UR4 ;  /* 0x0000000400087c82 */ /* 0x000fe20008000000 */
[----:B------:R-:W-:Y:S01]  /*10da0*/  IADD3 R8, R4, 0x2, RZ ;  /* 0x0000000204087810 */ /* 0x000fe20007ffe0ff */
[----:B------:R-:W-:Y:S01]  /*10db0*/  IMAD.U32 R20, RZ, RZ, UR8 ;  /* 0x00000008ff147e24 */ /* 0x000fe2000f8e00ff */
[----:B------:R-:W-:Y:S01]  /*10dc0*/  UIADD3 UR44, UR4, 0x802, URZ ;  /* 0x00000802042c7890 */ /* 0x000fe2000fffe03f */
[----:B------:R-:W-:Y:S01]  /*10dd0*/  P2R R12, PR, RZ, 0x1 ;  /* 0x00000001ff0c7803 */ /* 0x000fe20000000000 */
[----:B------:R-:W-:Y:S01]  /*10de0*/  UIADD3 UR48, UR4, 0x804, URZ ;  /* 0x0000080404307890 */ /* 0x000fe2000fffe03f */
[----:B------:R-:W-:Y:S01]  /*10df0*/  BSSY B0, `(.L_x_594) ;  /* 0x00004c0000007945 */ /* 0x000fe20003800000 */
[----:B------:R2:W-:Y:S01]  /*10e00*/  STL.64 [R1+0x40], R20 ;  /* 0x0000401401007387 */ /* 0x0005e20000100a00 */
[----:B------:R-:W-:Y:S01]  /*10e10*/  UIADD3 UR52, UR4, 0x806, URZ ;  /* 0x0000080604347890 */ /* 0x000fe2000fffe03f */
[--C-:B------:R-:W-:Y:S01]  /*10e20*/  IMAD.MOV.U32 R150, RZ, RZ, R151.reuse ;  /* 0x000000ffff967224 */ /* 0x100fe200078e0097 */
[----:B------:R-:W-:Y:S01]  /*10e30*/  ULDC UR60, c[0x0][0x988] ;  /* 0x00026200003c7ab9 */ /* 0x000fe20000000800 */
[--C-:B------:R-:W-:Y:S01]  /*10e40*/  IMAD.MOV.U32 R148, RZ, RZ, R151.reuse ;  /* 0x000000ffff947224 */ /* 0x100fe200078e0097 */
[----:B------:R-:W-:Y:S01]  /*10e50*/  HGMMA.64x128x16.F32 R24, gdesc[UR8], RZ, !UPT, gsb0 ;  /* 0x01e00000081879f0 */ /* 0x000fe2000c0008ff */
[----:B------:R-:W-:Y:S01]  /*10e60*/  R2UR UR10, R8 ;  /* 0x00000000080a72ca */ /* 0x000fe200000e0000 */
[----:B------:R-:W-:Y:S01]  /*10e70*/  UMOV UR8, UR5 ;  /* 0x0000000500087c82 */ /* 0x000fe20008000000 */
[----:B------:R-:W-:Y:S01]  /*10e80*/  R2UR UR11, R9 ;  /* 0x00000000090b72ca */ /* 0x000fe200000e0000 */
[----:B------:R-:W-:Y:S01]  /*10e90*/  UMOV UR9, 0x40000040 ;  /* 0x4000004000097882 */ /* 0x000fe20000000000 */
[----:B------:R-:W-:Y:S01]  /*10ea0*/  IMAD.MOV.U32 R9, RZ, RZ, 0x40000040 ;  /* 0x40000040ff097424 */ /* 0x000fe200078e00ff */
[----:B------:R-:W-:Y:S01]  /*10eb0*/  IADD3 R8, R4, 0x4, RZ ;  /* 0x0000000404087810 */ /* 0x000fe20007ffe0ff */
[----:B------:R-:W-:Y:S01]  /*10ec0*/  UIADD3 UR5, UR4, 0x4, URZ ;  /* 0x0000000404057890 */ /* 0x000fe2000fffe03f */
[----:B--2---:R-:W-:Y:S01]  /*10ed0*/  IMAD.U32 R20, RZ, RZ, UR8 ;  /* 0x00000008ff147e24 */ /* 0x004fe2000f8e00ff */
[-C--:B------:R-:W-:Y:S01]  /*10ee0*/  MOV R147, R151.reuse ;  /* 0x0000009700937202 */ /* 0x080fe20000000f00 */
[----:B------:R-:W-:Y:S01]  /*10ef0*/  IMAD.U32 R21, RZ, RZ, UR9 ;  /* 0x00000009ff157e24 */ /* 0x000fe2000f8e00ff */
[-C--:B-----5:R-:W-:Y:S01]  /*10f00*/  MOV R143, R151.reuse ;  /* 0x00000097008f7202 */ /* 0x0a0fe20000000f00 */
[--C-:B------:R-:W-:Y:S01]  /*10f10*/  IMAD.MOV.U32 R146, RZ, RZ, R151.reuse ;  /* 0x000000ffff927224 */ /* 0x100fe200078e0097 */
[----:B------:R-:W-:Y:S01]  /*10f20*/  MOV R139, R151 ;  /* 0x00000097008b7202 */ /* 0x000fe20000000f00 */
[--C-:B------:R-:W-:Y:S01]  /*10f30*/  IMAD.MOV.U32 R145, RZ, RZ, R151.reuse ;  /* 0x000000ffff917224 */ /* 0x100fe200078e0097 */
[----:B------:R2:W-:Y:S01]  /*10f40*/  STL.64 [R1+0x38], R20 ;  /* 0x0000381401007387 */ /* 0x0005e20000100a00 */
        /* <DEDUP_REMOVED lines=33> */
[----:B------:R-:W-:Y:S01]  /*11160*/  R2UR UR10, R8 ;  /* 0x00000000080a72ca */ /* 0x000fe200000e0000 */
[----:B------:R-:W-:Y:S01]  /*11170*/  UMOV UR8, UR5 ;  /* 0x0000000500087c82 */ /* 0x000fe20008000000 */
[----:B------:R-:W-:Y:S01]  /*11180*/  R2UR UR11, R9 ;  /* 0x00000000090b72ca */ /* 0x000fe200000e0000 */
[----:B------:R-:W-:Y:S01]  /*11190*/  UMOV UR9, 0x40000040 ;  /* 0x4000004000097882 */ /* 0x000fe20000000000 */
[----:B------:R-:W-:Y:S01]  /*111a0*/  IMAD.MOV.U32 R9, RZ, RZ, 0x40000040 ;  /* 0x40000040ff097424 */ /* 0x000fe200078e00ff */
[----:B------:R-:W-:Y:S01]  /*111b0*/  IADD3 R8, R4, 0x6, RZ ;  /* 0x0000000604087810 */ /* 0x000fe20007ffe0ff */
[----:B------:R-:W-:Y:S01]  /*111c0*/  UIADD3 UR5, UR4, 0x6, URZ ;  /* 0x0000000604057890 */ /* 0x000fe2000fffe03f */
[----:B--2---:R-:W-:Y:S02]  /*111d0*/  IMAD.U32 R20, RZ, RZ, UR8 ;  /* 0x00000008ff147e24 */ /* 0x004fe4000f8e00ff */
[----:B------:R-:W-:-:S05]  /*111e0*/  IMAD.U32 R21, RZ, RZ, UR9 ;  /* 0x00000009ff157e24 */ /* 0x000fca000f8e00ff */
[----:B------:R2:W-:Y:S01]  /*111f0*/  STL.64 [R1+0x30], R20 ;  /* 0x0000301401007387 */ /* 0x0005e20000100a00 */
        /* <DEDUP_REMOVED lines=50> */
[----:B------:R-:W-:Y:S01]  /*11520*/  IMAD.U32 R21, RZ, RZ, UR9 ;  /* 0x00000009ff157e24 */ /* 0x000fe2000f8e00ff */
[----:B------:R-:W-:-:S04]  /*11530*/  ULDC UR4, c[0x0][0x988] ;  /* 0x0002620000047ab9 */ /* 0x000fc80000000800 */
        /* <DEDUP_REMOVED lines=10> */
[----:B--2---:R-:W-:Y:S02]  /*115e0*/  IMAD.U32 R20, RZ, RZ, UR8 ;  /* 0x00000008ff147e24 */ /* 0x004fe4000f8e00ff */
[----:B------:R-:W-:Y:S01]  /*115f0*/  IMAD.U32 R21, RZ, RZ, UR9 ;  /* 0x00000009ff157e24 */ /* 0x000fe2000f8e00ff */
[----:B------:R-:W-:Y:S01]  /*11600*/  R2UR UR42, R8 ;  /* 0x00000000082a72ca */ /* 0x000fe200000e0000 */
[----:B------:R-:W-:Y:S01]  /*11610*/  VIADD R8, R4, 0x802 ;  /* 0x0000080204087836 */ /* 0x000fe20000000000 */
[----:B------:R-:W-:Y:S01]  /*11620*/  R2UR UR43, R9 ;  /* 0x00000000092b72ca */ /* 0x000fe200000e0000 */
[----:B------:R-:W-:Y:S01]  /*11630*/  IMAD.MOV.U32 R9, RZ, RZ, 0x40000040 ;  /* 0x40000040ff097424 */ /* 0x000fe200078e00ff */
[----:B------:R2:W-:Y:S02]  /*11640*/  STL.64 [R1], R20 ;  /* 0x0000001401007387 */ /* 0x0005e40000100a00 */
[----:B------:R-:W-:-:S02]  /*11650*/  R2UR UR46, R8 ;  /* 0x00000000082e72ca */ /* 0x000fc400000e0000 */
[----:B------:R-:W-:Y:S01]  /*11660*/  R2UR UR47, R9 ;  /* 0x00000000092f72ca */ /* 0x000fe200000e0000 */
[----:B------:R-:W-:Y:S01]  /*11670*/  IMAD.MOV.U32 R9, RZ, RZ, 0x40000040 ;  /* 0x40000040ff097424 */ /* 0x000fe200078e00ff */
[C---:B------:R-:W-:Y:S01]  /*11680*/  IADD3 R8, R4.reuse, 0x804, RZ ;  /* 0x0000080404087810 */ /* 0x040fe20007ffe0ff */
[----:B------:R-:W-:-:S03]  /*11690*/  VIADD R4, R4, 0x806 ;  /* 0x0000080604047836 */ /* 0x000fc60000000000 */
[----:B------:R-:W-:Y:S02]  /*116a0*/  R2UR UR50, R8 ;  /* 0x00000000083272ca */ /* 0x000fe400000e0000 */
[----:B------:R-:W-:Y:S02]  /*116b0*/  R2UR UR51, R9 ;  /* 0x00000000093372ca */ /* 0x000fe400000e0000 */
[----:B------:R-:W-:Y:S02]  /*116c0*/  R2UR UR54, R4 ;  /* 0x00000000043672ca */ /* 0x000fe400000e0000 */
[----:B------:R-:W-:-:S05]  /*116d0*/  IADD3 R4, R152, 0x80, -R209 ;  /* 0x0000008098047810 */ /* 0x000fca0007ffe8d1 */
[----:B------:R-:W-:-:S05]  /*116e0*/  IMAD R4, R149, -0x80, R4 ;  /* 0xffffff8095047824 */ /* 0x000fca00078e0204 */
[C---:B------:R-:W-:Y:S02]  /*116f0*/  ISETP.GT.AND P4, PT, R4.reuse, RZ, PT ;  /* 0x000000ff0400720c */ /* 0x040fe40003f84270 */
[C---:B------:R-:W-:Y:S02]  /*11700*/  ISETP.GT.AND P3, PT, R4.reuse, 0x1, PT ;  /* 0x000000010400780c */ /* 0x040fe40003f64270 */
[C---:B------:R-:W-:Y:S02]  /*11710*/  ISETP.GT.AND P2, PT, R4.reuse, 0x8, PT ;  /* 0x000000080400780c */ /* 0x040fe40003f44270 */
[C---:B------:R-:W-:Y:S02]  /*11720*/  ISETP.GT.AND P6, PT, R4.reuse, 0x9, PT ;  /* 0x000000090400780c */ /* 0x040fe40003fc4270 */
[C---:B------:R-:W-:Y:S02]  /*11730*/  ISETP.GT.AND P5, PT, R4.reuse, 0x10, PT ;  /* 0x000000100400780c */ /* 0x040fe40003fa4270 */
[----:B------:R-:W-:-:S02]  /*11740*/  ISETP.GT.AND P1, PT, R4, 0x59, PT ;  /* 0x000000590400780c */ /* 0x000fc40003f24270 */
[----:B------:R-:W-:Y:S01]  /*11750*/  ISETP.GT.AND P0, PT, R4, 0x60, PT ;  /* 0x000000600400780c */ /* 0x000fe20003f04270 */
        /* <DEDUP_REMOVED lines=54> */
[----:B--2---:R-:W-:Y:S02]  /*11ac0*/  FSEL R21, R42, -INF , P6 ;  /* 0xff8000002a157808 */ /* 0x004fe40003000000 */
        /* <DEDUP_REMOVED lines=72> */
[----:B------:R-:W-:-:S02]  /*11f50*/  FMNMX.FTZ R8, R85, R0, !PT ;  /* 0x0000000055087209 */ /* 0x000fc40007810000 */
[C---:B------:R-:W-:Y:S02]  /*11f60*/  ISETP.GT.AND P0, PT, R4.reuse, 0x59, PT ;  /* 0x000000590400780c */ /* 0x040fe40003f04270 */
[----:B------:R-:W-:Y:S01]  /*11f70*/  P2R R32, PR, RZ, 0x2 ;  /* 0x00000002ff207803 */ /* 0x000fe20000000000 */
[----:B01----:R-:W0:Y:S01]  /*11f80*/  SHFL.BFLY PT, R3, R8, 0x2, 0x1f ;  /* 0x0c401f0008037f89 */ /* 0x003e2200000e0000 */
[----:B------:R-:W-:Y:S02]  /*11f90*/  ISETP.GT.AND P1, PT, R4, 0x60, PT ;  /* 0x000000600400780c */ /* 0x000fe40003f24270 */
[----:B------:R-:W-:Y:S02]  /*11fa0*/  MOV R0, UR4 ;  /* 0x0000000400007c02 */ /* 0x000fe40008000f00 */
[----:B------:R-:W-:Y:S02]  /*11fb0*/  FSEL R71, R71, -INF , P0 ;  /* 0xff80000047477808 */ /* 0x000fe40000000000 */
[----:B------:R-:W-:-:S02]  /*11fc0*/  FSEL R65, R74, -INF , P1 ;  /* 0xff8000004a417808 */ /* 0x000fc40000800000 */
[----:B------:R-:W-:Y:S02]  /*11fd0*/  ISETP.NE.AND P1, PT, R32, RZ, PT ;  /* 0x000000ff2000720c */ /* 0x000fe40003f25270 */
[----:B------:R-:W-:Y:S02]  /*11fe0*/  P2R R28, PR, RZ, 0x4 ;  /* 0x00000004ff1c7803 */ /* 0x000fe40000000000 */
[----:B------:R-:W-:Y:S02]  /*11ff0*/  ISETP.NE.AND P0, PT, R30, RZ, PT ;  /* 0x000000ff1e00720c */ /* 0x000fe40003f05270 */
[----:B------:R-:W-:Y:S02]  /*12000*/  FSEL R75, R75, -INF , P1 ;  /* 0xff8000004b4b7808 */ /* 0x000fe40000800000 */
[----:B------:R-:W-:Y:S02]  /*12010*/  FSEL R69, R78, -INF , P0 ;  /* 0xff8000004e457808 */ /* 0x000fe40000000000 */
[----:B------:R-:W-:-:S02]  /*12020*/  ISETP.NE.AND P0, PT, R12, RZ, PT ;  /* 0x000000ff0c00720c */ /* 0x000fc40003f05270 */
[----:B------:R-:W-:Y:S02]  /*12030*/  ISETP.NE.AND P1, PT, R14, RZ, PT ;  /* 0x000000ff0e00720c */ /* 0x000fe40003f25270 */
[----:B0-----:R-:W-:Y:S02]  /*12040*/  FMNMX.FTZ R20, R8, R3, !PT ;  /* 0x0000000308147209 */ /* 0x001fe40007810000 */
[----:B------:R-:W-:-:S03]  /*12050*/  FMNMX.FTZ R8, R5, R27, !PT ;  /* 0x0000001b05087209 */ /* 0x000fc60007810000 */
        /* <DEDUP_REMOVED lines=71> */
[----:B------:R-:W-:Y:S01]  /*124d0*/  FFMA.FTZ R85, R85, R0, -R4 ;  /* 0x0000000055557223 */ /* 0x000fe20000010804 */
[--C-:B------:R-:W-:Y:S01]  /*124e0*/  IMAD.MOV.U32 R137, RZ, RZ, R151.reuse ;  /* 0x000000ffff897224 */ /* 0x100fe200078e0097 */
[----:B------:R-:W-:Y:S01]  /*124f0*/  FMNMX.FTZ R8, R69, R8, !PT ;  /* 0x0000000845087209 */ /* 0x000fe20007810000 */
[--C-:B------:R-:W-:Y:S01]  /*12500*/  IMAD.MOV.U32 R133, RZ, RZ, R151.reuse ;  /* 0x000000ffff857224 */ /* 0x100fe200078e0097 */
[-C--:B------:R-:W-:Y:S01]  /*12510*/  MOV R135, R151.reuse ;  /* 0x0000009700877202 */ /* 0x080fe20000000f00 */
[--C-:B------:R-:W-:Y:S01]  /*12520*/  IMAD.MOV.U32 R129, RZ, RZ, R151.reuse ;  /* 0x000000ffff817224 */ /* 0x100fe200078e0097 */
[----:B------:R-:W-:Y:S01]  /*12530*/  FMNMX.FTZ R8, R89, R8, !PT ;  /* 0x0000000859087209 */ /* 0x000fe20007810000 */
[----:B------:R-:W4:Y:S01]  /*12540*/  MUFU.EX2 R15, R15 ;  /* 0x0000000f000f7308 */ /* 0x000f220000000800 */
[-C--:B------:R-:W-:Y:S01]  /*12550*/  MOV R131, R151.reuse ;  /* 0x0000009700837202 */ /* 0x080fe20000000f00 */
        /* <DEDUP_REMOVED lines=10> */
[----:B------:R-:W-:Y:S01]  /*12600*/  IMAD.MOV.U32 R109, RZ, RZ, R151 ;  /* 0x000000ffff6d7224 */ /* 0x000fe200078e0097 */
[----:B------:R-:W-:-:S02]  /*12610*/  MOV R119, R151 ;  /* 0x0000009700777202 */ /* 0x000fc40000000f00 */
[----:B------:R-:W-:Y:S01]  /*12620*/  FMNMX.FTZ R8, R99, R8, !PT ;  /* 0x0000000863087209 */ /* 0x000fe20007810000 */
[----:B------:R-:W4:Y:S01]  /*12630*/  MUFU.EX2 R33, R33 ;  /* 0x0000002100217308 */ /* 0x000f220000000800 */
[----:B------:R-:W-:-:S03]  /*12640*/  MOV R111, R151 ;  /* 0x00000097006f7202 */ /* 0x000fc60000000f00 */
[----:B------:R-:W0:Y:S04]  /*12650*/  SHFL.BFLY PT, R7, R8, 0x2, 0x1f ;  /* 0x0c401f0008077f89 */ /* 0x000e2800000e0000 */
        /* <DEDUP_REMOVED lines=17> */
[----:B------:R-:W-:Y:S01]  /*12770*/  FADD.FTZ R5, R180, R25 ;  /* 0x00000019b4057221 */ /* 0x000fe20000010000 */
[-CC-:B------:R-:W-:Y:S01]  /*12780*/  FFMA.FTZ R8, R31, R0.reuse, -R26.reuse ;  /* 0x000000001f087223 */ /* 0x180fe2000001081a */
[-CC-:B------:R-:W-:Y:S01]  /*12790*/  FFMA.FTZ R177, R11, R0.reuse, -R26.reuse ;  /* 0x000000000bb17223 */ /* 0x180fe2000001081a */
[----:B------:R-:W-:Y:S01]  /*127a0*/  MUFU.EX2 R181, R181 ;  /* 0x000000b500b57308 */ /* 0x000fe20000000800 */
[----:B-1----:R-:W-:Y:S01]  /*127b0*/  FADD.FTZ R32, R182, R5 ;  /* 0x00000005b6207221 */ /* 0x002fe20000010000 */
[-CC-:B------:R-:W-:Y:S01]  /*127c0*/  FFMA.FTZ R12, R35, R0.reuse, -R26.reuse ;  /* 0x00000000230c7223 */ /* 0x180fe2000001081a */
[-CC-:B------:R-:W-:Y:S01]  /*127d0*/  FFMA.FTZ R179, R13, R0.reuse, -R26.reuse ;  /* 0x000000000db37223 */ /* 0x180fe2000001081a */
[-C--:B------:R-:W-:Y:S01]  /*127e0*/  FFMA.FTZ R14, R39, R0.reuse, -R26 ;  /* 0x00000000270e7223 */ /* 0x080fe2000001081a */
[----:B--2---:R-:W-:Y:S01]  /*127f0*/  FADD.FTZ R5, R29, R32 ;  /* 0x000000201d057221 */ /* 0x004fe20000010000 */
[-CC-:B------:R-:W-:Y:S01]  /*12800*/  FFMA.FTZ R173, R21, R0.reuse, -R26.reuse ;  /* 0x0000000015ad7223 */ /* 0x180fe2000001081a */
[-CC-:B------:R-:W-:Y:S01]  /*12810*/  FFMA.FTZ R20, R43, R0.reuse, -R26.reuse ;  /* 0x000000002b147223 */ /* 0x180fe2000001081a */
[----:B------:R-:W0:Y:S01]  /*12820*/  MUFU.EX2 R4, R4 ;  /* 0x0000000400047308 */ /* 0x000e220000000800 */
[----:B---3--:R-:W-:Y:S01]  /*12830*/  FADD.FTZ R34, R176, R5 ;  /* 0x00000005b0227221 */ /* 0x008fe20000010000 */
[-CC-:B------:R-:W-:Y:S01]  /*12840*/  FFMA.FTZ R175, R37, R0.reuse, -R26.reuse ;  /* 0x0000000025af7223 */ /* 0x180fe2000001081a */
[-CC-:B------:R-:W-:Y:S01]  /*12850*/  FFMA.FTZ R24, R47, R0.reuse, -R26.reuse ;  /* 0x000000002f187223 */ /* 0x180fe2000001081a */
[-C--:B------:R-:W-:Y:S01]  /*12860*/  FFMA.FTZ R169, R41, R0.reuse, -R26 ;  /* 0x0000000029a97223 */ /* 0x080fe2000001081a */
[----:B----4-:R-:W-:Y:S01]  /*12870*/  FADD.FTZ R5, R15, R34 ;  /* 0x000000220f057221 */ /* 0x010fe20000010000 */
        /* <DEDUP_REMOVED lines=23> */
[-CC-:B------:R-:W-:Y:S01]  /*129f0*/  FFMA.FTZ R89, R89, R0.reuse, -R26.reuse ;  /* 0x0000000059597223 */ /* 0x180fe2000001081a */
[-CC-:B------:R-:W-:Y:S01]  /*12a00*/  FFMA.FTZ R91, R91, R0.reuse, -R26.reuse ;  /* 0x000000005b5b7223 */ /* 0x180fe2000001081a */
[-CC-:B------:R-:W-:Y:S01]  /*12a10*/  FFMA.FTZ R93, R93, R0.reuse, -R26.reuse ;  /* 0x000000005d5d7223 */ /* 0x180fe2000001081a */
[----:B------:R-:W1:Y:S01]  /*12a20*/  MUFU.EX2 R12, R12 ;  /* 0x0000000c000c7308 */ /* 0x000e620000000800 */
[C---:B--2---:R-:W-:Y:S01]  /*12a30*/  FADD.FTZ R36, R8.reuse, R5 ;  /* 0x0000000508247221 */ /* 0x044fe20000010000 */
[-CC-:B------:R-:W-:Y:S01]  /*12a40*/  FFMA.FTZ R95, R95, R0.reuse, -R26.reuse ;  /* 0x000000005f5f7223 */ /* 0x180fe2000001081a */
[----:B------:R-:W-:Y:S01]  /*12a50*/  FFMA.FTZ R99, R99, R0, -R26 ;  /* 0x0000000063637223 */ /* 0x000fe2000001081a */
[----:B------:R-:W-:-:S02]  /*12a60*/  F2FP.F16.F32.PACK_AB R183, R8, R183 ;  /* 0x000000b708b7723e */ /* 0x000fc400000000ff */
[----:B------:R-:W-:Y:S02]  /*12a70*/  F2FP.F16.F32.PACK_AB R181, R4, R181 ;  /* 0x000000b504b5723e */ /* 0x000fe400000000ff */
[----:B------:R-:W2:Y:S01]  /*12a80*/  MUFU.EX2 R179, R179 ;  /* 0x000000b300b37308 */ /* 0x000ea20000000800 */
[----:B0-----:R-:W-:Y:S01]  /*12a90*/  FADD.FTZ R5, R177, R36 ;  /* 0x00000024b1057221 */ /* 0x001fe20000010000 */
[----:B------:R-:W-:Y:S02]  /*12aa0*/  F2FP.F16.F32.PACK_AB R180, R25, R180 ;  /* 0x000000b419b4723e */ /* 0x000fe400000000ff */
[----:B------:R-:W-:Y:S02]  /*12ab0*/  F2FP.F16.F32.PACK_AB R182, R29, R182 ;  /* 0x000000b61db6723e */ /* 0x000fe400000000ff */
[----:B------:R-:W-:Y:S02]  /*12ac0*/  F2FP.F16.F32.PACK_AB R176, R15, R176 ;  /* 0x000000b00fb0723e */ /* 0x000fe400000000ff */
[----:B------:R-:W0:Y:S01]  /*12ad0*/  MUFU.EX2 R14, R14 ;  /* 0x0000000e000e7308 */ /* 0x000e220000000800 */
[C---:B-1----:R-:W-:Y:S01]  /*12ae0*/  FADD.FTZ R36, R12.reuse, R5 ;  /* 0x000000050c247221 */ /* 0x042fe20000010000 */
[----:B------:R-:W-:Y:S01]  /*12af0*/  FADD.FTZ R5, R77, R38 ;  /* 0x000000264d057221 */ /* 0x000fe20000010000 */
[----:B------:R-:W-:Y:S01]  /*12b00*/  F2FP.F16.F32.PACK_AB R177, R12, R177 ;  /* 0x000000b10cb1723e */ /* 0x000fe200000000ff */
[----:B------:R-:W-:Y:S01]  /*12b10*/  VIADD R12, R149, 0xfffffffe ;  /* 0xfffffffe950c7836 */ /* 0x000fe20000000000 */
[----:B------:R-:W-:Y:S01]  /*12b20*/  F2FP.F16.F32.PACK_AB R178, R33, R178 ;  /* 0x000000b221b2723e */ /* 0x000fe200000000ff */
[----:B------:R-:W-:Y:S01]  /*12b30*/  FADD.FTZ R38, R168, R5 ;  /* 0x00000005a8267221 */ /* 0x000fe20000010000 */
[----:B------:R-:W-:Y:S01]  /*12b40*/  @!P1 VIADD R5, R10, 0x34840 ;  /* 0x000348400a059836 */ /* 0x000fe20000000000 */
[----:B------:R-:W1:Y:S01]  /*12b50*/  MUFU.EX2 R173, R173 ;  /* 0x000000ad00ad7308 */ /* 0x000e620000000800 */
[----:B--2---:R-:W-:Y:S01]  /*12b60*/  FADD.FTZ R9, R179, R36 ;  /* 0x00000024b3097221 */ /* 0x004fe20000010000 */
[----:B------:R-:W-:Y:S01]  /*12b70*/  FADD.FTZ R11, R81, R38 ;  /* 0x00000026510b7221 */ /* 0x000fe20000010000 */
[----:B------:R-:W-:Y:S01]  /*12b80*/  ISETP.GE.AND P2, PT, R12, R197, PT ;  /* 0x000000c50c00720c */ /* 0x000fe20003f46270 */
[----:B------:R-:W-:Y:S01]  /*12b90*/  IMAD.MOV.U32 R149, RZ, RZ, R151 ;  /* 0x000000ffff957224 */ /* 0x000fe200078e0097 */
[----:B------:R-:W-:-:S02]  /*12ba0*/  @!P1 PRMT R5, RZ, 0x654, R5 ;  /* 0x00000654ff059816 */ /* 0x000fc40000000005 */
[----:B------:R-:W-:Y:S01]  /*12bb0*/  F2FP.F16.F32.PACK_AB R172, R73, R172 ;  /* 0x000000ac49ac723e */ /* 0x000fe200000000ff */
[----:B------:R-:W2:Y:S01]  /*12bc0*/  MUFU.EX2 R20, R20 ;  /* 0x0000001400147308 */ /* 0x000ea20000000800 */
[C---:B0-----:R-:W-:Y:S01]  /*12bd0*/  FADD.FTZ R36, R14.reuse, R9 ;  /* 0x000000090e247221 */ /* 0x041fe20000010000 */
[----:B------:R0:W-:Y:S01]  /*12be0*/  @!P1 SYNCS.ARRIVE.TRANS64.RED.A1T0 RZ, [R5+URZ], RZ ;  /* 0x000000ff05ff99a7 */ /* 0x0001e2000810043f */
[----:B------:R-:W-:Y:S02]  /*12bf0*/  F2FP.F16.F32.PACK_AB R174, R77, R174 ;  /* 0x000000ae4dae723e */ /* 0x000fe400000000ff */
[----:B------:R-:W-:Y:S02]  /*12c00*/  F2FP.F16.F32.PACK_AB R168, R81, R168 ;  /* 0x000000a851a8723e */ /* 0x000fe400000000ff */
[----:B------:R-:W-:Y:S01]  /*12c10*/  F2FP.F16.F32.PACK_AB R179, R14, R179 ;  /* 0x000000b30eb3723e */ /* 0x000fe200000000ff */
[----:B------:R-:W0:Y:S01]  /*12c20*/  MUFU.EX2 R175, R175 ;  /* 0x000000af00af7308 */ /* 0x000e220000000800 */
[----:B-1----:R-:W-:Y:S01]  /*12c30*/  FADD.FTZ R9, R173, R36 ;  /* 0x00000024ad097221 */ /* 0x002fe20000010000 */
[----:B------:R-:W-:Y:S01]  /*12c40*/  FADD.FTZ R36, R170, R11 ;  /* 0x0000000baa247221 */ /* 0x000fe20000010000 */
[----:B------:R-:W-:-:S02]  /*12c50*/  F2FP.F16.F32.PACK_AB R170, R79, R170 ;  /* 0x000000aa4faa723e */ /* 0x000fc400000000ff */
[----:B------:R-:W-:-:S03]  /*12c60*/  MOV R115, R151 ;  /* 0x0000009700737202 */ /* 0x000fc60000000f00 */
[----:B------:R-:W1:Y:S01]  /*12c70*/  MUFU.EX2 R24, R24 ;  /* 0x0000001800187308 */ /* 0x000e620000000800 */
[C---:B--2---:R-:W-:Y:S01]  /*12c80*/  FADD.FTZ R38, R20.reuse, R9 ;  /* 0x0000000914267221 */ /* 0x044fe20000010000 */
[----:B------:R-:W-:Y:S01]  /*12c90*/  FADD.FTZ R9, R79, R36 ;  /* 0x000000244f097221 */ /* 0x000fe20000010000 */
[----:B------:R-:W-:Y:S01]  /*12ca0*/  FFMA.FTZ R36, R71, R0, -R26 ;  /* 0x0000000047247223 */ /* 0x000fe2000001081a */
[----:B------:R-:W-:-:S04]  /*12cb0*/  F2FP.F16.F32.PACK_AB R173, R20, R173 ;  /* 0x000000ad14ad723e */ /* 0x000fc800000000ff */
        /* <DEDUP_REMOVED lines=53> */
[----:B------:R-:W-:Y:S02]  /*13010*/  F2FP.F16.F32.PACK_AB R160, R103, R160 ;  /* 0x000000a067a0723e */ /* 0x000fe400000000ff */
[----:B------:R-:W-:-:S04]  /*13020*/  MOV R103, R151 ;  /* 0x0000009700677202 */ /* 0x000fc80000000f00 */
        /* <DEDUP_REMOVED lines=20> */
[----:B------:R-:W-:Y:S02]  /*13170*/  F2FP.F16.F32.PACK_AB R164, R107, R164 ;  /* 0x000000a46ba4723e */ /* 0x000fe400000000ff */
[----:B------:R-:W-:-:S04]  /*13180*/  MOV R107, R151 ;  /* 0x00000097006b7202 */ /* 0x000fc80000000f00 */
[----:B------:R-:W1:Y:S01]  /*13190*/  MUFU.EX2 R69, R69 ;  /* 0x0000004500457308 */ /* 0x000e620000000800 */
[C---:B--2---:R-:W-:Y:S01]  /*131a0*/  FADD.FTZ R42, R26.reuse, R5 ;  /* 0x000000051a2a7221 */ /* 0x044fe20000010000 */
[----:B------:R-:W-:-:S06]  /*131b0*/  F2FP.F16.F32.PACK_AB R161, R26, R161 ;  /* 0x000000a11aa1723e */ /* 0x000fcc00000000ff */
[----:B------:R2:W3:Y:S01]  /*131c0*/  MUFU.EX2 R38, R89 ;  /* 0x0000005900267308 */ /* 0x0004e20000000800 */
[----:B0-----:R-:W-:-:S07]  /*131d0*/  FADD.FTZ R44, R166, R9 ;  /* 0x00000009a62c7221 */ /* 0x001fce0000010000 */
[----:B------:R-:W0:Y:S01]  /*131e0*/  MUFU.EX2 R91, R91 ;  /* 0x0000005b005b7308 */ /* 0x000e220000000800 */
[----:B-1----:R-:W-:Y:S01]  /*131f0*/  FADD.FTZ R9, R69, R42 ;  /* 0x0000002a45097221 */ /* 0x002fe20000010000 */
[----:B--2---:R-:W-:-:S06]  /*13200*/  IMAD.MOV.U32 R89, RZ, RZ, R151 ;  /* 0x000000ffff597224 */ /* 0x004fcc00078e0097 */
[----:B------:R1:W2:Y:S01]  /*13210*/  MUFU.EX2 R40, R93 ;  /* 0x0000005d00287308 */ /* 0x0002a20000000800 */
[C---:B---3--:R-:W-:Y:S01]  /*13220*/  FADD.FTZ R4, R38.reuse, R9 ;  /* 0x0000000926047221 */ /* 0x048fe20000010000 */
[----:B------:R-:W-:-:S06]  /*13230*/  F2FP.F16.F32.PACK_AB R163, R38, R69 ;  /* 0x0000004526a3723e */ /* 0x000fcc00000000ff */
[----:B------:R-:W3:Y:S01]  /*13240*/  MUFU.EX2 R95, R95 ;  /* 0x0000005f005f7308 */ /* 0x000ee20000000800 */
[----:B0-----:R-:W-:Y:S01]  /*13250*/  FADD.FTZ R9, R91, R4 ;  /* 0x000000045b097221 */ /* 0x001fe20000010000 */
[----:B-1----:R-:W-:-:S06]  /*13260*/  IMAD.MOV.U32 R93, RZ, RZ, R151 ;  /* 0x000000ffff5d7224 */ /* 0x002fcc00078e0097 */
[----:B------:R0:W1:Y:S01]  /*13270*/  MUFU.EX2 R8, R99 ;  /* 0x0000006300087308 */ /* 0x0000620000000800 */
[C---:B--2---:R-:W-:Y:S01]  /*13280*/  FADD.FTZ R4, R40.reuse, R9 ;  /* 0x0000000928047221 */ /* 0x044fe20000010000 */
[----:B------:R-:W-:Y:S02]  /*13290*/  F2FP.F16.F32.PACK_AB R165, R40, R91 ;  /* 0x0000005b28a5723e */ /* 0x000fe400000000ff */
[----:B------:R-:W-:-:S04]  /*132a0*/  MOV R91, R151 ;  /* 0x00000097005b7202 */ /* 0x000fc80000000f00 */
[----:B------:R-:W2:Y:S01]  /*132b0*/  MUFU.EX2 R85, R85 ;  /* 0x0000005500557308 */ /* 0x000ea20000000800 */
[----:B---3--:R-:W-:Y:S01]  /*132c0*/  FADD.FTZ R9, R95, R4 ;  /* 0x000000045f097221 */ /* 0x008fe20000010000 */
[----:B0-----:R-:W-:-:S03]  /*132d0*/  MOV R99, R151 ;  /* 0x0000009700637202 */ /* 0x001fc60000000f00 */
[C---:B-1----:R-:W-:Y:S01]  /*132e0*/  FADD.FTZ R4, R8.reuse, R9 ;  /* 0x0000000908047221 */ /* 0x042fe20000010000 */
[----:B------:R-:W-:Y:S01]  /*132f0*/  F2FP.F16.F32.PACK_AB R167, R8, R95 ;  /* 0x0000005f08a7723e */ /* 0x000fe200000000ff */
[----:B------:R-:W-:Y:S01]  /*13300*/  IMAD.MOV.U32 R8, RZ, RZ, 0x3f800000 ;  /* 0x3f800000ff087424 */ /* 0x000fe200078e00ff */
[----:B------:R-:W-:Y:S02]  /*13310*/  MOV R9, 0x3f800000 ;  /* 0x3f80000000097802 */ /* 0x000fe40000000f00 */
[----:B------:R-:W-:Y:S01]  /*13320*/  MOV R95, R151 ;  /* 0x00000097005f7202 */ /* 0x000fe20000000f00 */
[C---:B--2---:R-:W-:Y:S01]  /*13330*/  FADD.FTZ R5, R85.reuse, R44 ;  /* 0x0000002c55057221 */ /* 0x044fe20000010000 */
[----:B------:R-:W-:Y:S01]  /*13340*/  F2FP.F16.F32.PACK_AB R166, R85, R166 ;  /* 0x000000a655a6723e */ /* 0x000fe200000000ff */
[----:B------:R-:W-:Y:S06]  /*13350*/  @!P2 BRA `(.L_x_595) ;  /* 0x0000002400a4a947 */ /* 0x000fec0003800000 */
[----:B------:R-:W-:Y:S01]  /*13360*/  MOV R13, R7 ;  /* 0x00000007000d7202 */ /* 0x000fe20000000f00 */
[----:B------:R-:W-:Y:S01]  /*13370*/  IMAD.MOV.U32 R14, RZ, RZ, R3 ;  /* 0x000000ffff0e7224 */ /* 0x000fe200078e0003 */
[----:B------:R-:W-:Y:S01]  /*13380*/  MOV R8, 0x3f800000 ;  /* 0x3f80000000087802 */ /* 0x000fe20000000f00 */
[----:B------:R-:W-:Y:S01]  /*13390*/  IMAD.MOV.U32 R11, RZ, RZ, R196 ;  /* 0x000000ffff0b7224 */ /* 0x000fe200078e00c4 */
[----:B------:R-:W-:Y:S01]  /*133a0*/  CS2R R150, SRZ ;  /* 0x0000000000967805 */ /* 0x000fe2000001ff00 */
[----:B------:R-:W-:Y:S01]  /*133b0*/  IMAD.MOV.U32 R10, RZ, RZ, R194 ;  /* 0x000000ffff0a7224 */ /* 0x000fe200078e00c2 */
        /* <DEDUP_REMOVED lines=30> */
[----:B------:R-:W-:-:S07]  /*135a0*/  CS2R R88, SRZ ;  /* 0x0000000000587805 */ /* 0x000fce000001ff00 */
.L_x_606:
[----:B------:R-:W-:-:S05]  /*135b0*/  VIADD R0, R10, 0x1 ;  /* 0x000000010a007836 */ /* 0x000fca0000000000 */
[----:B------:R-:W-:-:S04]  /*135c0*/  ISETP.NE.AND P2, PT, R0, 0x2, PT ;  /* 0x000000020000780c */ /* 0x000fc80003f45270 */
[----:B------:R-:W-:Y:S02]  /*135d0*/  SEL R196, RZ, 0x1, P2 ;  /* 0x00000001ffc47807 */ /* 0x000fe40001000000 */
[----:B------:R-:W-:Y:S02]  /*135e0*/  SEL R194, R0, RZ, P2 ;  /* 0x000000ff00c27207 */ /* 0x000fe40001000000 */
[----:B------:R-:W-:Y:S01]  /*135f0*/  LOP3.LUT R196, R11, R196, RZ, 0x3c, !PT ;  /* 0x000000c40bc47212 */ /* 0x000fe200078e3cff */
[----:B------:R-:W-:Y:S06]  /*13600*/  @!P0 BRA `(.L_x_596) ;  /* 0x0000000000048947 */ /* 0x000fec0003800000 */
[----:B------:R-:W-:Y:S01]  /*13610*/  BPT.TRAP 0x1 ;  /* 0x000000040000795c */ /* 0x000fe20000300000 */
.L_x_596:
[----:B------:R-:W-:Y:S01]  /*13620*/  IMAD R15, R194, 0x8, R2 ;  /* 0x00000008c20f7824 */ /* 0x000fe200078e0202 */
[----:B------:R-:W-:-:S04]  /*13630*/  SHF.L.U32 R20, R196, 0x1f, RZ ;  /* 0x0000001fc4147819 */ /* 0x000fc800000006ff */
[----:B------:R0:W1:Y:S01]  /*13640*/  SYNCS.PHASECHK.TRANS64.TRYWAIT P2, [R15+URZ+0x34830], R20 ;  /* 0x034830140f0075a7 */ /* 0x000062000804017f */
[----:B------:R-:W-:Y:S05]  /*13650*/  @!P0 BRA `(.L_x_597) ;  /* 0x0000000000048947 */ /* 0x000fea0003800000 */
[----:B------:R-:W-:Y:S01]  /*13660*/  BPT.TRAP 0x1 ;  /* 0x000000040000795c */ /* 0x000fe20000300000 */
.L_x_597:
[----:B------:R-:W-:Y:S01]  /*13670*/  IMAD R0, R194, 0xc00, R6 ;  /* 0x00000c00c2007824 */ /* 0x000fe200078e0206 */
[----:B------:R-:W-:Y:S03]  /*13680*/  BSSY B1, `(.L_x_598) ;  /* 0x0000006000017945 */ /* 0x000fe60003800000 */
[C---:B------:R-:W-:Y:S01]  /*13690*/  VIADD R24, R0.reuse, 0x2 ;  /* 0x0000000200187836 */ /* 0x040fe20000000000 */
[----:B------:R-:W-:Y:S01]  /*136a0*/  IADD3 R3, R0, 0x4, RZ ;  /* 0x0000000400037810 */ /* 0x000fe20007ffe0ff */
[----:B-1----:R-:W-:Y:S06]  /*136b0*/  @P2 BRA `(.L_x_599) ;  /* 0x0000000000082947 */ /* 0x002fec0003800000 */
[----:B------:R-:W1:Y:S02]  /*136c0*/  SYNCS.PHASECHK.TRANS64.TRYWAIT P2, [R15+URZ+0x34830], R20 ;  /* 0x034830140f0075a7 */ /* 0x000e64000804017f */
[----:B-1----:R-:W-:Y:S05]  /*136d0*/  @!P2 BRA `(.L_x_600) ;  /* 0x000000e4006ca947 */ /* 0x002fea0003800000 */
.L_x_599:
[----:B------:R-:W-:Y:S05]  /*136e0*/  BSYNC B1 ;  /* 0x0000000000017941 */ /* 0x000fea0003800000 */
.L_x_598:
[----:B------:R-:W2:Y:S04]  /*136f0*/  LDL.64 R28, [R1+0x40] ;  /* 0x00004000011c7983 */ /* 0x000ea80000100a00 */
[----:B------:R3:W-:Y:S01]  /*13700*/  STL.64 [R1+0xa8], R12 ;  /* 0x0000a80c01007387 */ /* 0x0007e20000100a00 */
[-C--:B------:R-:W-:Y:S01]  /*13710*/  FMUL.FTZ R88, R88, R9.reuse ;  /* 0x0000000958587220 */ /* 0x080fe20000410000 */
[-C--:B------:R-:W-:Y:S01]  /*13720*/  FMUL.FTZ R89, R89, R9.reuse ;  /* 0x0000000959597220 */ /* 0x080fe20000410000 */
[-C--:B------:R-:W-:Y:S01]  /*13730*/  FMUL.FTZ R92, R92, R9.reuse ;  /* 0x000000095c5c7220 */ /* 0x080fe20000410000 */
[-C--:B------:R-:W-:Y:S01]  /*13740*/  FMUL.FTZ R93, R93, R9.reuse ;  /* 0x000000095d5d7220 */ /* 0x080fe20000410000 */
[-C--:B------:R-:W-:Y:S01]  /*13750*/  FMUL.FTZ R96, R96, R9.reuse ;  /* 0x0000000960607220 */ /* 0x080fe20000410000 */
[-C--:B------:R-:W-:Y:S01]  /*13760*/  FMUL.FTZ R97, R97, R9.reuse ;  /* 0x0000000961617220 */ /* 0x080fe20000410000 */
[-C--:B------:R-:W-:Y:S01]  /*13770*/  FMUL.FTZ R100, R100, R9.reuse ;  /* 0x0000000964647220 */ /* 0x080fe20000410000 */
[----:B---3--:R-:W3:Y:S04]  /*13780*/  LDL.64 R12, [R1+0x30] ;  /* 0x00003000010c7983 */ /* 0x008ee80000100a00 */
        /* <DEDUP_REMOVED lines=10> */
[----:B----4-:R-:W4:Y:S01]  /*13830*/  LDL.64 R10, [R1+0x28] ;  /* 0x00002800010a7983 */ /* 0x010f220000100a00 */
[-C--:B------:R-:W-:Y:S01]  /*13840*/  FMUL.FTZ R120, R120, R9.reuse ;  /* 0x0000000978787220 */ /* 0x080fe20000410000 */
[----:B------:R-:W-:-:S02]  /*13850*/  FMUL.FTZ R121, R121, R9 ;  /* 0x0000000979797220 */ /* 0x000fc40000410000 */
[----:B------:R0:W-:Y:S01]  /*13860*/  STL [R1+0x98], R6 ;  /* 0x0000980601007387 */ /* 0x0001e20000100800 */
        /* <DEDUP_REMOVED lines=9> */
[----:B0-----:R-:W4:Y:S01]  /*13900*/  LDL.64 R6, [R1+0x20] ;  /* 0x0000200001067983 */ /* 0x001f220000100a00 */
[-C--:B------:R-:W-:Y:S01]  /*13910*/  FMUL.FTZ R141, R141, R9.reuse ;  /* 0x000000098d8d7220 */ /* 0x080fe20000410000 */
[-C--:B------:R-:W-:Y:S01]  /*13920*/  FMUL.FTZ R144, R144, R9.reuse ;  /* 0x0000000990907220 */ /* 0x080fe20000410000 */
[-C--:B------:R-:W-:Y:S01]  /*13930*/  FMUL.FTZ R145, R145, R9.reuse ;  /* 0x0000000991917220 */ /* 0x080fe20000410000 */
[----:B------:R0:W-:Y:S01]  /*13940*/  STL.64 [R1+0x90], R4 ;  /* 0x0000900401007387 */ /* 0x0001e20000100a00 */
        /* <DEDUP_REMOVED lines=34> */
[----:B------:R-:W-:Y:S01]  /*13b70*/  R2UR UR10, R24 ;  /* 0x00000000180a72ca */ /* 0x000fe200000e0000 */
[----:B------:R-:W3:Y:S01]  /*13b80*/  LDL.64 R8, [R1+0x38] ;  /* 0x0000380001087983 */ /* 0x000ee20000100a00 */
[----:B------:R-:W-:-:S02]  /*13b90*/  IMAD.MOV.U32 R24, RZ, RZ, R3 ;  /* 0x000000ffff187224 */ /* 0x000fc400078e0003 */
[----:B-1----:R-:W-:Y:S01]  /*13ba0*/  IMAD.MOV.U32 R20, RZ, RZ, R0 ;  /* 0x000000ffff147224 */ /* 0x002fe200078e0000 */
[----:B0-----:R-:W4:Y:S01]  /*13bb0*/  LDL.64 R4, [R1+0x18] ;  /* 0x0000180001047983 */ /* 0x001f220000100a00 */
[----:B------:R-:W-:Y:S01]  /*13bc0*/  IMAD.MOV.U32 R21, RZ, RZ, 0x40000040 ;  /* 0x40000040ff157424 */ /* 0x000fe200078e00ff */
[----:B------:R-:W-:Y:S01]  /*13bd0*/  R2UR UR14, R24 ;  /* 0x00000000180e72ca */ /* 0x000fe200000e0000 */
[----:B------:R-:W-:Y:S01]  /*13be0*/  VIADD R24, R0, 0x400 ;  /* 0x0000040000187836 */ /* 0x000fe20000000000 */
[----:B------:R-:W-:Y:S01]  /*13bf0*/  R2UR UR6, R20 ;  /* 0x00000000140672ca */ /* 0x000fe200000e0000 */
[----:B------:R-:W-:Y:S01]  /*13c00*/  VIADD R26, R0, 0x402 ;  /* 0x00000402001a7836 */ /* 0x000fe20000000000 */
[----:B------:R-:W-:Y:S01]  /*13c10*/  R2UR UR7, R21 ;  /* 0x00000000150772ca */ /* 0x000fe200000e0000 */
[----:B------:R-:W-:Y:S01]  /*13c20*/  IMAD.MOV.U32 R25, RZ, RZ, 0x40000040 ;  /* 0x40000040ff197424 */ /* 0x000fe200078e00ff */
[----:B------:R-:W-:Y:S01]  /*13c30*/  R2UR UR22, R24 ;  /* 0x00000000181672ca */ /* 0x000fe200000e0000 */
[----:B------:R-:W-:Y:S01]  /*13c40*/  VIADD R24, R0, 0x406 ;  /* 0x0000040600187836 */ /* 0x000fe20000000000 */
[----:B------:R-:W-:Y:S01]  /*13c50*/  R2UR UR26, R26 ;  /* 0x000000001a1a72ca */ /* 0x000fe200000e0000 */
[----:B------:R-:W-:Y:S01]  /*13c60*/  IMAD.MOV.U32 R27, RZ, RZ, 0x40000040 ;  /* 0x40000040ff1b7424 */ /* 0x000fe200078e00ff */
[C---:B------:R-:W-:Y:S01]  /*13c70*/  R2UR UR11, R25.reuse ;  /* 0x00000000190b72ca */ /* 0x040fe200000e0000 */
[----:B------:R-:W-:Y:S01]  /*13c80*/  VIADD R26, R0, 0x800 ;  /* 0x00000800001a7836 */ /* 0x000fe20000000000 */
[----:B------:R-:W-:Y:S01]  /*13c90*/  R2UR UR34, R24 ;  /* 0x00000000182272ca */ /* 0x000fe200000e0000 */
[----:B------:R-:W-:Y:S01]  /*13ca0*/  VIADD R24, R0, 0x804 ;  /* 0x0000080400187836 */ /* 0x000fe20000000000 */
[----:B------:R-:W-:-:S02]  /*13cb0*/  R2UR UR15, R25 ;  /* 0x00000000190f72ca */ /* 0x000fc400000e0000 */
[----:B------:R-:W-:Y:S02]  /*13cc0*/  R2UR UR23, R25 ;  /* 0x00000000191772ca */ /* 0x000fe400000e0000 */
[----:B------:R-:W-:Y:S02]  /*13cd0*/  R2UR UR27, R27 ;  /* 0x000000001b1b72ca */ /* 0x000fe400000e0000 */
[----:B------:R-:W-:Y:S02]  /*13ce0*/  R2UR UR35, R25 ;  /* 0x00000000192372ca */ /* 0x000fe400000e0000 */
[----:B------:R-:W-:Y:S02]  /*13cf0*/  R2UR UR42, R26 ;  /* 0x000000001a2a72ca */ /* 0x000fe400000e0000 */
[----:B------:R-:W-:Y:S02]  /*13d00*/  R2UR UR43, R27 ;  /* 0x000000001b2b72ca */ /* 0x000fe400000e0000 */
[----:B------:R-:W-:-:S02]  /*13d10*/  R2UR UR50, R24 ;  /* 0x00000000183272ca */ /* 0x000fc400000e0000 */
[----:B------:R-:W-:Y:S02]  /*13d20*/  R2UR UR51, R25 ;  /* 0x00000000193372ca */ /* 0x000fe400000e0000 */
[----:B------:R-:W-:Y:S02]  /*13d30*/  IADD3 R20, R0, 0x6, RZ ;  /* 0x0000000600147810 */ /* 0x000fe40007ffe0ff */
[C---:B------:R-:W-:Y:S02]  /*13d40*/  R2UR UR19, R21.reuse ;  /* 0x00000000151372ca */ /* 0x040fe400000e0000 */
[----:B------:R-:W-:Y:S02]  /*13d50*/  R2UR UR18, R20 ;  /* 0x00000000141272ca */ /* 0x000fe400000e0000 */
[----:B------:R-:W-:Y:S02]  /*13d60*/  IADD3 R20, R0, 0x404, RZ ;  /* 0x0000040400147810 */ /* 0x000fe40007ffe0ff */
[----:B------:R-:W-:-:S02]  /*13d70*/  R2UR UR31, R21 ;  /* 0x00000000151f72ca */ /* 0x000fc400000e0000 */
[----:B------:R-:W-:Y:S02]  /*13d80*/  R2UR UR30, R20 ;  /* 0x00000000141e72ca */ /* 0x000fe400000e0000 */
[----:B------:R-:W-:Y:S02]  /*13d90*/  IADD3 R20, R0, 0x802, RZ ;  /* 0x0000080200147810 */ /* 0x000fe40007ffe0ff */
[----:B------:R-:W-:Y:S02]  /*13da0*/  R2UR UR47, R21 ;  /* 0x00000000152f72ca */ /* 0x000fe400000e0000 */
[----:B------:R-:W-:Y:S01]  /*13db0*/  R2UR UR46, R20 ;  /* 0x00000000142e72ca */ /* 0x000fe200000e0000 */
[----:B------:R-:W-:Y:S01]  /*13dc0*/  VIADD R20, R0, 0x806 ;  /* 0x0000080600147836 */ /* 0x000fe20000000000 */
[----:B--2---:R-:W-:Y:S02]  /*13dd0*/  R2UR UR4, R28 ;  /* 0x000000001c0472ca */ /* 0x004fe400000e0000 */
[----:B------:R-:W-:-:S02]  /*13de0*/  R2UR UR5, R29 ;  /* 0x000000001d0572ca */ /* 0x000fc400000e0000 */
[----:B------:R-:W-:-:S11]  /*13df0*/  WARPGROUP.ARRIVE ;  /* 0x00000000000079c5 */ /* 0x000fd60000000000 */
[----:B------:R-:W-:Y:S01]  /*13e00*/  HGMMA.64x128x16.F32 R24, gdesc[UR4], RZ, !UPT, gsb0 ;  /* 0x01e00000041879f0 */ /* 0x000fe2000c0008ff */
[----:B---3--:R-:W-:Y:S02]  /*13e10*/  R2UR UR8, R8 ;  /* 0x00000000080872ca */ /* 0x008fe400000e0000 */
[----:B------:R-:W-:Y:S02]  /*13e20*/  R2UR UR9, R9 ;  /* 0x00000000090972ca */ /* 0x000fe400000e0000 */
[----:B------:R-:W-:Y:S01]  /*13e30*/  R2UR UR12, R12 ;  /* 0x000000000c0c72ca */ /* 0x000fe200000e0000 */
[----:B------:R-:W2:Y:S01]  /*13e40*/  LDL.64 R8, [R1] ;  /* 0x0000000001087983 */ /* 0x000ea20000100a00 */
[----:B------:R-:W-:Y:S02]  /*13e50*/  WARPGROUP.DEPBAR.LE gsb0, 0x0 ;  /* 0x00008000000079c5 */ /* 0x000fe40000010000 */
[----:B------:R-:W-:-:S07]  /*13e60*/  WARPGROUP.ARRIVE ;  /* 0x00000000000079c5 */ /* 0x000fce0000000000 */
[----:B------:R-:W-:Y:S01]  /*13e70*/  HGMMA.64x128x16.F32 R24, gdesc[UR8], R24, gsb0 ;  /* 0x01e00000081879f0 */ /* 0x000fe20008000818 */
[----:B------:R-:W-:Y:S02]  /*13e80*/  R2UR UR13, R13 ;  /* 0x000000000d0d72ca */ /* 0x000fe400000e0000 */
[----:B----4-:R-:W-:Y:S02]  /*13e90*/  R2UR UR16, R10 ;  /* 0x000000000a1072ca */ /* 0x010fe400000e0000 */
[----:B------:R-:W-:Y:S01]  /*13ea0*/  R2UR UR17, R11 ;  /* 0x000000000b1172ca */ /* 0x000fe200000e0000 */
[----:B------:R-:W-:Y:S02]  /*13eb0*/  WARPGROUP.DEPBAR.LE gsb0, 0x0 ;  /* 0x00008000000079c5 */ /* 0x000fe40000010000 */
[----:B------:R-:W-:-:S06]  /*13ec0*/  WARPGROUP.ARRIVE ;  /* 0x00000000000079c5 */ /* 0x000fcc0000000000 */
[----:B------:R-:W-:Y:S01]  /*13ed0*/  HGMMA.64x128x16.F32 R24, gdesc[UR12], R24, gsb0 ;  /* 0x01e000000c1879f0 */ /* 0x000fe20008000818 */
[----:B------:R-:W-:Y:S02]  /*13ee0*/  R2UR UR54, R20 ;  /* 0x00000000143672ca */ /* 0x000fe400000e0000 */
[----:B------:R-:W-:Y:S02]  /*13ef0*/  R2UR UR55, R21 ;  /* 0x00000000153772ca */ /* 0x000fe400000e0000 */
[----:B------:R-:W3:Y:S01]  /*13f00*/  LDL.64 R20, [R1+0x8] ;  /* 0x0000080001147983 */ /* 0x000ee20000100a00 */
[----:B------:R-:W-:Y:S02]  /*13f10*/  R2UR UR20, R6 ;  /* 0x00000000061472ca */ /* 0x000fe400000e0000 */
[----:B------:R-:W-:Y:S01]  /*13f20*/  R2UR UR21, R7 ;  /* 0x00000000071572ca */ /* 0x000fe200000e0000 */
[----:B------:R0:W5:Y:S01]  /*13f30*/  LDL.LU.64 R12, [R1+0xa8] ;  /* 0x0000a800010c7983 */ /* 0x0001620000300a00 */
[----:B------:R-:W-:-:S02]  /*13f40*/  R2UR UR24, R4 ;  /* 0x00000000041872ca */ /* 0x000fc400000e0000 */
[----:B------:R-:W-:Y:S01]  /*13f50*/  R2UR UR25, R5 ;  /* 0x00000000051972ca */ /* 0x000fe200000e0000 */
[----:B------:R0:W5:Y:S04]  /*13f60*/  LDL.LU.64 R10, [R1+0xa0] ;  /* 0x0000a000010a7983 */ /* 0x0001680000300a00 */
[----:B------:R0:W5:Y:S04]  /*13f70*/  LDL.LU R6, [R1+0x98] ;  /* 0x0000980001067983 */ /* 0x0001680000300800 */
[----:B------:R0:W5:Y:S01]  /*13f80*/  LDL.LU.64 R4, [R1+0x90] ;  /* 0x0000900001047983 */ /* 0x0001620000300a00 */
[----:B------:R-:W-:-:S02]  /*13f90*/  WARPGROUP.DEPBAR.LE gsb0, 0x0 ;  /* 0x00008000000079c5 */ /* 0x000fc40000010000 */
[----:B------:R-:W-:-:S06]  /*13fa0*/  WARPGROUP.ARRIVE ;  /* 0x00000000000079c5 */ /* 0x000fcc0000000000 */
[----:B------:R-:W-:Y:S03]  /*13fb0*/  HGMMA.64x128x16.F32 R24, gdesc[UR16], R24, gsb0 ;  /* 0x01e00000101879f0 */ /* 0x000fe60008000818 */
[----:B------:R-:W-:Y:S02]  /*13fc0*/  WARPGROUP.DEPBAR.LE gsb0, 0x0 ;  /* 0x00008000000079c5 */ /* 0x000fe40000010000 */
[----:B------:R-:W-:-:S07]  /*13fd0*/  WARPGROUP.ARRIVE ;  /* 0x00000000000079c5 */ /* 0x000fce0000000000 */
[----:B------:R-:W-:Y:S01]  /*13fe0*/  HGMMA.64x128x16.F32 R24, gdesc[UR20], R24, gsb0 ;  /* 0x01e00000141879f0 */ /* 0x000fe20008000818 */
[----:B---3--:R-:W-:Y:S02]  /*13ff0*/  R2UR UR28, R20 ;  /* 0x00000000141c72ca */ /* 0x008fe400000e0000 */
[----:B------:R-:W-:Y:S01]  /*14000*/  R2UR UR29, R21 ;  /* 0x00000000151d72ca */ /* 0x000fe200000e0000 */
[----:B------:R-:W-:Y:S02]  /*14010*/  WARPGROUP.DEPBAR.LE gsb0, 0x0 ;  /* 0x00008000000079c5 */ /* 0x000fe40000010000 */
[----:B------:R-:W-:-:S06]  /*14020*/  WARPGROUP.ARRIVE ;  /* 0x00000000000079c5 */ /* 0x000fcc0000000000 */
[----:B------:R-:W-:Y:S01]  /*14030*/  HGMMA.64x128x16.F32 R24, gdesc[UR24], R24, gsb0 ;  /* 0x01e00000181879f0 */ /* 0x000fe20008000818 */
[----:B--2---:R-:W-:Y:S02]  /*14040*/  R2UR UR32, R8 ;  /* 0x00000000082072ca */ /* 0x004fe400000e0000 */
[----:B------:R-:W-:Y:S01]  /*14050*/  R2UR UR33, R9 ;  /* 0x00000000092172ca */ /* 0x000fe200000e0000 */
        /* <DEDUP_REMOVED lines=19> */
[----:B0-----:R-:W-:Y:S05]  /*14190*/  @!P0 BRA `(.L_x_601) ;  /* 0x0000000000048947 */ /* 0x001fea0003800000 */
[----:B------:R-:W-:Y:S01]  /*141a0*/  BPT.TRAP 0x1 ;  /* 0x000000040000795c */ /* 0x000fe20000300000 */
.L_x_601:
[----:B-----5:R-:W-:Y:S01]  /*141b0*/  SHF.L.U32 R0, R11, 0x1f, RZ ;  /* 0x0000001f0b007819 */ /* 0x020fe200000006ff */
[----:B------:R-:W-:-:S04]  /*141c0*/  IMAD R20, R10, 0x8, R2 ;  /* 0x000000080a147824 */ /* 0x000fc800078e0202 */
[----:B------:R0:W1:Y:S01]  /*141d0*/  SYNCS.PHASECHK.TRANS64.TRYWAIT P2, [R20+URZ+0x34850], R0 ;  /* 0x03485000140075a7 */ /* 0x000062000804017f */
[----:B------:R-:W-:Y:S05]  /*141e0*/  @!P0 BRA `(.L_x_602) ;  /* 0x0000000000048947 */ /* 0x000fea0003800000 */
[----:B------:R-:W-:Y:S01]  /*141f0*/  BPT.TRAP 0x1 ;  /* 0x000000040000795c */ /* 0x000fe20000300000 */
.L_x_602:
[----:B------:R-:W-:Y:S04]  /*14200*/  BSSY B1, `(.L_x_603) ;  /* 0x0000004000017945 */ /* 0x000fe80003800000 */
[----:B-1----:R-:W-:Y:S05]  /*14210*/  @P2 BRA `(.L_x_604) ;  /* 0x0000000000082947 */ /* 0x002fea0003800000 */
[----:B------:R-:W1:Y:S02]  /*14220*/  SYNCS.PHASECHK.TRANS64.TRYWAIT P2, [R20+URZ+0x34850], R0 ;  /* 0x03485000140075a7 */ /* 0x000e64000804017f */
[----:B-1----:R-:W-:Y:S05]  /*14230*/  @!P2 BRA `(.L_x_605) ;  /* 0x000000d800a8a947 */ /* 0x002fea0003800000 */
.L_x_604:
[----:B------:R-:W-:Y:S05]  /*14240*/  BSYNC B1 ;  /* 0x0000000000017941 */ /* 0x000fea0003800000 */
.L_x_603:
[----:B01----:R-:W-:Y:S01]  /*14250*/  IADD3 R0, R2, 0x400, RZ ;  /* 0x0000040002007810 */ /* 0x003fe20007ffe0ff */
[----:B------:R-:W-:Y:S01]  /*14260*/  IMAD.MOV.U32 R11, RZ, RZ, 0x40000040 ;  /* 0x40000040ff0b7424 */ /* 0x000fe200078e00ff */
[----:B------:R-:W-:Y:S01]  /*14270*/  WARPGROUP.ARRIVE ;  /* 0x00000000000079c5 */ /* 0x000fe20000000000 */
[----:B------:R-:W-:Y:S01]  /*14280*/  MOV R9, 0x40000040 ;  /* 0x4000004000097802 */ /* 0x000fe20000000f00 */
[----:B------:R-:W-:Y:S01]  /*14290*/  @!P1 VIADD R15, R15, 0x34840 ;  /* 0x000348400f0f9836 */ /* 0x000fe20000000000 */
[----:B------:R-:W-:Y:S01]  /*142a0*/  SHF.R.U32.HI R0, RZ, 0x4, R0 ;  /* 0x00000004ff007819 */ /* 0x000fe20000011600 */
[----:B------:R-:W-:Y:S01]  /*142b0*/  @!P1 VIADD R20, R20, 0x34860 ;  /* 0x0003486014149836 */ /* 0x000fe20000000000 */
[----:B------:R-:W-:Y:S02]  /*142c0*/  R2UR UR7, R11 ;  /* 0x000000000b0772ca */ /* 0x000fe400000e0000 */
[----:B------:R-:W-:Y:S02]  /*142d0*/  LOP3.LUT R0, R0, 0x3fff, RZ, 0xc0, !PT ;  /* 0x00003fff00007812 */ /* 0x000fe400078ec0ff */
[----:B------:R-:W-:-:S02]  /*142e0*/  @!P1 PRMT R15, RZ, 0x654, R15 ;  /* 0x00000654ff0f9816 */ /* 0x000fc4000000000f */
[----:B------:R-:W-:Y:S02]  /*142f0*/  LOP3.LUT R0, R0, 0x4000000, RZ, 0xfc, !PT ;  /* 0x0400000000007812 */ /* 0x000fe400078efcff */
[----:B------:R-:W-:Y:S02]  /*14300*/  @!P1 PRMT R20, RZ, 0x654, R20 ;  /* 0x00000654ff149816 */ /* 0x000fe40000000014 */
[----:B------:R-:W-:Y:S01]  /*14310*/  ISETP.GT.AND P2, PT, R12, R197, PT ;  /* 0x000000c50c00720c */ /* 0x000fe20003f44270 */
[----:B------:R-:W-:Y:S01]  /*14320*/  IMAD R10, R10, 0x800, R0 ;  /* 0x000008000a0a7824 */ /* 0x000fe200078e0200 */
[----:B------:R-:W-:Y:S02]  /*14330*/  FMNMX.FTZ R0, R24, R14, !PT ;  /* 0x0000000e18007209 */ /* 0x000fe40007810000 */
[----:B------:R-:W-:Y:S01]  /*14340*/  IADD3 R12, R12, -0x1, RZ ;  /* 0xffffffff0c0c7810 */ /* 0x000fe20007ffe0ff */
[C---:B------:R-:W-:Y:S01]  /*14350*/  VIADD R8, R10.reuse, 0x80 ;  /* 0x000000800a087836 */ /* 0x040fe20000000000 */
[----:B------:R-:W-:-:S02]  /*14360*/  R2UR UR6, R10 ;  /* 0x000000000a0672ca */ /* 0x000fc400000e0000 */
[----:B------:R-:W-:-:S04]  /*14370*/  FMNMX.FTZ R0, R25, R0, !PT ;  /* 0x0000000019007209 */ /* 0x000fc80007810000 */
[----:B------:R-:W-:-:S04]  /*14380*/  FMNMX.FTZ R0, R28, R0, !PT ;  /* 0x000000001c007209 */ /* 0x000fc80007810000 */
[----:B------:R-:W-:-:S03]  /*14390*/  FMNMX.FTZ R0, R29, R0, !PT ;  /* 0x000000001d007209 */ /* 0x000fc60007810000 */
[----:B------:R-:W-:Y:S01]  /*143a0*/  HGMMA.64x128x16.F32 R88, R180, gdesc[UR4].tnspB, R88, gsb0 ;  /* 0x41e00004b4587df0 */ /* 0x000fe20008000858 */
[----:B------:R-:W-:Y:S01]  /*143b0*/  R2UR UR6, R8 ;  /* 0x00000000080672ca */ /* 0x000fe200000e0000 */
[----:B------:R-:W-:Y:S01]  /*143c0*/  VIADD R8, R10, 0x100 ;  /* 0x000001000a087836 */ /* 0x000fe20000000000 */
[----:B------:R-:W-:Y:S01]  /*143d0*/  R2UR UR7, R9 ;  /* 0x00000000090772ca */ /* 0x000fe200000e0000 */
[----:B------:R-:W-:Y:S01]  /*143e0*/  IMAD.MOV.U32 R9, RZ, RZ, 0x40000040 ;  /* 0x40000040ff097424 */ /* 0x000fe200078e00ff */
        /* <DEDUP_REMOVED lines=28> */
[----:B------:R-:W0:Y:S01]  /*145b0*/  SHFL.BFLY PT, R0, R3, 0x2, 0x1f ;  /* 0x0c401f0003007f89 */ /* 0x000e2200000e0000 */
[----:B------:R-:W-:Y:S02]  /*145c0*/  WARPGROUP.DEPBAR.LE gsb0, 0x0 ;  /* 0x00008000000079c5 */ /* 0x000fe40000010000 */
[----:B------:R-:W-:Y:S01]  /*145d0*/  WARPGROUP.ARRIVE ;  /* 0x00000000000079c5 */ /* 0x000fe20000000000 */
[----:B0-----:R-:W-:-:S05]  /*145e0*/  FMNMX.FTZ R3, R3, R0, !PT ;  /* 0x0000000003037209 */ /* 0x001fca0007810000 */
[----:B------:R-:W-:Y:S01]  /*145f0*/  HGMMA.64x128x16.F32 R88, R176, gdesc[UR4].tnspB, R88, gsb0 ;  /* 0x41e00004b0587df0 */ /* 0x000fe20008000858 */
[----:B------:R-:W-:Y:S01]  /*14600*/  R2UR UR6, R8 ;  /* 0x00000000080672ca */ /* 0x000fe200000e0000 */
[----:B------:R-:W-:Y:S01]  /*14610*/  VIADD R8, R10, 0x180 ;  /* 0x000001800a087836 */ /* 0x000fe20000000000 */
[----:B------:R-:W-:Y:S01]  /*14620*/  R2UR UR7, R9 ;  /* 0x00000000090772ca */ /* 0x000fe200000e0000 */
[----:B------:R-:W0:Y:S01]  /*14630*/  SHFL.BFLY PT, R0, R3, 0x1, 0x1f ;  /* 0x0c201f0003007f89 */ /* 0x000e2200000e0000 */
[----:B------:R-:W-:Y:S02]  /*14640*/  MOV R9, 0x40000040 ;  /* 0x4000004000097802 */ /* 0x000fe40000000f00 */
[----:B0-----:R-:W-:Y:S01]  /*14650*/  FMNMX.FTZ R3, R3, R0, !PT ;  /* 0x0000000003037209 */ /* 0x001fe20007810000 */
[----:B------:R-:W-:-:S04]  /*14660*/  IMAD.U32 R0, RZ, RZ, UR60 ;  /* 0x0000003cff007e24 */ /* 0x000fc8000f8e00ff */
[C---:B------:R-:W-:Y:S01]  /*14670*/  FADD.FTZ R7, -R3.reuse, R14 ;  /* 0x0000000e03077221 */ /* 0x040fe20000010100 */
[----:B------:R-:W-:-:S03]  /*14680*/  FMUL.FTZ R11, R3, R0 ;  /* 0x00000000030b7220 */ /* 0x000fc60000410000 */
[-C--:B------:R-:W-:Y:S01]  /*14690*/  FMUL.FTZ R7, R7, R0.reuse ;  /* 0x0000000007077220 */ /* 0x080fe20000410000 */
[-CC-:B------:R-:W-:Y:S01]  /*146a0*/  FFMA.FTZ R180, R24, R0.reuse, -R11.reuse ;  /* 0x0000000018b47223 */ /* 0x180fe2000001080b */
[-CC-:B------:R-:W-:Y:S01]  /*146b0*/  FFMA.FTZ R14, R25, R0.reuse, -R11.reuse ;  /* 0x00000000190e7223 */ /* 0x180fe2000001080b */
[----:B------:R-:W-:Y:S02]  /*146c0*/  VIADD R24, R10, 0x300 ;  /* 0x000003000a187836 */ /* 0x000fe40000000000 */
[-CC-:B------:R-:W-:Y:S01]  /*146d0*/  FFMA.FTZ R182, R28, R0.reuse, -R11.reuse ;  /* 0x000000001cb67223 */ /* 0x180fe2000001080b */
[----:B------:R-:W-:Y:S02]  /*146e0*/  IMAD.MOV.U32 R25, RZ, RZ, 0x40000040 ;  /* 0x40000040ff197424 */ /* 0x000fe400078e00ff */
        /* <DEDUP_REMOVED lines=14> */
[-CC-:B------:R-:W-:Y:S01]  /*147d0*/  FFMA.FTZ R36, R45, R0.reuse, -R11.reuse ;  /* 0x000000002d247223 */ /* 0x180fe2000001080b */
[-CC-:B------:R-:W-:Y:S01]  /*147e0*/  FFMA.FTZ R176, R32, R0.reuse, -R11.reuse ;  /* 0x0000000020b07223 */ /* 0x180fe2000001080b */
[-CC-:B------:R-:W-:Y:S01]  /*147f0*/  FFMA.FTZ R45, R49, R0.reuse, -R11.reuse ;  /* 0x00000000312d7223 */ /* 0x180fe2000001080b */
[----:B------:R-:W-:Y:S01]  /*14800*/  FFMA.FTZ R32, R65, R0, -R11 ;  /* 0x0000000041207223 */ /* 0x000fe2000001080b */
[----:B------:R-:W-:Y:S01]  /*14810*/  HGMMA.64x128x16.F32 R88, R172, gdesc[UR4].tnspB, R88, gsb0 ;  /* 0x41e00004ac587df0 */ /* 0x000fe20008000858 */
[----:B------:R-:W-:Y:S01]  /*14820*/  R2UR UR6, R8 ;  /* 0x00000000080672ca */ /* 0x000fe200000e0000 */
[----:B------:R-:W-:Y:S01]  /*14830*/  VIADD R8, R10, 0x200 ;  /* 0x000002000a087836 */ /* 0x000fe20000000000 */
[----:B------:R-:W-:Y:S01]  /*14840*/  R2UR UR7, R9 ;  /* 0x00000000090772ca */ /* 0x000fe200000e0000 */
[----:B------:R-:W-:-:S02]  /*14850*/  IMAD.MOV.U32 R9, RZ, RZ, 0x40000040 ;  /* 0x40000040ff097424 */ /* 0x000fc400078e00ff */
[----:B------:R-:W-:Y:S01]  /*14860*/  FFMA.FTZ R49, R77, R0, -R11 ;  /* 0x000000004d317223 */ /* 0x000fe2000001080b */
        /* <DEDUP_REMOVED lines=11> */
[----:B------:R-:W-:Y:S02]  /*14920*/  FFMA.FTZ R40, R69, R0, -R11 ;  /* 0x0000000045287223 */ /* 0x000fe4000001080b */
[----:B------:R-:W-:Y:S01]  /*14930*/  HGMMA.64x128x16.F32 R88, R168, gdesc[UR4].tnspB, R88, gsb0 ;  /* 0x41e00004a8587df0 */ /* 0x000fe20008000858 */
[----:B------:R-:W-:Y:S01]  /*14940*/  R2UR UR6, R8 ;  /* 0x00000000080672ca */ /* 0x000fe200000e0000 */
[----:B------:R-:W-:Y:S01]  /*14950*/  VIADD R8, R10, 0x280 ;  /* 0x000002800a087836 */ /* 0x000fe20000000000 */
[----:B------:R-:W-:Y:S01]  /*14960*/  R2UR UR7, R9 ;  /* 0x00000000090772ca */ /* 0x000fe200000e0000 */
[----:B------:R-:W-:Y:S01]  /*14970*/  MUFU.EX2 R172, R172 ;  /* 0x000000ac00ac7308 */ /* 0x000fe20000000800 */
[----:B------:R-:W-:-:S02]  /*14980*/  MOV R9, 0x40000040 ;  /* 0x4000004000097802 */ /* 0x000fc40000000f00 */
[----:B------:R-:W-:-:S05]  /*14990*/  IADD3 R10, R10, 0x380, RZ ;  /* 0x000003800a0a7810 */ /* 0x000fca0007ffe0ff */
        /* <DEDUP_REMOVED lines=11> */
[----:B------:R-:W-:Y:S01]  /*14a50*/  MUFU.EX2 R168, R168 ;  /* 0x000000a800a87308 */ /* 0x000fe20000000800 */
[----:B------:R-:W-:-:S07]  /*14a60*/  R2UR UR7, R9 ;  /* 0x00000000090772ca */ /* 0x000fce00000e0000 */
[----:B------:R0:W1:Y:S08]  /*14a70*/  MUFU.EX2 R9, R7 ;  /* 0x0000000700097308 */ /* 0x0000700000000800 */
[----:B------:R-:W-:Y:S01]  /*14a80*/  MUFU.EX2 R170, R170 ;  /* 0x000000aa00aa7308 */ /* 0x000fe20000000800 */
[----:B0-----:R-:W-:-:S04]  /*14a90*/  FMNMX.FTZ R7, R26, R13, !PT ;  /* 0x0000000d1a077209 */ /* 0x001fc80007810000 */
[----:B------:R-:W-:-:S03]  /*14aa0*/  FMNMX.FTZ R7, R27, R7, !PT ;  /* 0x000000071b077209 */ /* 0x000fc60007810000 */
[----:B------:R-:W-:Y:S01]  /*14ab0*/  MUFU.EX2 R48, R48 ;  /* 0x0000003000307308 */ /* 0x000fe20000000800 */
[----:B------:R-:W-:Y:S01]  /*14ac0*/  FMNMX.FTZ R7, R30, R7, !PT ;  /* 0x000000071e077209 */ /* 0x000fe20007810000 */
[----:B-1----:R-:W-:Y:S01]  /*14ad0*/  FFMA.FTZ R5, R9, R5, R180 ;  /* 0x0000000509057223 */ /* 0x002fe200000100b4 */
[C---:B------:R-:W-:Y:S02]  /*14ae0*/  F2FP.F16.F32.PACK_AB R180, R14.reuse, R180 ;  /* 0x000000b40eb4723e */ /* 0x040fe400000000ff */
[----:B------:R-:W-:Y:S01]  /*14af0*/  FMNMX.FTZ R7, R31, R7, !PT ;  /* 0x000000071f077209 */ /* 0x000fe20007810000 */
[----:B------:R-:W-:Y:S02]  /*14b00*/  FADD.FTZ R5, R14, R5 ;  /* 0x000000050e057221 */ /* 0x000fe40000010000 */
[----:B------:R-:W-:Y:S01]  /*14b10*/  MUFU.EX2 R52, R52 ;  /* 0x0000003400347308 */ /* 0x000fe20000000800 */
[----:B------:R-:W-:Y:S01]  /*14b20*/  FMNMX.FTZ R7, R34, R7, !PT ;  /* 0x0000000722077209 */ /* 0x000fe20007810000 */
[----:B------:R-:W-:-:S03]  /*14b30*/  FADD.FTZ R5, R182, R5 ;  /* 0x00000005b6057221 */ /* 0x000fc60000010000 */
        /* <DEDUP_REMOVED lines=25> */
[----:B------:R-:W-:Y:S01]  /*14cd0*/  FMNMX.FTZ R7, R86, R7, !PT ;  /* 0x0000000756077209 */ /* 0x000fe20007810000 */
[----:B------:R-:W-:Y:S02]  /*14ce0*/  WARPGROUP.DEPBAR.LE gsb0, 0x0 ;  /* 0x00008000000079c5 */ /* 0x000fe40000010000 */
[----:B------:R-:W-:Y:S01]  /*14cf0*/  WARPGROUP.ARRIVE ;  /* 0x00000000000079c5 */ /* 0x000fe20000000000 */
[----:B------:R-:W-:Y:S01]  /*14d00*/  FMNMX.FTZ R7, R87, R7, !PT ;  /* 0x0000000757077209 */ /* 0x000fe20007810000 */
[-CC-:B------:R-:W-:Y:S01]  /*14d10*/  FFMA.FTZ R155, R29, R0.reuse, -R11.reuse ;  /* 0x000000001d9b7223 */ /* 0x180fe2000001080b */
[-CC-:B------:R-:W-:Y:S01]  /*14d20*/  FFMA.FTZ R153, R37, R0.reuse, -R11.reuse ;  /* 0x0000000025997223 */ /* 0x180fe2000001080b */
[-CC-:B------:R-:W-:Y:S01]  /*14d30*/  FFMA.FTZ R29, R53, R0.reuse, -R11.reuse ;  /* 0x00000000351d7223 */ /* 0x180fe2000001080b */
[-CC-:B------:R-:W-:Y:S01]  /*14d40*/  FFMA.FTZ R152, R56, R0.reuse, -R11.reuse ;  /* 0x0000000038987223 */ /* 0x180fe2000001080b */
[----:B------:R-:W-:Y:S01]  /*14d50*/  HGMMA.64x128x16.F32 R88, R156, gdesc[UR4].tnspB, R88, gsb0 ;  /* 0x41e000049c587df0 */ /* 0x000fe20008000858 */
[----:B------:R-:W-:Y:S01]  /*14d60*/  R2UR UR6, R24 ;  /* 0x00000000180672ca */ /* 0x000fe200000e0000 */
[----:B------:R-:W0:Y:S01]  /*14d70*/  SHFL.BFLY PT, R8, R7, 0x2, 0x1f ;  /* 0x0c401f0007087f89 */ /* 0x000e2200000e0000 */
[----:B------:R-:W-:Y:S01]  /*14d80*/  R2UR UR7, R25 ;  /* 0x00000000190772ca */ /* 0x000fe200000e0000 */
[-CC-:B------:R-:W-:Y:S01]  /*14d90*/  FFMA.FTZ R37, R57, R0.reuse, -R11.reuse ;  /* 0x0000000039257223 */ /* 0x180fe2000001080b */
[-CC-:B------:R-:W-:Y:S01]  /*14da0*/  FFMA.FTZ R154, R60, R0.reuse, -R11.reuse ;  /* 0x000000003c9a7223 */ /* 0x180fe2000001080b */
[-CC-:B------:R-:W-:Y:S01]  /*14db0*/  FFMA.FTZ R53, R81, R0.reuse, -R11.reuse ;  /* 0x0000000051357223 */ /* 0x180fe2000001080b */
[----:B------:R-:W-:Y:S01]  /*14dc0*/  FFMA.FTZ R56, R84, R0, -R11 ;  /* 0x0000000054387223 */ /* 0x000fe2000001080b */
[----:B------:R-:W1:Y:S08]  /*14dd0*/  MUFU.EX2 R155, R155 ;  /* 0x0000009b009b7308 */ /* 0x000e700000000800 */
[----:B------:R-:W2:Y:S08]  /*14de0*/  MUFU.EX2 R153, R153 ;  /* 0x0000009900997308 */ /* 0x000eb00000000800 */
[----:B------:R-:W3:Y:S01]  /*14df0*/  MUFU.EX2 R29, R29 ;  /* 0x0000001d001d7308 */ /* 0x000ee20000000800 */
[----:B-1----:R-:W-:-:S02]  /*14e00*/  F2FP.F16.F32.PACK_AB R182, R155, R182 ;  /* 0x000000b69bb6723e */ /* 0x002fc400000000ff */
[----:B0-----:R-:W-:-:S05]  /*14e10*/  FMNMX.FTZ R7, R7, R8, !PT ;  /* 0x0000000807077209 */ /* 0x001fca0007810000 */
[----:B------:R-:W0:Y:S01]  /*14e20*/  SHFL.BFLY PT, R8, R7, 0x1, 0x1f ;  /* 0x0c201f0007087f89 */ /* 0x000e2200000e0000 */
[----:B------:R-:W1:Y:S08]  /*14e30*/  MUFU.EX2 R152, R152 ;  /* 0x0000009800987308 */ /* 0x000e700000000800 */
[----:B------:R-:W4:Y:S08]  /*14e40*/  MUFU.EX2 R37, R37 ;  /* 0x0000002500257308 */ /* 0x000f300000000800 */
[----:B------:R-:W5:Y:S01]  /*14e50*/  MUFU.EX2 R154, R154 ;  /* 0x0000009a009a7308 */ /* 0x000f620000000800 */
[----:B0-----:R-:W-:-:S07]  /*14e60*/  FMNMX.FTZ R7, R7, R8, !PT ;  /* 0x0000000807077209 */ /* 0x001fce0007810000 */
[----:B------:R-:W-:Y:S01]  /*14e70*/  MUFU.EX2 R53, R53 ;  /* 0x0000003500357308 */ /* 0x000fe20000000800 */
[C---:B------:R-:W-:Y:S01]  /*14e80*/  FADD.FTZ R8, -R7.reuse, R13 ;  /* 0x0000000d07087221 */ /* 0x040fe20000010100 */
[----:B------:R-:W-:-:S03]  /*14e90*/  FMUL.FTZ R25, R7, R0 ;  /* 0x0000000007197220 */ /* 0x000fc60000410000 */
[-C--:B------:R-:W-:Y:S01]  /*14ea0*/  FMUL.FTZ R8, R8, R0.reuse ;  /* 0x0000000008087220 */ /* 0x080fe20000410000 */
[-CC-:B------:R-:W-:Y:S01]  /*14eb0*/  FFMA.FTZ R181, R26, R0.reuse, -R25.reuse ;  /* 0x000000001ab57223 */ /* 0x180fe20000010819 */
[-CC-:B------:R-:W-:Y:S01]  /*14ec0*/  FFMA.FTZ R24, R27, R0.reuse, -R25.reuse ;  /* 0x000000001b187223 */ /* 0x180fe20000010819 */
[-CC-:B------:R-:W-:Y:S01]  /*14ed0*/  FFMA.FTZ R183, R30, R0.reuse, -R25.reuse ;  /* 0x000000001eb77223 */ /* 0x180fe20000010819 */
[-CC-:B------:R-:W-:Y:S01]  /*14ee0*/  FFMA.FTZ R26, R31, R0.reuse, -R25.reuse ;  /* 0x000000001f1a7223 */ /* 0x180fe20000010819 */
[-CC-:B------:R-:W-:Y:S01]  /*14ef0*/  FFMA.FTZ R177, R34, R0.reuse, -R25.reuse ;  /* 0x0000000022b17223 */ /* 0x180fe20000010819 */
[----:B------:R-:W-:Y:S01]  /*14f00*/  MUFU.EX2 R8, R8 ;  /* 0x0000000800087308 */ /* 0x000fe20000000800 */
[-CC-:B------:R-:W-:Y:S01]  /*14f10*/  FFMA.FTZ R27, R35, R0.reuse, -R25.reuse ;  /* 0x00000000231b7223 */ /* 0x180fe20000010819 */
[-CC-:B------:R-:W-:Y:S01]  /*14f20*/  FFMA.FTZ R179, R38, R0.reuse, -R25.reuse ;  /* 0x0000000026b37223 */ /* 0x180fe20000010819 */
[-CC-:B------:R-:W-:Y:S01]  /*14f30*/  FFMA.FTZ R30, R39, R0.reuse, -R25.reuse ;  /* 0x00000000271e7223 */ /* 0x180fe20000010819 */
[-C--:B------:R-:W-:Y:S01]  /*14f40*/  FFMA.FTZ R173, R42, R0.reuse, -R25 ;  /* 0x000000002aad7223 */ /* 0x080fe20000010819 */
[----:B------:R-:W-:Y:S01]  /*14f50*/  FADD.FTZ R39, R155, R5 ;  /* 0x000000059b277221 */ /* 0x000fe20000010000 */
[-CC-:B------:R-:W-:Y:S01]  /*14f60*/  FFMA.FTZ R31, R43, R0.reuse, -R25.reuse ;  /* 0x000000002b1f7223 */ /* 0x180fe20000010819 */
[-C--:B------:R-:W-:Y:S01]  /*14f70*/  FFMA.FTZ R175, R46, R0.reuse, -R25 ;  /* 0x000000002eaf7223 */ /* 0x080fe20000010819 */
[----:B------:R-:W-:Y:S01]  /*14f80*/  MUFU.EX2 R181, R181 ;  /* 0x000000b500b57308 */ /* 0x000fe20000000800 */
[----:B------:R-:W-:Y:S01]  /*14f90*/  FADD.FTZ R39, R176, R39 ;  /* 0x00000027b0277221 */ /* 0x000fe20000010000 */
        /* <DEDUP_REMOVED lines=11> */
[----:B--2---:R-:W-:Y:S01]  /*15050*/  FADD.FTZ R39, R153, R39 ;  /* 0x0000002799277221 */ /* 0x004fe20000010000 */
[-CC-:B------:R-:W-:Y:S01]  /*15060*/  FFMA.FTZ R78, R78, R0.reuse, -R25.reuse ;  /* 0x000000004e4e7223 */ /* 0x180fe20000010819 */
[-C--:B------:R-:W-:Y:S01]  /*15070*/  FFMA.FTZ R79, R79, R0.reuse, -R25 ;  /* 0x000000004f4f7223 */ /* 0x080fe20000010819 */
[----:B------:R-:W-:Y:S01]  /*15080*/  MUFU.EX2 R183, R183 ;  /* 0x000000b700b77308 */ /* 0x000fe20000000800 */
[----:B------:R-:W-:Y:S01]  /*15090*/  FADD.FTZ R39, R172, R39 ;  /* 0x00000027ac277221 */ /* 0x000fe20000010000 */
[--C-:B------:R-:W-:Y:S01]  /*150a0*/  FFMA.FTZ R82, R82, R0, -R25.reuse ;  /* 0x0000000052527223 */ /* 0x100fe20000010819 */
[----:B------:R-:W-:Y:S01]  /*150b0*/  F2FP.F16.F32.PACK_AB R178, R153, R178 ;  /* 0x000000b299b2723e */ /* 0x000fe200000000ff */
[-C--:B------:R-:W-:Y:S01]  /*150c0*/  FFMA.FTZ R83, R83, R0.reuse, -R25 ;  /* 0x0000000053537223 */ /* 0x080fe20000010819 */
[----:B------:R-:W-:Y:S01]  /*150d0*/  FADD.FTZ R39, R28, R39 ;  /* 0x000000271c277221 */ /* 0x000fe20000010000 */
[----:B------:R-:W-:Y:S01]  /*150e0*/  FFMA.FTZ R86, R86, R0, -R25 ;  /* 0x0000000056567223 */ /* 0x000fe20000010819 */
[----:B------:R-:W-:Y:S01]  /*150f0*/  F2FP.F16.F32.PACK_AB R176, R33, R176 ;  /* 0x000000b021b0723e */ /* 0x000fe200000000ff */
[----:B------:R-:W-:Y:S01]  /*15100*/  MUFU.EX2 R26, R26 ;  /* 0x0000001a001a7308 */ /* 0x000fe20000000800 */
[----:B------:R-:W-:Y:S01]  /*15110*/  FADD.FTZ R39, R174, R39 ;  /* 0x00000027ae277221 */ /* 0x000fe20000010000 */
[----:B------:R-:W-:-:S02]  /*15120*/  F2FP.F16.F32.PACK_AB R172, R28, R172 ;  /* 0x000000ac1cac723e */ /* 0x000fc400000000ff */
[C---:B------:R-:W-:Y:S01]  /*15130*/  F2FP.F16.F32.PACK_AB R174, R36.reuse, R174 ;  /* 0x000000ae24ae723e */ /* 0x040fe200000000ff */
[----:B------:R-:W-:-:S03]  /*15140*/  FADD.FTZ R39, R36, R39 ;  /* 0x0000002724277221 */ /* 0x000fc60000010000 */
[----:B------:R-:W-:Y:S01]  /*15150*/  MUFU.EX2 R177, R177 ;  /* 0x000000b100b17308 */ /* 0x000fe20000000800 */
[----:B------:R-:W-:Y:S01]  /*15160*/  FADD.FTZ R39, R168, R39 ;  /* 0x00000027a8277221 */ /* 0x000fe20000010000 */
[----:B------:R-:W-:-:S03]  /*15170*/  F2FP.F16.F32.PACK_AB R168, R45, R168 ;  /* 0x000000a82da8723e */ /* 0x000fc600000000ff */
[----:B------:R-:W-:-:S03]  /*15180*/  FADD.FTZ R39, R45, R39 ;  /* 0x000000272d277221 */ /* 0x000fc60000010000 */
[----:B------:R-:W-:Y:S01]  /*15190*/  MUFU.EX2 R27, R27 ;  /* 0x0000001b001b7308 */ /* 0x000fe20000000800 */
[----:B------:R-:W-:Y:S01]  /*151a0*/  FADD.FTZ R39, R170, R39 ;  /* 0x00000027aa277221 */ /* 0x000fe20000010000 */
[----:B---3--:R-:W-:-:S03]  /*151b0*/  F2FP.F16.F32.PACK_AB R170, R29, R170 ;  /* 0x000000aa1daa723e */ /* 0x008fc600000000ff */
[----:B------:R-:W-:-:S03]  /*151c0*/  FADD.FTZ R39, R29, R39 ;  /* 0x000000271d277221 */ /* 0x000fc60000010000 */
[----:B------:R-:W-:Y:S01]  /*151d0*/  MUFU.EX2 R179, R179 ;  /* 0x000000b300b37308 */ /* 0x000fe20000000800 */
[----:B-1----:R-:W-:Y:S01]  /*151e0*/  FADD.FTZ R39, R152, R39 ;  /* 0x0000002798277221 */ /* 0x002fe20000010000 */
[----:B----4-:R-:W-:-:S03]  /*151f0*/  F2FP.F16.F32.PACK_AB R152, R37, R152 ;  /* 0x000000982598723e */ /* 0x010fc600000000ff */
[----:B------:R-:W-:-:S03]  /*15200*/  FADD.FTZ R39, R37, R39 ;  /* 0x0000002725277221 */ /* 0x000fc60000010000 */
[----:B------:R-:W-:Y:S01]  /*15210*/  MUFU.EX2 R30, R30 ;  /* 0x0000001e001e7308 */ /* 0x000fe20000000800 */
[----:B-----5:R-:W-:Y:S01]  /*15220*/  FADD.FTZ R39, R154, R39 ;  /* 0x000000279a277221 */ /* 0x020fe20000010000 */
[----:B------:R-:W-:-:S03]  /*15230*/  F2FP.F16.F32.PACK_AB R154, R44, R154 ;  /* 0x0000009a2c9a723e */ /* 0x000fc600000000ff */
[----:B------:R-:W-:Y:S01]  /*15240*/  FADD.FTZ R39, R44, R39 ;  /* 0x000000272c277221 */ /* 0x000fe20000010000 */
[----:B------:R-:W-:Y:S02]  /*15250*/  WARPGROUP.DEPBAR.LE gsb0, 0x0 ;  /* 0x00008000000079c5 */ /* 0x000fe40000010000 */
[----:B------:R-:W-:Y:S01]  /*15260*/  WARPGROUP.ARRIVE ;  /* 0x00000000000079c5 */ /* 0x000fe20000000000 */
[-CC-:B------:R-:W-:Y:S01]  /*15270*/  FFMA.FTZ R156, R64, R0.reuse, -R11.reuse ;  /* 0x00000000409c7223 */ /* 0x180fe2000001080b */
[-CC-:B------:R-:W-:Y:S01]  /*15280*/  FFMA.FTZ R158, R68, R0.reuse, -R11.reuse ;  /* 0x00000000449e7223 */ /* 0x180fe2000001080b */
[-C--:B------:R-:W-:Y:S01]  /*15290*/  FFMA.FTZ R11, R85, R0.reuse, -R11 ;  /* 0x00000000550b7223 */ /* 0x080fe2000001080b */
[----:B------:R-:W-:Y:S01]  /*152a0*/  MUFU.EX2 R173, R173 ;  /* 0x000000ad00ad7308 */ /* 0x000fe20000000800 */
[-CC-:B------:R-:W-:Y:S01]  /*152b0*/  FFMA.FTZ R157, R66, R0.reuse, -R25.reuse ;  /* 0x00000000429d7223 */ /* 0x180fe20000010819 */
[----:B------:R-:W-:Y:S01]  /*152c0*/  HGMMA.64x128x16.F32 R88, R160, gdesc[UR4].tnspB, R88, gsb0 ;  /* 0x41e00004a0587df0 */ /* 0x000fe20008000858 */
[----:B------:R-:W-:Y:S01]  /*152d0*/  R2UR UR6, R10 ;  /* 0x000000000a0672ca */ /* 0x000fe200000e0000 */
[-CC-:B------:R-:W-:Y:S01]  /*152e0*/  FFMA.FTZ R10, R58, R0.reuse, -R25.reuse ;  /* 0x000000003a0a7223 */ /* 0x180fe20000010819 */
[----:B------:R-:W-:-:S03]  /*152f0*/  FFMA.FTZ R159, R70, R0, -R25 ;  /* 0x00000000469f7223 */ /* 0x000fc60000010819 */
[----:B------:R0:W-:Y:S08]  /*15300*/  MUFU.EX2 R13, R11 ;  /* 0x0000000b000d7308 */ /* 0x0001f00000000800 */
[----:B------:R-:W-:Y:S01]  /*15310*/  MUFU.EX2 R31, R31 ;  /* 0x0000001f001f7308 */ /* 0x000fe20000000800 */
[----:B0-----:R-:W-:-:S05]  /*15320*/  IMAD.MOV.U32 R11, RZ, RZ, 0x40000040 ;  /* 0x40000040ff0b7424 */ /* 0x001fca00078e00ff */
[----:B------:R-:W-:Y:S01]  /*15330*/  R2UR UR7, R11 ;  /* 0x000000000b0772ca */ /* 0x000fe200000e0000 */
        /* <DEDUP_REMOVED lines=8> */
[----:B------:R-:W0:Y:S08]  /*153c0*/  MUFU.EX2 R11, R11 ;  /* 0x0000000b000b7308 */ /* 0x000e300000000800 */
[----:B------:R-:W-:Y:S08]  /*153d0*/  MUFU.EX2 R5, R63 ;  /* 0x0000003f00057308 */ /* 0x000ff00000000800 */
[----:B------:R-:W1:Y:S01]  /*153e0*/  MUFU.EX2 R156, R156 ;  /* 0x0000009c009c7308 */ /* 0x000e620000000800 */
[----:B0-----:R-:W-:-:S07]  /*153f0*/  F2FP.F16.F32.PACK_AB R153, R11, R10 ;  /* 0x0000000a0b99723e */ /* 0x001fce00000000ff */
[----:B------:R-:W-:Y:S08]  /*15400*/  MUFU.EX2 R157, R157 ;  /* 0x0000009d009d7308 */ /* 0x000ff00000000800 */
[----:B------:R-:W0:Y:S01]  /*15410*/  MUFU.EX2 R158, R158 ;  /* 0x0000009e009e7308 */ /* 0x000e220000000800 */
[----:B-1----:R-:W-:Y:S01]  /*15420*/  FADD.FTZ R39, R156, R39 ;  /* 0x000000279c277221 */ /* 0x002fe20000010000 */
[----:B------:R-:W-:-:S03]  /*15430*/  F2FP.F16.F32.PACK_AB R156, R32, R156 ;  /* 0x0000009c209c723e */ /* 0x000fc600000000ff */
[----:B------:R-:W-:-:S03]  /*15440*/  FADD.FTZ R39, R32, R39 ;  /* 0x0000002720277221 */ /* 0x000fc60000010000 */
[----:B------:R-:W-:Y:S08]  /*15450*/  MUFU.EX2 R159, R159 ;  /* 0x0000009f009f7308 */ /* 0x000ff00000000800 */
[----:B------:R-:W-:Y:S01]  /*15460*/  MUFU.EX2 R75, R75 ;  /* 0x0000004b004b7308 */ /* 0x000fe20000000800 */
[----:B0-----:R-:W-:Y:S01]  /*15470*/  FADD.FTZ R39, R158, R39 ;  /* 0x000000279e277221 */ /* 0x001fe20000010000 */
[----:B------:R-:W-:-:S03]  /*15480*/  F2FP.F16.F32.PACK_AB R158, R40, R158 ;  /* 0x0000009e289e723e */ /* 0x000fc600000000ff */
[----:B------:R-:W-:-:S03]  /*15490*/  FADD.FTZ R14, R40, R39 ;  /* 0x00000027280e7221 */ /* 0x000fc60000010000 */
[----:B------:R-:W-:Y:S01]  /*154a0*/  MUFU.EX2 R78, R78 ;  /* 0x0000004e004e7308 */ /* 0x000fe20000000800 */
[----:B------:R-:W-:Y:S01]  /*154b0*/  FADD.FTZ R14, R21, R14 ;  /* 0x0000000e150e7221 */ /* 0x000fe20000010000 */
[----:B------:R-:W-:Y:S02]  /*154c0*/  WARPGROUP.DEPBAR.LE gsb0, 0x0 ;  /* 0x00008000000079c5 */ /* 0x000fe40000010000 */
[----:B------:R-:W-:Y:S01]  /*154d0*/  WARPGROUP.ARRIVE ;  /* 0x00000000000079c5 */ /* 0x000fe20000000000 */
[----:B------:R-:W-:-:S03]  /*154e0*/  FFMA.FTZ R161, R74, R0, -R25 ;  /* 0x000000004aa17223 */ /* 0x000fc60000010819 */
[----:B------:R-:W0:Y:S01]  /*154f0*/  MUFU.EX2 R79, R79 ;  /* 0x0000004f004f7308 */ /* 0x000e220000000800 */
[----:B------:R-:W-:Y:S02]  /*15500*/  F2FP.F16.F32.PACK_AB R160, R41, R21 ;  /* 0x0000001529a0723e */ /* 0x000fe400000000ff */
[----:B------:R-:W-:Y:S01]  /*15510*/  F2FP.F16.F32.PACK_AB R162, R49, R48 ;  /* 0x0000003031a2723e */ /* 0x000fe200000000ff */
[----:B------:R-:W-:Y:S04]  /*15520*/  HGMMA.64x128x16.F32 R88, R164, gdesc[UR4].tnspB, R88, gsb0 ;  /* 0x41e00004a4587df0 */ /* 0x000fe80008000858 */
[----:B------:R-:W-:Y:S08]  /*15530*/  MUFU.EX2 R161, R161 ;  /* 0x000000a100a17308 */ /* 0x000ff00000000800 */
[----:B------:R-:W-:Y:S01]  /*15540*/  MUFU.EX2 R82, R82 ;  /* 0x0000005200527308 */ /* 0x000fe20000000800 */
[----:B0-----:R-:W-:-:S07]  /*15550*/  F2FP.F16.F32.PACK_AB R163, R79, R78 ;  /* 0x0000004e4fa3723e */ /* 0x001fce00000000ff */
[----:B------:R-:W-:Y:S08]  /*15560*/  MUFU.EX2 R83, R83 ;  /* 0x0000005300537308 */ /* 0x000ff00000000800 */
[----:B------:R-:W0:Y:S08]  /*15570*/  MUFU.EX2 R56, R56 ;  /* 0x0000003800387308 */ /* 0x000e300000000800 */
[----:B------:R-:W-:Y:S01]  /*15580*/  MUFU.EX2 R86, R86 ;  /* 0x0000005600567308 */ /* 0x000fe20000000800 */
[----:B------:R-:W-:-:S02]  /*15590*/  WARPGROUP.DEPBAR.LE gsb0, 0x0 ;  /* 0x00008000000079c5 */ /* 0x000fc40000010000 */
[----:B------:R1:W-:Y:S01]  /*155a0*/  @!P1 SYNCS.ARRIVE.TRANS64.RED.A1T0 RZ, [R15+URZ], RZ ;  /* 0x000000ff0fff99a7 */ /* 0x0003e2000810043f */
[----:B0-----:R-:W-:Y:S02]  /*155b0*/  F2FP.F16.F32.PACK_AB R166, R13, R56 ;  /* 0x000000380da6723e */ /* 0x001fe400000000ff */
[----:B------:R-:W-:Y:S02]  /*155c0*/  F2FP.F16.F32.PACK_AB R164, R53, R52 ;  /* 0x0000003435a4723e */ /* 0x000fe400000000ff */
[----:B------:R-:W-:Y:S01]  /*155d0*/  F2FP.F16.F32.PACK_AB R165, R83, R82 ;  /* 0x0000005253a5723e */ /* 0x000fe200000000ff */
[----:B-1----:R-:W-:Y:S01]  /*155e0*/  FFMA.FTZ R15, R8, R4, R181 ;  /* 0x00000004080f7223 */ /* 0x002fe200000100b5 */
[----:B------:R0:W-:Y:S01]  /*155f0*/  @!P1 SYNCS.ARRIVE.TRANS64.RED.A1T0 RZ, [R20+URZ], RZ ;  /* 0x000000ff14ff99a7 */ /* 0x0001e2000810043f */
[----:B------:R-:W1:Y:S01]  /*15600*/  MUFU.EX2 R4, R62 ;  /* 0x0000003e00047308 */ /* 0x000e620000000800 */
[C---:B------:R-:W-:Y:S01]  /*15610*/  F2FP.F16.F32.PACK_AB R181, R24.reuse, R181 ;  /* 0x000000b518b5723e */ /* 0x040fe200000000ff */
[----:B------:R-:W-:-:S04]  /*15620*/  FADD.FTZ R15, R24, R15 ;  /* 0x0000000f180f7221 */ /* 0x000fc80000010000 */
[----:B------:R-:W-:Y:S01]  /*15630*/  FADD.FTZ R15, R183, R15 ;  /* 0x0000000fb70f7221 */ /* 0x000fe20000010000 */
[----:B------:R-:W-:-:S03]  /*15640*/  F2FP.F16.F32.PACK_AB R183, R26, R183 ;  /* 0x000000b71ab7723e */ /* 0x000fc600000000ff */
[----:B0-----:R-:W-:Y:S01]  /*15650*/  FADD.FTZ R20, R26, R15 ;  /* 0x0000000f1a147221 */ /* 0x001fe20000010000 */
[----:B------:R-:W-:-:S03]  /*15660*/  FFMA.FTZ R15, R67, R0, -R25 ;  /* 0x00000000430f7223 */ /* 0x000fc60000010819 */
[----:B------:R-:W-:Y:S01]  /*15670*/  FADD.FTZ R20, R177, R20 ;  /* 0x00000014b1147221 */ /* 0x000fe20000010000 */
[C---:B------:R-:W-:Y:S02]  /*15680*/  F2FP.F16.F32.PACK_AB R177, R27.reuse, R177 ;  /* 0x000000b11bb1723e */ /* 0x040fe400000000ff */
[----:B------:R-:W-:Y:S01]  /*15690*/  MUFU.EX2 R15, R15 ;  /* 0x0000000f000f7308 */ /* 0x000fe20000000800 */
[----:B------:R-:W-:Y:S01]  /*156a0*/  FADD.FTZ R42, R27, R20 ;  /* 0x000000141b2a7221 */ /* 0x000fe20000010000 */
[--C-:B------:R-:W-:Y:S01]  /*156b0*/  FFMA.FTZ R20, R71, R0, -R25.reuse ;  /* 0x0000000047147223 */ /* 0x100fe20000010819 */
[----:B-1----:R-:W-:Y:S01]  /*156c0*/  F2FP.F16.F32.PACK_AB R155, R5, R4 ;  /* 0x00000004059b723e */ /* 0x002fe200000000ff */
[----:B------:R-:W-:Y:S01]  /*156d0*/  FFMA.FTZ R25, R87, R0, -R25 ;  /* 0x0000000057197223 */ /* 0x000fe20000010819 */
[----:B------:R-:W-:Y:S01]  /*156e0*/  FADD.FTZ R42, R179, R42 ;  /* 0x0000002ab32a7221 */ /* 0x000fe20000010000 */
[C---:B------:R-:W-:Y:S02]  /*156f0*/  F2FP.F16.F32.PACK_AB R179, R30.reuse, R179 ;  /* 0x000000b31eb3723e */ /* 0x040fe400000000ff */
[----:B------:R-:W-:Y:S01]  /*15700*/  MUFU.EX2 R20, R20 ;  /* 0x0000001400147308 */ /* 0x000fe20000000800 */
[----:B------:R-:W-:-:S04]  /*15710*/  FADD.FTZ R42, R30, R42 ;  /* 0x0000002a1e2a7221 */ /* 0x000fc80000010000 */
[----:B------:R-:W-:Y:S01]  /*15720*/  FADD.FTZ R42, R173, R42 ;  /* 0x0000002aad2a7221 */ /* 0x000fe20000010000 */
[C---:B------:R-:W-:Y:S02]  /*15730*/  F2FP.F16.F32.PACK_AB R173, R31.reuse, R173 ;  /* 0x000000ad1fad723e */ /* 0x040fe400000000ff */
[----:B------:R-:W0:Y:S01]  /*15740*/  MUFU.EX2 R25, R25 ;  /* 0x0000001900197308 */ /* 0x000e220000000800 */
[----:B------:R-:W-:-:S04]  /*15750*/  FADD.FTZ R42, R31, R42 ;  /* 0x0000002a1f2a7221 */ /* 0x000fc80000010000 */
[----:B------:R-:W-:Y:S01]  /*15760*/  FADD.FTZ R42, R175, R42 ;  /* 0x0000002aaf2a7221 */ /* 0x000fe20000010000 */
[----:B------:R-:W-:-:S03]  /*15770*/  F2FP.F16.F32.PACK_AB R175, R34, R175 ;  /* 0x000000af22af723e */ /* 0x000fc600000000ff */
[----:B------:R-:W-:-:S04]  /*15780*/  FADD.FTZ R42, R34, R42 ;  /* 0x0000002a222a7221 */ /* 0x000fc80000010000 */
[----:B------:R-:W-:Y:S01]  /*15790*/  FADD.FTZ R42, R169, R42 ;  /* 0x0000002aa92a7221 */ /* 0x000fe20000010000 */
[----:B------:R-:W-:-:S03]  /*157a0*/  F2FP.F16.F32.PACK_AB R169, R35, R169 ;  /* 0x000000a923a9723e */ /* 0x000fc600000000ff */
[----:B------:R-:W-:Y:S01]  /*157b0*/  FADD.FTZ R42, R35, R42 ;  /* 0x0000002a232a7221 */ /* 0x000fe20000010000 */
[----:B0-----:R-:W-:-:S03]  /*157c0*/  F2FP.F16.F32.PACK_AB R167, R25, R86 ;  /* 0x0000005619a7723e */ /* 0x001fc600000000ff */
[----:B------:R-:W-:Y:S01]  /*157d0*/  FADD.FTZ R42, R171, R42 ;  /* 0x0000002aab2a7221 */ /* 0x000fe20000010000 */
[----:B------:R-:W-:-:S03]  /*157e0*/  F2FP.F16.F32.PACK_AB R171, R38, R171 ;  /* 0x000000ab26ab723e */ /* 0x000fc600000000ff */
[----:B------:R-:W-:-:S04]  /*157f0*/  FADD.FTZ R42, R38, R42 ;  /* 0x0000002a262a7221 */ /* 0x000fc80000010000 */
[----:B------:R-:W-:-:S04]  /*15800*/  FADD.FTZ R42, R10, R42 ;  /* 0x0000002a0a2a7221 */ /* 0x000fc80000010000 */
[----:B------:R-:W-:-:S04]  /*15810*/  FADD.FTZ R42, R11, R42 ;  /* 0x0000002a0b2a7221 */ /* 0x000fc80000010000 */
[----:B------:R-:W-:-:S04]  /*15820*/  FADD.FTZ R42, R4, R42 ;  /* 0x0000002a042a7221 */ /* 0x000fc80000010000 */
[----:B------:R-:W-:Y:S01]  /*15830*/  FADD.FTZ R42, R5, R42 ;  /* 0x0000002a052a7221 */ /* 0x000fe20000010000 */
[----:B------:R-:W-:Y:S01]  /*15840*/  FADD.FTZ R5, R41, R14 ;  /* 0x0000000e29057221 */ /* 0x000fe20000010000 */
[----:B------:R-:W-:Y:S02]  /*15850*/  MOV R14, R3 ;  /* 0x00000003000e7202 */ /* 0x000fe40000000f00 */
        /* <DEDUP_REMOVED lines=15> */
[----:B------:R-:W-:Y:S02]  /*15950*/  IMAD.MOV.U32 R13, RZ, RZ, R7 ;  /* 0x000000ffff0d7224 */ /* 0x000fe400078e0007 */
[----:B------:R-:W-:-:S04]  /*15960*/  FADD.FTZ R10, R78, R11 ;  /* 0x0000000b4e0a7221 */ /* 0x000fc80000010000 */
[----:B------:R-:W-:-:S04]  /*15970*/  FADD.FTZ R11, R79, R10 ;  /* 0x0000000a4f0b7221 */ /* 0x000fc80000010000 */
[----:B------:R-:W-:-:S04]  /*15980*/  FADD.FTZ R10, R82, R11 ;  /* 0x0000000b520a7221 */ /* 0x000fc80000010000 */
[----:B------:R-:W-:-:S04]  /*15990*/  FADD.FTZ R11, R83, R10 ;  /* 0x0000000a530b7221 */ /* 0x000fc80000010000 */
[----:B------:R-:W-:Y:S01]  /*159a0*/  FADD.FTZ R10, R86, R11 ;  /* 0x0000000b560a7221 */ /* 0x000fe20000010000 */
[----:B------:R-:W-:-:S03]  /*159b0*/  IMAD.MOV.U32 R11, RZ, RZ, R196 ;  /* 0x000000ffff0b7224 */ /* 0x000fc600078e00c4 */
[----:B------:R-:W-:Y:S01]  /*159c0*/  FADD.FTZ R4, R25, R10 ;  /* 0x0000000a19047221 */ /* 0x000fe20000010000 */
[----:B------:R-:W-:Y:S01]  /*159d0*/  IMAD.MOV.U32 R10, RZ, RZ, R194 ;  /* 0x000000ffff0a7224 */ /* 0x000fe200078e00c2 */
[----:B------:R-:W-:Y:S06]  /*159e0*/  @P2 BRA `(.L_x_606) ;  /* 0xffffffd800f02947 */ /* 0x000fec000383ffff */
.L_x_595:
[----:B------:R-:W-:Y:S05]  /*159f0*/  BSYNC B0 ;  /* 0x0000000000007941 */ /* 0x000fea0003800000 */
.L_x_594:
        /* <DEDUP_REMOVED lines=67> */
.L_x_607:
[----:B------:R-:W-:Y:S01]  /*15e30*/  IMAD R6, R194, 0x8, R2 ;  /* 0x00000008c2067824 */ /* 0x000fe200078e0202 */
[----:B------:R-:W-:-:S04]  /*15e40*/  SHF.L.U32 R9, R196, 0x1f, RZ ;  /* 0x0000001fc4097819 */ /* 0x000fc800000006ff */
[----:B------:R0:W1:Y:S01]  /*15e50*/  SYNCS.PHASECHK.TRANS64.TRYWAIT P2, [R6+URZ+0x34850], R9 ;  /* 0x03485009060075a7 */ /* 0x000062000804017f */
[----:B------:R-:W-:Y:S05]  /*15e60*/  @!P0 BRA `(.L_x_608) ;  /* 0x0000000000048947 */ /* 0x000fea0003800000 */
[----:B------:R-:W-:Y:S01]  /*15e70*/  BPT.TRAP 0x1 ;  /* 0x000000040000795c */ /* 0x000fe20000300000 */
.L_x_608:
[----:B------:R-:W-:Y:S01]  /*15e80*/  VIADD R2, R2, 0x400 ;  /* 0x0000040002027836 */ /* 0x000fe20000000000 */
[----:B------:R-:W-:Y:S04]  /*15e90*/  BSSY B0, `(.L_x_609) ;  /* 0x0000008000007945 */ /* 0x000fe80003800000 */
[----:B------:R-:W-:-:S04]  /*15ea0*/  SHF.R.U32.HI R2, RZ, 0x4, R2 ;  /* 0x00000004ff027819 */ /* 0x000fc80000011602 */
[----:B------:R-:W-:-:S04]  /*15eb0*/  LOP3.LUT R2, R2, 0x3fff, RZ, 0xc0, !PT ;  /* 0x00003fff02027812 */ /* 0x000fc800078ec0ff */
[----:B------:R-:W-:-:S05]  /*15ec0*/  LOP3.LUT R11, R2, 0x4000000, RZ, 0xfc, !PT ;  /* 0x04000000020b7812 */ /* 0x000fca00078efcff */
[----:B------:R-:W-:Y:S01]  /*15ed0*/  IMAD R2, R194, 0x800, R11 ;  /* 0x00000800c2027824 */ /* 0x000fe200078e020b */
[----:B-1----:R-:W-:Y:S06]  /*15ee0*/  @P2 BRA `(.L_x_610) ;  /* 0x0000000000082947 */ /* 0x002fec0003800000 */
[----:B------:R-:W1:Y:S02]  /*15ef0*/  SYNCS.PHASECHK.TRANS64.TRYWAIT P0, [R6+URZ+0x34850], R9 ;  /* 0x03485009060075a7 */ /* 0x000e64000800017f */
[----:B-1----:R-:W-:Y:S05]  /*15f00*/  @!P0 BRA `(.L_x_611) ;  /* 0x000000bc00888947 */ /* 0x002fea0003800000 */
.L_x_610:
[----:B------:R-:W-:Y:S05]  /*15f10*/  BSYNC B0 ;  /* 0x0000000000007941 */ /* 0x000fea0003800000 */
.L_x_609:
[----:B01----:R-:W-:Y:S01]  /*15f20*/  IMAD.MOV.U32 R9, RZ, RZ, 0x40000040 ;  /* 0x40000040ff097424 */ /* 0x003fe200078e00ff */
[----:B------:R-:W-:Y:S01]  /*15f30*/  MOV R8, R2 ;  /* 0x0000000200087202 */ /* 0x000fe20000000f00 */
[----:B------:R-:W-:Y:S01]  /*15f40*/  WARPGROUP.ARRIVE ;  /* 0x00000000000079c5 */ /* 0x000fe20000000000 */
[----:B------:R-:W-:Y:S01]  /*15f50*/  IADD3 R194, R194, 0x1, RZ ;  /* 0x00000001c2c27810 */ /* 0x000fe20007ffe0ff */
[----:B------:R-:W-:Y:S01]  /*15f60*/  IMAD.MOV.U32 R21, RZ, RZ, -0x800000 ;  /* 0xff800000ff157424 */ /* 0x000fe200078e00ff */
[----:B------:R-:W-:Y:S01]  /*15f70*/  R2UR UR6, R8 ;  /* 0x00000000080672ca */ /* 0x000fe200000e0000 */
[----:B------:R-:W-:Y:S01]  /*15f80*/  VIADD R8, R2, 0x80 ;  /* 0x0000008002087836 */ /* 0x000fe20000000000 */
[----:B------:R-:W-:Y:S01]  /*15f90*/  R2UR UR7, R9 ;  /* 0x00000000090772ca */ /* 0x000fe200000e0000 */
[----:B------:R-:W-:Y:S01]  /*15fa0*/  IMAD.MOV.U32 R9, RZ, RZ, 0x40000040 ;  /* 0x40000040ff097424 */ /* 0x000fe200078e00ff */
[----:B------:R-:W-:Y:S01]  /*15fb0*/  ISETP.NE.AND P2, PT, R194, 0x2, PT ;  /* 0x00000002c200780c */ /* 0x000fe20003f45270 */
[----:B------:R-:W-:-:S02]  /*15fc0*/  IMAD.MOV.U32 R20, RZ, RZ, -0x800000 ;  /* 0xff800000ff147424 */ /* 0x000fc400078e00ff */
[----:B------:R-:W-:Y:S01]  /*15fd0*/  VIADD R206, R206, 0x1 ;  /* 0x00000001cece7836 */ /* 0x000fe20000000000 */
[----:B------:R-:W-:-:S07]  /*15fe0*/  SEL R194, R194, RZ, P2 ;  /* 0x000000ffc2c27207 */ /* 0x000fce0001000000 */
[----:B------:R-:W-:Y:S01]  /*15ff0*/  HGMMA.64x128x16.F32 R24, R180, gdesc[UR4].tnspB, R24, gsb0 ;  /* 0x41e00004b4187df0 */ /* 0x000fe20008000818 */
[----:B------:R-:W-:Y:S02]  /*16000*/  R2UR UR6, R8 ;  /* 0x00000000080672ca */ /* 0x000fe400000e0000 */
[----:B------:R-:W-:Y:S01]  /*16010*/  R2UR UR7, R9 ;  /* 0x00000000090772ca */ /* 0x000fe200000e0000 */
[----:B------:R-:W-:Y:S01]  /*16020*/  IMAD.MOV.U32 R9, RZ, RZ, 0x40000040 ;  /* 0x40000040ff097424 */ /* 0x000fe200078e00ff */
[----:B------:R-:W-:Y:S01]  /*16030*/  IADD3 R8, R2, 0x100, RZ ;  /* 0x0000010002087810 */ /* 0x000fe20007ffe0ff */
[----:B------:R-:W-:Y:S02]  /*16040*/  WARPGROUP.DEPBAR.LE gsb0, 0x0 ;  /* 0x00008000000079c5 */ /* 0x000fe40000010000 */
[----:B------:R-:W-:-:S08]  /*16050*/  WARPGROUP.ARRIVE ;  /* 0x00000000000079c5 */ /* 0x000fd00000000000 */
        /* <DEDUP_REMOVED lines=33> */
[----:B------:R-:W0:Y:S02]  /*16270*/  SHFL.BFLY PT, R2, R5, 0x2, 0x1f ;  /* 0x0c401f0005027f89 */ /* 0x000e2400000e0000 */
[----:B0-----:R-:W-:Y:S01]  /*16280*/  FADD.FTZ R2, R2, R5 ;  /* 0x0000000502027221 */ /* 0x001fe20000010000 */
[----:B------:R-:W-:Y:S02]  /*16290*/  WARPGROUP.DEPBAR.LE gsb0, 0x0 ;  /* 0x00008000000079c5 */ /* 0x000fe40000010000 */
[----:B------:R-:W-:-:S06]  /*162a0*/  WARPGROUP.ARRIVE ;  /* 0x00000000000079c5 */ /* 0x000fcc0000000000 */
[----:B------:R-:W-:Y:S01]  /*162b0*/  HGMMA.64x128x16.F32 R24, R160, gdesc[UR4].tnspB, R24, gsb0 ;  /* 0x41e00004a0187df0 */ /* 0x000fe20008000818 */
[----:B------:R-:W-:Y:S02]  /*162c0*/  R2UR UR6, R8 ;  /* 0x00000000080672ca */ /* 0x000fe400000e0000 */
[----:B------:R-:W-:Y:S02]  /*162d0*/  R2UR UR7, R9 ;  /* 0x00000000090772ca */ /* 0x000fe400000e0000 */
[----:B------:R-:W0:Y:S02]  /*162e0*/  SHFL.BFLY PT, R9, R4, 0x2, 0x1f ;  /* 0x0c401f0004097f89 */ /* 0x000e2400000e0000 */
[----:B0-----:R-:W-:Y:S01]  /*162f0*/  FADD.FTZ R8, R9, R4 ;  /* 0x0000000409087221 */ /* 0x001fe20000010000 */
[----:B------:R-:W-:Y:S01]  /*16300*/  IMAD.MOV.U32 R4, RZ, RZ, RZ ;  /* 0x000000ffff047224 */ /* 0x000fe200078e00ff */
[----:B------:R-:W0:Y:S04]  /*16310*/  SHFL.BFLY PT, R9, R2, 0x1, 0x1f ;  /* 0x0c201f0002097f89 */ /* 0x000e2800000e0000 */
[----:B------:R-:W1:Y:S01]  /*16320*/  SHFL.BFLY PT, R11, R8, 0x1, 0x1f ;  /* 0x0c201f00080b7f89 */ /* 0x000e6200000e0000 */
[----:B0-----:R-:W-:Y:S01]  /*16330*/  FADD.FTZ R10, R2, R9 ;  /* 0x00000009020a7221 */ /* 0x001fe20000010000 */
[----:B------:R-:W-:Y:S01]  /*16340*/  MOV R2, RZ ;  /* 0x000000ff00027202 */ /* 0x000fe20000000f00 */
[----:B-1----:R-:W-:-:S03]  /*16350*/  FADD.FTZ R12, R8, R11 ;  /* 0x0000000b080c7221 */ /* 0x002fc60000010000 */
[----:B------:R-:W-:Y:S01]  /*16360*/  FSETP.NE.FTZ.AND P0, PT, R10, RZ, PT ;  /* 0x000000ff0a00720b */ /* 0x000fe20003f15000 */
[----:B------:R-:W-:Y:S01]  /*16370*/  @!P1 VIADD R8, R6, 0x34860 ;  /* 0x0003486006089836 */ /* 0x000fe20000000000 */
[----:B------:R-:W-:Y:S02]  /*16380*/  SEL R11, RZ, 0x1, P2 ;  /* 0x00000001ff0b7807 */ /* 0x000fe40001000000 */
[----:B------:R-:W-:Y:S02]  /*16390*/  FSETP.NE.FTZ.AND P3, PT, R12, RZ, PT ;  /* 0x000000ff0c00720b */ /* 0x000fe40003f75000 */
[----:B------:R-:W-:Y:S02]  /*163a0*/  @!P1 PRMT R8, RZ, 0x654, R8 ;  /* 0x00000654ff089816 */ /* 0x000fe40000000008 */
[----:B------:R-:W-:-:S05]  /*163b0*/  LOP3.LUT R196, R196, R11, RZ, 0x3c, !PT ;  /* 0x0000000bc4c47212 */ /* 0x000fca00078e3cff */
[----:B------:R-:W0:Y:S01]  /*163c0*/  @P0 MUFU.LG2 R5, R10 ;  /* 0x0000000a00050308 */ /* 0x000e220000000c00 */
[----:B------:R-:W-:-:S03]  /*163d0*/  @P0 FMUL.FTZ R6, R0, 0.69314718246459960938 ;  /* 0x3f31721800060820 */ /* 0x000fc60000410000 */
[----:B------:R-:W-:-:S04]  /*163e0*/  @P3 FMUL.FTZ R11, R0, 0.69314718246459960938 ;  /* 0x3f317218000b3820 */ /* 0x000fc80000410000 */
        /* <DEDUP_REMOVED lines=77> */
.L_x_537:
[----:B------:R-:W1:Y:S08]  /*168c0*/  S2UR UR5, SR_CgaCtaId ;  /* 0x00000000000579c3 */ /* 0x000e700000008800 */
[----:B------:R-:W-:Y:S06]  /*168d0*/  BAR.SYNC.DEFER_BLOCKING 0x5, 0x180 ;  /* 0x0146000000007b1d */ /* 0x000fec0000010000 */
[----:B------:R-:W-:Y:S01]  /*168e0*/  UMOV UR4, 0x400 ;  /* 0x0000040000047882 */ /* 0x000fe20000000000 */
[----:B------:R-:W-:Y:S01]  /*168f0*/  BSSY B0, `(.L_x_612) ;  /* 0x00002dc000007945 */ /* 0x000fe20003800000 */
[----:B-1----:R-:W-:-:S06]  /*16900*/  ULEA UR4, UR5, UR4, 0x18 ;  /* 0x0000000405047291 */ /* 0x002fcc000f8ec03f */
[----:B------:R-:W-:-:S05]  /*16910*/  IMAD.U32 R2, RZ, RZ, UR4 ;  /* 0x00000004ff027e24 */ /* 0x000fca000f8e00ff */
[----:B------:R1:W2:Y:S01]  /*16920*/  LDS.128 R144, [R2+0x348d0] ;  /* 0x0348d00002907984 */ /* 0x0002a20000000c00 */
[----:B------:R-:W-:Y:S06]  /*16930*/  BAR.ARV 0x4, 0x180 ;  /* 0x0106000000007b1d */ /* 0x000fec0000002000 */
[----:B------:R-:W-:Y:S05]  /*16940*/  @P0 BRA `(.L_x_613) ;  /* 0x00000020006c0947 */ /* 0x000fea0003800000 */
[----:B------:R-:W3:Y:S01]  /*16950*/  LDL R0, [R1+0x84] ;  /* 0x0000840001007983 */ /* 0x000ee20000100800 */
[----:B------:R-:W4:Y:S01]  /*16960*/  S2R R3, SR_SWINHI ;  /* 0x0000000000037919 */ /* 0x000f220000002f00 */
[----:B------:R-:W-:Y:S01]  /*16970*/  F2FP.F16.F32.PACK_AB R30, R69, R68 ;  /* 0x00000044451e723e */ /* 0x000fe200000000ff */
[----:B------:R-:W-:Y:S01]  /*16980*/  ULDC.64 UR6, c[0x0][0xc00] ;  /* 0x0003000000067ab9 */ /* 0x000fe20000000a00 */
[----:B------:R-:W-:Y:S01]  /*16990*/  F2FP.F16.F32.PACK_AB R32, R73, R72 ;  /* 0x000000484920723e */ /* 0x000fe200000000ff */
[----:B------:R-:W2:Y:S01]  /*169a0*/  LDL R104, [R1+0x80] ;  /* 0x0000800001687983 */ /* 0x000ea20000100800 */
[----:B------:R-:W-:Y:S01]  /*169b0*/  ULDC.64 UR4, c[0x0][0xc08] ;  /* 0x0003020000047ab9 */ /* 0x000fe20000000a00 */
[----:B------:R-:W-:Y:S02]  /*169c0*/  MOV R100, R2 ;  /* 0x0000000200647202 */ /* 0x000fe40000000f00 */
[----:B----4-:R-:W-:Y:S01]  /*169d0*/  MOV R101, R3 ;  /* 0x0000000300657202 */ /* 0x010fe20000000f00 */
[----:B------:R-:W-:Y:S02]  /*169e0*/  BAR.SYNC.DEFER_BLOCKING 0x1, 0x100 ;  /* 0x0044000000007b1d */ /* 0x000fe40000010000 */
[----:B---3--:R-:W-:-:S03]  /*169f0*/  IMAD.WIDE R8, R0, 0x2, R100 ;  /* 0x0000000200087825 */ /* 0x008fc600078e0264 */
[C---:B------:R-:W-:Y:S02]  /*16a00*/  LOP3.LUT R3, R8.reuse, 0x380, RZ, 0xc0, !PT ;  /* 0x0000038008037812 */ /* 0x040fe400078ec0ff */
[C---:B------:R-:W-:Y:S02]  /*16a10*/  IADD3 R11, P6, R8.reuse, 0x20, RZ ;  /* 0x00000020080b7810 */ /* 0x040fe40007fde0ff */
[----:B------:R-:W-:Y:S02]  /*16a20*/  SHF.R.U64 R3, R3, 0x3, RZ ;  /* 0x0000000303037819 */ /* 0x000fe400000012ff */
[C---:B0-----:R-:W-:Y:S02]  /*16a30*/  IADD3 R6, P5, R8.reuse, 0x40, RZ ;  /* 0x0000004008067810 */ /* 0x041fe40007fbe0ff */
[C---:B------:R-:W-:Y:S02]  /*16a40*/  IADD3 R31, P4, R8.reuse, 0x60, RZ ;  /* 0x00000060081f7810 */ /* 0x040fe40007f9e0ff */
[----:B------:R-:W-:-:S02]  /*16a50*/  IADD3 R33, P3, R8, 0x4000, RZ ;  /* 0x0000400008217810 */ /* 0x000fc40007f7e0ff */
[C---:B------:R-:W-:Y:S02]  /*16a60*/  IADD3 R35, P2, R8.reuse, 0x4020, RZ ;  /* 0x0000402008237810 */ /* 0x040fe40007f5e0ff */
[C---:B------:R-:W-:Y:S02]  /*16a70*/  IADD3 R103, P1, R8.reuse, 0x4040, RZ ;  /* 0x0000404008677810 */ /* 0x040fe40007f3e0ff */
[----:B------:R-:W-:Y:S02]  /*16a80*/  IADD3 R105, P0, R8, 0x4060, RZ ;  /* 0x0000406008697810 */ /* 0x000fe40007f1e0ff */
[----:B------:R-:W-:Y:S02]  /*16a90*/  LOP3.LUT R0, R11, 0x380, RZ, 0xc0, !PT ;  /* 0x000003800b007812 */ /* 0x000fe400078ec0ff */
[----:B------:R-:W-:Y:S02]  /*16aa0*/  LOP3.LUT R8, R3, R8, RZ, 0x3c, !PT ;  /* 0x0000000803087212 */ /* 0x000fe400078e3cff */
[----:B------:R-:W-:-:S02]  /*16ab0*/  LOP3.LUT R3, R6, 0x380, RZ, 0xc0, !PT ;  /* 0x0000038006037812 */ /* 0x000fc400078ec0ff */
[----:B------:R-:W-:Y:S02]  /*16ac0*/  LOP3.LUT R10, R31, 0x380, RZ, 0xc0, !PT ;  /* 0x000003801f0a7812 */ /* 0x000fe400078ec0ff */
[----:B------:R-:W-:Y:S02]  /*16ad0*/  SHF.R.U64 R0, R0, 0x3, RZ ;  /* 0x0000000300007819 */ /* 0x000fe400000012ff */
[----:B------:R-:W-:Y:S02]  /*16ae0*/  LOP3.LUT R14, R33, 0x380, RZ, 0xc0, !PT ;  /* 0x00000380210e7812 */ /* 0x000fe400078ec0ff */
[----:B------:R-:W-:Y:S02]  /*16af0*/  SHF.R.U64 R3, R3, 0x3, RZ ;  /* 0x0000000303037819 */ /* 0x000fe400000012ff */
[----:B------:R-:W-:Y:S02]  /*16b00*/  SHF.R.U64 R10, R10, 0x3, RZ ;  /* 0x000000030a0a7819 */ /* 0x000fe400000012ff */
[----:B------:R-:W-:-:S02]  /*16b10*/  LOP3.LUT R4, R0, R11, RZ, 0x3c, !PT ;  /* 0x0000000b00047212 */ /* 0x000fc400078e3cff */
[----:B------:R-:W-:Y:S01]  /*16b20*/  LOP3.LUT R0, R35, 0x380, RZ, 0xc0, !PT ;  /* 0x0000038023007812 */ /* 0x000fe200078ec0ff */
[--C-:B------:R-:W-:Y:S01]  /*16b30*/  IMAD.X R7, RZ, RZ, R9.reuse, P5 ;  /* 0x000000ffff077224 */ /* 0x100fe200028e0609 */
[----:B------:R-:W-:Y:S01]  /*16b40*/  SHF.R.U64 R14, R14, 0x3, RZ ;  /* 0x000000030e0e7819 */ /* 0x000fe200000012ff */
[--C-:B------:R-:W-:Y:S01]  /*16b50*/  IMAD.X R13, RZ, RZ, R9.reuse, P4 ;  /* 0x000000ffff0d7224 */ /* 0x100fe200020e0609 */
[----:B------:R-:W-:Y:S01]  /*16b60*/  LOP3.LUT R6, R3, R6, RZ, 0x3c, !PT ;  /* 0x0000000603067212 */ /* 0x000fe200078e3cff */
[--C-:B------:R-:W-:Y:S01]  /*16b70*/  IMAD.X R15, RZ, RZ, R9.reuse, P3 ;  /* 0x000000ffff0f7224 */ /* 0x100fe200018e0609 */
[----:B------:R-:W-:Y:S01]  /*16b80*/  LOP3.LUT R26, R103, 0x380, RZ, 0xc0, !PT ;  /* 0x00000380671a7812 */ /* 0x000fe200078ec0ff */
[--C-:B------:R-:W-:Y:S01]  /*16b90*/  IMAD.X R27, RZ, RZ, R9.reuse, P1 ;  /* 0x000000ffff1b7224 */ /* 0x100fe200008e0609 */
[-C--:B------:R-:W-:Y:S01]  /*16ba0*/  IADD3.X R5, RZ, R9.reuse, RZ, P6, !PT ;  /* 0x00000009ff057210 */ /* 0x080fe200037fe4ff */
[----:B------:R-:W-:Y:S01]  /*16bb0*/  IMAD.X R29, RZ, RZ, R9, P0 ;  /* 0x000000ffff1d7224 */ /* 0x000fe200000e0609 */
[----:B------:R-:W-:-:S02]  /*16bc0*/  IADD3.X R25, RZ, R9, RZ, P2, !PT ;  /* 0x00000009ff197210 */ /* 0x000fc400017fe4ff */
[----:B------:R-:W-:Y:S02]  /*16bd0*/  LOP3.LUT R12, R10, R31, RZ, 0x3c, !PT ;  /* 0x0000001f0a0c7212 */ /* 0x000fe400078e3cff */
[----:B------:R-:W-:Y:S02]  /*16be0*/  MOV R3, R8 ;  /* 0x0000000800037202 */ /* 0x000fe40000000f00 */
[----:B------:R-:W-:Y:S02]  /*16bf0*/  LOP3.LUT R28, R105, 0x380, RZ, 0xc0, !PT ;  /* 0x00000380691c7812 */ /* 0x000fe400078ec0ff */
[----:B------:R-:W-:Y:S02]  /*16c00*/  F2FP.F16.F32.PACK_AB R8, R89, R88 ;  /* 0x000000585908723e */ /* 0x000fe400000000ff */
[----:B------:R-:W-:Y:S02]  /*16c10*/  F2FP.F16.F32.PACK_AB R9, R95, R94 ;  /* 0x0000005e5f09723e */ /* 0x000fe400000000ff */
[----:B------:R-:W-:-:S02]  /*16c20*/  F2FP.F16.F32.PACK_AB R10, R91, R90 ;  /* 0x0000005a5b0a723e */ /* 0x000fc400000000ff */
[----:B------:R-:W-:Y:S02]  /*16c30*/  F2FP.F16.F32.PACK_AB R11, R97, R96 ;  /* 0x00000060610b723e */ /* 0x000fe400000000ff */
[----:B------:R-:W-:Y:S02]  /*16c40*/  SHF.R.U64 R0, R0, 0x3, RZ ;  /* 0x0000000300007819 */ /* 0x000fe400000012ff */
[----:B------:R-:W-:Y:S02]  /*16c50*/  LOP3.LUT R14, R14, R33, RZ, 0x3c, !PT ;  /* 0x000000210e0e7212 */ /* 0x000fe400078e3cff */
[----:B------:R-:W-:Y:S02]  /*16c60*/  SHF.R.U64 R26, R26, 0x3, RZ ;  /* 0x000000031a1a7819 */ /* 0x000fe400000012ff */
[----:B------:R-:W-:Y:S01]  /*16c70*/  SHF.R.U64 R28, R28, 0x3, RZ ;  /* 0x000000031c1c7819 */ /* 0x000fe200000012ff */
[----:B------:R0:W-:Y:S01]  /*16c80*/  STSM.16.M88.4 [R3], R8 ;  /* 0x0000000803007844 */ /* 0x0001e20000000200 */
[----:B------:R-:W-:-:S02]  /*16c90*/  MOV R33, R4 ;  /* 0x0000000400217202 */ /* 0x000fc40000000f00 */
[----:B------:R-:W-:Y:S02]  /*16ca0*/  MOV R34, R6 ;  /* 0x0000000600227202 */ /* 0x000fe40000000f00 */
[----:B------:R-:W-:Y:S02]  /*16cb0*/  LOP3.LUT R24, R0, R35, RZ, 0x3c, !PT ;  /* 0x0000002300187212 */ /* 0x000fe400078e3cff */
[----:B------:R-:W-:Y:S02]  /*16cc0*/  F2FP.F16.F32.PACK_AB R4, R93, R92 ;  /* 0x0000005c5d04723e */ /* 0x000fe400000000ff */
[----:B------:R-:W-:Y:S02]  /*16cd0*/  F2FP.F16.F32.PACK_AB R5, R99, R98 ;  /* 0x000000626305723e */ /* 0x000fe400000000ff */
[----:B------:R-:W-:Y:S02]  /*16ce0*/  F2FP.F16.F32.PACK_AB R6, R37, R36 ;  /* 0x000000242506723e */ /* 0x000fe400000000ff */
[----:B------:R-:W-:-:S02]  /*16cf0*/  F2FP.F16.F32.PACK_AB R7, R39, R38 ;  /* 0x000000262707723e */ /* 0x000fc400000000ff */
[----:B------:R-:W-:Y:S02]  /*16d00*/  LOP3.LUT R26, R26, R103, RZ, 0x3c, !PT ;  /* 0x000000671a1a7212 */ /* 0x000fe400078e3cff */
[----:B------:R-:W-:Y:S02]  /*16d10*/  MOV R35, R12 ;  /* 0x0000000c00237202 */ /* 0x000fe40000000f00 */
[----:B------:R-:W-:Y:S02]  /*16d20*/  MOV R0, R14 ;  /* 0x0000000e00007202 */ /* 0x000fe40000000f00 */
[----:B0-----:R-:W-:Y:S02]  /*16d30*/  F2FP.F16.F32.PACK_AB R8, R41, R40 ;  /* 0x000000282908723e */ /* 0x001fe400000000ff */
[----:B------:R-:W-:Y:S02]  /*16d40*/  F2FP.F16.F32.PACK_AB R9, R43, R42 ;  /* 0x0000002a2b09723e */ /* 0x000fe400000000ff */
[----:B------:R-:W-:-:S02]  /*16d50*/  F2FP.F16.F32.PACK_AB R10, R45, R44 ;  /* 0x0000002c2d0a723e */ /* 0x000fc400000000ff */
[----:B------:R-:W-:Y:S02]  /*16d60*/  F2FP.F16.F32.PACK_AB R11, R47, R46 ;  /* 0x0000002e2f0b723e */ /* 0x000fe400000000ff */
[----:B------:R-:W-:Y:S02]  /*16d70*/  LOP3.LUT R28, R28, R105, RZ, 0x3c, !PT ;  /* 0x000000691c1c7212 */ /* 0x000fe400078e3cff */
[----:B------:R-:W-:Y:S02]  /*16d80*/  F2FP.F16.F32.PACK_AB R12, R49, R48 ;  /* 0x00000030310c723e */ /* 0x000fe400000000ff */
[----:B------:R-:W-:Y:S02]  /*16d90*/  F2FP.F16.F32.PACK_AB R13, R51, R50 ;  /* 0x00000032330d723e */ /* 0x000fe400000000ff */
[----:B------:R-:W-:Y:S02]  /*16da0*/  F2FP.F16.F32.PACK_AB R14, R53, R52 ;  /* 0x00000034350e723e */ /* 0x000fe400000000ff */
[----:B------:R-:W-:Y:S01]  /*16db0*/  F2FP.F16.F32.PACK_AB R15, R55, R54 ;  /* 0x00000036370f723e */ /* 0x000fe200000000ff */
[----:B------:R0:W-:Y:S01]  /*16dc0*/  STSM.16.M88.4 [R33], R4 ;  /* 0x0000000421007844 */ /* 0x0001e20000000200 */
[----:B------:R-:W-:-:S02]  /*16dd0*/  MOV R102, R24 ;  /* 0x0000001800667202 */ /* 0x000fc40000000f00 */
[----:B------:R-:W-:Y:S01]  /*16de0*/  MOV R103, R26 ;  /* 0x0000001a00677202 */ /* 0x000fe20000000f00 */
[----:B------:R3:W-:Y:S01]  /*16df0*/  STSM.16.M88.4 [R34], R8 ;  /* 0x0000000822007844 */ /* 0x0007e20000000200 */
[----:B------:R-:W-:Y:S02]  /*16e00*/  F2FP.F16.F32.PACK_AB R24, R57, R56 ;  /* 0x000000383918723e */ /* 0x000fe400000000ff */
[----:B------:R-:W-:Y:S01]  /*16e10*/  F2FP.F16.F32.PACK_AB R25, R59, R58 ;  /* 0x0000003a3b19723e */ /* 0x000fe200000000ff */
[----:B------:R4:W-:Y:S01]  /*16e20*/  STSM.16.M88.4 [R35], R12 ;  /* 0x0000000c23007844 */ /* 0x0009e20000000200 */
[----:B------:R-:W-:Y:S02]  /*16e30*/  F2FP.F16.F32.PACK_AB R26, R61, R60 ;  /* 0x0000003c3d1a723e */ /* 0x000fe400000000ff */
[----:B------:R-:W-:Y:S02]  /*16e40*/  F2FP.F16.F32.PACK_AB R27, R63, R62 ;  /* 0x0000003e3f1b723e */ /* 0x000fe400000000ff */
[----:B------:R-:W-:-:S02]  /*16e50*/  MOV R3, R28 ;  /* 0x0000001c00037202 */ /* 0x000fc40000000f00 */
[----:B------:R-:W-:Y:S02]  /*16e60*/  F2FP.F16.F32.PACK_AB R28, R65, R64 ;  /* 0x00000040411c723e */ /* 0x000fe400000000ff */
[----:B------:R-:W-:Y:S02]  /*16e70*/  F2FP.F16.F32.PACK_AB R29, R67, R66 ;  /* 0x00000042431d723e */ /* 0x000fe400000000ff */
[----:B------:R-:W-:Y:S02]  /*16e80*/  F2FP.F16.F32.PACK_AB R31, R71, R70 ;  /* 0x00000046471f723e */ /* 0x000fe400000000ff */
[----:B0-----:R-:W-:Y:S02]  /*16e90*/  F2FP.F16.F32.PACK_AB R33, R75, R74 ;  /* 0x0000004a4b21723e */ /* 0x001fe400000000ff */
[----:B---3--:R-:W-:Y:S01]  /*16ea0*/  F2FP.F16.F32.PACK_AB R34, R77, R76 ;  /* 0x0000004c4d22723e */ /* 0x008fe200000000ff */
[----:B----4-:R-:W0:Y:S01]  /*16eb0*/  LDC.64 R14, c[0x0][0xba8] ;  /* 0x0002ea00ff0e7b82 */ /* 0x010e220000000a00 */
[----:B------:R-:W-:-:S02]  /*16ec0*/  F2FP.F16.F32.PACK_AB R35, R79, R78 ;  /* 0x0000004e4f23723e */ /* 0x000fc400000000ff */
[----:B------:R-:W-:Y:S02]  /*16ed0*/  F2FP.F16.F32.PACK_AB R4, R81, R80 ;  /* 0x000000505104723e */ /* 0x000fe400000000ff */
[----:B------:R-:W-:Y:S02]  /*16ee0*/  F2FP.F16.F32.PACK_AB R5, R83, R82 ;  /* 0x000000525305723e */ /* 0x000fe400000000ff */
[----:B------:R-:W-:Y:S02]  /*16ef0*/  F2FP.F16.F32.PACK_AB R6, R85, R84 ;  /* 0x000000545506723e */ /* 0x000fe400000000ff */
[----:B------:R-:W-:Y:S01]  /*16f00*/  F2FP.F16.F32.PACK_AB R7, R87, R86 ;  /* 0x000000565707723e */ /* 0x000fe200000000ff */
[----:B------:R3:W-:Y:S04]  /*16f10*/  STSM.16.M88.4 [R0], R24 ;  /* 0x0000001800007844 */ /* 0x0007e80000000200 */
[----:B------:R-:W-:Y:S04]  /*16f20*/  STSM.16.M88.4 [R102], R28 ;  /* 0x0000001c66007844 */ /* 0x000fe80000000200 */
[----:B------:R-:W-:Y:S04]  /*16f30*/  STSM.16.M88.4 [R103], R32 ;  /* 0x0000002067007844 */ /* 0x000fe80000000200 */
[----:B------:R4:W-:Y:S01]  /*16f40*/  STSM.16.M88.4 [R3], R4 ;  /* 0x0000000403007844 */ /* 0x0009e20000000200 */
[----:B------:R-:W-:Y:S01]  /*16f50*/  BAR.SYNC.DEFER_BLOCKING 0x1, 0x100 ;  /* 0x0044000000007b1d */ /* 0x000fe20000010000 */
[----:B------:R-:W-:-:S04]  /*16f60*/  ISETP.NE.U32.AND P0, PT, RZ, UR6, PT ;  /* 0x00000006ff007c0c */ /* 0x000fc8000bf05070 */
[----:B------:R-:W-:Y:S02]  /*16f70*/  ISETP.NE.AND.EX P0, PT, RZ, UR7, PT, P0 ;  /* 0x00000007ff007c0c */ /* 0x000fe4000bf05300 */
[----:B------:R-:W-:Y:S01]  /*16f80*/  IADD3 R8, P1, R204, UR6, RZ ;  /* 0x00000006cc087c10 */ /* 0x000fe2000ff3e0ff */
[----:B---3--:R-:W-:-:S03]  /*16f90*/  IMAD.MOV.U32 R0, RZ, RZ, RZ ;  /* 0x000000ffff007224 */ /* 0x008fc600078e00ff */
[----:B------:R-:W-:Y:S01]  /*16fa0*/  IADD3.X R9, R205, UR7, RZ, P1, !PT ;  /* 0x00000007cd097c10 */ /* 0x000fe20008ffe4ff */
[----:B------:R-:W-:Y:S01]  /*16fb0*/  IMAD.MOV.U32 R26, RZ, RZ, 0x9b8 ;  /* 0x000009b8ff1a7424 */ /* 0x000fe200078e00ff */
[----:B----4-:R-:W3:Y:S05]  /*16fc0*/  LDC R3, c[0x0][0xbe8] ;  /* 0x0002fa00ff037b82 */ /* 0x010eea0000000800 */
[----:B------:R-:W4:Y:S01]  /*16fd0*/  @P0 LDG.E R0, desc[UR56][R8.64] ;  /* 0x0000003808000981 */ /* 0x000f22000c1e1900 */
[----:B------:R-:W-:-:S04]  /*16fe0*/  ISETP.NE.U32.AND P1, PT, RZ, UR4, PT ;  /* 0x00000004ff007c0c */ /* 0x000fc8000bf25070 */
[----:B------:R-:W-:-:S13]  /*16ff0*/  ISETP.NE.AND.EX P1, PT, RZ, UR5, PT, P1 ;  /* 0x00000005ff007c0c */ /* 0x000fda000bf25310 */
[----:B------:R-:W-:Y:S01]  /*17000*/  @P1 IADD3 R204, P2, R204, UR4, RZ ;  /* 0x00000004cccc1c10 */ /* 0x000fe2000ff5e0ff */
[----:B------:R-:W-:Y:S02]  /*17010*/  ULDC UR4, c[0x0][0xa88] ;  /* 0x0002a20000047ab9 */ /* 0x000fe40000000800 */
[----:B------:R-:W-:Y:S01]  /*17020*/  MOV R102, UR4 ;  /* 0x0000000400667c02 */ /* 0x000fe20008000f00 */
[----:B------:R-:W-:Y:S01]  /*17030*/  ULDC UR4, c[0x0][0xad4] ;  /* 0x0002b50000047ab9 */ /* 0x000fe20000000800 */
[----:B------:R-:W-:-:S05]  /*17040*/  @P1 IADD3.X R205, R205, UR5, RZ, P2, !PT ;  /* 0x00000005cdcd1c10 */ /* 0x000fca00097fe4ff */
[----:B------:R0:W5:Y:S01]  /*17050*/  @P1 LDG.E R102, desc[UR56][R204.64] ;  /* 0x00000038cc661981 */ /* 0x000162000c1e1900 */
[----:B------:R-:W-:-:S04]  /*17060*/  ISETP.NE.AND P2, PT, R202, RZ, PT ;  /* 0x000000ffca00720c */ /* 0x000fc80003f45270 */
[----:B------:R-:W-:-:S04]  /*17070*/  SEL R202, R202, UR4, P2 ;  /* 0x00000004caca7c07 */ /* 0x000fc80009000000 */
[----:B------:R-:W-:-:S04]  /*17080*/  ISETP.GT.AND P3, PT, R202, 0x1, PT ;  /* 0x00000001ca00780c */ /* 0x000fc80003f64270 */
[----:B------:R-:W-:-:S04]  /*17090*/  SEL R26, R26, 0x978, P3 ;  /* 0x000009781a1a7807 */ /* 0x000fc80001800000 */
[----:B------:R-:W1:Y:S08]  /*170a0*/  LDC.64 R6, c[0x0][R26+0x220] ;  /* 0x000088001a067b82 */ /* 0x000e700000000a00 */
[----:B------:R-:W2:Y:S01]  /*170b0*/  LDC.64 R10, c[0x0][R26+0x218] ;  /* 0x000086001a0a7b82 */ /* 0x000ea20000000a00 */
[----:B---3--:R-:W-:-:S07]  /*170c0*/  ISETP.NE.AND P4, PT, R3, 0x1, PT ;  /* 0x000000010300780c */ /* 0x008fce0003f85270 */
[----:B------:R-:W3:Y:S01]  /*170d0*/  LDC.64 R12, c[0x0][R26+0x228] ;  /* 0x00008a001a0c7b82 */ /* 0x000ee20000000a00 */
[----:B------:R-:W-:-:S07]  /*170e0*/  ISETP.NE.U32.AND P2, PT, RZ, UR6, PT ;  /* 0x00000006ff007c0c */ /* 0x000fce000bf45070 */
[----:B------:R-:W4:Y:S01]  /*170f0*/  LDC.64 R4, c[0x0][R26+0x210] ;  /* 0x000084001a047b82 */ /* 0x000f220000000a00 */
[----:B------:R-:W-:-:S07]  /*17100*/  ISETP.NE.AND.EX P2, PT, RZ, UR7, PT, P2 ;  /* 0x00000007ff007c0c */ /* 0x000fce000bf45320 */
[----:B------:R-:W4:Y:S01]  /*17110*/  @P4 LDC R29, c[0x0][0xbec] ;  /* 0x0002fb00ff1d4b82 */ /* 0x000f220000000800 */
[----:B------:R-:W-:-:S07]  /*17120*/  SEL R203, R203, RZ, !P2 ;  /* 0x000000ffcbcb7207 */ /* 0x000fce0005000000 */
[----:B------:R-:W4:Y:S01]  /*17130*/  @P4 LDC R31, c[0x0][0xbf0] ;  /* 0x0002fc00ff1f4b82 */ /* 0x000f220000000800 */
[----:B------:R-:W-:Y:S01]  /*17140*/  SEL R225, R225, RZ, !P2 ;  /* 0x000000ffe1e17207 */ /* 0x000fe20005000000 */
[----:B-1----:R-:W-:-:S06]  /*17150*/  IMAD R7, R7, R203, RZ ;  /* 0x000000cb07077224 */ /* 0x002fcc00078e02ff */
[----:B0-----:R-:W0:Y:S01]  /*17160*/  @!P3 LDC R14, c[0x0][0xb50] ;  /* 0x0002d400ff0ebb82 */ /* 0x001e220000000800 */
[C---:B------:R-:W-:Y:S02]  /*17170*/  IMAD R225, R6.reuse, R225, R7 ;  /* 0x000000e106e17224 */ /* 0x040fe400078e0207 */
[----:B------:R-:W-:-:S05]  /*17180*/  IMAD.WIDE.U32 R6, R6, R203, RZ ;  /* 0x000000cb06067225 */ /* 0x000fca00078e00ff */
[----:B------:R-:W1:Y:S01]  /*17190*/  @!P3 LDC R15, c[0x0][0xb54] ;  /* 0x0002d500ff0fbb82 */ /* 0x000e620000000800 */
[-C--:B--2---:R-:W-:Y:S02]  /*171a0*/  IMAD R27, R11, R199.reuse, RZ ;  /* 0x000000c70b1b7224 */ /* 0x084fe400078e02ff */
[----:B------:R-:W-:-:S04]  /*171b0*/  IMAD.WIDE.U32 R10, R10, R199, RZ ;  /* 0x000000c70a0a7225 */ /* 0x000fc800078e00ff */
[----:B------:R-:W-:Y:S01]  /*171c0*/  IMAD R24, R208, 0x80, R104 ;  /* 0x00000080d0187824 */ /* 0x000fe200078e0268 */
[----:B------:R-:W-:Y:S01]  /*171d0*/  SEL R25, R210, RZ, P3 ;  /* 0x000000ffd2197207 */ /* 0x000fe20001800000 */
[----:B------:R-:W-:Y:S01]  /*171e0*/  IMAD.IADD R28, R11, 0x1, R27 ;  /* 0x000000010b1c7824 */ /* 0x000fe200078e021b */
[----:B------:R-:W-:Y:S01]  /*171f0*/  IADD3 R11, R7, R225, RZ ;  /* 0x000000e1070b7210 */ /* 0x000fe20007ffe0ff */
[----:B------:R-:W-:Y:S02]  /*17200*/  IMAD.MOV.U32 R7, RZ, RZ, R24 ;  /* 0x000000ffff077224 */ /* 0x000fe400078e0018 */
[-C--:B---3--:R-:W-:Y:S02]  /*17210*/  IMAD R27, R13, R25.reuse, RZ ;  /* 0x000000190d1b7224 */ /* 0x088fe400078e02ff */
[----:B------:R-:W-:-:S04]  /*17220*/  IMAD.WIDE.U32 R12, R12, R25, RZ ;  /* 0x000000190c0c7225 */ /* 0x000fc800078e00ff */
[----:B------:R-:W-:Y:S01]  /*17230*/  IMAD.IADD R27, R13, 0x1, R27 ;  /* 0x000000010d1b7824 */ /* 0x000fe200078e021b */
[--C-:B----4-:R-:W-:Y:S01]  /*17240*/  IADD3 R10, P2, P5, R6, R10, R0.reuse ;  /* 0x0000000a060a7210 */ /* 0x110fe20007d5e000 */
[----:B------:R-:W-:Y:S01]  /*17250*/  @P4 IMAD.HI.U32 R6, R24, R29, RZ ;  /* 0x0000001d18064227 */ /* 0x000fe200078e00ff */
[----:B------:R-:W-:-:S04]  /*17260*/  SHF.R.S32.HI R103, RZ, 0x1f, R0 ;  /* 0x0000001fff677819 */ /* 0x000fc80000011400 */
[----:B------:R-:W-:Y:S02]  /*17270*/  @P4 SHF.R.U32.HI R7, RZ, R31, R6 ;  /* 0x0000001fff074219 */ /* 0x000fe40000011606 */
[----:B------:R-:W-:-:S03]  /*17280*/  IADD3.X R11, R11, R28, R103, P2, P5 ;  /* 0x0000001c0b0b7210 */ /* 0x000fc600017ea467 */
[--C-:B------:R-:W-:Y:S01]  /*17290*/  IMAD.MOV R25, RZ, RZ, -R7.reuse ;  /* 0x000000ffff197224 */ /* 0x100fe200078e0a07 */
[----:B------:R-:W-:Y:S02]  /*172a0*/  IADD3 R12, P2, P5, R7, R10, R12 ;  /* 0x0000000a070c7210 */ /* 0x000fe40007d5e00c */
[----:B------:R-:W-:Y:S01]  /*172b0*/  SHF.R.S32.HI R6, RZ, 0x1f, R7 ;  /* 0x0000001fff067819 */ /* 0x000fe20000011407 */
[----:B------:R-:W-:-:S03]  /*172c0*/  IMAD R7, R3, R25, R24 ;  /* 0x0000001903077224 */ /* 0x000fc600078e0218 */
[----:B------:R-:W-:Y:S01]  /*172d0*/  IADD3.X R13, R6, R11, R27, P2, P5 ;  /* 0x0000000b060d7210 */ /* 0x000fe200017ea41b */
[-C--:B------:R-:W-:Y:S01]  /*172e0*/  IMAD R5, R5, R7.reuse, RZ ;  /* 0x0000000705057224 */ /* 0x080fe200078e02ff */
[----:B------:R-:W-:Y:S01]  /*172f0*/  SHF.R.S32.HI R11, RZ, 0x1f, R7 ;  /* 0x0000001fff0b7819 */ /* 0x000fe20000011407 */
[----:B------:R-:W-:-:S04]  /*17300*/  IMAD.WIDE.U32 R12, R4, R7, R12 ;  /* 0x00000007040c7225 */ /* 0x000fc800078e000c */
[----:B------:R-:W-:Y:S01]  /*17310*/  IMAD R5, R4, R11, R5 ;  /* 0x0000000b04057224 */ /* 0x000fe200078e0205 */
[----:B0-----:R-:W-:-:S04]  /*17320*/  LEA R14, P2, R12, R14, 0x2 ;  /* 0x0000000e0c0e7211 */ /* 0x001fc800078410ff */
[----:B------:R-:W-:-:S04]  /*17330*/  IADD3 R4, R13, R5, RZ ;  /* 0x000000050d047210 */ /* 0x000fc80007ffe0ff */
[----:B-1----:R-:W-:Y:S01]  /*17340*/  LEA.HI.X R12, R12, R15, R4, 0x2, P2 ;  /* 0x0000000f0c0c7211 */ /* 0x002fe200010f1404 */
[----:B------:R-:W-:Y:S06]  /*17350*/  @P1 BRA `(.L_x_614) ;  /* 0x0000000000101947 */ /* 0x000fec0003800000 */
[----:B------:R-:W-:Y:S05]  /*17360*/  @!P0 BRA `(.L_x_614) ;  /* 0x00000000000c8947 */ /* 0x000fea0003800000 */
[----:B------:R-:W2:Y:S04]  /*17370*/  LDG.E R5, desc[UR56][R8.64] ;  /* 0x0000003808057981 */ /* 0x000ea8000c1e1900 */
[----:B-----5:R-:W2:Y:S02]  /*17380*/  LDG.E R102, desc[UR56][R8.64+0x4] ;  /* 0x0000043808667981 */ /* 0x020ea4000c1e1900 */
[----:B--2---:R-:W-:-:S07]  /*17390*/  IMAD.IADD R102, R102, 0x1, -R5 ;  /* 0x0000000166667824 */ /* 0x004fce00078e0a05 */
.L_x_614:
[----:B------:R-:W2:Y:S01]  /*173a0*/  LDL R8, [R1+0x7c] ;  /* 0x00007c0001087983 */ /* 0x000ea20000100800 */
[----:B-----5:R-:W-:Y:S01]  /*173b0*/  IMAD R102, R102, R3, RZ ;  /* 0x0000000366667224 */ /* 0x020fe200078e02ff */
[----:B------:R-:W-:Y:S02]  /*173c0*/  LOP3.LUT P0, RZ, R230, 0x3, RZ, 0xc0, !PT ;  /* 0x00000003e6ff7812 */ /* 0x000fe4000780c0ff */
[----:B------:R-:W-:Y:S04]  /*173d0*/  SHFL.IDX PT, R4, R14, RZ, 0x1c1f ;  /* 0x001c1fff0e047589 */ /* 0x000fe800000e0000 */
[----:B------:R-:W0:Y:S04]  /*173e0*/  SHFL.IDX PT, R5, R12, RZ, 0x1c1f ;  /* 0x001c1fff0c057589 */ /* 0x000e2800000e0000 */
[----:B------:R-:W-:Y:S04]  /*173f0*/  SHFL.IDX PT, R6, R14, 0x1, 0x1c1f ;  /* 0x003c1f000e067f89 */ /* 0x000fe800000e0000 */
[----:B------:R-:W1:Y:S01]  /*17400*/  SHFL.IDX PT, R7, R12, 0x1, 0x1c1f ;  /* 0x003c1f000c077f89 */ /* 0x000e6200000e0000 */
[----:B--2---:R-:W-:-:S04]  /*17410*/  IMAD R11, R208, 0x80, R8 ;  /* 0x00000080d00b7824 */ /* 0x004fc800078e0208 */
[C---:B------:R-:W-:Y:S01]  /*17420*/  VIADD R15, R11.reuse, 0x8 ;  /* 0x000000080b0f7836 */ /* 0x040fe20000000000 */
[----:B------:R-:W-:-:S04]  /*17430*/  ISETP.GE.OR P1, PT, R11, R102, P0 ;  /* 0x000000660b00720c */ /* 0x000fc80000726670 */
[----:B------:R-:W-:-:S09]  /*17440*/  ISETP.GE.OR P0, PT, R15, R102, P0 ;  /* 0x000000660f00720c */ /* 0x000fd20000706670 */
[----:B0-----:R0:W-:Y:S04]  /*17450*/  @!P1 ST.E desc[UR56][R4.64], R21 ;  /* 0x0000001504009985 */ /* 0x0011e8000c101938 */
[----:B-1----:R0:W-:Y:S01]  /*17460*/  @!P0 ST.E desc[UR56][R6.64], R20 ;  /* 0x0000001406008985 */ /* 0x0021e2000c101938 */
[----:B------:R-:W-:Y:S05]  /*17470*/  @P3 BRA `(.L_x_615) ;  /* 0x0000000800843947 */ /* 0x000fea0003800000 */
[----:B0-----:R-:W-:Y:S01]  /*17480*/  LEA R5, R224, R198, 0x6 ;  /* 0x000000c6e0057211 */ /* 0x001fe200078e30ff */
[----:B------:R-:W0:Y:S01]  /*17490*/  @P4 LDC R47, c[0x0][0xbec] ;  /* 0x0002fb00ff2f4b82 */ /* 0x000e220000000800 */
[----:B------:R-:W-:-:S03]  /*174a0*/  ULDC.64 UR4, c[0x0][0xaa0] ;  /* 0x0002a80000047ab9 */ /* 0x000fc60000000a00 */
[----:B------:R-:W-:-:S04]  /*174b0*/  IMAD.WIDE R100, R5, 0x2, R100 ;  /* 0x0000000205647825 */ /* 0x000fc800078e0264 */
[----:B------:R-:W1:Y:S01]  /*174c0*/  @P4 LDC R49, c[0x0][0xbf0] ;  /* 0x0002fc00ff314b82 */ /* 0x000e620000000800 */
[----:B------:R-:W-:Y:S01]  /*174d0*/  IMAD R103, R103, UR4, RZ ;  /* 0x0000000467677c24 */ /* 0x000fe2000f8e02ff */
[----:B------:R-:W-:Y:S01]  /*174e0*/  IADD3 R9, P6, R100, 0x1000, RZ ;  /* 0x0000100064097810 */ /* 0x000fe20007fde0ff */
[----:B------:R-:W-:Y:S01]  /*174f0*/  IMAD.WIDE.U32 R20, R0, UR4, RZ ;  /* 0x0000000400147c25 */ /* 0x000fe2000f8e00ff */
[----:B------:R-:W-:Y:S02]  /*17500*/  IADD3 R13, P5, R100, 0x2000, RZ ;  /* 0x00002000640d7810 */ /* 0x000fe40007fbe0ff */
[----:B------:R-:W-:Y:S01]  /*17510*/  LOP3.LUT R8, R9, 0x380, RZ, 0xc0, !PT ;  /* 0x0000038009087812 */ /* 0x000fe200078ec0ff */
[----:B------:R-:W-:Y:S01]  /*17520*/  IMAD R103, R0, UR5, R103 ;  /* 0x0000000500677c24 */ /* 0x000fe2000f8e0267 */
[----:B------:R-:W-:Y:S01]  /*17530*/  ULDC.64 UR4, c[0x0][0xae8] ;  /* 0x0002ba0000047ab9 */ /* 0x000fe20000000a00 */
[----:B------:R-:W-:Y:S01]  /*17540*/  IMAD R45, R201, 0x20, R224 ;  /* 0x00000020c92d7824 */ /* 0x000fe200078e02e0 */
[----:B------:R-:W-:-:S02]  /*17550*/  SHF.R.U64 R8, R8, 0x3, RZ ;  /* 0x0000000308087819 */ /* 0x000fc400000012ff */
[----:B------:R-:W-:Y:S01]  /*17560*/  IADD3 R21, R21, R103, RZ ;  /* 0x0000006715157210 */ /* 0x000fe20007ffe0ff */
[----:B------:R-:W-:Y:S01]  /*17570*/  IMAD R46, R208, 0x80, R45 ;  /* 0x00000080d02e7824 */ /* 0x000fe200078e022d */
[----:B------:R-:W-:Y:S01]  /*17580*/  LOP3.LUT R8, R8, R9, RZ, 0x3c, !PT ;  /* 0x0000000908087212 */ /* 0x000fe200078e3cff */
[----:B------:R-:W-:Y:S01]  /*17590*/  IMAD.X R9, RZ, RZ, R101, P6 ;  /* 0x000000ffff097224 */ /* 0x000fe200030e0665 */
[C---:B------:R-:W-:Y:S01]  /*175a0*/  IADD3 R25, P3, R100.reuse, 0x3000, RZ ;  /* 0x0000300064197810 */ /* 0x040fe20007f7e0ff */
[C---:B------:R-:W-:Y:S01]  /*175b0*/  IMAD.WIDE.U32 R20, R199.reuse, UR4, R20 ;  /* 0x00000004c7147c25 */ /* 0x040fe2000f8e0014 */
[C---:B------:R-:W-:Y:S02]  /*175c0*/  IADD3 R29, P2, R100.reuse, 0x4000, RZ ;  /* 0x00004000641d7810 */ /* 0x040fe40007f5e0ff */
[C---:B------:R-:W-:Y:S02]  /*175d0*/  IADD3 R33, P1, R100.reuse, 0x5000, RZ ;  /* 0x0000500064217810 */ /* 0x040fe40007f3e0ff */
[----:B------:R-:W-:Y:S01]  /*175e0*/  IADD3 R37, P0, R100, 0x6000, RZ ;  /* 0x0000600064257810 */ /* 0x000fe20007f1e0ff */
[----:B0-----:R-:W-:Y:S01]  /*175f0*/  @P4 IMAD.HI.U32 R0, R46, R47, RZ ;  /* 0x0000002f2e004227 */ /* 0x001fe200078e00ff */
[----:B------:R-:W-:Y:S01]  /*17600*/  IADD3 R5, P6, R100, 0x7000, RZ ;  /* 0x0000700064057810 */ /* 0x000fe20007fde0ff */
[----:B------:R-:W5:Y:S01]  /*17610*/  LD.E.128 R8, desc[UR56][R8.64] ;  /* 0x0000003808087980 */ /* 0x000f62000c101d00 */
[----:B------:R-:W-:Y:S01]  /*17620*/  SHF.R.S32.HI R44, RZ, 0x1f, R203 ;  /* 0x0000001fff2c7819 */ /* 0x000fe200000114cb */
[----:B------:R-:W-:Y:S01]  /*17630*/  IMAD R21, R199, UR5, R21 ;  /* 0x00000005c7157c24 */ /* 0x000fe2000f8e0215 */
[----:B------:R-:W-:Y:S01]  /*17640*/  LOP3.LUT R12, R13, 0x380, RZ, 0xc0, !PT ;  /* 0x000003800d0c7812 */ /* 0x000fe200078ec0ff */
[----:B------:R-:W-:Y:S01]  /*17650*/  ULDC.64 UR4, c[0x0][0xaf0] ;  /* 0x0002bc0000047ab9 */ /* 0x000fe20000000a00 */
[----:B------:R-:W-:-:S02]  /*17660*/  LOP3.LUT R24, R25, 0x380, RZ, 0xc0, !PT ;  /* 0x0000038019187812 */ /* 0x000fc400078ec0ff */
[----:B------:R-:W-:Y:S02]  /*17670*/  LOP3.LUT R28, R29, 0x380, RZ, 0xc0, !PT ;  /* 0x000003801d1c7812 */ /* 0x000fe400078ec0ff */
[----:B------:R-:W-:Y:S02]  /*17680*/  LOP3.LUT R32, R33, 0x380, RZ, 0xc0, !PT ;  /* 0x0000038021207812 */ /* 0x000fe400078ec0ff */
[----:B------:R-:W-:Y:S01]  /*17690*/  LOP3.LUT R36, R37, 0x380, RZ, 0xc0, !PT ;  /* 0x0000038025247812 */ /* 0x000fe200078ec0ff */
[----:B------:R-:W-:Y:S01]  /*176a0*/  IMAD.MOV.U32 R45, RZ, RZ, R46 ;  /* 0x000000ffff2d7224 */ /* 0x000fe200078e002e */
[----:B------:R-:W-:Y:S01]  /*176b0*/  LOP3.LUT R4, R5, 0x380, RZ, 0xc0, !PT ;  /* 0x0000038005047812 */ /* 0x000fe200078ec0ff */
[----:B------:R-:W-:Y:S01]  /*176c0*/  IMAD R44, R44, UR4, RZ ;  /* 0x000000042c2c7c24 */ /* 0x000fe2000f8e02ff */
[----:B------:R-:W-:Y:S01]  /*176d0*/  LOP3.LUT R7, R100, 0x380, RZ, 0xc0, !PT ;  /* 0x0000038064077812 */ /* 0x000fe200078ec0ff */
[----:B------:R-:W-:Y:S01]  /*176e0*/  IMAD.X R41, RZ, RZ, R101, P6 ;  /* 0x000000ffff297224 */ /* 0x000fe200030e0665 */
[----:B-1----:R-:W-:-:S02]  /*176f0*/  @P4 SHF.R.U32.HI R45, RZ, R49, R0 ;  /* 0x00000031ff2d4219 */ /* 0x002fc40000011600 */
[----:B------:R-:W-:Y:S02]  /*17700*/  SHF.R.U64 R12, R12, 0x3, RZ ;  /* 0x000000030c0c7819 */ /* 0x000fe400000012ff */
[----:B------:R-:W-:Y:S02]  /*17710*/  SHF.R.U64 R24, R24, 0x3, RZ ;  /* 0x0000000318187819 */ /* 0x000fe400000012ff */
[----:B------:R-:W-:Y:S02]  /*17720*/  SHF.R.U64 R28, R28, 0x3, RZ ;  /* 0x000000031c1c7819 */ /* 0x000fe400000012ff */
[----:B------:R-:W-:Y:S02]  /*17730*/  SHF.R.U64 R32, R32, 0x3, RZ ;  /* 0x0000000320207819 */ /* 0x000fe400000012ff */
[----:B------:R-:W-:Y:S01]  /*17740*/  SHF.R.U64 R36, R36, 0x3, RZ ;  /* 0x0000000324247819 */ /* 0x000fe200000012ff */
[----:B------:R-:W-:Y:S01]  /*17750*/  IMAD R47, R203, UR5, R44 ;  /* 0x00000005cb2f7c24 */ /* 0x000fe2000f8e022c */
[----:B------:R-:W-:-:S02]  /*17760*/  SHF.R.U64 R4, R4, 0x3, RZ ;  /* 0x0000000304047819 */ /* 0x000fc400000012ff */
[----:B------:R-:W-:Y:S02]  /*17770*/  SHF.R.U64 R7, R7, 0x3, RZ ;  /* 0x0000000307077819 */ /* 0x000fe400000012ff */
[----:B------:R-:W-:Y:S02]  /*17780*/  SHF.R.S32.HI R0, RZ, 0x1f, R45 ;  /* 0x0000001fff007819 */ /* 0x000fe4000001142d */
[----:B------:R-:W-:Y:S01]  /*17790*/  IADD3 R44, -R45, RZ, RZ ;  /* 0x000000ff2d2c7210 */ /* 0x000fe20007ffe1ff */
[----:B------:R-:W-:Y:S01]  /*177a0*/  IMAD.WIDE.U32 R20, R203, UR4, R20 ;  /* 0x00000004cb147c25 */ /* 0x000fe2000f8e0014 */
[----:B------:R-:W-:Y:S01]  /*177b0*/  LOP3.LUT R12, R12, R13, RZ, 0x3c, !PT ;  /* 0x0000000d0c0c7212 */ /* 0x000fe200078e3cff */
[----:B------:R-:W-:Y:S01]  /*177c0*/  ULDC.64 UR4, c[0x0][0xae0] ;  /* 0x0002b80000047ab9 */ /* 0x000fe20000000a00 */
        /* <DEDUP_REMOVED lines=8> */
[----:B------:R-:W-:-:S02]  /*17850*/  IADD3.X R29, RZ, R101, RZ, P2, !PT ;  /* 0x00000065ff1d7210 */ /* 0x000fc400017fe4ff */
[----:B------:R-:W-:Y:S02]  /*17860*/  LOP3.LUT R40, R4, R5, RZ, 0x3c, !PT ;  /* 0x0000000504287212 */ /* 0x000fe400078e3cff */
[----:B------:R-:W-:Y:S01]  /*17870*/  LOP3.LUT R100, R7, R100, RZ, 0x3c, !PT ;  /* 0x0000006407647212 */ /* 0x000fe200078e3cff */
[----:B------:R-:W-:Y:S01]  /*17880*/  IMAD R0, R0, UR4, RZ ;  /* 0x0000000400007c24 */ /* 0x000fe2000f8e02ff */
[----:B------:R-:W5:Y:S01]  /*17890*/  LD.E.128 R12, desc[UR56][R12.64] ;  /* 0x000000380c0c7980 */ /* 0x000f62000c101d00 */
[----:B------:R-:W-:Y:S02]  /*178a0*/  IMAD R3, R3, R44, R46 ;  /* 0x0000002c03037224 */ /* 0x000fe400078e022e */
[----:B------:R-:W-:Y:S01]  /*178b0*/  IMAD.IADD R21, R21, 0x1, R47 ;  /* 0x0000000115157824 */ /* 0x000fe200078e022f */
[----:B------:R0:W5:Y:S01]  /*178c0*/  LD.E.128 R4, desc[UR56][R100.64] ;  /* 0x0000003864047980 */ /* 0x000162000c101d00 */
[----:B------:R-:W-:Y:S01]  /*178d0*/  IMAD R47, R45, UR5, R0 ;  /* 0x000000052d2f7c24 */ /* 0x000fe2000f8e0200 */
[----:B------:R-:W-:-:S02]  /*178e0*/  SHF.R.S32.HI R0, RZ, 0x1f, R3 ;  /* 0x0000001fff007819 */ /* 0x000fc40000011403 */
[----:B------:R-:W5:Y:S01]  /*178f0*/  LD.E.128 R24, desc[UR56][R24.64] ;  /* 0x0000003818187980 */ /* 0x000f62000c101d00 */
[----:B------:R-:W-:Y:S01]  /*17900*/  IMAD.WIDE.U32 R20, R45, UR4, R20 ;  /* 0x000000042d147c25 */ /* 0x000fe2000f8e0014 */
[----:B------:R-:W-:Y:S02]  /*17910*/  ULDC.64 UR4, c[0x0][0xad8] ;  /* 0x0002b60000047ab9 */ /* 0x000fe40000000a00 */
[----:B------:R-:W5:Y:S04]  /*17920*/  LD.E.128 R28, desc[UR56][R28.64] ;  /* 0x000000381c1c7980 */ /* 0x000f68000c101d00 */
[----:B------:R-:W5:Y:S04]  /*17930*/  LD.E.128 R32, desc[UR56][R32.64] ;  /* 0x0000003820207980 */ /* 0x000f68000c101d00 */
[----:B------:R-:W5:Y:S04]  /*17940*/  LD.E.128 R36, desc[UR56][R36.64] ;  /* 0x0000003824247980 */ /* 0x000f68000c101d00 */
[----:B------:R-:W5:Y:S01]  /*17950*/  LD.E.128 R40, desc[UR56][R40.64] ;  /* 0x0000003828287980 */ /* 0x000f62000c101d00 */
        /* <DEDUP_REMOVED lines=13> */
[----:B------:R-:W-:Y:S01]  /*17a30*/  IMAD.IADD R21, R21, 0x1, R47 ;  /* 0x0000000115157824 */ /* 0x000fe200078e022f */
[----:B------:R-:W-:Y:S01]  /*17a40*/  LEA R46, P3, R20, UR4, 0x1 ;  /* 0x00000004142e7c11 */ /* 0x000fe2000f8608ff */
[----:B------:R-:W-:Y:S01]  /*17a50*/  VIADD R0, R2, 0x34820 ;  /* 0x0003482002007836 */ /* 0x000fe20000000000 */
[C---:B------:R-:W-:Y:S01]  /*17a60*/  IADD3 R45, R49.reuse, 0x20, RZ ;  /* 0x00000020312d7810 */ /* 0x040fe20007ffe0ff */
[----:B------:R-:W-:Y:S01]  /*17a70*/  VIADD R3, R49, 0x40 ;  /* 0x0000004031037836 */ /* 0x000fe20000000000 */
[----:B------:R-:W-:-:S02]  /*17a80*/  LEA.HI.X R47, R20, UR5, R21, 0x1, P3 ;  /* 0x00000005142f7c11 */ /* 0x000fc400098f0c15 */
[----:B------:R-:W-:Y:S01]  /*17a90*/  PRMT R0, RZ, 0x654, R0 ;  /* 0x00000654ff007816 */ /* 0x000fe20000000000 */
[----:B------:R-:W-:Y:S01]  /*17aa0*/  BSSY B1, `(.L_x_616) ;  /* 0x0000012000017945 */ /* 0x000fe20003800000 */
[-C--:B------:R-:W-:Y:S02]  /*17ab0*/  ISETP.GE.AND P0, PT, R45, R102.reuse, PT ;  /* 0x000000662d00720c */ /* 0x080fe40003f06270 */
[----:B------:R-:W-:Y:S01]  /*17ac0*/  ISETP.GE.AND P1, PT, R3, R102, PT ;  /* 0x000000660300720c */ /* 0x000fe20003f26270 */
[----:B-1----:R0:W-:Y:S01]  /*17ad0*/  SYNCS.ARRIVE.TRANS64.RED.A1T0 RZ, [R0+URZ], RZ ;  /* 0x000000ff00ff79a7 */ /* 0x0021e2000810043f */
[----:B------:R0:W1:Y:S01]  /*17ae0*/  SHFL.IDX PT, R45, R46, RZ, 0x181f ;  /* 0x00181fff2e2d7589 */ /* 0x00006200000e0000 */
[----:B------:R-:W-:-:S03]  /*17af0*/  SHF.R.S32.HI R104, RZ, 0x1f, R200 ;  /* 0x0000001fff687819 */ /* 0x000fc600000114c8 */
[----:B------:R0:W2:Y:S01]  /*17b00*/  SHFL.IDX PT, R3, R47, RZ, 0x181f ;  /* 0x00181fff2f037589 */ /* 0x0000a200000e0000 */
[----:B------:R-:W-:Y:S01]  /*17b10*/  SHF.R.S32.HI R105, RZ, 0x1f, R198 ;  /* 0x0000001fff697819 */ /* 0x000fe200000114c6 */
[----:B------:R-:W-:Y:S06]  /*17b20*/  @P2 BRA `(.L_x_617) ;  /* 0x0000000000242947 */ /* 0x000fec0003800000 */
[----:B------:R-:W-:Y:S02]  /*17b30*/  ULDC UR4, c[0x0][0xac8] ;  /* 0x0002b20000047ab9 */ /* 0x000fe40000000800 */
[----:B------:R-:W-:Y:S02]  /*17b40*/  ISETP.GE.AND P2, PT, R198, UR4, PT ;  /* 0x00000004c6007c0c */ /* 0x000fe4000bf46270 */
[----:B------:R-:W-:-:S11]  /*17b50*/  ISETP.GE.AND P3, PT, R200, UR4, PT ;  /* 0x00000004c8007c0c */ /* 0x000fd6000bf66270 */
[-C--:B-1----:R-:W-:Y:S02]  /*17b60*/  @!P2 LEA R20, P4, R198, R45.reuse, 0x1 ;  /* 0x0000002dc614a211 */ /* 0x082fe400078808ff */
[----:B------:R-:W-:Y:S02]  /*17b70*/  @!P3 LEA R44, P5, R200, R45, 0x1 ;  /* 0x0000002dc82cb211 */ /* 0x000fe400078a08ff */
[-C--:B--2---:R-:W-:Y:S02]  /*17b80*/  @!P2 LEA.HI.X R21, R198, R3.reuse, R105, 0x1, P4 ;  /* 0x00000003c615a211 */ /* 0x084fe400020f0c69 */
[----:B------:R-:W-:-:S03]  /*17b90*/  @!P3 LEA.HI.X R45, R200, R3, R104, 0x1, P5 ;  /* 0x00000003c82db211 */ /* 0x000fc600028f0c68 */
[----:B-----5:R3:W-:Y:S04]  /*17ba0*/  @!P2 ST.E.128 desc[UR56][R20.64], R4 ;  /* 0x000000041400a985 */ /* 0x0207e8000c101d38 */
[----:B------:R3:W-:Y:S02]  /*17bb0*/  @!P3 ST.E.128 desc[UR56][R44.64], R28 ;  /* 0x0000001c2c00b985 */ /* 0x0007e4000c101d38 */
.L_x_617:
[----:B------:R-:W-:Y:S05]  /*17bc0*/  BSYNC B1 ;  /* 0x0000000000017941 */ /* 0x000fea0003800000 */
.L_x_616:
[----:B--2---:R2:W4:Y:S01]  /*17bd0*/  SHFL.IDX PT, R3, R47, 0x1, 0x181f ;  /* 0x00381f002f037f89 */ /* 0x00452200000e0000 */
        /* <DEDUP_REMOVED lines=12> */
.L_x_619:
[----:B------:R-:W-:Y:S05]  /*17ca0*/  BSYNC B1 ;  /* 0x0000000000017941 */ /* 0x000fea0003800000 */
.L_x_618:
        /* <DEDUP_REMOVED lines=13> */
.L_x_621:
[----:B------:R-:W-:Y:S05]  /*17d80*/  BSYNC B1 ;  /* 0x0000000000017941 */ /* 0x000fea0003800000 */
.L_x_620:
[----:B0-----:R-:W-:Y:S01]  /*17d90*/  IADD3 R3, R49, 0x60, RZ ;  /* 0x0000006031037810 */ /* 0x001fe20007ffe0ff */
[----:B--2-4-:R-:W0:Y:S03]  /*17da0*/  SHFL.IDX PT, R47, R47, 0x3, 0x181f ;  /* 0x00781f002f2f7f89 */ /* 0x014e2600000e0000 */
[----:B------:R-:W-:Y:S01]  /*17db0*/  ISETP.GE.AND P0, PT, R3, R102, PT ;  /* 0x000000660300720c */ /* 0x000fe20003f06270 */
[----:B---3--:R2:W3:-:S12]  /*17dc0*/  SHFL.IDX PT, R7, R46, 0x3, 0x181f ;  /* 0x00781f002e077f89 */ /* 0x0084d800000e0000 */
[----:B--2---:R-:W-:Y:S05]  /*17dd0*/  @P0 BRA `(.L_x_622) ;  /* 0x0000001800340947 */ /* 0x004fea0003800000 */
        /* <DEDUP_REMOVED lines=11> */
.L_x_615:
[----:B------:R-:W-:Y:S01]  /*17e90*/  ULDC.64 UR4, c[0x0][0xb08] ;  /* 0x0002c20000047ab9 */ /* 0x000fe20000000a00 */
[----:B0-----:R-:W0:Y:S01]  /*17ea0*/  @P4 LDC R7, c[0x0][0xbec] ;  /* 0x0002fb00ff074b82 */ /* 0x001e220000000800 */
[----:B------:R-:W-:Y:S01]  /*17eb0*/  IMAD R103, R103, UR4, RZ ;  /* 0x0000000467677c24 */ /* 0x000fe2000f8e02ff */
[----:B------:R-:W-:Y:S01]  /*17ec0*/  ULDC.64 UR6, c[0x0][0xb30] ;  /* 0x0002cc0000067ab9 */ /* 0x000fe20000000a00 */
[C---:B------:R-:W-:Y:S01]  /*17ed0*/  IMAD.WIDE.U32 R4, R0.reuse, UR4, RZ ;  /* 0x0000000400047c25 */ /* 0x040fe2000f8e00ff */
[----:B------:R-:W-:Y:S01]  /*17ee0*/  ISETP.GE.AND P0, PT, R11, R102, PT ;  /* 0x000000660b00720c */ /* 0x000fe20003f06270 */
[----:B------:R-:W-:Y:S01]  /*17ef0*/  BSSY B1, `(.L_x_623) ;  /* 0x000007a000017945 */ /* 0x000fe20003800000 */
[----:B------:R-:W-:Y:S01]  /*17f00*/  IADD3 R25, R209, 0x8, RZ ;  /* 0x00000008d1197810 */ /* 0x000fe20007ffe0ff */
[----:B------:R-:W-:Y:S01]  /*17f10*/  IMAD R103, R0, UR5, R103 ;  /* 0x0000000500677c24 */ /* 0x000fe2000f8e0267 */
[----:B------:R-:W1:Y:S01]  /*17f20*/  @P4 LDC R13, c[0x0][0xbf0] ;  /* 0x0002fc00ff0d4b82 */ /* 0x000e620000000800 */
[----:B------:R-:W-:Y:S01]  /*17f30*/  ULDC.64 UR4, c[0x0][0xb38] ;  /* 0x0002ce0000047ab9 */ /* 0x000fe20000000a00 */
[----:B------:R-:W-:Y:S01]  /*17f40*/  SHF.R.S32.HI R0, RZ, 0x1f, R203 ;  /* 0x0000001fff007819 */ /* 0x000fe200000114cb */
[----:B------:R-:W-:Y:S01]  /*17f50*/  IMAD.IADD R5, R5, 0x1, R103 ;  /* 0x0000000105057824 */ /* 0x000fe200078e0267 */
[----:B------:R-:W-:Y:S01]  /*17f60*/  SHF.R.S32.HI R26, RZ, 0x1f, R211 ;  /* 0x0000001fff1a7819 */ /* 0x000fe200000114d3 */
[----:B------:R-:W-:Y:S01]  /*17f70*/  VIADD R27, R209, 0x10 ;  /* 0x00000010d11b7836 */ /* 0x000fe20000000000 */
[----:B------:R-:W-:Y:S01]  /*17f80*/  SHF.R.S32.HI R14, RZ, 0x1f, R25 ;  /* 0x0000001fff0e7819 */ /* 0x000fe20000011419 */
[----:B------:R-:W-:Y:S01]  /*17f90*/  IMAD.WIDE.U32 R4, R199, UR4, R4 ;  /* 0x00000004c7047c25 */ /* 0x000fe2000f8e0004 */
[----:B------:R-:W-:-:S02]  /*17fa0*/  SHF.R.S32.HI R28, RZ, 0x1f, R212 ;  /* 0x0000001fff1c7819 */ /* 0x000fc400000114d4 */
[----:B------:R-:W-:Y:S01]  /*17fb0*/  SHF.R.S32.HI R29, RZ, 0x1f, R213 ;  /* 0x0000001fff1d7819 */ /* 0x000fe200000114d5 */
[----:B------:R-:W-:Y:S01]  /*17fc0*/  IMAD R5, R199, UR5, R5 ;  /* 0x00000005c7057c24 */ /* 0x000fe2000f8e0205 */
[----:B------:R-:W-:Y:S01]  /*17fd0*/  ULDC.64 UR4, c[0x0][0xb40] ;  /* 0x0002d00000047ab9 */ /* 0x000fe20000000a00 */
[----:B------:R-:W-:Y:S01]  /*17fe0*/  SHF.R.S32.HI R30, RZ, 0x1f, R214 ;  /* 0x0000001fff1e7819 */ /* 0x000fe200000114d6 */
[----:B------:R-:W-:Y:S01]  /*17ff0*/  IMAD R0, R0, UR4, RZ ;  /* 0x0000000400007c24 */ /* 0x000fe2000f8e02ff */
[----:B------:R-:W-:Y:S01]  /*18000*/  SHF.R.S32.HI R31, RZ, 0x1f, R215 ;  /* 0x0000001fff1f7819 */ /* 0x000fe200000114d7 */
[C---:B------:R-:W-:Y:S01]  /*18010*/  IMAD.WIDE.U32 R4, R203.reuse, UR4, R4 ;  /* 0x00000004cb047c25 */ /* 0x040fe2000f8e0004 */
[----:B------:R-:W-:Y:S02]  /*18020*/  SHF.R.S32.HI R32, RZ, 0x1f, R216 ;  /* 0x0000001fff207819 */ /* 0x000fe400000114d8 */
[----:B------:R-:W-:Y:S01]  /*18030*/  SHF.R.S32.HI R33, RZ, 0x1f, R217 ;  /* 0x0000001fff217819 */ /* 0x000fe200000114d9 */
[----:B------:R-:W-:Y:S01]  /*18040*/  IMAD R9, R203, UR5, R0 ;  /* 0x00000005cb097c24 */ /* 0x000fe2000f8e0200 */
[----:B------:R-:W-:Y:S01]  /*18050*/  ULDC.64 UR4, c[0x0][0xb48] ;  /* 0x0002d20000047ab9 */ /* 0x000fe20000000a00 */
[----:B0-----:R-:W-:Y:S01]  /*18060*/  @P4 IMAD.HI.U32 R0, R24, R7, RZ ;  /* 0x0000000718004227 */ /* 0x001fe200078e00ff */
[----:B------:R-:W-:-:S02]  /*18070*/  SHF.R.S32.HI R34, RZ, 0x1f, R218 ;  /* 0x0000001fff227819 */ /* 0x000fc400000114da */
[----:B------:R-:W-:Y:S01]  /*18080*/  SHF.R.S32.HI R35, RZ, 0x1f, R219 ;  /* 0x0000001fff237819 */ /* 0x000fe200000114db */
[----:B------:R-:W-:Y:S01]  /*18090*/  IMAD.MOV.U32 R7, RZ, RZ, R24 ;  /* 0x000000ffff077224 */ /* 0x000fe200078e0018 */
[----:B-1----:R-:W-:Y:S01]  /*180a0*/  @P4 SHF.R.U32.HI R7, RZ, R13, R0 ;  /* 0x0000000dff074219 */ /* 0x002fe20000011600 */
[----:B------:R-:W-:Y:S01]  /*180b0*/  IMAD.IADD R5, R5, 0x1, R9 ;  /* 0x0000000105057824 */ /* 0x000fe200078e0209 */
[----:B------:R-:W-:Y:S02]  /*180c0*/  SHF.R.S32.HI R100, RZ, 0x1f, R220 ;  /* 0x0000001fff647819 */ /* 0x000fe400000114dc */
[----:B------:R-:W-:Y:S01]  /*180d0*/  IADD3 R6, -R7, RZ, RZ ;  /* 0x000000ff07067210 */ /* 0x000fe20007ffe1ff */
[----:B------:R-:W-:Y:S01]  /*180e0*/  IMAD.WIDE.U32 R4, R210, UR4, R4 ;  /* 0x00000004d2047c25 */ /* 0x000fe2000f8e0004 */
[----:B------:R-:W-:Y:S02]  /*180f0*/  SHF.R.S32.HI R0, RZ, 0x1f, R7 ;  /* 0x0000001fff007819 */ /* 0x000fe40000011407 */
[----:B------:R-:W-:Y:S01]  /*18100*/  SHF.R.S32.HI R101, RZ, 0x1f, R221 ;  /* 0x0000001fff657819 */ /* 0x000fe200000114dd */
[----:B------:R-:W-:Y:S01]  /*18110*/  IMAD R3, R3, R6, R24 ;  /* 0x0000000603037224 */ /* 0x000fe200078e0218 */
[----:B------:R-:W-:Y:S01]  /*18120*/  SHF.R.S32.HI R24, RZ, 0x1f, R27 ;  /* 0x0000001fff187819 */ /* 0x000fe2000001141b */
[----:B------:R-:W-:Y:S01]  /*18130*/  IMAD R0, R0, UR6, RZ ;  /* 0x0000000600007c24 */ /* 0x000fe2000f8e02ff */
[----:B------:R-:W-:Y:S01]  /*18140*/  SHF.R.S32.HI R104, RZ, 0x1f, R222 ;  /* 0x0000001fff687819 */ /* 0x000fe200000114de */
[----:B------:R-:W-:Y:S01]  /*18150*/  IMAD R5, R210, UR5, R5 ;  /* 0x00000005d2057c24 */ /* 0x000fe2000f8e0205 */
[----:B------:R-:W-:Y:S01]  /*18160*/  ULDC.64 UR4, c[0x0][0xb28] ;  /* 0x0002ca0000047ab9 */ /* 0x000fe20000000a00 */
[C---:B------:R-:W-:Y:S01]  /*18170*/  IMAD R9, R7.reuse, UR7, R0 ;  /* 0x0000000707097c24 */ /* 0x040fe2000f8e0200 */
[----:B------:R-:W-:Y:S01]  /*18180*/  SHF.R.S32.HI R0, RZ, 0x1f, R3 ;  /* 0x0000001fff007819 */ /* 0x000fe20000011403 */
[----:B------:R-:W-:Y:S01]  /*18190*/  IMAD.WIDE.U32 R4, R7, UR6, R4 ;  /* 0x0000000607047c25 */ /* 0x000fe2000f8e0004 */
[----:B------:R-:W-:-:S03]  /*181a0*/  SHF.R.S32.HI R105, RZ, 0x1f, R223 ;  /* 0x0000001fff697819 */ /* 0x000fc600000114df */
[----:B------:R-:W-:Y:S02]  /*181b0*/  IMAD R0, R0, UR4, RZ ;  /* 0x0000000400007c24 */ /* 0x000fe4000f8e02ff */
[----:B------:R-:W-:Y:S02]  /*181c0*/  IMAD.IADD R5, R5, 0x1, R9 ;  /* 0x0000000105057824 */ /* 0x000fe400078e0209 */
[C---:B------:R-:W-:Y:S02]  /*181d0*/  IMAD R7, R3.reuse, UR5, R0 ;  /* 0x0000000503077c24 */ /* 0x040fe4000f8e0200 */
[----:B------:R-:W-:Y:S01]  /*181e0*/  IMAD.WIDE.U32 R4, R3, UR4, R4 ;  /* 0x0000000403047c25 */ /* 0x000fe2000f8e0004 */
[----:B------:R-:W-:-:S03]  /*181f0*/  ULDC.64 UR4, c[0x0][0xb00] ;  /* 0x0002c00000047ab9 */ /* 0x000fc60000000a00 */
[----:B------:R-:W-:Y:S01]  /*18200*/  IMAD.IADD R3, R5, 0x1, R7 ;  /* 0x0000000105037824 */ /* 0x000fe200078e0207 */
[----:B------:R-:W-:Y:S01]  /*18210*/  LEA R0, P1, R4, UR4, 0x2 ;  /* 0x0000000404007c11 */ /* 0x000fe2000f8210ff */
[----:B------:R-:W-:-:S03]  /*18220*/  VIADD R6, R2, 0x34820 ;  /* 0x0003482002067836 */ /* 0x000fc60000000000 */
[----:B------:R-:W-:Y:S02]  /*18230*/  LEA.HI.X R3, R4, UR5, R3, 0x2, P1 ;  /* 0x0000000504037c11 */ /* 0x000fe400088f1403 */
[----:B------:R-:W-:Y:S01]  /*18240*/  PRMT R6, RZ, 0x654, R6 ;  /* 0x00000654ff067816 */ /* 0x000fe20000000006 */
[----:B------:R0:W1:Y:S03]  /*18250*/  SHFL.IDX PT, R4, R0, RZ, 0x1c1f ;  /* 0x001c1fff00047589 */ /* 0x00006600000e0000 */
[----:B------:R0:W-:Y:S01]  /*18260*/  SYNCS.ARRIVE.TRANS64.RED.A1T0 RZ, [R6+URZ], RZ ;  /* 0x000000ff06ff79a7 */ /* 0x0001e2000810043f */
[----:B------:R0:W2:Y:S01]  /*18270*/  SHFL.IDX PT, R5, R3, RZ, 0x1c1f ;  /* 0x001c1fff03057589 */ /* 0x0000a200000e0000 */
[----:B------:R-:W-:Y:S05]  /*18280*/  @P0 BRA `(.L_x_624) ;  /* 0x0000000400000947 */ /* 0x000fea0003800000 */
[----:B------:R-:W-:Y:S02]  /*18290*/  ULDC UR4, c[0x0][0xac8] ;  /* 0x0002b20000047ab9 */ /* 0x000fe40000000800 */
[----:B------:R-:W-:Y:S02]  /*182a0*/  ISETP.GE.AND P3, PT, R209, UR4, PT ;  /* 0x00000004d1007c0c */ /* 0x000fe4000bf66270 */
[----:B------:R-:W-:Y:S02]  /*182b0*/  ISETP.GE.AND P2, PT, R25, UR4, PT ;  /* 0x0000000419007c0c */ /* 0x000fe4000bf46270 */
[----:B------:R-:W-:Y:S02]  /*182c0*/  ISETP.GE.AND P1, PT, R27, UR4, PT ;  /* 0x000000041b007c0c */ /* 0x000fe4000bf26270 */
[----:B------:R-:W-:Y:S02]  /*182d0*/  ISETP.GE.AND P0, PT, R211, UR4, PT ;  /* 0x00000004d3007c0c */ /* 0x000fe4000bf06270 */
[----:B------:R-:W-:-:S05]  /*182e0*/  ISETP.GE.AND P4, PT, R222, UR4, PT ;  /* 0x00000004de007c0c */ /* 0x000fca000bf86270 */
[----:B012---:R-:W-:-:S04]  /*182f0*/  @!P3 IMAD.WIDE R6, R209, 0x4, R4 ;  /* 0x00000004d106b825 */ /* 0x007fc800078e0204 */
[-C--:B------:R-:W-:Y:S01]  /*18300*/  @!P1 LEA R8, P5, R27, R4.reuse, 0x2 ;  /* 0x000000041b089211 */ /* 0x080fe200078a10ff */
[----:B------:R0:W-:Y:S01]  /*18310*/  @!P3 ST.E.64 desc[UR56][R6.64], R88 ;  /* 0x000000580600b985 */ /* 0x0001e2000c101b38 */
[----:B------:R-:W-:Y:S02]  /*18320*/  ISETP.GE.AND P3, PT, R223, UR4, PT ;  /* 0x00000004df007c0c */ /* 0x000fe4000bf66270 */
[----:B------:R-:W-:Y:S02]  /*18330*/  @!P1 LEA.HI.X R9, R27, R5, R24, 0x2, P5 ;  /* 0x000000051b099211 */ /* 0x000fe400028f1418 */
[----:B------:R-:W-:Y:S02]  /*18340*/  ISETP.GE.AND P5, PT, R221, UR4, PT ;  /* 0x00000004dd007c0c */ /* 0x000fe4000bfa6270 */
[----:B0-----:R-:W-:-:S04]  /*18350*/  @!P2 LEA R6, P6, R25, R4, 0x2 ;  /* 0x000000041906a211 */ /* 0x001fc800078c10ff */
[----:B------:R-:W-:Y:S02]  /*18360*/  @!P2 LEA.HI.X R7, R25, R5, R14, 0x2, P6 ;  /* 0x000000051907a211 */ /* 0x000fe400030f140e */
[----:B------:R-:W-:-:S03]  /*18370*/  @!P0 LEA R10, P6, R211, R4, 0x2 ;  /* 0x00000004d30a8211 */ /* 0x000fc600078c10ff */
[----:B------:R0:W-:Y:S01]  /*18380*/  @!P2 ST.E.64 desc[UR56][R6.64], R90 ;  /* 0x0000005a0600a985 */ /* 0x0001e2000c101b38 */
[----:B------:R-:W-:Y:S02]  /*18390*/  @!P0 LEA.HI.X R11, R211, R5, R26, 0x2, P6 ;  /* 0x00000005d30b8211 */ /* 0x000fe400030f141a */
[----:B------:R-:W-:Y:S01]  /*183a0*/  ISETP.GE.AND P2, PT, R220, UR4, PT ;  /* 0x00000004dc007c0c */ /* 0x000fe2000bf46270 */
[----:B------:R1:W-:Y:S01]  /*183b0*/  @!P1 ST.E.64 desc[UR56][R8.64], R92 ;  /* 0x0000005c08009985 */ /* 0x0003e2000c101b38 */
[----:B------:R-:W-:-:S03]  /*183c0*/  ISETP.GE.AND P1, PT, R219, UR4, PT ;  /* 0x00000004db007c0c */ /* 0x000fc6000bf26270 */
[----:B------:R2:W-:Y:S01]  /*183d0*/  @!P0 ST.E.64 desc[UR56][R10.64], R36 ;  /* 0x000000240a008985 */ /* 0x0005e2000c101b38 */
[CC--:B0-----:R-:W-:Y:S02]  /*183e0*/  @!P3 LEA R6, P6, R223.reuse, R4.reuse, 0x2 ;  /* 0x00000004df06b211 */ /* 0x0c1fe400078c10ff */
[CC--:B-1----:R-:W-:Y:S02]  /*183f0*/  @!P4 LEA R8, P0, R222.reuse, R4.reuse, 0x2 ;  /* 0x00000004de08c211 */ /* 0x0c2fe400078010ff */
[-C--:B------:R-:W-:Y:S02]  /*18400*/  @!P3 LEA.HI.X R7, R223, R5.reuse, R105, 0x2, P6 ;  /* 0x00000005df07b211 */ /* 0x080fe400030f1469 */
[----:B------:R-:W-:Y:S02]  /*18410*/  @!P4 LEA.HI.X R9, R222, R5, R104, 0x2, P0 ;  /* 0x00000005de09c211 */ /* 0x000fe400000f1468 */
[----:B------:R-:W-:Y:S01]  /*18420*/  ISETP.GE.AND P0, PT, R218, UR4, PT ;  /* 0x00000004da007c0c */ /* 0x000fe2000bf06270 */
[----:B------:R0:W-:Y:S01]  /*18430*/  @!P3 ST.E.64 desc[UR56][R6.64], R40 ;  /* 0x000000280600b985 */ /* 0x0001e2000c101b38 */
[----:B--2---:R-:W-:-:S02]  /*18440*/  @!P5 LEA R10, P6, R221, R4, 0x2 ;  /* 0x00000004dd0ad211 */ /* 0x004fc400078c10ff */
[----:B------:R-:W-:Y:S01]  /*18450*/  ISETP.GE.AND P3, PT, R217, UR4, PT ;  /* 0x00000004d9007c0c */ /* 0x000fe2000bf66270 */
[----:B------:R1:W-:Y:S01]  /*18460*/  @!P4 ST.E.64 desc[UR56][R8.64], R44 ;  /* 0x0000002c0800c985 */ /* 0x0003e2000c101b38 */
[----:B------:R-:W-:-:S05]  /*18470*/  @!P5 LEA.HI.X R11, R221, R5, R101, 0x2, P6 ;  /* 0x00000005dd0bd211 */ /* 0x000fca00030f1465 */
[----:B------:R2:W-:Y:S01]  /*18480*/  @!P5 ST.E.64 desc[UR56][R10.64], R48 ;  /* 0x000000300a00d985 */ /* 0x0005e2000c101b38 */
[CC--:B0-----:R-:W-:Y:S02]  /*18490*/  @!P2 LEA R6, P4, R220.reuse, R4.reuse, 0x2 ;  /* 0x00000004dc06a211 */ /* 0x0c1fe400078810ff */
[CC--:B-1----:R-:W-:Y:S02]  /*184a0*/  @!P1 LEA R8, P5, R219.reuse, R4.reuse, 0x2 ;  /* 0x00000004db089211 */ /* 0x0c2fe400078a10ff */
[-C--:B------:R-:W-:Y:S02]  /*184b0*/  @!P2 LEA.HI.X R7, R220, R5.reuse, R100, 0x2, P4 ;  /* 0x00000005dc07a211 */ /* 0x080fe400020f1464 */
[----:B------:R-:W-:Y:S02]  /*184c0*/  ISETP.GE.AND P4, PT, R216, UR4, PT ;  /* 0x00000004d8007c0c */ /* 0x000fe4000bf86270 */
[----:B--2---:R-:W-:Y:S01]  /*184d0*/  @!P0 LEA R10, P6, R218, R4, 0x2 ;  /* 0x00000004da0a8211 */ /* 0x004fe200078c10ff */
[----:B------:R0:W-:Y:S01]  /*184e0*/  @!P2 ST.E.64 desc[UR56][R6.64], R52 ;  /* 0x000000340600a985 */ /* 0x0001e2000c101b38 */
[----:B------:R-:W-:-:S02]  /*184f0*/  @!P1 LEA.HI.X R9, R219, R5, R35, 0x2, P5 ;  /* 0x00000005db099211 */ /* 0x000fc400028f1423 */
[-C--:B------:R-:W-:Y:S02]  /*18500*/  @!P0 LEA.HI.X R11, R218, R5.reuse, R34, 0x2, P6 ;  /* 0x00000005da0b8211 */ /* 0x080fe400030f1422 */
[----:B------:R-:W-:Y:S01]  /*18510*/  ISETP.GE.AND P2, PT, R215, UR4, PT ;  /* 0x00000004d7007c0c */ /* 0x000fe2000bf46270 */
[----:B------:R1:W-:Y:S01]  /*18520*/  @!P1 ST.E.64 desc[UR56][R8.64], R56 ;  /* 0x0000003808009985 */ /* 0x0003e2000c101b38 */
[----:B------:R-:W-:Y:S02]  /*18530*/  @!P3 LEA R20, P5, R217, R4, 0x2 ;  /* 0x00000004d914b211 */ /* 0x000fe400078a10ff */
[----:B------:R-:W-:Y:S01]  /*18540*/  ISETP.GE.AND P1, PT, R214, UR4, PT ;  /* 0x00000004d6007c0c */ /* 0x000fe2000bf26270 */
[----:B------:R2:W-:Y:S01]  /*18550*/  @!P0 ST.E.64 desc[UR56][R10.64], R60 ;  /* 0x0000003c0a008985 */ /* 0x0005e2000c101b38 */
[----:B------:R-:W-:Y:S02]  /*18560*/  ISETP.GE.AND P0, PT, R213, UR4, PT ;  /* 0x00000004d5007c0c */ /* 0x000fe4000bf06270 */
[----:B------:R-:W-:-:S02]  /*18570*/  @!P3 LEA.HI.X R21, R217, R5, R33, 0x2, P5 ;  /* 0x00000005d915b211 */ /* 0x000fc400028f1421 */
[----:B------:R-:W-:Y:S02]  /*18580*/  ISETP.GE.AND P5, PT, R212, UR4, PT ;  /* 0x00000004d4007c0c */ /* 0x000fe4000bfa6270 */
[CC--:B------:R-:W-:Y:S01]  /*18590*/  @!P4 LEA R12, P6, R216.reuse, R4.reuse, 0x2 ;  /* 0x00000004d80cc211 */ /* 0x0c0fe200078c10ff */
[----:B------:R3:W-:Y:S01]  /*185a0*/  @!P3 ST.E.64 desc[UR56][R20.64], R64 ;  /* 0x000000401400b985 */ /* 0x0007e2000c101b38 */
[CC--:B0-----:R-:W-:Y:S02]  /*185b0*/  @!P2 LEA R6, P3, R215.reuse, R4.reuse, 0x2 ;  /* 0x00000004d706a211 */ /* 0x0c1fe400078610ff */
[-C--:B------:R-:W-:Y:S02]  /*185c0*/  @!P4 LEA.HI.X R13, R216, R5.reuse, R32, 0x2, P6 ;  /* 0x00000005d80dc211 */ /* 0x080fe400030f1420 */
[-C--:B-1----:R-:W-:Y:S02]  /*185d0*/  @!P1 LEA R8, P6, R214, R4.reuse, 0x2 ;  /* 0x00000004d6089211 */ /* 0x082fe400078c10ff */
[----:B------:R-:W-:Y:S01]  /*185e0*/  @!P2 LEA.HI.X R7, R215, R5, R31, 0x2, P3 ;  /* 0x00000005d707a211 */ /* 0x000fe200018f141f */
[----:B------:R3:W-:Y:S01]  /*185f0*/  @!P4 ST.E.64 desc[UR56][R12.64], R68 ;  /* 0x000000440c00c985 */ /* 0x0007e2000c101b38 */
[----:B--2---:R-:W-:-:S02]  /*18600*/  @!P0 LEA R10, P4, R213, R4, 0x2 ;  /* 0x00000004d50a8211 */ /* 0x004fc400078810ff */
        /* <DEDUP_REMOVED lines=8> */
.L_x_624:
[----:B------:R-:W-:Y:S05]  /*18690*/  BSYNC B1 ;  /* 0x0000000000017941 */ /* 0x000fea0003800000 */
.L_x_623:
[----:B------:R-:W-:Y:S01]  /*186a0*/  ISETP.GE.AND P0, PT, R15, R102, PT ;  /* 0x000000660f00720c */ /* 0x000fe20003f06270 */
[----:B--23--:R2:W3:Y:S04]  /*186b0*/  SHFL.IDX PT, R5, R3, 0x1, 0x1c1f ;  /* 0x003c1f0003057f89 */ /* 0x00c4e800000e0000 */
[----:B-1----:R2:W1:Y:S08]  /*186c0*/  SHFL.IDX PT, R4, R0, 0x1, 0x1c1f ;  /* 0x003c1f0000047f89 */ /* 0x00247000000e0000 */
[----:B--2---:R-:W-:Y:S05]  /*186d0*/  @P0 BRA `(.L_x_622) ;  /* 0x0000000c00f40947 */ /* 0x004fea0003800000 */
[----:B------:R-:W-:Y:S02]  /*186e0*/  ULDC UR4, c[0x0][0xac8] ;  /* 0x0002b20000047ab9 */ /* 0x000fe40000000800 */
[----:B------:R-:W-:Y:S02]  /*186f0*/  ISETP.GE.AND P1, PT, R25, UR4, PT ;  /* 0x0000000419007c0c */ /* 0x000fe4000bf26270 */
[----:B------:R-:W-:Y:S02]  /*18700*/  ISETP.GE.AND P0, PT, R27, UR4, PT ;  /* 0x000000041b007c0c */ /* 0x000fe4000bf06270 */
[----:B------:R-:W-:Y:S02]  /*18710*/  ISETP.GE.AND P2, PT, R209, UR4, PT ;  /* 0x00000004d1007c0c */ /* 0x000fe4000bf46270 */
[----:B------:R-:W-:Y:S02]  /*18720*/  ISETP.GE.AND P4, PT, R223, UR4, PT ;  /* 0x00000004df007c0c */ /* 0x000fe4000bf86270 */
[----:B------:R-:W-:-:S05]  /*18730*/  ISETP.GE.AND P3, PT, R211, UR4, PT ;  /* 0x00000004d3007c0c */ /* 0x000fca000bf66270 */
[-C--:B-1----:R-:W-:Y:S02]  /*18740*/  @!P1 LEA R8, P5, R25, R4.reuse, 0x2 ;  /* 0x0000000419089211 */ /* 0x082fe400078a10ff */
[-C--:B------:R-:W-:Y:S02]  /*18750*/  @!P0 LEA R10, P6, R27, R4.reuse, 0x2 ;  /* 0x000000041b0a8211 */ /* 0x080fe400078c10ff */
[-C--:B---3--:R-:W-:Y:S01]  /*18760*/  @!P1 LEA.HI.X R9, R25, R5.reuse, R14, 0x2, P5 ;  /* 0x0000000519099211 */ /* 0x088fe200028f140e */
[----:B0-----:R-:W-:Y:S01]  /*18770*/  @!P2 IMAD.WIDE R6, R209, 0x4, R4 ;  /* 0x00000004d106a825 */ /* 0x001fe200078e0204 */
        /* <DEDUP_REMOVED lines=18> */
[-C--:B-1----:R-:W-:Y:S01]  /*188a0*/  @!P2 LEA R10, P6, R219, R4.reuse, 0x2 ;  /* 0x00000004db0aa211 */ /* 0x082fe200078c10ff */
[----:B------:R-:W-:Y:S01]  /*188b0*/  @!P5 ST.E.64 desc[UR56][R20.64], R46 ;  /* 0x0000002e1400d985 */ /* 0x000fe2000c101b38 */
[----:B------:R-:W-:Y:S02]  /*188c0*/  @!P1 LEA R8, P5, R220, R4, 0x2 ;  /* 0x00000004dc089211 */ /* 0x000fe400078a10ff */
[----:B------:R-:W-:-:S02]  /*188d0*/  @!P0 LEA.HI.X R7, R221, R5, R101, 0x2, P4 ;  /* 0x00000005dd078211 */ /* 0x000fc400020f1465 */
[-C--:B------:R-:W-:Y:S02]  /*188e0*/  @!P1 LEA.HI.X R9, R220, R5.reuse, R100, 0x2, P5 ;  /* 0x00000005dc099211 */ /* 0x080fe400028f1464 */
[----:B------:R-:W-:Y:S01]  /*188f0*/  ISETP.GE.AND P4, PT, R217, UR4, PT ;  /* 0x00000004d9007c0c */ /* 0x000fe2000bf86270 */
[----:B------:R-:W-:Y:S01]  /*18900*/  @!P0 ST.E.64 desc[UR56][R6.64], R50 ;  /* 0x0000003206008985 */ /* 0x000fe2000c101b38 */
[----:B------:R-:W-:Y:S02]  /*18910*/  @!P2 LEA.HI.X R11, R219, R5, R35, 0x2, P6 ;  /* 0x00000005db0ba211 */ /* 0x000fe400030f1423 */
[----:B--2---:R-:W-:Y:S01]  /*18920*/  @!P3 LEA R12, P5, R218, R4, 0x2 ;  /* 0x00000004da0cb211 */ /* 0x004fe200078a10ff */
[----:B------:R0:W-:Y:S01]  /*18930*/  @!P1 ST.E.64 desc[UR56][R8.64], R54 ;  /* 0x0000003608009985 */ /* 0x0001e2000c101b38 */
[----:B------:R-:W-:Y:S02]  /*18940*/  ISETP.GE.AND P1, PT, R215, UR4, PT ;  /* 0x00000004d7007c0c */ /* 0x000fe4000bf26270 */
[----:B------:R-:W-:Y:S01]  /*18950*/  ISETP.GE.AND P0, PT, R214, UR4, PT ;  /* 0x00000004d6007c0c */ /* 0x000fe2000bf06270 */
[----:B------:R1:W-:Y:S01]  /*18960*/  @!P2 ST.E.64 desc[UR56][R10.64], R58 ;  /* 0x0000003a0a00a985 */ /* 0x0003e2000c101b38 */
[----:B------:R-:W-:-:S02]  /*18970*/  ISETP.GE.AND P2, PT, R216, UR4, PT ;  /* 0x00000004d8007c0c */ /* 0x000fc4000bf46270 */
[-C--:B------:R-:W-:Y:S02]  /*18980*/  @!P3 LEA.HI.X R13, R218, R5.reuse, R34, 0x2, P5 ;  /* 0x00000005da0db211 */ /* 0x080fe400028f1422 */
[----:B------:R-:W-:Y:S02]  /*18990*/  ISETP.GE.AND P5, PT, R213, UR4, PT ;  /* 0x00000004d5007c0c */ /* 0x000fe4000bfa6270 */
[CC--:B---3--:R-:W-:Y:S01]  /*189a0*/  @!P4 LEA R14, P6, R217.reuse, R4.reuse, 0x2 ;  /* 0x00000004d90ec211 */ /* 0x0c8fe200078c10ff */
[----:B------:R2:W-:Y:S03]  /*189b0*/  @!P3 ST.E.64 desc[UR56][R12.64], R62 ;  /* 0x0000003e0c00b985 */ /* 0x0005e6000c101b38 */
[----:B------:R-:W-:Y:S02]  /*189c0*/  @!P4 LEA.HI.X R15, R217, R5, R33, 0x2, P6 ;  /* 0x00000005d90fc211 */ /* 0x000fe400030f1421 */
[----:B0-----:R-:W-:-:S02]  /*189d0*/  @!P1 LEA R8, P6, R215, R4, 0x2 ;  /* 0x00000004d7089211 */ /* 0x001fc400078c10ff */
[-C--:B------:R-:W-:Y:S01]  /*189e0*/  @!P2 LEA R6, P3, R216, R4.reuse, 0x2 ;  /* 0x00000004d806a211 */ /* 0x080fe200078610ff */
[----:B------:R2:W-:Y:S01]  /*189f0*/  @!P4 ST.E.64 desc[UR56][R14.64], R66 ;  /* 0x000000420e00c985 */ /* 0x0005e2000c101b38 */
[-C--:B-1----:R-:W-:Y:S02]  /*18a00*/  @!P0 LEA R10, P4, R214, R4.reuse, 0x2 ;  /* 0x00000004d60a8211 */ /* 0x082fe400078810ff */
        /* <DEDUP_REMOVED lines=11> */
[----:B------:R-:W-:-:S04]  /*18ac0*/  LEA R4, P0, R212, R4, 0x2 ;  /* 0x00000004d4047211 */ /* 0x000fc800078010ff */
[----:B------:R-:W-:-:S05]  /*18ad0*/  LEA.HI.X R5, R212, R5, R28, 0x2, P0 ;  /* 0x00000005d4057211 */ /* 0x000fca00000f141c */
[----:B------:R4:W-:Y:S01]  /*18ae0*/  ST.E.64 desc[UR56][R4.64], R86 ;  /* 0x0000005604007985 */ /* 0x0009e2000c101b38 */
[----:B------:R-:W-:Y:S05]  /*18af0*/  BRA `(.L_x_622) ;  /* 0x0000000800ec7947 */ /* 0x000fea0003800000 */
.L_x_613:
[----:B------:R-:W-:Y:S01]  /*18b00*/  ULDC.64 UR6, c[0x0][0xc08] ;  /* 0x0003020000067ab9 */ /* 0x000fe20000000a00 */
[----:B------:R-:W-:Y:S01]  /*18b10*/  ULDC.64 UR4, c[0x0][0xc00] ;  /* 0x0003000000047ab9 */ /* 0x000fe20000000a00 */
[----:B------:R-:W-:Y:S01]  /*18b20*/  ISETP.NE.U32.AND P1, PT, RZ, UR6, PT ;  /* 0x00000006ff007c0c */ /* 0x000fe2000bf25070 */
[----:B------:R-:W-:Y:S01]  /*18b30*/  IMAD.MOV.U32 R3, RZ, RZ, RZ ;  /* 0x000000ffff037224 */ /* 0x000fe200078e00ff */
[----:B------:R-:W-:Y:S02]  /*18b40*/  ISETP.NE.U32.AND P0, PT, RZ, UR4, PT ;  /* 0x00000004ff007c0c */ /* 0x000fe4000bf05070 */
[----:B------:R-:W-:Y:S02]  /*18b50*/  ISETP.NE.AND.EX P1, PT, RZ, UR7, PT, P1 ;  /* 0x00000007ff007c0c */ /* 0x000fe4000bf25310 */
[----:B------:R-:W-:Y:S02]  /*18b60*/  IADD3 R4, P2, R204, UR4, RZ ;  /* 0x00000004cc047c10 */ /* 0x000fe4000ff5e0ff */
[----:B------:R-:W-:-:S02]  /*18b70*/  ISETP.NE.AND.EX P0, PT, RZ, UR5, PT, P0 ;  /* 0x00000005ff007c0c */ /* 0x000fc4000bf05300 */
[----:B------:R-:W-:Y:S01]  /*18b80*/  IADD3.X R5, R205, UR5, RZ, P2, !PT ;  /* 0x00000005cd057c10 */ /* 0x000fe200097fe4ff */
[----:B------:R-:W-:Y:S02]  /*18b90*/  ULDC UR4, c[0x0][0xa88] ;  /* 0x0002a20000047ab9 */ /* 0x000fe40000000800 */
[----:B------:R-:W-:-:S04]  /*18ba0*/  IMAD.U32 R0, RZ, RZ, UR4 ;  /* 0x00000004ff007e24 */ /* 0x000fc8000f8e00ff */
[----:B------:R-:W-:-:S04]  /*18bb0*/  @P1 IADD3 R204, P2, R204, UR6, RZ ;  /* 0x00000006cccc1c10 */ /* 0x000fc8000ff5e0ff */
[----:B------:R-:W-:Y:S01]  /*18bc0*/  @P1 IADD3.X R205, R205, UR7, RZ, P2, !PT ;  /* 0x00000007cdcd1c10 */ /* 0x000fe200097fe4ff */
[----:B------:R3:W5:Y:S04]  /*18bd0*/  @P0 LDG.E R3, desc[UR56][R4.64] ;  /* 0x0000003804030981 */ /* 0x000768000c1e1900 */
[----:B------:R3:W5:Y:S01]  /*18be0*/  @P1 LDG.E R0, desc[UR56][R204.64] ;  /* 0x00000038cc001981 */ /* 0x000762000c1e1900 */
[----:B------:R-:W-:Y:S01]  /*18bf0*/  ISETP.NE.AND P2, PT, R202, RZ, PT ;  /* 0x000000ffca00720c */ /* 0x000fe20003f45270 */
[----:B0-----:R-:W0:-:S12]  /*18c00*/  S2R R6, SR_TID.X ;  /* 0x0000000000067919 */ /* 0x001e180000002100 */
[----:B------:R-:W4:Y:S01]  /*18c10*/  @!P2 LDC R202, c[0x0][0xad4] ;  /* 0x0002b500ffcaab82 */ /* 0x000f220000000800 */
[----:B0-----:R-:W-:Y:S02]  /*18c20*/  IADD3 R6, R6, -0x80, RZ ;  /* 0xffffff8006067810 */ /* 0x001fe40007ffe0ff */
[----:B----4-:R-:W-:Y:S02]  /*18c30*/  ISETP.GT.AND P2, PT, R202, 0x1, PT ;  /* 0x00000001ca00780c */ /* 0x010fe40003f44270 */
[----:B------:R-:W-:Y:S01]  /*18c40*/  ISETP.GT.AND P3, PT, R6, 0x7f, PT ;  /* 0x0000007f0600780c */ /* 0x000fe20003f64270 */
[----:B---3--:R-:W-:-:S12]  /*18c50*/  @P1 BRA `(.L_x_625) ;  /* 0x0000000000101947 */ /* 0x008fd80003800000 */
[----:B------:R-:W-:Y:S05]  /*18c60*/  @!P0 BRA `(.L_x_625) ;  /* 0x00000000000c8947 */ /* 0x000fea0003800000 */
[----:B------:R-:W3:Y:S04]  /*18c70*/  LDG.E R7, desc[UR56][R4.64] ;  /* 0x0000003804077981 */ /* 0x000ee8000c1e1900 */
[----:B-----5:R-:W3:Y:S02]  /*18c80*/  LDG.E R0, desc[UR56][R4.64+0x4] ;  /* 0x0000043804007981 */ /* 0x020ee4000c1e1900 */
[----:B---3--:R-:W-:-:S07]  /*18c90*/  IMAD.IADD R0, R0, 0x1, -R7 ;  /* 0x0000000100007824 */ /* 0x008fce00078e0a07 */
.L_x_625:
[----:B------:R-:W-:Y:S01]  /*18ca0*/  BSSY B1, `(.L_x_626) ;  /* 0x0000037000017945 */ /* 0x000fe20003800000 */
[----:B------:R-:W-:Y:S02]  /*18cb0*/  SEL R203, R203, RZ, !P0 ;  /* 0x000000ffcbcb7207 */ /* 0x000fe40004000000 */
[----:B------:R-:W-:Y:S02]  /*18cc0*/  SEL R225, R225, RZ, !P0 ;  /* 0x000000ffe1e17207 */ /* 0x000fe40004000000 */
[----:B-----5:R-:W-:Y:S01]  /*18cd0*/  SHF.R.S32.HI R26, RZ, 0x1f, R3 ;  /* 0x0000001fff1a7819 */ /* 0x020fe20000011403 */
[----:B------:R-:W-:Y:S06]  /*18ce0*/  @P3 BRA `(.L_x_627) ;  /* 0x0000000000c83947 */ /* 0x000fec0003800000 */
[----:B------:R-:W0:Y:S01]  /*18cf0*/  S2R R5, SR_TID.X ;  /* 0x0000000000057919 */ /* 0x000e220000002100 */
[----:B------:R-:W3:Y:S01]  /*18d00*/  LDC R29, c[0x0][0xbe8] ;  /* 0x0002fa00ff1d7b82 */ /* 0x000ee20000000800 */
[----:B0-----:R-:W-:Y:S02]  /*18d10*/  IMAD R4, R208, 0x80, R5 ;  /* 0x00000080d0047824 */ /* 0x001fe400078e0205 */
[----:B---3--:R-:W-:Y:S02]  /*18d20*/  IMAD R5, R0, R29, RZ ;  /* 0x0000001d00057224 */ /* 0x008fe400078e02ff */
[----:B------:R-:W-:-:S05]  /*18d30*/  VIADD R28, R4, 0xffffff80 ;  /* 0xffffff80041c7836 */ /* 0x000fca0000000000 */
[----:B------:R-:W-:-:S13]  /*18d40*/  ISETP.GE.AND P0, PT, R28, R5, PT ;  /* 0x000000051c00720c */ /* 0x000fda0003f06270 */
[----:B------:R-:W-:Y:S05]  /*18d50*/  @P0 BRA `(.L_x_627) ;  /* 0x0000000000ac0947 */ /* 0x000fea0003800000 */
[----:B------:R-:W-:Y:S01]  /*18d60*/  ISETP.GT.AND P0, PT, R202, 0x1, PT ;  /* 0x00000001ca00780c */ /* 0x000fe20003f04270 */
[----:B------:R-:W0:Y:S01]  /*18d70*/  LDC.64 R4, c[0x0][0xba8] ;  /* 0x0002ea00ff047b82 */ /* 0x000e220000000a00 */
[----:B------:R-:W-:Y:S01]  /*18d80*/  MOV R24, 0x9b8 ;  /* 0x000009b800187802 */ /* 0x000fe20000000f00 */
[----:B------:R-:W-:Y:S01]  /*18d90*/  IMAD.MOV.U32 R21, RZ, RZ, R28 ;  /* 0x000000ffff157224 */ /* 0x000fe200078e001c */
[----:B------:R-:W-:Y:S02]  /*18da0*/  ISETP.NE.AND P1, PT, R29, 0x1, PT ;  /* 0x000000011d00780c */ /* 0x000fe40003f25270 */
[----:B------:R-:W-:-:S04]  /*18db0*/  SEL R24, R24, 0x978, P0 ;  /* 0x0000097818187807 */ /* 0x000fc80000000000 */
[----:B------:R-:W3:Y:S08]  /*18dc0*/  LDC.64 R12, c[0x0][R24+0x220] ;  /* 0x00008800180c7b82 */ /* 0x000ef00000000a00 */
[----:B------:R-:W4:Y:S08]  /*18dd0*/  LDC.64 R10, c[0x0][R24+0x218] ;  /* 0x00008600180a7b82 */ /* 0x000f300000000a00 */
[----:B------:R-:W5:Y:S08]  /*18de0*/  LDC.64 R8, c[0x0][R24+0x228] ;  /* 0x00008a0018087b82 */ /* 0x000f700000000a00 */
[----:B------:R-:W1:Y:S08]  /*18df0*/  LDC.64 R6, c[0x0][R24+0x210] ;  /* 0x0000840018067b82 */ /* 0x000e700000000a00 */
[----:B------:R-:W2:Y:S08]  /*18e00*/  @P1 LDC R15, c[0x0][0xbec] ;  /* 0x0002fb00ff0f1b82 */ /* 0x000eb00000000800 */
[----:B------:R-:W4:Y:S01]  /*18e10*/  @P1 LDC R27, c[0x0][0xbf0] ;  /* 0x0002fc00ff1b1b82 */ /* 0x000f220000000800 */
[----:B---3--:R-:W-:-:S07]  /*18e20*/  IMAD R13, R13, R203, RZ ;  /* 0x000000cb0d0d7224 */ /* 0x008fce00078e02ff */
[----:B0-----:R-:W0:Y:S01]  /*18e30*/  @!P0 LDC R4, c[0x0][0xb50] ;  /* 0x0002d400ff048b82 */ /* 0x001e220000000800 */
[----:B--2---:R-:W-:-:S07]  /*18e40*/  @P1 IMAD.HI.U32 R20, R28, R15, RZ ;  /* 0x0000000f1c141227 */ /* 0x004fce00078e00ff */
[----:B------:R-:W2:Y:S01]  /*18e50*/  @!P0 LDC R5, c[0x0][0xb54] ;  /* 0x0002d500ff058b82 */ /* 0x000ea20000000800 */
[----:B------:R-:W-:Y:S01]  /*18e60*/  IMAD.WIDE.U32 R14, R12, R203, RZ ;  /* 0x000000cb0c0e7225 */ /* 0x000fe200078e00ff */
[----:B----4-:R-:W-:-:S03]  /*18e70*/  @P1 SHF.R.U32.HI R21, RZ, R27, R20 ;  /* 0x0000001bff151219 */ /* 0x010fc60000011614 */
[----:B------:R-:W-:Y:S01]  /*18e80*/  IMAD R27, R12, R225, R13 ;  /* 0x000000e10c1b7224 */ /* 0x000fe200078e020d */
[----:B------:R-:W-:Y:S01]  /*18e90*/  SEL R13, R210, RZ, P0 ;  /* 0x000000ffd20d7207 */ /* 0x000fe20000000000 */
[-C--:B------:R-:W-:Y:S02]  /*18ea0*/  IMAD R25, R11, R199.reuse, RZ ;  /* 0x000000c70b197224 */ /* 0x080fe400078e02ff */
[----:B------:R-:W-:Y:S01]  /*18eb0*/  IMAD.WIDE.U32 R10, R10, R199, RZ ;  /* 0x000000c70a0a7225 */ /* 0x000fe200078e00ff */
[----:B------:R-:W-:-:S03]  /*18ec0*/  IADD3 R12, R15, R27, RZ ;  /* 0x0000001b0f0c7210 */ /* 0x000fc60007ffe0ff */
[----:B------:R-:W-:Y:S01]  /*18ed0*/  IMAD.IADD R25, R11, 0x1, R25 ;  /* 0x000000010b197824 */ /* 0x000fe200078e0219 */
[----:B------:R-:W-:Y:S01]  /*18ee0*/  IADD3 R10, P1, P3, R14, R10, R3 ;  /* 0x0000000a0e0a7210 */ /* 0x000fe20007b3e003 */
[----:B-----5:R-:W-:Y:S02]  /*18ef0*/  IMAD R15, R9, R13, RZ ;  /* 0x0000000d090f7224 */ /* 0x020fe400078e02ff */
[----:B------:R-:W-:Y:S01]  /*18f00*/  IMAD.MOV R11, RZ, RZ, -R21 ;  /* 0x000000ffff0b7224 */ /* 0x000fe200078e0a15 */
[----:B------:R-:W-:Y:S01]  /*18f10*/  IADD3.X R12, R12, R25, R26, P1, P3 ;  /* 0x000000190c0c7210 */ /* 0x000fe20000fe641a */
[----:B------:R-:W-:-:S04]  /*18f20*/  IMAD.WIDE.U32 R8, R8, R13, RZ ;  /* 0x0000000d08087225 */ /* 0x000fc800078e00ff */
[----:B------:R-:W-:Y:S01]  /*18f30*/  IMAD R11, R29, R11, R28 ;  /* 0x0000000b1d0b7224 */ /* 0x000fe200078e021c */
[----:B------:R-:W-:Y:S01]  /*18f40*/  IADD3 R8, P0, P1, R21, R10, R8 ;  /* 0x0000000a15087210 */ /* 0x000fe2000791e008 */
[----:B------:R-:W-:Y:S01]  /*18f50*/  IMAD.IADD R15, R9, 0x1, R15 ;  /* 0x00000001090f7824 */ /* 0x000fe200078e020f */
[----:B------:R-:W-:Y:S01]  /*18f60*/  SHF.R.S32.HI R21, RZ, 0x1f, R21 ;  /* 0x0000001fff157819 */ /* 0x000fe20000011415 */
[----:B-1----:R-:W-:Y:S01]  /*18f70*/  IMAD R7, R7, R11, RZ ;  /* 0x0000000b07077224 */ /* 0x002fe200078e02ff */
[----:B------:R-:W-:Y:S02]  /*18f80*/  SHF.R.S32.HI R13, RZ, 0x1f, R11 ;  /* 0x0000001fff0d7819 */ /* 0x000fe4000001140b */
[----:B------:R-:W-:-:S03]  /*18f90*/  IADD3.X R9, R21, R12, R15, P0, P1 ;  /* 0x0000000c15097210 */ /* 0x000fc600007e240f */
[C---:B------:R-:W-:Y:S02]  /*18fa0*/  IMAD R13, R6.reuse, R13, R7 ;  /* 0x0000000d060d7224 */ /* 0x040fe400078e0207 */
[----:B------:R-:W-:-:S04]  /*18fb0*/  IMAD.WIDE.U32 R6, R6, R11, R8 ;  /* 0x0000000b06067225 */ /* 0x000fc800078e0008 */
[----:B------:R-:W-:Y:S01]  /*18fc0*/  IMAD.IADD R7, R7, 0x1, R13 ;  /* 0x0000000107077824 */ /* 0x000fe200078e020d */
[----:B0-----:R-:W-:-:S04]  /*18fd0*/  LEA R4, P0, R6, R4, 0x2 ;  /* 0x0000000406047211 */ /* 0x001fc800078010ff */
[----:B--2---:R-:W-:Y:S01]  /*18fe0*/  LEA.HI.X R5, R6, R5, R7, 0x2, P0 ;  /* 0x0000000506057211 */ /* 0x004fe200000f1407 */
[----:B------:R-:W-:-:S05]  /*18ff0*/  IMAD.MOV.U32 R7, RZ, RZ, -0x800000 ;  /* 0xff800000ff077424 */ /* 0x000fca00078e00ff */
[----:B------:R0:W-:Y:S03]  /*19000*/  STG.E desc[UR56][R4.64], R7 ;  /* 0x0000000704007986 */ /* 0x0001e6000c101938 */
.L_x_627:
[----:B------:R-:W-:Y:S05]  /*19010*/  BSYNC B1 ;  /* 0x0000000000017941 */ /* 0x000fea0003800000 */
.L_x_626:
[----:B------:R-:W-:Y:S05]  /*19020*/  @P2 BRA `(.L_x_622) ;  /* 0x0000000400a02947 */ /* 0x000fea0003800000 */
[----:B------:R-:W3:Y:S01]  /*19030*/  LDC R11, c[0x0][0xbe8] ;  /* 0x0002fa00ff0b7b82 */ /* 0x000ee20000000800 */
[----:B------:R-:W-:Y:S01]  /*19040*/  ULDC.64 UR4, c[0x0][0xaa0] ;  /* 0x0002a80000047ab9 */ /* 0x000fe20000000a00 */
[----:B------:R-:W-:Y:S01]  /*19050*/  ULDC.64 UR6, c[0x0][0xaf0] ;  /* 0x0002bc0000067ab9 */ /* 0x000fe20000000a00 */
[----:B0-----:R-:W-:Y:S01]  /*19060*/  IMAD R4, R26, UR4, RZ ;  /* 0x000000041a047c24 */ /* 0x001fe2000f8e02ff */
[----:B------:R-:W-:Y:S01]  /*19070*/  BSSY B1, `(.L_x_628) ;  /* 0x0000039000017945 */ /* 0x000fe20003800000 */
[----:B------:R-:W-:Y:S02]  /*19080*/  SHF.R.S32.HI R10, RZ, 0x1f, R200 ;  /* 0x0000001fff0a7819 */ /* 0x000fe400000114c8 */
[C---:B------:R-:W-:Y:S01]  /*19090*/  IMAD R7, R3.reuse, UR5, R4 ;  /* 0x0000000503077c24 */ /* 0x040fe2000f8e0204 */
[----:B------:R-:W-:Y:S01]  /*190a0*/  SHF.R.S32.HI R14, RZ, 0x1f, R198 ;  /* 0x0000001fff0e7819 */ /* 0x000fe200000114c6 */
[----:B------:R-:W-:Y:S01]  /*190b0*/  IMAD.WIDE.U32 R4, R3, UR4, RZ ;  /* 0x0000000403047c25 */ /* 0x000fe2000f8e00ff */
[----:B------:R-:W-:Y:S01]  /*190c0*/  LEA R3, R201, R224, 0x5 ;  /* 0x000000e0c9037211 */ /* 0x000fe200078e28ff */
[----:B------:R-:W-:-:S02]  /*190d0*/  ULDC.64 UR4, c[0x0][0xae8] ;  /* 0x0002ba0000047ab9 */ /* 0x000fc40000000a00 */
[----:B------:R-:W-:Y:S02]  /*190e0*/  IMAD.IADD R5, R5, 0x1, R7 ;  /* 0x0000000105057824 */ /* 0x000fe400078e0207 */
[----:B------:R-:W-:Y:S02]  /*190f0*/  IMAD R9, R208, 0x80, R3 ;  /* 0x00000080d0097824 */ /* 0x000fe400078e0203 */
[----:B------:R-:W-:-:S04]  /*19100*/  IMAD.WIDE.U32 R4, R199, UR4, R4 ;  /* 0x00000004c7047c25 */ /* 0x000fc8000f8e0004 */
[----:B------:R-:W-:Y:S02]  /*19110*/  IMAD.MOV.U32 R3, RZ, RZ, R9 ;  /* 0x000000ffff037224 */ /* 0x000fe400078e0009 */
[----:B------:R-:W-:Y:S01]  /*19120*/  IMAD R7, R225, UR6, RZ ;  /* 0x00000006e1077c24 */ /* 0x000fe2000f8e02ff */
[----:B---3--:R-:W-:Y:S01]  /*19130*/  ISETP.NE.AND P0, PT, R11, 0x1, PT ;  /* 0x000000010b00780c */ /* 0x008fe20003f05270 */
[----:B------:R-:W-:Y:S01]  /*19140*/  IMAD R5, R199, UR5, R5 ;  /* 0x00000005c7057c24 */ /* 0x000fe2000f8e0205 */
[----:B------:R-:W-:Y:S01]  /*19150*/  ULDC.64 UR4, c[0x0][0xae0] ;  /* 0x0002b80000047ab9 */ /* 0x000fe20000000a00 */
[C---:B------:R-:W-:Y:S02]  /*19160*/  IMAD R7, R203.reuse, UR7, R7 ;  /* 0x00000007cb077c24 */ /* 0x040fe4000f8e0207 */
[----:B------:R-:W-:-:S04]  /*19170*/  IMAD.WIDE.U32 R4, R203, UR6, R4 ;  /* 0x00000006cb047c25 */ /* 0x000fc8000f8e0004 */
[----:B------:R-:W-:-:S04]  /*19180*/  IMAD.IADD R5, R5, 0x1, R7 ;  /* 0x0000000105057824 */ /* 0x000fc800078e0207 */
[----:B------:R-:W0:Y:S08]  /*19190*/  @P0 LDC R6, c[0x0][0xbec] ;  /* 0x0002fb00ff060b82 */ /* 0x000e300000000800 */
[----:B------:R-:W3:Y:S01]  /*191a0*/  @P0 LDC R13, c[0x0][0xbf0] ;  /* 0x0002fc00ff0d0b82 */ /* 0x000ee20000000800 */
[----:B0-----:R-:W-:-:S05]  /*191b0*/  @P0 IMAD.HI.U32 R6, R9, R6, RZ ;  /* 0x0000000609060227 */ /* 0x001fca00078e00ff */
[----:B---3--:R-:W-:-:S04]  /*191c0*/  @P0 SHF.R.U32.HI R3, RZ, R13, R6 ;  /* 0x0000000dff030219 */ /* 0x008fc80000011606 */
[----:B------:R-:W-:Y:S01]  /*191d0*/  SHF.R.S32.HI R6, RZ, 0x1f, R3 ;  /* 0x0000001fff067819 */ /* 0x000fe20000011403 */
[C---:B------:R-:W-:Y:S01]  /*191e0*/  IMAD.WIDE.U32 R4, R3.reuse, UR4, R4 ;  /* 0x0000000403047c25 */ /* 0x040fe2000f8e0004 */
[----:B------:R-:W-:-:S03]  /*191f0*/  IADD3 R8, -R3, RZ, RZ ;  /* 0x000000ff03087210 */ /* 0x000fc60007ffe1ff */
[----:B------:R-:W-:Y:S02]  /*19200*/  IMAD R6, R6, UR4, RZ ;  /* 0x0000000406067c24 */ /* 0x000fe4000f8e02ff */
[----:B------:R-:W-:Y:S02]  /*19210*/  IMAD R7, R11, R8, R9 ;  /* 0x000000080b077224 */ /* 0x000fe400078e0209 */
[----:B------:R-:W-:Y:S01]  /*19220*/  IMAD R9, R3, UR5, R6 ;  /* 0x0000000503097c24 */ /* 0x000fe2000f8e0206 */
[----:B------:R-:W-:Y:S01]  /*19230*/  ULDC.64 UR4, c[0x0][0xad8] ;  /* 0x0002b60000047ab9 */ /* 0x000fe20000000a00 */
[----:B------:R-:W-:Y:S01]  /*19240*/  IMAD R8, R208, 0x80, R224 ;  /* 0x00000080d0087824 */ /* 0x000fe200078e02e0 */
[----:B------:R-:W-:Y:S01]  /*19250*/  SHF.R.S32.HI R3, RZ, 0x1f, R7 ;  /* 0x0000001fff037819 */ /* 0x000fe20000011407 */
[----:B------:R-:W-:Y:S02]  /*19260*/  IMAD.IADD R5, R5, 0x1, R9 ;  /* 0x0000000105057824 */ /* 0x000fe400078e0209 */
[----:B------:R-:W-:Y:S01]  /*19270*/  IMAD R11, R0, R11, RZ ;  /* 0x0000000b000b7224 */ /* 0x000fe200078e02ff */
[----:B------:R-:W-:Y:S01]  /*19280*/  IADD3 R0, R8, 0x20, RZ ;  /* 0x0000002008007810 */ /* 0x000fe20007ffe0ff */
[----:B------:R-:W-:-:S02]  /*19290*/  IMAD R6, R3, UR4, RZ ;  /* 0x0000000403067c24 */ /* 0x000fc4000f8e02ff */
[C---:B------:R-:W-:Y:S01]  /*192a0*/  IMAD.WIDE.U32 R4, R7.reuse, UR4, R4 ;  /* 0x0000000407047c25 */ /* 0x040fe2000f8e0004 */
[-C--:B------:R-:W-:Y:S02]  /*192b0*/  ISETP.GE.AND P2, PT, R8, R11.reuse, PT ;  /* 0x0000000b0800720c */ /* 0x080fe40003f46270 */
[----:B------:R-:W-:Y:S01]  /*192c0*/  ISETP.GE.AND P1, PT, R0, R11, PT ;  /* 0x0000000b0000720c */ /* 0x000fe20003f26270 */
[----:B------:R-:W-:Y:S01]  /*192d0*/  IMAD R3, R7, UR5, R6 ;  /* 0x0000000507037c24 */ /* 0x000fe2000f8e0206 */
[----:B------:R-:W-:Y:S01]  /*192e0*/  ULDC.64 UR4, c[0x0][0xa80] ;  /* 0x0002a00000047ab9 */ /* 0x000fe20000000a00 */
[----:B------:R-:W-:Y:S01]  /*192f0*/  VIADD R0, R8, 0x40 ;  /* 0x0000004008007836 */ /* 0x000fe20000000000 */
[----:B------:R-:W-:Y:S01]  /*19300*/  LEA R6, P3, R4, UR4, 0x1 ;  /* 0x0000000404067c11 */ /* 0x000fe2000f8608ff */
[----:B------:R-:W-:-:S03]  /*19310*/  IMAD.IADD R3, R5, 0x1, R3 ;  /* 0x0000000105037824 */ /* 0x000fc600078e0203 */
[----:B------:R-:W-:Y:S01]  /*19320*/  ISETP.GE.AND P0, PT, R0, R11, PT ;  /* 0x0000000b0000720c */ /* 0x000fe20003f06270 */
[----:B------:R0:W3:Y:S01]  /*19330*/  SHFL.IDX PT, R7, R6, RZ, 0x181f ;  /* 0x00181fff06077589 */ /* 0x0000e200000e0000 */
[----:B------:R-:W-:-:S05]  /*19340*/  LEA.HI.X R3, R4, UR5, R3, 0x1, P3 ;  /* 0x0000000504037c11 */ /* 0x000fca00098f0c03 */
[----:B------:R0:W4:Y:S01]  /*19350*/  SHFL.IDX PT, R5, R3, RZ, 0x181f ;  /* 0x00181fff03057589 */ /* 0x00012200000e0000 */
        /* <DEDUP_REMOVED lines=8> */
[----:B------:R3:W-:Y:S04]  /*193e0*/  @!P4 ST.E.128 desc[UR56][R12.64], RZ ;  /* 0x000000ff0c00c985 */ /* 0x0007e8000c101d38 */
[----:B------:R3:W-:Y:S02]  /*193f0*/  @!P5 ST.E.128 desc[UR56][R4.64], RZ ;  /* 0x000000ff0400d985 */ /* 0x0007e4000c101d38 */
.L_x_629:
[----:B------:R-:W-:Y:S05]  /*19400*/  BSYNC B1 ;  /* 0x0000000000017941 */ /* 0x000fea0003800000 */
.L_x_628:
[----:B---34-:R3:W4:Y:S01]  /*19410*/  SHFL.IDX PT, R5, R3, 0x1, 0x181f ;  /* 0x00381f0003057f89 */ /* 0x01872200000e0000 */
[----:B------:R-:W-:Y:S03]  /*19420*/  BSSY B1, `(.L_x_630) ;  /* 0x000000c000017945 */ /* 0x000fe60003800000 */
[----:B------:R3:W0:Y:S01]  /*19430*/  SHFL.IDX PT, R7, R6, 0x1, 0x181f ;  /* 0x00381f0006077f89 */ /* 0x00062200000e0000 */
[----:B------:R-:W-:Y:S05]  /*19440*/  @P1 BRA `(.L_x_631) ;  /* 0x0000000000241947 */ /* 0x000fea0003800000 */
[----:B------:R-:W-:Y:S02]  /*19450*/  ULDC UR4, c[0x0][0xac8] ;  /* 0x0002b20000047ab9 */ /* 0x000fe40000000800 */
[----:B------:R-:W-:Y:S02]  /*19460*/  ISETP.GE.AND P3, PT, R198, UR4, PT ;  /* 0x00000004c6007c0c */ /* 0x000fe4000bf66270 */
[----:B------:R-:W-:-:S11]  /*19470*/  ISETP.GE.AND P4, PT, R200, UR4, PT ;  /* 0x00000004c8007c0c */ /* 0x000fd6000bf86270 */
[-C--:B0-----:R-:W-:Y:S02]  /*19480*/  @!P3 LEA R12, P1, R198, R7.reuse, 0x1 ;  /* 0x00000007c60cb211 */ /* 0x081fe400078208ff */
[----:B------:R-:W-:Y:S02]  /*19490*/  @!P4 LEA R4, P2, R200, R7, 0x1 ;  /* 0x00000007c804c211 */ /* 0x000fe400078408ff */
[-C--:B----4-:R-:W-:Y:S02]  /*194a0*/  @!P3 LEA.HI.X R13, R198, R5.reuse, R14, 0x1, P1 ;  /* 0x00000005c60db211 */ /* 0x090fe400008f0c0e */
[----:B------:R-:W-:-:S03]  /*194b0*/  @!P4 LEA.HI.X R5, R200, R5, R10, 0x1, P2 ;  /* 0x00000005c805c211 */ /* 0x000fc600010f0c0a */
[----:B------:R0:W-:Y:S04]  /*194c0*/  @!P3 ST.E.128 desc[UR56][R12.64], RZ ;  /* 0x000000ff0c00b985 */ /* 0x0001e8000c101d38 */
[----:B------:R0:W-:Y:S02]  /*194d0*/  @!P4 ST.E.128 desc[UR56][R4.64], RZ ;  /* 0x000000ff0400c985 */ /* 0x0001e4000c101d38 */
.L_x_631:
[----:B------:R-:W-:Y:S05]  /*194e0*/  BSYNC B1 ;  /* 0x0000000000017941 */ /* 0x000fea0003800000 */
.L_x_630:
[----:B0---4-:R0:W4:Y:S01]  /*194f0*/  SHFL.IDX PT, R5, R3, 0x2, 0x181f ;  /* 0x00581f0003057f89 */ /* 0x01112200000e0000 */
        /* <DEDUP_REMOVED lines=12> */
.L_x_633:
[----:B------:R-:W-:Y:S05]  /*195c0*/  BSYNC B1 ;  /* 0x0000000000017941 */ /* 0x000fea0003800000 */
.L_x_632:
[----:B------:R-:W-:Y:S01]  /*195d0*/  VIADD R0, R8, 0x60 ;  /* 0x0000006008007836 */ /* 0x000fe20000000000 */
[----:B0--3--:R-:W0:Y:S04]  /*195e0*/  SHFL.IDX PT, R3, R3, 0x3, 0x181f ;  /* 0x00781f0003037f89 */ /* 0x009e2800000e0000 */
[----:B------:R-:W-:Y:S01]  /*195f0*/  ISETP.GE.AND P0, PT, R0, R11, PT ;  /* 0x0000000b0000720c */ /* 0x000fe20003f06270 */
[----:B----4-:R3:W4:-:S12]  /*19600*/  SHFL.IDX PT, R5, R6, 0x3, 0x181f ;  /* 0x00781f0006057f89 */ /* 0x01071800000e0000 */
[----:B---3--:R-:W-:Y:S05]  /*19610*/  @P0 BRA `(.L_x_622) ;  /* 0x0000000000240947 */ /* 0x008fea0003800000 */
[----:B------:R-:W-:Y:S02]  /*19620*/  ULDC UR4, c[0x0][0xac8] ;  /* 0x0002b20000047ab9 */ /* 0x000fe40000000800 */
[----:B------:R-:W-:Y:S02]  /*19630*/  ISETP.GE.AND P2, PT, R198, UR4, PT ;  /* 0x00000004c6007c0c */ /* 0x000fe4000bf46270 */
[----:B------:R-:W-:-:S11]  /*19640*/  ISETP.GE.AND P3, PT, R200, UR4, PT ;  /* 0x00000004c8007c0c */ /* 0x000fd6000bf66270 */
[-C--:B----4-:R-:W-:Y:S02]  /*19650*/  @!P2 LEA R6, P0, R198, R5.reuse, 0x1 ;  /* 0x00000005c606a211 */ /* 0x090fe400078008ff */
[----:B------:R-:W-:Y:S02]  /*19660*/  @!P3 LEA R4, P1, R200, R5, 0x1 ;  /* 0x00000005c804b211 */ /* 0x000fe400078208ff */
[-C--:B0-----:R-:W-:Y:S02]  /*19670*/  @!P2 LEA.HI.X R7, R198, R3.reuse, R14, 0x1, P0 ;  /* 0x00000003c607a211 */ /* 0x081fe400000f0c0e */
[----:B------:R-:W-:-:S03]  /*19680*/  @!P3 LEA.HI.X R5, R200, R3, R10, 0x1, P1 ;  /* 0x00000003c805b211 */ /* 0x000fc600008f0c0a */
[----:B------:R0:W-:Y:S04]  /*19690*/  @!P2 ST.E.128 desc[UR56][R6.64], RZ ;  /* 0x000000ff0600a985 */ /* 0x0001e8000c101d38 */
[----:B------:R0:W-:Y:S02]  /*196a0*/  @!P3 ST.E.128 desc[UR56][R4.64], RZ ;  /* 0x000000ff0400b985 */ /* 0x0001e4000c101d38 */
.L_x_622:
[----:B------:R-:W-:Y:S05]  /*196b0*/  BSYNC B0 ;  /* 0x0000000000007941 */ /* 0x000fea0003800000 */
.L_x_612:
[----:B------:R-:W-:Y:S02]  /*196c0*/  ULDC UR4, c[0x0][0xc3c] ;  /* 0x00030f0000047ab9 */ /* 0x000fe40000000800 */
[----:B--2---:R-:W-:-:S13]  /*196d0*/  ISETP.GE.AND P0, PT, R147, UR4, PT ;  /* 0x0000000493007c0c */ /* 0x004fda000bf06270 */
[----:B------:R-:W-:Y:S05]  /*196e0*/  @!P0 BRA `(.L_x_634) ;  /* 0xfffffe7c00a48947 */ /* 0x000fea000383ffff */
[----:B------:R-:W-:Y:S05]  /*196f0*/  BRA `(.L_x_422) ;  /* 0x0000007c00e47947 */ /* 0x000fea0003800000 */
.L_x_420:
[----:B------:R-:W-:-:S08]  /*19700*/  NOP ;  /* 0x0000000000007918 */ /* 0x000fd00000000000 */
[----:B0-----:R-:W0:-:S00]  /*19710*/  USETMAXREG.DEALLOC.CTAPOOL 0x18 ;  /* 0x00000018000079c8 */ /* 0x001e0000080e0500 */
[----:B0-----:R-:W2:Y:S01]  /*19720*/  LDL.LU R2, [R1+0x14] ;  /* 0x0000140001027983 */ /* 0x001ea20000300800 */
[----:B------:R-:W-:Y:S02]  /*19730*/  LOP3.LUT R0, R0, 0x3, RZ, 0xc0, !PT ;  /* 0x0000000300007812 */ /* 0x000fe400078ec0ff */
[----:B------:R-:W-:-:S04]  /*19740*/  MOV R7, RZ ;  /* 0x000000ff00077202 */ /* 0x000fc80000000f00 */
        /* <DEDUP_REMOVED lines=15> */
.L_x_635:
[----:B------:R-:W-:Y:S01]  /*19840*/  LOP3.LUT R0, R6, 0x1f, RZ, 0xc0, !PT ;  /* 0x0000001f06007812 */ /* 0x000fe200078ec0ff */
[----:B------:R-:W-:Y:S01]  /*19850*/  ULDC UR4, c[0x0][0xc3c] ;  /* 0x00030f0000047ab9 */ /* 0x000fe20000000800 */
[----:B------:R-:W-:Y:S01]  /*19860*/  IMAD.MOV.U32 R10, RZ, RZ, RZ ;  /* 0x000000ffff0a7224 */ /* 0x000fe200078e00ff */
[----:B------:R-:W1:Y:S01]  /*19870*/  S2UR UR6, SR_CTAID.X ;  /* 0x00000000000679c3 */ /* 0x000e620000002500 */
[----:B------:R-:W-:Y:S01]  /*19880*/  ISETP.NE.AND P0, PT, R0, 0x1f, PT ;  /* 0x0000001f0000780c */ /* 0x000fe20003f05270 */
[----:B------:R-:W-:-:S03]  /*19890*/  ULDC UR5, c[0x0][0xc38] ;  /* 0x00030e0000057ab9 */ /* 0x000fc60000000800 */
[----:B------:R-:W-:-:S13]  /*198a0*/  ISETP.GE.OR P1, PT, R0, UR4, !P0 ;  /* 0x0000000400007c0c */ /* 0x000fda000c726670 */
[----:B0-----:R-:W0:Y:S08]  /*198b0*/  @!P1 LDC.64 R2, c[0x0][0xc80] ;  /* 0x00032000ff029b82 */ /* 0x001e300000000a00 */
[----:B------:R-:W2:Y:S01]  /*198c0*/  @!P1 LDC.64 R4, c[0x0][0xc78] ;  /* 0x00031e00ff049b82 */ /* 0x000ea20000000a00 */
[----:B0-----:R-:W-:-:S05]  /*198d0*/  @!P1 IMAD.WIDE.U32 R2, R0, 0x4, R2 ;  /* 0x0000000400029825 */ /* 0x001fca00078e0002 */
[----:B------:R2:W3:Y:S02]  /*198e0*/  @!P1 LDG.E R7, desc[UR56][R2.64] ;  /* 0x0000003802079981 */ /* 0x0004e4000c1e1900 */
[----:B--2---:R-:W-:-:S05]  /*198f0*/  @!P1 IMAD.WIDE.U32 R2, R0, 0x4, R4 ;  /* 0x0000000400029825 */ /* 0x004fca00078e0004 */
        /* <DEDUP_REMOVED lines=15> */
[----:B0-----:R-:W-:-:S04]  /*199f0*/  SEL R9, R9, RZ, P3 ;  /* 0x000000ff09097207 */ /* 0x001fc80001800000 */
[----:B------:R-:W-:-:S05]  /*19a00*/  IADD3 R9, R8, R9, RZ ;  /* 0x0000000908097210 */ /* 0x000fca0007ffe0ff */
        /* <DEDUP_REMOVED lines=9> */
[----:B-1----:R-:W-:-:S13]  /*19aa0*/  ISETP.GT.AND P6, PT, R8, UR6, PT ;  /* 0x0000000608007c0c */ /* 0x002fda000bfc4270 */
[----:B------:R-:W-:Y:S05]  /*19ab0*/  @P6 BRA `(.L_x_637) ;  /* 0x0000000000a46947 */ /* 0x000fea0003800000 */
[----:B------:R-:W-:Y:S01]  /*19ac0*/  MOV R8, R11 ;  /* 0x0000000b00087202 */ /* 0x000fe20000000f00 */
[----:B------:R-:W-:Y:S01]  /*19ad0*/  UMOV UR4, URZ ;  /* 0x0000003f00047c82 */ /* 0x000fe20008000000 */
[----:B------:R-:W-:-:S05]  /*19ae0*/  ULDC UR5, c[0x0][0xc38] ;  /* 0x00030e0000057ab9 */ /* 0x000fca0000000800 */
.L_x_639:
        /* <DEDUP_REMOVED lines=12> */
[----:B------:R-:W-:Y:S01]  /*19bb0*/  MOV R10, RZ ;  /* 0x000000ff000a7202 */ /* 0x000fe20000000f00 */
[----:B0-----:R-:W-:-:S05]  /*19bc0*/  @!P6 IMAD.WIDE R2, R9, 0x4, R2 ;  /* 0x000000040902e825 */ /* 0x001fca00078e0202 */
[----:B------:R1:W2:Y:S02]  /*19bd0*/  @!P6 LDG.E R7, desc[UR56][R2.64] ;  /* 0x000000380207e981 */ /* 0x0002a4000c1e1900 */
[----:B-1----:R-:W-:-:S05]  /*19be0*/  @!P6 IMAD.WIDE R2, R9, 0x4, R4 ;  /* 0x000000040902e825 */ /* 0x002fca00078e0204 */
        /* <DEDUP_REMOVED lines=22> */
.L_x_637:
        /* <DEDUP_REMOVED lines=14> */
[----:B0-----:R-:W-:-:S06]  /*19e30*/  IADD3 R3, R13, 0xffffffe, RZ ;  /* 0x0ffffffe0d037810 */ /* 0x001fcc0007ffe0ff */
[----:B------:R-:W0:Y:S02]  /*19e40*/  F2I.FTZ.U32.TRUNC.NTZ R3, R3 ;  /* 0x0000000300037305 */ /* 0x000e24000021f000 */
[----:B0-----:R-:W-:Y:S01]  /*19e50*/  IMAD.MOV R16, RZ, RZ, -R3 ;  /* 0x000000ffff107224 */ /* 0x001fe200078e0a03 */
[----:B------:R-:W-:Y:S06]  /*19e60*/  @!P0 BRA `(.L_x_640) ;  /* 0x0000000000088947 */ /* 0x000fec0003800000 */
[----:B------:R-:W-:-:S05]  /*19e70*/  VIADD R13, R4, 0xffffffff ;  /* 0xffffffff040d7836 */ /* 0x000fca0000000000 */
[----:B------:R0:W1:Y:S02]  /*19e80*/  SHFL.IDX PT, R14, R2, R13, 0x1f ;  /* 0x00001f0d020e7589 */ /* 0x00006400000e0000 */
.L_x_640:
[----:B-1----:R-:W-:Y:S01]  /*19e90*/  IMAD R10, R14, UR5, R11 ;  /* 0x000000050e0a7c24 */ /* 0x002fe2000f8e020b */
[----:B0-----:R-:W-:Y:S01]  /*19ea0*/  MOV R2, RZ ;  /* 0x000000ff00027202 */ /* 0x001fe20000000f00 */
[----:B------:R-:W-:Y:S01]  /*19eb0*/  IMAD R11, R16, R5, RZ ;  /* 0x00000005100b7224 */ /* 0x000fe200078e02ff */
[----:B------:R-:W0:Y:S02]  /*19ec0*/  MUFU.RCP R12, R12 ;  /* 0x0000000c000c7308 */ /* 0x000e240000001000 */
[----:B------:R1:W-:Y:S01]  /*19ed0*/  STL [R1], R10 ;  /* 0x0000000a01007387 */ /* 0x0003e20000100800 */
[----:B------:R-:W-:Y:S01]  /*19ee0*/  IMAD.HI.U32 R2, R3, R11, R2 ;  /* 0x0000000b03027227 */ /* 0x000fe200078e0002 */
[----:B------:R-:W-:-:S05]  /*19ef0*/  IABS R11, R7 ;  /* 0x00000007000b7213 */ /* 0x000fca0000000000 */
[----:B------:R-:W-:Y:S01]  /*19f00*/  IMAD.MOV R14, RZ, RZ, -R11 ;  /* 0x000000ffff0e7224 */ /* 0x000fe200078e0a0b */
[----:B-1----:R-:W-:-:S04]  /*19f10*/  IADD3 R10, -R10, UR6, RZ ;  /* 0x000000060a0a7c10 */ /* 0x002fc8000fffe1ff */
[----:B------:R-:W-:-:S05]  /*19f20*/  IABS R3, R10 ;  /* 0x0000000a00037213 */ /* 0x000fca0000000000 */
[----:B------:R-:W-:-:S04]  /*19f30*/  IMAD.HI.U32 R11, R2, R3, RZ ;  /* 0x00000003020b7227 */ /* 0x000fc800078e00ff */
[----:B------:R-:W-:Y:S02]  /*19f40*/  IMAD R2, R11, R14, R3 ;  /* 0x0000000e0b027224 */ /* 0x000fe400078e0203 */
[----:B0-----:R-:W-:-:S03]  /*19f50*/  VIADD R3, R12, 0xffffffe ;  /* 0x0ffffffe0c037836 */ /* 0x001fc60000000000 */
[----:B------:R-:W-:-:S03]  /*19f60*/  ISETP.GT.U32.AND P1, PT, R5, R2, PT ;  /* 0x000000020500720c */ /* 0x000fc60003f24070 */
[----:B------:R-:W0:Y:S10]  /*19f70*/  F2I.FTZ.U32.TRUNC.NTZ R3, R3 ;  /* 0x0000000300037305 */ /* 0x000e34000021f000 */
[----:B------:R-:W-:-:S02]  /*19f80*/  @!P1 IMAD.IADD R2, R2, 0x1, -R5 ;  /* 0x0000000102029824 */ /* 0x000fc400078e0a05 */
[----:B------:R-:W-:Y:S01]  /*19f90*/  @!P1 VIADD R11, R11, 0x1 ;  /* 0x000000010b0b9836 */ /* 0x000fe20000000000 */
[----:B------:R-:W-:Y:S02]  /*19fa0*/  ISETP.NE.AND P1, PT, R7, RZ, PT ;  /* 0x000000ff0700720c */ /* 0x000fe40003f25270 */
[----:B------:R-:W-:Y:S01]  /*19fb0*/  ISETP.GE.U32.AND P0, PT, R2, R5, PT ;  /* 0x000000050200720c */ /* 0x000fe20003f06070 */
[----:B------:R-:W-:Y:S01]  /*19fc0*/  IMAD.MOV.U32 R2, RZ, RZ, RZ ;  /* 0x000000ffff027224 */ /* 0x000fe200078e00ff */
[----:B0-----:R-:W-:-:S05]  /*19fd0*/  IADD3 R5, RZ, -R3, RZ ;  /* 0x80000003ff057210 */ /* 0x001fca0007ffe0ff */
[----:B------:R-:W-:-:S04]  /*19fe0*/  IMAD R5, R5, R8, RZ ;  /* 0x0000000805057224 */ /* 0x000fc800078e02ff */
[----:B------:R-:W-:Y:S01]  /*19ff0*/  IMAD.HI.U32 R5, R3, R5, R2 ;  /* 0x0000000503057227 */ /* 0x000fe200078e0002 */
[----:B------:R-:W-:Y:S02]  /*1a000*/  LOP3.LUT R2, R10, R7, RZ, 0x3c, !PT ;  /* 0x000000070a027212 */ /* 0x000fe400078e3cff */
[----:B------:R-:W-:Y:S01]  /*1a010*/  IABS R3, R9 ;  /* 0x0000000900037213 */ /* 0x000fe20000000000 */
[----:B------:R-:W-:Y:S01]  /*1a020*/  @P0 VIADD R11, R11, 0x1 ;  /* 0x000000010b0b0836 */ /* 0x000fe20000000000 */
[----:B------:R-:W-:-:S03]  /*1a030*/  ISETP.GE.AND P2, PT, R2, RZ, PT ;  /* 0x000000ff0200720c */ /* 0x000fc60003f46270 */
[----:B------:R-:W-:-:S10]  /*1a040*/  IMAD.MOV R3, RZ, RZ, -R3 ;  /* 0x000000ffff037224 */ /* 0x000fd400078e0a03 */
[----:B------:R-:W-:Y:S02]  /*1a050*/  @!P2 IADD3 R11, -R11, RZ, RZ ;  /* 0x000000ff0b0ba210 */ /* 0x000fe40007ffe1ff */
[----:B------:R-:W-:-:S04]  /*1a060*/  @!P1 LOP3.LUT R11, RZ, R7, RZ, 0x33, !PT ;  /* 0x00000007ff0b9212 */ /* 0x000fc800078e33ff */
[-C--:B------:R-:W-:Y:S01]  /*1a070*/  IABS R2, R11.reuse ;  /* 0x0000000b00027213 */ /* 0x080fe20000000000 */
[----:B------:R-:W-:-:S04]  /*1a080*/  IMAD R7, R7, R11, RZ ;  /* 0x0000000b07077224 */ /* 0x000fc800078e02ff */
[----:B------:R-:W-:-:S04]  /*1a090*/  IMAD.HI.U32 R5, R5, R2, RZ ;  /* 0x0000000205057227 */ /* 0x000fc800078e00ff */
[----:B------:R-:W-:Y:S01]  /*1a0a0*/  IMAD R3, R5, R3, R2 ;  /* 0x0000000305037224 */ /* 0x000fe200078e0202 */
[----:B------:R-:W-:-:S04]  /*1a0b0*/  LOP3.LUT R2, R11, R9, RZ, 0x3c, !PT ;  /* 0x000000090b027212 */ /* 0x000fc800078e3cff */
[----:B------:R-:W-:Y:S02]  /*1a0c0*/  ISETP.GT.U32.AND P1, PT, R8, R3, PT ;  /* 0x000000030800720c */ /* 0x000fe40003f24070 */
[----:B------:R-:W-:-:S11]  /*1a0d0*/  ISETP.GE.AND P2, PT, R2, RZ, PT ;  /* 0x000000ff0200720c */ /* 0x000fd60003f46270 */
[----:B------:R-:W-:Y:S02]  /*1a0e0*/  @!P1 IMAD.IADD R3, R3, 0x1, -R8 ;  /* 0x0000000103039824 */ /* 0x000fe400078e0a08 */
[----:B------:R-:W-:Y:S01]  /*1a0f0*/  @!P1 VIADD R5, R5, 0x1 ;  /* 0x0000000105059836 */ /* 0x000fe20000000000 */
[----:B------:R-:W-:Y:S02]  /*1a100*/  ISETP.NE.AND P1, PT, R9, RZ, PT ;  /* 0x000000ff0900720c */ /* 0x000fe40003f25270 */
[----:B------:R-:W-:-:S13]  /*1a110*/  ISETP.GE.U32.AND P0, PT, R3, R8, PT ;  /* 0x000000080300720c */ /* 0x000fda0003f06070 */
[----:B------:R-:W-:-:S05]  /*1a120*/  @P0 IADD3 R5, R5, 0x1, RZ ;  /* 0x0000000105050810 */ /* 0x000fca0007ffe0ff */
[----:B------:R-:W-:Y:S01]  /*1a130*/  @!P2 IMAD.MOV R5, RZ, RZ, -R5 ;  /* 0x000000ffff05a224 */ /* 0x000fe200078e0a05 */
[----:B------:R-:W-:-:S05]  /*1a140*/  @!P1 LOP3.LUT R5, RZ, R9, RZ, 0x33, !PT ;  /* 0x00000009ff059212 */ /* 0x000fca00078e33ff */
[----:B------:R-:W-:-:S04]  /*1a150*/  IMAD.MOV R2, RZ, RZ, -R5 ;  /* 0x000000ffff027224 */ /* 0x000fc800078e0a05 */
[C---:B------:R-:W-:Y:S01]  /*1a160*/  IMAD R11, R9.reuse, R2, R11 ;  /* 0x00000002090b7224 */ /* 0x040fe200078e020b */
[----:B------:R-:W-:Y:S01]  /*1a170*/  LEA R2, R9, R5, 0x18 ;  /* 0x0000000509027211 */ /* 0x000fe200078ec0ff */
[----:B------:R-:W-:-:S04]  /*1a180*/  IMAD.IADD R5, R10, 0x1, -R7 ;  /* 0x000000010a057824 */ /* 0x000fc800078e0a07 */
[----:B------:R-:W-:Y:S01]  /*1a190*/  IMAD R3, R11, 0x10000, R2 ;  /* 0x000100000b037824 */ /* 0x000fe200078e0202 */
[----:B------:R-:W-:Y:S01]  /*1a1a0*/  IADD3 R2, R4, UR4, RZ ;  /* 0x0000000404027c10 */ /* 0x000fe2000fffe0ff */
[----:B------:R1:W-:Y:S04]  /*1a1b0*/  STL [R1+0x4], R5 ;  /* 0x0000040501007387 */ /* 0x0003e80000100800 */
[----:B------:R1:W-:Y:S04]  /*1a1c0*/  STL [R1+0xc], R2 ;  /* 0x00000c0201007387 */ /* 0x0003e80000100800 */
[----:B------:R1:W-:Y:S01]  /*1a1d0*/  STL [R1+0x8], R3 ;  /* 0x0000080301007387 */ /* 0x0003e20000100800 */
[----:B------:R-:W-:Y:S05]  /*1a1e0*/  BRA `(.L_x_641) ;  /* 0x0000000000107947 */ /* 0x000fea0003800000 */
.L_x_638:
[----:B------:R-:W-:Y:S01]  /*1a1f0*/  IMAD.U32 R2, RZ, RZ, UR6 ;  /* 0x00000006ff027e24 */ /* 0x000fe2000f8e00ff */
[----:B------:R0:W-:Y:S04]  /*1a200*/  STL [R1+0x4], RZ ;  /* 0x000004ff01007387 */ /* 0x0001e80000100800 */
[----:B------:R0:W-:Y:S04]  /*1a210*/  STL [R1+0x8], RZ ;  /* 0x000008ff01007387 */ /* 0x0001e80000100800 */
[----:B------:R0:W-:Y:S02]  /*1a220*/  STL [R1], R2 ;  /* 0x0000000201007387 */ /* 0x0001e40000100800 */
.L_x_641:
[----:B------:R-:W2:Y:S04]  /*1a230*/  LDL R8, [R1] ;  /* 0x0000000001087983 */ /* 0x000ea80000100800 */
[----:B------:R-:W2:Y:S04]  /*1a240*/  LDL R9, [R1+0x4] ;  /* 0x0000040001097983 */ /* 0x000ea80000100800 */
[----:B------:R-:W2:Y:S04]  /*1a250*/  LDL R10, [R1+0x8] ;  /* 0x00000800010a7983 */ /* 0x000ea80000100800 */
[----:B------:R-:W2:Y:S01]  /*1a260*/  LDL R11, [R1+0xc] ;  /* 0x00000c00010b7983 */ /* 0x000ea20000100800 */
[----:B------:R-:W-:-:S13]  /*1a270*/  ISETP.NE.AND P0, PT, R0, RZ, PT ;  /* 0x000000ff0000720c */ /* 0x000fda0003f05270 */
[----:B-1----:R-:W1:Y:S01]  /*1a280*/  @!P0 S2R R3, SR_CgaCtaId ;  /* 0x0000000000038919 */ /* 0x002e620000008800 */
[----:B------:R-:W-:-:S04]  /*1a290*/  @!P0 MOV R0, 0x400 ;  /* 0x0000040000008802 */ /* 0x000fc80000000f00 */
[----:B-1----:R-:W-:-:S05]  /*1a2a0*/  @!P0 LEA R0, R3, R0, 0x18 ;  /* 0x0000000003008211 */ /* 0x002fca00078ec0ff */
[----:B--2---:R2:W-:Y:S01]  /*1a2b0*/  @!P0 STS.128 [R0+0x348d0], R8 ;  /* 0x0348d00800008388 */ /* 0x0045e20000000c00 */
[----:B------:R-:W-:Y:S06]  /*1a2c0*/  BAR.ARV 0x5, 0x180 ;  /* 0x0146000000007b1d */ /* 0x000fec0000002000 */
.L_x_636:
[----:B--2---:R-:W2:Y:S01]  /*1a2d0*/  LDL R0, [R1+0xc] ;  /* 0x00000c0001007983 */ /* 0x004ea20000100800 */
[----:B------:R-:W-:Y:S01]  /*1a2e0*/  ULDC UR4, c[0x0][0xc3c] ;  /* 0x00030f0000047ab9 */ /* 0x000fe20000000800 */
[----:B------:R-:W-:Y:S02]  /*1a2f0*/  MOV R19, RZ ;  /* 0x000000ff00137202 */ /* 0x000fe40000000f00 */
[----:B--2---:R-:W-:Y:S01]  /*1a300*/  ISETP.GE.AND P0, PT, R0, UR4, PT ;  /* 0x0000000400007c0c */ /* 0x004fe2000bf06270 */
[----:B------:R-:W-:-:S05]  /*1a310*/  IMAD.MOV.U32 R0, RZ, RZ, 0x1 ;  /* 0x00000001ff007424 */ /* 0x000fca00078e00ff */
[----:B------:R2:W-:Y:S04]  /*1a320*/  STL [R1+0x1c], R0 ;  /* 0x00001c0001007387 */ /* 0x0005e80000100800 */
[----:B------:R2:W-:Y:S03]  /*1a330*/  STL [R1+0x64], RZ ;  /* 0x000064ff01007387 */ /* 0x0005e60000100800 */
[----:B------:R-:W-:Y:S05]  /*1a340*/  @P0 BRA `(.L_x_642) ;  /* 0x0000006c00e80947 */ /* 0x000fea0003800000 */
[----:B------:R-:W3:Y:S01]  /*1a350*/  S2UR UR5, SR_CgaCtaId ;  /* 0x00000000000579c3 */ /* 0x000ee20000008800 */
[C---:B--2---:R-:W-:Y:S01]  /*1a360*/  IMAD.SHL.U32 R0, R6.reuse, 0x8, RZ ;  /* 0x0000000806007824 */ /* 0x044fe200078e00ff */
[----:B------:R-:W-:Y:S01]  /*1a370*/  LOP3.LUT R4, R6, 0x7f, RZ, 0xc0, !PT ;  /* 0x0000007f06047812 */ /* 0x000fe200078ec0ff */
[----:B------:R-:W-:Y:S01]  /*1a380*/  UMOV UR4, 0x400 ;  /* 0x0000040000047882 */ /* 0x000fe20000000000 */
[----:B------:R-:W-:Y:S01]  /*1a390*/  BSSY B8, `(.L_x_642) ;  /* 0x00006f5000087945 */ /* 0x000fe20003800000 */
[----:B------:R-:W-:Y:S01]  /*1a3a0*/  IMAD.MOV.U32 R19, RZ, RZ, RZ ;  /* 0x000000ffff137224 */ /* 0x000fe200078e00ff */
[----:B------:R-:W-:Y:S01]  /*1a3b0*/  LOP3.LUT R3, R0, 0x1f8, RZ, 0xc0, !PT ;  /* 0x000001f800037812 */ /* 0x000fe200078ec0ff */
[----:B0-----:R-:W-:Y:S01]  /*1a3c0*/  IMAD.SHL.U32 R2, R4, 0x8, RZ ;  /* 0x0000000804027824 */ /* 0x001fe200078e00ff */
[----:B------:R-:W-:Y:S01]  /*1a3d0*/  LOP3.LUT R0, R0, 0x38, RZ, 0xc0, !PT ;  /* 0x0000003800007812 */ /* 0x000fe200078ec0ff */
[----:B------:R-:W-:Y:S01]  /*1a3e0*/  ULDC.64 UR36, c[0x0][0x198] ;  /* 0x0000660000247ab9 */ /* 0x000fe20000000a00 */
[----:B------:R-:W-:Y:S01]  /*1a3f0*/  LOP3.LUT R3, R3, 0x38, R6, 0x78, !PT ;  /* 0x0000003803037812 */ /* 0x000fe200078e7806 */
[----:B------:R-:W-:Y:S01]  /*1a400*/  ULDC UR38, c[0x0][0xc] ;  /* 0x0000030000267ab9 */ /* 0x000fe20000000800 */
[----:B------:R-:W-:-:S02]  /*1a410*/  SHF.L.U32 R6, R6, 0x4, RZ ;  /* 0x0000000406067819 */ /* 0x000fc400000006ff */
[----:B------:R-:W-:Y:S02]  /*1a420*/  LOP3.LUT R3, R3, 0x200, R2, 0xf8, !PT ;  /* 0x0000020003037812 */ /* 0x000fe400078ef802 */
[----:B------:R-:W-:-:S04]  /*1a430*/  SHF.R.U32.HI R2, RZ, 0x3, R4 ;  /* 0x00000003ff027819 */ /* 0x000fc80000011604 */
[----:B------:R-:W-:Y:S02]  /*1a440*/  LOP3.LUT R4, R2, 0x70, R6, 0xf8, !PT ;  /* 0x0000007002047812 */ /* 0x000fe400078ef806 */
[----:B------:R-:W-:Y:S01]  /*1a450*/  MOV R2, 0x1 ;  /* 0x0000000100027802 */ /* 0x000fe20000000f00 */
[----:B---3--:R-:W-:-:S06]  /*1a460*/  ULEA UR4, UR5, UR4, 0x18 ;  /* 0x0000000405047291 */ /* 0x008fcc000f8ec03f */
[----:B------:R-:W-:-:S04]  /*1a470*/  IMAD.U32 R18, RZ, RZ, UR4 ;  /* 0x00000004ff127e24 */ /* 0x000fc8000f8e00ff */
[----:B------:R-:W-:-:S05]  /*1a480*/  IMAD R3, R3, 0x2, R18 ;  /* 0x0000000203037824 */ /* 0x000fca00078e0212 */
[----:B------:R0:W-:Y:S04]  /*1a490*/  STL [R1+0x2c], R3 ;  /* 0x00002c0301007387 */ /* 0x0001e80000100800 */
[----:B------:R-:W-:Y:S04]  /*1a4a0*/  STL [R1+0x64], RZ ;  /* 0x000064ff01007387 */ /* 0x000fe80000100800 */
[----:B------:R2:W-:Y:S01]  /*1a4b0*/  STL [R1+0x24], R2 ;  /* 0x0000240201007387 */ /* 0x0005e20000100800 */
[----:B0-----:R-:W-:-:S03]  /*1a4c0*/  IMAD.MOV.U32 R3, RZ, RZ, 0x1 ;  /* 0x00000001ff037424 */ /* 0x001fc600078e00ff */
[----:B------:R0:W-:Y:S04]  /*1a4d0*/  STL [R1+0x10], RZ ;  /* 0x000010ff01007387 */ /* 0x0001e80000100800 */
[----:B------:R0:W-:Y:S01]  /*1a4e0*/  STL [R1+0x1c], R3 ;  /* 0x00001c0301007387 */ /* 0x0001e20000100800 */
[C---:B--2---:R-:W-:Y:S02]  /*1a4f0*/  LOP3.LUT R2, R0.reuse, 0x40, RZ, 0xfc, !PT ;  /* 0x0000004000027812 */ /* 0x044fe400078efcff */
[----:B------:R-:W-:-:S07]  /*1a500*/  LOP3.LUT R0, R0, 0x80, RZ, 0xfc, !PT ;  /* 0x0000008000007812 */ /* 0x000fce00078efcff */
.L_x_784:
[----:B------:R-:W2:Y:S01]  /*1a510*/  LDL R0, [R1+0xc] ;  /* 0x00000c0001007983 */ /* 0x000ea20000100800 */
[----:B0-----:R-:W2:Y:S01]  /*1a520*/  LDC.64 R2, c[0x0][0xc88] ;  /* 0x00032200ff027b82 */ /* 0x001ea20000000a00 */
[----:B------:R-:W-:Y:S05]  /*1a530*/  YIELD ;  /* 0x0000000000007946 */ /* 0x000fea0003800000 */
[----:B------:R-:W-:Y:S01]  /*1a540*/  ULDC.64 UR4, c[0x0][0xa28] ;  /* 0x00028a0000047ab9 */ /* 0x000fe20000000a00 */
[----:B-1----:R-:W-:Y:S01]  /*1a550*/  IMAD.MOV.U32 R8, RZ, RZ, RZ ;  /* 0x000000ffff087224 */ /* 0x002fe200078e00ff */
[----:B------:R-:W-:Y:S01]  /*1a560*/  ISETP.NE.U32.AND P0, PT, RZ, UR4, PT ;  /* 0x00000004ff007c0c */ /* 0x000fe2000bf05070 */
[----:B------:R-:W-:Y:S01]  /*1a570*/  ULDC.64 UR10, c[0x0][0xa18] ;  /* 0x00028600000a7ab9 */ /* 0x000fe20000000a00 */
[----:B------:R-:W-:Y:S01]  /*1a580*/  ULDC.64 UR8, c[0x0][0xa10] ;  /* 0x0002840000087ab9 */ /* 0x000fe20000000a00 */
[----:B------:R-:W-:Y:S01]  /*1a590*/  ULDC.64 UR6, c[0x0][0xa08] ;  /* 0x0002820000067ab9 */ /* 0x000fe20000000a00 */
[----:B--2---:R-:W-:-:S05]  /*1a5a0*/  IMAD.WIDE R2, R0, 0x4, R2 ;  /* 0x0000000400027825 */ /* 0x004fca00078e0202 */
[----:B------:R-:W2:Y:S01]  /*1a5b0*/  LDG.E R15, desc[UR56][R2.64] ;  /* 0x00000038020f7981 */ /* 0x000ea2000c1e1900 */
[----:B------:R-:W-:Y:S02]  /*1a5c0*/  ISETP.NE.AND.EX P0, PT, RZ, UR5, PT, P0 ;  /* 0x00000005ff007c0c */ /* 0x000fe4000bf05300 */
[----:B------:R-:W-:Y:S02]  /*1a5d0*/  MOV R0, RZ ;  /* 0x000000ff00007202 */ /* 0x000fe40000000f00 */
[----:B--2---:R-:W-:Y:S01]  /*1a5e0*/  SHF.R.S32.HI R4, RZ, 0x1f, R15 ;  /* 0x0000001fff047819 */ /* 0x004fe2000001140f */
[----:B------:R-:W-:-:S08]  /*1a5f0*/  IMAD.SHL.U32 R14, R15, 0x4, RZ ;  /* 0x000000040f0e7824 */ /* 0x000fd000078e00ff */
[C---:B------:R-:W-:Y:S01]  /*1a600*/  @P0 LEA R2, P1, R15.reuse, UR4, 0x2 ;  /* 0x000000040f020c11 */ /* 0x040fe2000f8210ff */
[----:B------:R-:W-:Y:S03]  /*1a610*/  STL [R1+0x34], R15 ;  /* 0x0000340f01007387 */ /* 0x000fe60000100800 */
[C-C-:B------:R-:W-:Y:S01]  /*1a620*/  @P0 LEA.HI.X R3, R15.reuse, UR5, R4.reuse, 0x2, P1 ;  /* 0x000000050f030c11 */ /* 0x140fe200088f1404 */
[----:B------:R-:W-:Y:S01]  /*1a630*/  ULDC.64 UR4, c[0x0][0xa00] ;  /* 0x0002800000047ab9 */ /* 0x000fe20000000a00 */
[----:B------:R-:W-:Y:S01]  /*1a640*/  SHF.L.U64.HI R13, R15, 0x2, R4 ;  /* 0x000000020f0d7819 */ /* 0x000fe20000010204 */
[----:B------:R0:W-:Y:S01]  /*1a650*/  STL [R1+0x58], R4 ;  /* 0x0000580401007387 */ /* 0x0001e20000100800 */
[----:B------:R-:W-:-:S03]  /*1a660*/  ISETP.NE.U32.AND P1, PT, RZ, UR4, PT ;  /* 0x00000004ff007c0c */ /* 0x000fc6000bf25070 */
[----:B------:R1:W5:Y:S01]  /*1a670*/  @P0 LDG.E R0, desc[UR56][R2.64] ;  /* 0x0000003802000981 */ /* 0x000362000c1e1900 */
[----:B------:R-:W-:Y:S02]  /*1a680*/  ISETP.NE.AND.EX P1, PT, RZ, UR5, PT, P1 ;  /* 0x00000005ff007c0c */ /* 0x000fe4000bf25310 */
[----:B------:R-:W-:Y:S02]  /*1a690*/  CS2R R10, SRZ ;  /* 0x00000000000a7805 */ /* 0x000fe4000001ff00 */
[----:B------:R-:W-:Y:S01]  /*1a6a0*/  ISETP.NE.U32.AND P3, PT, RZ, UR10, PT ;  /* 0x0000000aff007c0c */ /* 0x000fe2000bf65070 */
[----:B------:R-:W-:Y:S01]  /*1a6b0*/  STL [R1+0x28], R14 ;  /* 0x0000280e01007387 */ /* 0x000fe20000100800 */
[----:B------:R-:W-:Y:S02]  /*1a6c0*/  ISETP.NE.U32.AND P0, PT, RZ, UR6, PT ;  /* 0x00000006ff007c0c */ /* 0x000fe4000bf05070 */
[----:B------:R-:W-:Y:S01]  /*1a6d0*/  ISETP.NE.U32.AND P2, PT, RZ, UR8, PT ;  /* 0x00000008ff007c0c */ /* 0x000fe2000bf45070 */
[----:B------:R-:W-:Y:S01]  /*1a6e0*/  STL [R1+0x38], R13 ;  /* 0x0000380d01007387 */ /* 0x000fe20000100800 */
[----:B------:R-:W-:-:S02]  /*1a6f0*/  IADD3 R6, P5, R14, UR6, RZ ;  /* 0x000000060e067c10 */ /* 0x000fc4000ffbe0ff */
[C---:B-1----:R-:W-:Y:S02]  /*1a700*/  IADD3 R2, P4, R14.reuse, UR4, RZ ;  /* 0x000000040e027c10 */ /* 0x042fe4000ff9e0ff */
[----:B------:R-:W-:Y:S02]  /*1a710*/  ISETP.NE.AND.EX P3, PT, RZ, UR11, PT, P3 ;  /* 0x0000000bff007c0c */ /* 0x000fe4000bf65330 */
[C---:B------:R-:W-:Y:S02]  /*1a720*/  IADD3.X R3, R13.reuse, UR5, RZ, P4, !PT ;  /* 0x000000050d037c10 */ /* 0x040fe4000a7fe4ff */
[----:B0-----:R-:W-:Y:S02]  /*1a730*/  IADD3 R4, P4, R14, UR8, RZ ;  /* 0x000000080e047c10 */ /* 0x001fe4000ff9e0ff */
[----:B------:R-:W-:Y:S01]  /*1a740*/  ISETP.NE.AND.EX P0, PT, RZ, UR7, PT, P0 ;  /* 0x00000007ff007c0c */ /* 0x000fe2000bf05300 */
[----:B------:R-:W2:Y:S01]  /*1a750*/  @P1 LDG.E R8, desc[UR56][R2.64] ;  /* 0x0000003802081981 */ /* 0x000ea2000c1e1900 */
[----:B------:R-:W-:Y:S01]  /*1a760*/  IADD3.X R5, R13, UR9, RZ, P4, !PT ;  /* 0x000000090d057c10 */ /* 0x000fe2000a7fe4ff */
[----:B------:R-:W-:Y:S01]  /*1a770*/  ULDC UR4, c[0x0][0x288] ;  /* 0x0000a20000047ab9 */ /* 0x000fe20000000800 */
[----:B------:R-:W-:-:S02]  /*1a780*/  ISETP.NE.AND.EX P2, PT, RZ, UR9, PT, P2 ;  /* 0x00000009ff007c0c */ /* 0x000fc4000bf45320 */
[----:B------:R-:W-:Y:S01]  /*1a790*/  MOV R12, UR4 ;  /* 0x00000004000c7c02 */ /* 0x000fe20008000f00 */
[----:B------:R-:W-:Y:S01]  /*1a7a0*/  ULDC.64 UR4, c[0x0][0x418] ;  /* 0x0001060000047ab9 */ /* 0x000fe20000000a00 */
[----:B------:R-:W-:-:S05]  /*1a7b0*/  IADD3.X R7, R13, UR7, RZ, P5, !PT ;  /* 0x000000070d077c10 */ /* 0x000fca000affe4ff */
[----:B------:R-:W5:Y:S04]  /*1a7c0*/  @P0 LDG.E R11, desc[UR56][R6.64] ;  /* 0x00000038060b0981 */ /* 0x000f68000c1e1900 */
        /* <DEDUP_REMOVED lines=10> */
[----:B------:R-:W-:-:S03]  /*1a870*/  UIMAD UR4, UR4, UR5, URZ ;  /* 0x00000005040472a4 */ /* 0x000fc6000f8e023f */
[----:B------:R-:W-:Y:S02]  /*1a880*/  ULDC UR5, c[0x0][0x348] ;  /* 0x0000d20000057ab9 */ /* 0x000fe40000000800 */
[----:B0-----:R-:W-:Y:S02]  /*1a890*/  IMAD.U32 R9, RZ, RZ, UR5 ;  /* 0x00000005ff097e24 */ /* 0x001fe4000f8e00ff */
[----:B------:R-:W-:Y:S01]  /*1a8a0*/  IMAD.U32 R8, RZ, RZ, UR4 ;  /* 0x00000004ff087e24 */ /* 0x000fe2000f8e00ff */
[----:B--2---:R0:W-:Y:S01]  /*1a8b0*/  STL [R1+0x5c], R12 ;  /* 0x00005c0c01007387 */ /* 0x0041e20000100800 */
[----:B------:R-:W-:Y:S05]  /*1a8c0*/  @P3 BRA `(.L_x_643) ;  /* 0x0000000000143947 */ /* 0x000fea0003800000 */
[----:B------:R-:W-:Y:S05]  /*1a8d0*/  @!P1 BRA `(.L_x_643) ;  /* 0x0000000000109947 */ /* 0x000fea0003800000 */
[----:B0-----:R-:W2:Y:S04]  /*1a8e0*/  LDG.E R12, desc[UR56][R2.64] ;  /* 0x00000038020c7981 */ /* 0x001ea8000c1e1900 */
[----:B------:R-:W2:Y:S02]  /*1a8f0*/  LDG.E R2, desc[UR56][R2.64+0x4] ;  /* 0x0000043802027981 */ /* 0x000ea4000c1e1900 */
[----:B--2---:R-:W-:-:S05]  /*1a900*/  IADD3 R2, -R12, R2, RZ ;  /* 0x000000020c027210 */ /* 0x004fca0007ffe1ff */
[----:B------:R1:W-:Y:S02]  /*1a910*/  STL [R1+0x5c], R2 ;  /* 0x00005c0201007387 */ /* 0x0003e40000100800 */
.L_x_643:
[----:B------:R-:W2:Y:S01]  /*1a920*/  LDL.LU R3, [R1+0x8] ;  /* 0x0000080001037983 */ /* 0x000ea20000300800 */
[----:B0-----:R-:W-:Y:S01]  /*1a930*/  IMAD.MOV.U32 R12, RZ, RZ, R15 ;  /* 0x000000ffff0c7224 */ /* 0x001fe200078e000f */
[----:B------:R-:W-:Y:S02]  /*1a940*/  ULDC.64 UR4, c[0x0][0xa20] ;  /* 0x0002880000047ab9 */ /* 0x000fe40000000a00 */
[----:B------:R-:W-:Y:S02]  /*1a950*/  ISETP.NE.U32.AND P1, PT, RZ, UR4, PT ;  /* 0x00000004ff007c0c */ /* 0x000fe4000bf25070 */
[----:B------:R0:W-:Y:S02]  /*1a960*/  STL [R1+0x18], R12 ;  /* 0x0000180c01007387 */ /* 0x0001e40000100800 */
[----:B------:R-:W-:Y:S02]  /*1a970*/  ISETP.NE.AND.EX P1, PT, RZ, UR5, PT, P1 ;  /* 0x00000005ff007c0c */ /* 0x000fe4000bf25310 */
[----:B--2---:R-:W-:-:S02]  /*1a980*/  LOP3.LUT R17, R3, 0xff000000, RZ, 0xc0, !PT ;  /* 0xff00000003117812 */ /* 0x004fc400078ec0ff */
[C---:B-1----:R-:W-:Y:S02]  /*1a990*/  LOP3.LUT R2, R3.reuse, 0xff0000, RZ, 0xc0, !PT ;  /* 0x00ff000003027812 */ /* 0x042fe400078ec0ff */
[----:B------:R-:W-:Y:S02]  /*1a9a0*/  SHF.R.U32.HI R17, RZ, 0x8, R17 ;  /* 0x00000008ff117819 */ /* 0x000fe40000011611 */
[----:B------:R-:W-:Y:S02]  /*1a9b0*/  LOP3.LUT R16, R3, 0xffff, RZ, 0xc0, !PT ;  /* 0x0000ffff03107812 */ /* 0x000fe400078ec0ff */
[----:B------:R-:W-:Y:S01]  /*1a9c0*/  LEA.HI R17, R2, R17, RZ, 0x10 ;  /* 0x0000001102117211 */ /* 0x000fe200078f80ff */
[----:B-----5:R-:W-:-:S05]  /*1a9d0*/  IMAD.IADD R2, R11, 0x1, R0 ;  /* 0x000000010b027824 */ /* 0x020fca00078e0200 */
[----:B------:R0:W-:Y:S01]  /*1a9e0*/  STL [R1+0x20], R2 ;  /* 0x0000200201007387 */ /* 0x0001e20000100800 */
[----:B------:R-:W-:Y:S05]  /*1a9f0*/  @!P1 BRA `(.L_x_644) ;  /* 0x0000000000109947 */ /* 0x000fea0003800000 */
[----:B0-----:R-:W-:-:S04]  /*1aa00*/  IADD3 R2, P0, R14, UR4, RZ ;  /* 0x000000040e027c10 */ /* 0x001fc8000ff1e0ff */
[----:B------:R-:W-:-:S05]  /*1aa10*/  IADD3.X R3, R13, UR5, RZ, P0, !PT ;  /* 0x000000050d037c10 */ /* 0x000fca00087fe4ff */
[----:B------:R0:W5:Y:S01]  /*1aa20*/  LDG.E R8, desc[UR56][R2.64] ;  /* 0x0000003802087981 */ /* 0x000162000c1e1900 */
[----:B------:R-:W-:Y:S05]  /*1aa30*/  BRA `(.L_x_645) ;  /* 0x0000000000107947 */ /* 0x000fea0003800000 */
.L_x_644:
[----:B------:R-:W-:Y:S05]  /*1aa40*/  @!P0 BRA `(.L_x_645) ;  /* 0x00000000000c8947 */ /* 0x000fea0003800000 */
[----:B------:R-:W2:Y:S04]  /*1aa50*/  LDG.E R8, desc[UR56][R6.64] ;  /* 0x0000003806087981 */ /* 0x000ea8000c1e1900 */
[----:B------:R-:W2:Y:S02]  /*1aa60*/  LDG.E R6, desc[UR56][R6.64+0x4] ;  /* 0x0000043806067981 */ /* 0x000ea4000c1e1900 */
[----:B--2---:R-:W-:-:S07]  /*1aa70*/  IADD3 R8, -R8, R6, RZ ;  /* 0x0000000608087210 */ /* 0x004fce0007ffe1ff */
.L_x_645:
[----:B-----5:R-:W-:Y:S02]  /*1aa80*/  IMAD.IADD R6, R8, 0x1, -R0 ;  /* 0x0000000108067824 */ /* 0x020fe400078e0a00 */
[----:B------:R-:W2:Y:S04]  /*1aa90*/  @P2 LDG.E R0, desc[UR56][R4.64] ;  /* 0x0000003804002981 */ /* 0x000ea8000c1e1900 */
[----:B------:R-:W2:Y:S01]  /*1aaa0*/  @P2 LDG.E R4, desc[UR56][R4.64+0x4] ;  /* 0x0000043804042981 */ /* 0x000ea2000c1e1900 */
[----:B------:R-:W-:Y:S01]  /*1aab0*/  LOP3.LUT R13, R17, 0xff, RZ, 0xc0, !PT ;  /* 0x000000ff110d7812 */ /* 0x000fe200078ec0ff */
[----:B------:R-:W-:Y:S01]  /*1aac0*/  BSSY B0, `(.L_x_646) ;  /* 0x000002a000007945 */ /* 0x000fe20003800000 */
[----:B------:R-:W-:Y:S01]  /*1aad0*/  SHF.R.U32.HI R17, RZ, 0x10, R17 ;  /* 0x00000010ff117819 */ /* 0x000fe20000011611 */
[----:B--2---:R-:W-:-:S05]  /*1aae0*/  @P2 IMAD.IADD R9, R4, 0x1, -R0 ;  /* 0x0000000104092824 */ /* 0x004fca00078e0a00 */
[----:B0-----:R-:W-:-:S04]  /*1aaf0*/  IADD3 R2, R6, R9, RZ ;  /* 0x0000000906027210 */ /* 0x001fc80007ffe0ff */
[C---:B------:R-:W-:Y:S01]  /*1ab00*/  ISETP.GE.AND P1, PT, R2.reuse, 0x1, PT ;  /* 0x000000010200780c */ /* 0x040fe20003f26270 */
[----:B------:R-:W-:-:S05]  /*1ab10*/  VIADD R0, R2, 0x7f ;  /* 0x0000007f02007836 */ /* 0x000fca0000000000 */
[----:B------:R-:W-:-:S04]  /*1ab20*/  SHF.R.S32.HI R2, RZ, 0x1f, R0 ;  /* 0x0000001fff027819 */ /* 0x000fc80000011400 */
[----:B------:R-:W-:Y:S01]  /*1ab30*/  LEA.HI R2, R2, R0, RZ, 0x7 ;  /* 0x0000000002027211 */ /* 0x000fe200078f38ff */
[----:B------:R-:W-:-:S03]  /*1ab40*/  IMAD.MOV.U32 R0, RZ, RZ, RZ ;  /* 0x000000ffff007224 */ /* 0x000fc600078e00ff */
[----:B------:R-:W-:-:S05]  /*1ab50*/  SHF.R.S32.HI R11, RZ, 0x7, R2 ;  /* 0x00000007ff0b7819 */ /* 0x000fca0000011402 */
[----:B------:R0:W-:Y:S04]  /*1ab60*/  STL [R1+0x40], R11 ;  /* 0x0000400b01007387 */ /* 0x0001e80000100800 */
[----:B------:R0:W-:Y:S01]  /*1ab70*/  STL [R1+0x60], R13 ;  /* 0x0000600d01007387 */ /* 0x0001e20000100800 */
[----:B------:R-:W-:Y:S05]  /*1ab80*/  @!P1 BRA `(.L_x_647) ;  /* 0x0000000000749947 */ /* 0x000fea0003800000 */
[----:B------:R-:W-:Y:S01]  /*1ab90*/  ISETP.NE.AND P0, PT, R17, RZ, PT ;  /* 0x000000ff1100720c */ /* 0x000fe20003f05270 */
[----:B------:R-:W-:-:S03]  /*1aba0*/  ULDC UR4, c[0x0][0x9f0] ;  /* 0x00027c0000047ab9 */ /* 0x000fc60000000800 */
[----:B------:R-:W-:-:S04]  /*1abb0*/  SEL R2, R17, UR4, P0 ;  /* 0x0000000411027c07 */ /* 0x000fc80008000000 */
[----:B------:R-:W-:Y:S02]  /*1abc0*/  IABS R3, R2 ;  /* 0x0000000200037213 */ /* 0x000fe40000000000 */
[----:B------:R-:W-:Y:S02]  /*1abd0*/  IADD3 R0, R2, -0x1, R11 ;  /* 0xffffffff02007810 */ /* 0x000fe40007ffe00b */
[----:B------:R-:W1:Y:S08]  /*1abe0*/  I2F.RP R4, R3 ;  /* 0x0000000300047306 */ /* 0x000e700000209400 */
[----:B-1----:R-:W1:Y:S02]  /*1abf0*/  MUFU.RCP R4, R4 ;  /* 0x0000000400047308 */ /* 0x002e640000001000 */
[----:B-1----:R-:W-:-:S06]  /*1ac00*/  IADD3 R4, R4, 0xffffffe, RZ ;  /* 0x0ffffffe04047810 */ /* 0x002fcc0007ffe0ff */
[----:B------:R1:W2:Y:S02]  /*1ac10*/  F2I.FTZ.U32.TRUNC.NTZ R5, R4 ;  /* 0x0000000400057305 */ /* 0x0002a4000021f000 */
[----:B-1----:R-:W-:-:S04]  /*1ac20*/  LOP3.LUT R4, R0, R2, RZ, 0x3c, !PT ;  /* 0x0000000200047212 */ /* 0x002fc800078e3cff */
[----:B------:R-:W-:Y:S01]  /*1ac30*/  ISETP.GE.AND P4, PT, R4, RZ, PT ;  /* 0x000000ff0400720c */ /* 0x000fe20003f86270 */
[----:B--2---:R-:W-:-:S04]  /*1ac40*/  IMAD.MOV R4, RZ, RZ, -R5 ;  /* 0x000000ffff047224 */ /* 0x004fc800078e0a05 */
[----:B------:R-:W-:Y:S02]  /*1ac50*/  IMAD R7, R4, R3, RZ ;  /* 0x0000000304077224 */ /* 0x000fe400078e02ff */
[----:B------:R-:W-:-:S04]  /*1ac60*/  IMAD.MOV.U32 R4, RZ, RZ, RZ ;  /* 0x000000ffff047224 */ /* 0x000fc800078e00ff */
[----:B------:R-:W-:Y:S01]  /*1ac70*/  IMAD.HI.U32 R7, R5, R7, R4 ;  /* 0x0000000705077227 */ /* 0x000fe200078e0004 */
[----:B------:R-:W-:Y:S02]  /*1ac80*/  IABS R4, R0 ;  /* 0x0000000000047213 */ /* 0x000fe40000000000 */
[----:B------:R-:W-:-:S04]  /*1ac90*/  IABS R0, R2 ;  /* 0x0000000200007213 */ /* 0x000fc80000000000 */
[----:B------:R-:W-:-:S05]  /*1aca0*/  IADD3 R0, RZ, -R0, RZ ;  /* 0x80000000ff007210 */ /* 0x000fca0007ffe0ff */
[----:B------:R-:W-:Y:S02]  /*1acb0*/  IMAD.MOV.U32 R5, RZ, RZ, R0 ;  /* 0x000000ffff057224 */ /* 0x000fe400078e0000 */
[----:B------:R-:W-:-:S04]  /*1acc0*/  IMAD.HI.U32 R0, R7, R4, RZ ;  /* 0x0000000407007227 */ /* 0x000fc800078e00ff */
[----:B------:R-:W-:-:S05]  /*1acd0*/  IMAD R4, R0, R5, R4 ;  /* 0x0000000500047224 */ /* 0x000fca00078e0204 */
[----:B------:R-:W-:-:S13]  /*1ace0*/  ISETP.GT.U32.AND P3, PT, R3, R4, PT ;  /* 0x000000040300720c */ /* 0x000fda0003f64070 */
[----:B------:R-:W-:Y:S01]  /*1acf0*/  @!P3 IMAD.IADD R4, R4, 0x1, -R3 ;  /* 0x000000010404b824 */ /* 0x000fe200078e0a03 */
[----:B------:R-:W-:Y:S02]  /*1ad00*/  @!P3 IADD3 R0, R0, 0x1, RZ ;  /* 0x000000010000b810 */ /* 0x000fe40007ffe0ff */
[----:B------:R-:W-:Y:S02]  /*1ad10*/  ISETP.NE.AND P3, PT, R2, RZ, PT ;  /* 0x000000ff0200720c */ /* 0x000fe40003f65270 */
[----:B------:R-:W-:-:S13]  /*1ad20*/  ISETP.GE.U32.AND P0, PT, R4, R3, PT ;  /* 0x000000030400720c */ /* 0x000fda0003f06070 */
[----:B------:R-:W-:-:S04]  /*1ad30*/  @P0 VIADD R0, R0, 0x1 ;  /* 0x0000000100000836 */ /* 0x000fc80000000000 */
[----:B------:R-:W-:Y:S01]  /*1ad40*/  @!P4 IMAD.MOV R0, RZ, RZ, -R0 ;  /* 0x000000ffff00c224 */ /* 0x000fe200078e0a00 */
[----:B------:R-:W-:-:S07]  /*1ad50*/  @!P3 LOP3.LUT R0, RZ, R2, RZ, 0x33, !PT ;  /* 0x00000002ff00b212 */ /* 0x000fce00078e33ff */
.L_x_647:
[----:B------:R-:W-:Y:S05]  /*1ad60*/  BSYNC B0 ;  /* 0x0000000000007941 */ /* 0x000fea0003800000 */
.L_x_646:
[-C--:B------:R-:W-:Y:S01]  /*1ad70*/  IMAD R2, R13, R0.reuse, RZ ;  /* 0x000000000d027224 */ /* 0x080fe200078e02ff */
[----:B------:R-:W-:Y:S04]  /*1ad80*/  BSSY B0, `(.L_x_648) ;  /* 0x0000146000007945 */ /* 0x000fe80003800000 */
[C---:B------:R-:W-:Y:S02]  /*1ad90*/  VIADDMNMX R0, R2.reuse, R0, R11, PT ;  /* 0x0000000002007246 */ /* 0x040fe4000380010b */
[----:B------:R-:W-:-:S03]  /*1ada0*/  LEA R2, R2, -R6, 0x7 ;  /* 0x8000000602027211 */ /* 0x000fc600078e38ff */
[----:B------:R-:W-:Y:S01]  /*1adb0*/  IMAD R6, R0, 0x80, -R6 ;  /* 0x0000008000067824 */ /* 0x000fe200078e0a06 */
[----:B------:R-:W-:-:S04]  /*1adc0*/  VIMNMX R2, RZ, R2, !PT ;  /* 0x00000002ff027248 */ /* 0x000fc80007fe0100 */
[----:B------:R-:W-:-:S04]  /*1add0*/  VIMNMX R9, R6, R9, PT ;  /* 0x0000000906097248 */ /* 0x000fc80003fe0100 */
[----:B------:R-:W-:Y:S02]  /*1ade0*/  ISETP.GT.AND P0, PT, R9, R2, PT ;  /* 0x000000020900720c */ /* 0x000fe40003f04270 */
[----:B------:R-:W-:-:S04]  /*1adf0*/  SHF.R.U32.HI R2, RZ, 0x7, R2 ;  /* 0x00000007ff027819 */ /* 0x000fc80000011602 */
[----:B------:R-:W-:-:S07]  /*1ae00*/  MOV R7, R2 ;  /* 0x0000000200077202 */ /* 0x000fce0000000f00 */
[----:B------:R-:W-:-:S05]  /*1ae10*/  @P0 VIADD R9, R9, 0x7f ;  /* 0x0000007f09090836 */ /* 0x000fca0000000000 */
[----:B------:R-:W-:-:S04]  /*1ae20*/  @P0 SHF.R.S32.HI R0, RZ, 0x1f, R9 ;  /* 0x0000001fff000819 */ /* 0x000fc80000011409 */
[----:B------:R-:W-:-:S04]  /*1ae30*/  @P0 LEA.HI R9, R0, R9, RZ, 0x7 ;  /* 0x0000000900090211 */ /* 0x000fc800078f38ff */
[----:B------:R-:W-:Y:S02]  /*1ae40*/  @P0 SHF.R.S32.HI R7, RZ, 0x7, R9 ;  /* 0x00000007ff070819 */ /* 0x000fe40000011409 */
[----:B------:R-:W-:Y:S02]  /*1ae50*/  PLOP3.LUT P0, PT, PT, PT, PT, 0x80, 0x0 ;  /* 0x000000000000781c */ /* 0x000fe40003f0f070 */
[----:B------:R-:W-:-:S13]  /*1ae60*/  ISETP.GT.AND P3, PT, R7, R2, PT ;  /* 0x000000020700720c */ /* 0x000fda0003f64270 */
[----:B------:R-:W-:Y:S05]  /*1ae70*/  @!P3 BRA `(.L_x_649) ;  /* 0x0000001000d8b947 */ /* 0x000fea0003800000 */
[----:B------:R-:W-:Y:S01]  /*1ae80*/  UMOV UR4, 0xffffffff ;  /* 0xffffffff00047882 */ /* 0x000fe20000000000 */
[----:B------:R-:W-:Y:S02]  /*1ae90*/  SEL R0, R12, RZ, !P2 ;  /* 0x000000ff0c007207 */ /* 0x000fe40005000000 */
[----:B------:R-:W-:Y:S05]  /*1aea0*/  BRA.DIV UR4, `(.L_x_650) ;  /* 0x0000006e04b47947 */ /* 0x000fea000b800000 */
[----:B------:R-:W1:Y:S02]  /*1aeb0*/  S2R R3, SR_TID.X ;  /* 0x0000000000037919 */ /* 0x000e640000002100 */
[----:B-1----:R-:W-:-:S04]  /*1aec0*/  SHF.R.U32.HI R3, RZ, 0x5, R3 ;  /* 0x00000005ff037819 */ /* 0x002fc80000011603 */
[----:B------:R-:W-:-:S05]  /*1aed0*/  LOP3.LUT R3, R3, 0x3, RZ, 0xc0, !PT ;  /* 0x0000000303037812 */ /* 0x000fca00078ec0ff */
[----:B------:R1:W2:Y:S02]  /*1aee0*/  SHFL.IDX PT, R14, R3, RZ, 0x1f ;  /* 0x00001fff030e7589 */ /* 0x0002a400000e0000 */
.L_x_815:
[----:B--2---:R-:W-:Y:S02]  /*1aef0*/  ISETP.NE.AND P0, PT, R14, RZ, PT ;  /* 0x000000ff0e00720c */ /* 0x004fe40003f05270 */
[----:B------:R-:W-:-:S11]  /*1af00*/  PLOP3.LUT P6, PT, PT, PT, PT, 0x8, 0x0 ;  /* 0x000000000000781c */ /* 0x000fd60003fce170 */
[----:B------:R-:W-:Y:S05]  /*1af10*/  @P0 BRA `(.L_x_651) ;  /* 0x00000000000c0947 */ /* 0x000fea0003800000 */
[----:B------:R-:W-:-:S03]  /*1af20*/  UMOV UR4, 0xffffffff ;  /* 0xffffffff00047882 */ /* 0x000fc60000000000 */
[----:B------:R-:W-:Y:S05]  /*1af30*/  BRA.DIV UR4, `(.L_x_652) ;  /* 0x0000006e04c47947 */ /* 0x000fea000b800000 */
[----:B------:R-:W-:-:S13]  /*1af40*/  ELECT P6, URZ, PT ;  /* 0x00000000003f782f */ /* 0x000fda00038c0000 */
.L_x_651:
[----:B-1----:R-:W2:Y:S01]  /*1af50*/  LDL R3, [R1+0x64] ;  /* 0x0000640001037983 */ /* 0x002ea20000100800 */
[----:B------:R-:W-:Y:S01]  /*1af60*/  BSSY B1, `(.L_x_653) ;  /* 0x0000008000017945 */ /* 0x000fe20003800000 */
[----:B--2---:R-:W-:-:S05]  /*1af70*/  VIADD R3, R3, 0x1 ;  /* 0x0000000103037836 */ /* 0x004fca0000000000 */
[----:B------:R-:W-:-:S04]  /*1af80*/  LEA.HI R4, R3, R3, RZ, 0x1 ;  /* 0x0000000303047211 */ /* 0x000fc800078f08ff */
[----:B------:R-:W-:-:S05]  /*1af90*/  LOP3.LUT R4, R4, 0xfffffffe, RZ, 0xc0, !PT ;  /* 0xfffffffe04047812 */ /* 0x000fca00078ec0ff */
[----:B------:R-:W-:-:S05]  /*1afa0*/  IMAD.IADD R3, R3, 0x1, -R4 ;  /* 0x0000000103037824 */ /* 0x000fca00078e0a04 */
[----:B------:R-:W-:-:S04]  /*1afb0*/  SHF.L.U32 R3, R3, 0x1f, RZ ;  /* 0x0000001f03037819 */ /* 0x000fc800000006ff */
[----:B------:R-:W1:Y:S02]  /*1afc0*/  SYNCS.PHASECHK.TRANS64.TRYWAIT P0, [R18+URZ+0x34820], R3 ;  /* 0x03482003120075a7 */ /* 0x000e64000800017f */
[----:B-1----:R-:W-:Y:S05]  /*1afd0*/  @!P0 BRA `(.L_x_654) ;  /* 0x0000006c00bc8947 */ /* 0x002fea0003800000 */
.L_x_818:
[----:B------:R-:W-:Y:S05]  /*1afe0*/  BSYNC B1 ;  /* 0x0000000000017941 */ /* 0x000fea0003800000 */
.L_x_653:
[----:B------:R-:W-:Y:S04]  /*1aff0*/  BSSY B1, `(.L_x_655) ;  /* 0x0000084000017945 */ /* 0x000fe80003800000 */
[----:B------:R-:W-:Y:S05]  /*1b000*/  @!P6 BRA `(.L_x_656) ;  /* 0x000000080008e947 */ /* 0x000fea0003800000 */
[----:B------:R-:W2:Y:S04]  /*1b010*/  LDL R5, [R1+0x10] ;  /* 0x0000100001057983 */ /* 0x000ea80000100800 */
[----:B------:R-:W3:Y:S01]  /*1b020*/  LDL R6, [R1+0x24] ;  /* 0x0000240001067983 */ /* 0x000ee20000100800 */
[----:B------:R-:W-:Y:S01]  /*1b030*/  BSSY B2, `(.L_x_657) ;  /* 0x0000008000027945 */ /* 0x000fe20003800000 */
[----:B------:R-:W4:Y:S02]  /*1b040*/  S2R R4, SR_TID.X ;  /* 0x0000000000047919 */ /* 0x000f240000002100 */
[----:B----4-:R-:W-:-:S04]  /*1b050*/  LOP3.LUT R4, R4, 0x7f, RZ, 0xc0, !PT ;  /* 0x0000007f04047812 */ /* 0x010fc800078ec0ff */
[----:B------:R-:W-:Y:S02]  /*1b060*/  ISETP.NE.AND P2, PT, R4, RZ, PT ;  /* 0x000000ff0400720c */ /* 0x000fe40003f45270 */
[----:B--2---:R-:W-:Y:S02]  /*1b070*/  LEA R5, R5, R18, 0x3 ;  /* 0x0000001205057211 */ /* 0x004fe400078e18ff */
[----:B---3--:R-:W-:-:S04]  /*1b080*/  SHF.L.U32 R9, R6, 0x1f, RZ ;  /* 0x0000001f06097819 */ /* 0x008fc800000006ff */
[----:B------:R-:W2:Y:S02]  /*1b090*/  SYNCS.PHASECHK.TRANS64.TRYWAIT P0, [R5+URZ+0x348a0], R9 ;  /* 0x0348a009050075a7 */ /* 0x000ea4000800017f */
[----:B--2---:R-:W-:Y:S05]  /*1b0a0*/  @!P0 BRA `(.L_x_658) ;  /* 0x0000006c009c8947 */ /* 0x004fea0003800000 */
.L_x_819:
[----:B------:R-:W-:Y:S05]  /*1b0b0*/  BSYNC B2 ;  /* 0x0000000000027941 */ /* 0x000fea0003800000 */
.L_x_657:
[----:B------:R-:W-:Y:S04]  /*1b0c0*/  BSSY B2, `(.L_x_659) ;  /* 0x0000009000027945 */ /* 0x000fe80003800000 */
[----:B------:R-:W-:Y:S05]  /*1b0d0*/  @P2 BRA `(.L_x_660) ;  /* 0x00000000001c2947 */ /* 0x000fea0003800000 */
[----:B------:R-:W3:Y:S01]  /*1b0e0*/  S2R R4, SR_TID.X ;  /* 0x0000000000047919 */ /* 0x000ee20000002100 */
[----:B-1----:R-:W-:-:S04]  /*1b0f0*/  IMAD.MOV.U32 R3, RZ, RZ, 0xc000 ;  /* 0x0000c000ff037424 */ /* 0x002fc800078e00ff */
[----:B------:R4:W-:Y:S01]  /*1b100*/  SYNCS.ARRIVE.TRANS64 RZ, [R5+URZ+0x34890], R3 ;  /* 0x0348900305ff79a7 */ /* 0x0009e2000800003f */
[----:B---3--:R-:W-:-:S04]  /*1b110*/  LOP3.LUT R4, R4, 0x1f, RZ, 0xc0, !PT ;  /* 0x0000001f04047812 */ /* 0x008fc800078ec0ff */
[----:B------:R-:W-:-:S13]  /*1b120*/  ISETP.NE.AND P0, PT, R4, RZ, PT ;  /* 0x000000ff0400720c */ /* 0x000fda0003f05270 */
[----:B----4-:R-:W-:Y:S05]  /*1b130*/  @!P0 BRA `(.L_x_660) ;  /* 0x0000000000048947 */ /* 0x010fea0003800000 */
[----:B------:R-:W-:Y:S01]  /*1b140*/  BPT.TRAP 0x1 ;  /* 0x000000040000795c */ /* 0x000fe20000300000 */
.L_x_660:
[----:B------:R-:W-:Y:S05]  /*1b150*/  BSYNC B2 ;  /* 0x0000000000027941 */ /* 0x000fea0003800000 */
.L_x_659:
[----:B-1----:R-:W3:Y:S01]  /*1b160*/  LDL R3, [R1+0x10] ;  /* 0x0000100001037983 */ /* 0x002ee20000100800 */
[----:B0-----:R-:W-:Y:S01]  /*1b170*/  IMAD.MOV.U32 R11, RZ, RZ, RZ ;  /* 0x000000ffff0b7224 */ /* 0x001fe200078e00ff */
[----:B------:R-:W-:Y:S01]  /*1b180*/  LEA R4, R7, R10, 0x7 ;  /* 0x0000000a07047211 */ /* 0x000fe200078e38ff */
[----:B------:R-:W-:Y:S01]  /*1b190*/  UIADD3 UR4, UP0, UR36, 0x570, URZ ;  /* 0x0000057024047890 */ /* 0x000fe2000ff1e03f */
[----:B------:R-:W-:Y:S01]  /*1b1a0*/  PLOP3.LUT P0, PT, PT, PT, PT, 0x80, 0x0 ;  /* 0x000000000000781c */ /* 0x000fe20003f0f070 */
[----:B------:R-:W-:Y:S01]  /*1b1b0*/  UMOV UR6, 0x0 ;  /* 0x0000000000067882 */ /* 0x000fe20000000000 */
[----:B------:R-:W-:Y:S01]  /*1b1c0*/  R2UR UR10, R11 ;  /* 0x000000000b0a72ca */ /* 0x000fe200000e0000 */
[----:B------:R-:W-:Y:S01]  /*1b1d0*/  VIADD R4, R4, 0xffffff80 ;  /* 0xffffff8004047836 */ /* 0x000fe20000000000 */
[----:B------:R-:W-:Y:S01]  /*1b1e0*/  UIADD3.X UR5, URZ, UR37, URZ, UP0, !UPT ;  /* 0x000000253f057290 */ /* 0x000fe200087fe43f */
[----:B------:R-:W-:Y:S01]  /*1b1f0*/  UMOV UR7, 0x12f00000 ;  /* 0x12f0000000077882 */ /* 0x000fe20000000000 */
[----:B---3--:R-:W-:-:S02]  /*1b200*/  IMAD R8, R3, 0xc000, R18 ;  /* 0x0000c00003087824 */ /* 0x008fc400078e0212 */
[----:B------:R-:W-:-:S03]  /*1b210*/  VIADD R3, R5, 0x34890 ;  /* 0x0003489005037836 */ /* 0x000fc60000000000 */
[----:B------:R-:W-:-:S07]  /*1b220*/  IADD3 R6, R8, 0x1c400, RZ ;  /* 0x0001c40008067810 */ /* 0x000fce0007ffe0ff */
.L_x_661:
        /* <DEDUP_REMOVED lines=16> */
.L_x_662:
        /* <DEDUP_REMOVED lines=11> */
[----:B------:R-:W-:Y:S01]  /*1b3e0*/  UMOV UR6, 0x0 ;  /* 0x0000000000067882 */ /* 0x000fe20000000000 */
[----:B------:R-:W-:Y:S01]  /*1b3f0*/  IADD3 R6, R8, 0x24400, RZ ;  /* 0x0002440008067810 */ /* 0x000fe20007ffe0ff */
[----:B------:R-:W-:Y:S01]  /*1b400*/  UMOV UR7, 0x12f00000 ;  /* 0x12f0000000077882 */ /* 0x000fe20000000000 */
[----:B------:R-:W-:-:S09]  /*1b410*/  UMOV UR10, 0x80 ;  /* 0x00000080000a7882 */ /* 0x000fd20000000000 */
.L_x_663:
        /* <DEDUP_REMOVED lines=10> */
[----:B------:R-:W0:Y:S01]  /*1b4c0*/  SYNCS.PHASECHK.TRANS64.TRYWAIT P0, [R5+URZ+0x348c0], R9 ;  /* 0x0348c009050075a7 */ /* 0x000e22000800017f */
[----:B------:R-:W-:Y:S04]  /*1b4d0*/  BSSY B2, `(.L_x_664) ;  /* 0x0000002000027945 */ /* 0x000fe80003800000 */
[----:B0-----:R-:W-:Y:S05]  /*1b4e0*/  @!P0 BRA `(.L_x_665) ;  /* 0x0000006800a08947 */ /* 0x001fea0003800000 */
.L_x_820:
[----:B------:R-:W-:Y:S05]  /*1b4f0*/  BSYNC B2 ;  /* 0x0000000000027941 */ /* 0x000fea0003800000 */
.L_x_664:
[----:B------:R-:W-:Y:S01]  /*1b500*/  BSSY B2, `(.L_x_666) ;  /* 0x000000b000027945 */ /* 0x000fe20003800000 */
[----:B------:R-:W-:Y:S02]  /*1b510*/  IMAD.MOV.U32 R8, RZ, RZ, 0x0 ;  /* 0x00000000ff087424 */ /* 0x000fe400078e00ff */
[----:B0-2---:R-:W-:Y:S01]  /*1b520*/  IMAD.MOV.U32 R9, RZ, RZ, 0x12f00000 ;  /* 0x12f00000ff097424 */ /* 0x005fe200078e00ff */
[----:B------:R-:W-:Y:S06]  /*1b530*/  @P2 BRA `(.L_x_667) ;  /* 0x00000000001c2947 */ /* 0x000fec0003800000 */
[----:B------:R-:W0:Y:S01]  /*1b540*/  S2R R6, SR_TID.X ;  /* 0x0000000000067919 */ /* 0x000e220000002100 */
[----:B------:R-:W-:-:S04]  /*1b550*/  MOV R3, 0x8000 ;  /* 0x0000800000037802 */ /* 0x000fc80000000f00 */
[----:B------:R1:W-:Y:S01]  /*1b560*/  SYNCS.ARRIVE.TRANS64 RZ, [R5+URZ+0x348b0], R3 ;  /* 0x0348b00305ff79a7 */ /* 0x0003e2000800003f */
[----:B0-----:R-:W-:-:S04]  /*1b570*/  LOP3.LUT R6, R6, 0x1f, RZ, 0xc0, !PT ;  /* 0x0000001f06067812 */ /* 0x001fc800078ec0ff */
[----:B------:R-:W-:-:S13]  /*1b580*/  ISETP.NE.AND P0, PT, R6, RZ, PT ;  /* 0x000000ff0600720c */ /* 0x000fda0003f05270 */
[----:B-1----:R-:W-:Y:S05]  /*1b590*/  @!P0 BRA `(.L_x_667) ;  /* 0x0000000000048947 */ /* 0x002fea0003800000 */
[----:B------:R-:W-:Y:S01]  /*1b5a0*/  BPT.TRAP 0x1 ;  /* 0x000000040000795c */ /* 0x000fe20000300000 */
.L_x_667:
[----:B------:R-:W-:Y:S05]  /*1b5b0*/  BSYNC B2 ;  /* 0x0000000000027941 */ /* 0x000fea0003800000 */
.L_x_666:
[----:B------:R-:W2:Y:S01]  /*1b5c0*/  LDL R3, [R1+0x10] ;  /* 0x0000100001037983 */ /* 0x000ea20000100800 */
[----:B------:R-:W-:Y:S01]  /*1b5d0*/  R2UR UR10, R11 ;  /* 0x000000000b0a72ca */ /* 0x000fe200000e0000 */
[----:B------:R-:W-:Y:S01]  /*1b5e0*/  VIADD R6, R18, 0x400 ;  /* 0x0000040012067836 */ /* 0x000fe20000000000 */
[----:B------:R-:W-:Y:S01]  /*1b5f0*/  R2UR UR6, R8 ;  /* 0x00000000080672ca */ /* 0x000fe200000e0000 */
[----:B------:R-:W-:Y:S01]  /*1b600*/  UIADD3 UR4, UP0, UR36, 0x670, URZ ;  /* 0x0000067024047890 */ /* 0x000fe2000ff1e03f */
[----:B------:R-:W-:Y:S01]  /*1b610*/  R2UR UR7, R9 ;  /* 0x00000000090772ca */ /* 0x000fe200000e0000 */
[----:B------:R-:W-:Y:S01]  /*1b620*/  VIADD R5, R5, 0x348b0 ;  /* 0x000348b005057836 */ /* 0x000fe20000000000 */
[----:B------:R-:W-:Y:S01]  /*1b630*/  PLOP3.LUT P0, PT, PT, PT, PT, 0x80, 0x0 ;  /* 0x000000000000781c */ /* 0x000fe20003f0f070 */
[----:B------:R-:W-:Y:S01]  /*1b640*/  UIADD3.X UR5, URZ, UR37, URZ, UP0, !UPT ;  /* 0x000000253f057290 */ /* 0x000fe200087fe43f */
[----:B--2---:R-:W-:-:S11]  /*1b650*/  LEA R3, R3, R6, 0xf ;  /* 0x0000000603037211 */ /* 0x004fd600078e78ff */
.L_x_668:
        /* <DEDUP_REMOVED lines=10> */
[----:B------:R-:W2:Y:S01]  /*1b700*/  LDL R11, [R1+0x10] ;  /* 0x00001000010b7983 */ /* 0x000ea20000100800 */
[----:B------:R-:W-:Y:S01]  /*1b710*/  IMAD.MOV.U32 R3, RZ, RZ, 0x6000 ;  /* 0x00006000ff037424 */ /* 0x000fe200078e00ff */
[----:B------:R-:W-:Y:S02]  /*1b720*/  R2UR UR10, R12 ;  /* 0x000000000c0a72ca */ /* 0x000fe400000e0000 */
[----:B------:R-:W-:Y:S02]  /*1b730*/  R2UR UR6, R8 ;  /* 0x00000000080672ca */ /* 0x000fe400000e0000 */
[----:B------:R-:W-:Y:S02]  /*1b740*/  R2UR UR7, R9 ;  /* 0x00000000090772ca */ /* 0x000fe400000e0000 */
[----:B------:R-:W-:Y:S01]  /*1b750*/  PLOP3.LUT P0, PT, PT, PT, PT, 0x80, 0x0 ;  /* 0x000000000000781c */ /* 0x000fe20003f0f070 */
[----:B--2---:R-:W-:-:S04]  /*1b760*/  IMAD R3, R11, R3, 0x2000 ;  /* 0x000020000b037424 */ /* 0x004fc800078e0203 */
[----:B------:R-:W-:-:S04]  /*1b770*/  IMAD R3, R11, -0x2000, R3 ;  /* 0xffffe0000b037824 */ /* 0x000fc800078e0203 */
[----:B------:R-:W-:-:S07]  /*1b780*/  IMAD R3, R3, 0x2, R6 ;  /* 0x0000000203037824 */ /* 0x000fce00078e0206 */
.L_x_669:
        /* <DEDUP_REMOVED lines=9> */
[----:B--2---:R-:W-:Y:S05]  /*1b820*/  @P0 BRA.U.ANY `(.L_x_669) ;  /* 0xfffffffd00d80947 */ /* 0x004fea000393ffff */
.L_x_656:
[----:B------:R-:W-:Y:S05]  /*1b830*/  BSYNC B1 ;  /* 0x0000000000017941 */ /* 0x000fea0003800000 */
.L_x_655:
[----:B------:R-:W1:Y:S04]  /*1b840*/  LDL.LU R8, [R1+0x10] ;  /* 0x0000100001087983 */ /* 0x000e680000300800 */
[----:B------:R-:W2:Y:S01]  /*1b850*/  LDL.LU R6, [R1+0x24] ;  /* 0x0000240001067983 */ /* 0x000ea20000300800 */
[----:B------:R-:W-:Y:S02]  /*1b860*/  PLOP3.LUT P0, PT, PT, PT, PT, 0x8, 0x0 ;  /* 0x000000000000781c */ /* 0x000fe40003f0e170 */
[----:B-1----:R-:W-:Y:S01]  /*1b870*/  IADD3 R3, R8, 0x1, RZ ;  /* 0x0000000108037810 */ /* 0x002fe20007ffe0ff */
[----:B------:R-:W-:-:S03]  /*1b880*/  VIADD R8, R7, 0xfffffffe ;  /* 0xfffffffe07087836 */ /* 0x000fc60000000000 */
[C---:B------:R-:W-:Y:S02]  /*1b890*/  ISETP.NE.AND P2, PT, R3.reuse, 0x2, PT ;  /* 0x000000020300780c */ /* 0x040fe40003f45270 */
[----:B------:R-:W-:Y:S02]  /*1b8a0*/  ISETP.GE.AND P3, PT, R8, R2, PT ;  /* 0x000000020800720c */ /* 0x000fe40003f66270 */
[----:B------:R-:W-:Y:S02]  /*1b8b0*/  SEL R4, RZ, 0x1, P2 ;  /* 0x00000001ff047807 */ /* 0x000fe40001000000 */
[----:B------:R-:W-:Y:S02]  /*1b8c0*/  SEL R3, R3, RZ, P2 ;  /* 0x000000ff03037207 */ /* 0x000fe40001000000 */
[----:B--2---:R-:W-:-:S03]  /*1b8d0*/  LOP3.LUT R6, R6, R4, RZ, 0x3c, !PT ;  /* 0x0000000406067212 */ /* 0x004fc600078e3cff */
[----:B------:R1:W-:Y:S04]  /*1b8e0*/  STL [R1+0x10], R3 ;  /* 0x0000100301007387 */ /* 0x0003e80000100800 */
[----:B------:R1:W-:Y:S01]  /*1b8f0*/  STL [R1+0x24], R6 ;  /* 0x0000240601007387 */ /* 0x0003e20000100800 */
[----:B------:R-:W-:Y:S05]  /*1b900*/  @!P3 BRA `(.L_x_649) ;  /* 0x000000080034b947 */ /* 0x000fea0003800000 */
.L_x_685:
[----:B------:R-:W-:Y:S05]  /*1b910*/  YIELD ;  /* 0x0000000000007946 */ /* 0x000fea0003800000 */
[----:B------:R-:W-:Y:S04]  /*1b920*/  BSSY B1, `(.L_x_670) ;  /* 0x000007f000017945 */ /* 0x000fe80003800000 */
[----:B--2---:R-:W-:Y:S05]  /*1b930*/  @!P6 BRA `(.L_x_671) ;  /* 0x0000000400f4e947 */ /* 0x004fea0003800000 */
[----:B------:R-:W2:Y:S04]  /*1b940*/  LDL R5, [R1+0x10] ;  /* 0x0000100001057983 */ /* 0x000ea80000100800 */
[----:B------:R-:W3:Y:S01]  /*1b950*/  LDL R4, [R1+0x24] ;  /* 0x0000240001047983 */ /* 0x000ee20000100800 */
[----:B------:R-:W-:Y:S01]  /*1b960*/  BSSY B2, `(.L_x_672) ;  /* 0x0000008000027945 */ /* 0x000fe20003800000 */
[----:B-1----:R-:W1:Y:S02]  /*1b970*/  S2R R3, SR_TID.X ;  /* 0x0000000000037919 */ /* 0x002e640000002100 */
[----:B-1----:R-:W-:-:S04]  /*1b980*/  LOP3.LUT R3, R3, 0x7f, RZ, 0xc0, !PT ;  /* 0x0000007f03037812 */ /* 0x002fc800078ec0ff */
[----:B------:R-:W-:Y:S01]  /*1b990*/  ISETP.NE.AND P3, PT, R3, RZ, PT ;  /* 0x000000ff0300720c */ /* 0x000fe20003f65270 */
[----:B--2---:R-:W-:Y:S01]  /*1b9a0*/  IMAD R7, R5, 0x8, R18 ;  /* 0x0000000805077824 */ /* 0x004fe200078e0212 */
[----:B---3--:R-:W-:-:S04]  /*1b9b0*/  SHF.L.U32 R6, R4, 0x1f, RZ ;  /* 0x0000001f04067819 */ /* 0x008fc800000006ff */
[----:B------:R-:W1:Y:S02]  /*1b9c0*/  SYNCS.PHASECHK.TRANS64.TRYWAIT P2, [R7+URZ+0x348a0], R6 ;  /* 0x0348a006070075a7 */ /* 0x000e64000804017f */
[----:B-1----:R-:W-:Y:S05]  /*1b9d0*/  @!P2 BRA `(.L_x_673) ;  /* 0x000000640078a947 */ /* 0x002fea0003800000 */
.L_x_821:
[----:B------:R-:W-:Y:S05]  /*1b9e0*/  BSYNC B2 ;  /* 0x0000000000027941 */ /* 0x000fea0003800000 */
.L_x_672:
[----:B------:R-:W-:Y:S04]  /*1b9f0*/  BSSY B2, `(.L_x_674) ;  /* 0x0000009000027945 */ /* 0x000fe80003800000 */
[----:B------:R-:W-:Y:S05]  /*1ba00*/  @P3 BRA `(.L_x_675) ;  /* 0x00000000001c3947 */ /* 0x000fea0003800000 */
[----:B------:R-:W2:Y:S01]  /*1ba10*/  S2R R4, SR_TID.X ;  /* 0x0000000000047919 */ /* 0x000ea20000002100 */
[----:B------:R-:W-:-:S04]  /*1ba20*/  MOV R3, 0xc000 ;  /* 0x0000c00000037802 */ /* 0x000fc80000000f00 */
[----:B------:R3:W-:Y:S01]  /*1ba30*/  SYNCS.ARRIVE.TRANS64 RZ, [R7+URZ+0x34890], R3 ;  /* 0x0348900307ff79a7 */ /* 0x0007e2000800003f */
[----:B--2---:R-:W-:-:S04]  /*1ba40*/  LOP3.LUT R4, R4, 0x1f, RZ, 0xc0, !PT ;  /* 0x0000001f04047812 */ /* 0x004fc800078ec0ff */
[----:B------:R-:W-:-:S13]  /*1ba50*/  ISETP.NE.AND P2, PT, R4, RZ, PT ;  /* 0x000000ff0400720c */ /* 0x000fda0003f45270 */
[----:B---3--:R-:W-:Y:S05]  /*1ba60*/  @!P2 BRA `(.L_x_675) ;  /* 0x000000000004a947 */ /* 0x008fea0003800000 */
[----:B------:R-:W-:Y:S01]  /*1ba70*/  BPT.TRAP 0x1 ;  /* 0x000000040000795c */ /* 0x000fe20000300000 */
.L_x_675:
[----:B------:R-:W-:Y:S05]  /*1ba80*/  BSYNC B2 ;  /* 0x0000000000027941 */ /* 0x000fea0003800000 */
.L_x_674:
[----:B------:R-:W2:Y:S01]  /*1ba90*/  LDL R3, [R1+0x10] ;  /* 0x0000100001037983 */ /* 0x000ea20000100800 */
[----:B0-----:R-:W-:Y:S01]  /*1baa0*/  IMAD.MOV.U32 R11, RZ, RZ, RZ ;  /* 0x000000ffff0b7224 */ /* 0x001fe200078e00ff */
[----:B------:R-:W-:Y:S01]  /*1bab0*/  UIADD3 UR4, UP0, UR36, 0x570, URZ ;  /* 0x0000057024047890 */ /* 0x000fe2000ff1e03f */
[----:B------:R-:W-:Y:S01]  /*1bac0*/  PLOP3.LUT P2, PT, PT, PT, PT, 0x80, 0x0 ;  /* 0x000000000000781c */ /* 0x000fe20003f4f070 */
[----:B------:R-:W-:Y:S01]  /*1bad0*/  IMAD R4, R8, 0x80, R10 ;  /* 0x0000008008047824 */ /* 0x000fe200078e020a */
[----:B------:R-:W-:Y:S01]  /*1bae0*/  UMOV UR6, 0x0 ;  /* 0x0000000000067882 */ /* 0x000fe20000000000 */
[----:B------:R-:W-:Y:S01]  /*1baf0*/  R2UR UR10, R11 ;  /* 0x000000000b0a72ca */ /* 0x000fe200000e0000 */
[----:B------:R-:W-:Y:S01]  /*1bb00*/  UIADD3.X UR5, URZ, UR37, URZ, UP0, !UPT ;  /* 0x000000253f057290 */ /* 0x000fe200087fe43f */
[----:B------:R-:W-:Y:S01]  /*1bb10*/  UMOV UR7, 0x12f00000 ;  /* 0x12f0000000077882 */ /* 0x000fe20000000000 */
[----:B--2---:R-:W-:Y:S01]  /*1bb20*/  IMAD R5, R3, 0xc000, R18 ;  /* 0x0000c00003057824 */ /* 0x004fe200078e0212 */
[----:B------:R-:W-:-:S03]  /*1bb30*/  IADD3 R3, R7, 0x34890, RZ ;  /* 0x0003489007037810 */ /* 0x000fc60007ffe0ff */
[----:B------:R-:W-:-:S08]  /*1bb40*/  VIADD R9, R5, 0x1c400 ;  /* 0x0001c40005097836 */ /* 0x000fd00000000000 */
.L_x_676:
        /* <DEDUP_REMOVED lines=12> */
[----:B------:R-:W-:Y:S01]  /*1bc10*/  UMOV UR6, 0x0 ;  /* 0x0000000000067882 */ /* 0x000fe20000000000 */
[----:B------:R-:W-:Y:S01]  /*1bc20*/  IADD3 R9, R5, 0x20400, RZ ;  /* 0x0002040005097810 */ /* 0x000fe20007ffe0ff */
[----:B------:R-:W-:Y:S01]  /*1bc30*/  UMOV UR7, 0x12f00000 ;  /* 0x12f0000000077882 */ /* 0x000fe20000000000 */
[----:B------:R-:W-:-:S15]  /*1bc40*/  R2UR UR10, R14 ;  /* 0x000000000e0a72ca */ /* 0x000fde00000e0000 */
.L_x_677:
        /* <DEDUP_REMOVED lines=15> */
.L_x_678:
        /* <DEDUP_REMOVED lines=13> */
.L_x_822:
[----:B------:R-:W-:Y:S05]  /*1be10*/  BSYNC B2 ;  /* 0x0000000000027941 */ /* 0x000fea0003800000 */
.L_x_679:
[----:B------:R-:W-:Y:S01]  /*1be20*/  BSSY B2, `(.L_x_681) ;  /* 0x000000b000027945 */ /* 0x000fe20003800000 */
[----:B------:R-:W-:Y:S01]  /*1be30*/  IMAD.MOV.U32 R12, RZ, RZ, 0x0 ;  /* 0x00000000ff0c7424 */ /* 0x000fe200078e00ff */
[----:B------:R-:W-:Y:S02]  /*1be40*/  MOV R13, 0x12f00000 ;  /* 0x12f00000000d7802 */ /* 0x000fe40000000f00 */
[----:B------:R-:W-:Y:S05]  /*1be50*/  @P3 BRA `(.L_x_682) ;  /* 0x00000000001c3947 */ /* 0x000fea0003800000 */
[----:B------:R-:W2:Y:S01]  /*1be60*/  S2R R5, SR_TID.X ;  /* 0x0000000000057919 */ /* 0x000ea20000002100 */
[----:B------:R-:W-:-:S04]  /*1be70*/  IMAD.MOV.U32 R3, RZ, RZ, 0x8000 ;  /* 0x00008000ff037424 */ /* 0x000fc800078e00ff */
[----:B------:R3:W-:Y:S01]  /*1be80*/  SYNCS.ARRIVE.TRANS64 RZ, [R7+URZ+0x348b0], R3 ;  /* 0x0348b00307ff79a7 */ /* 0x0007e2000800003f */
[----:B--2---:R-:W-:-:S04]  /*1be90*/  LOP3.LUT R5, R5, 0x1f, RZ, 0xc0, !PT ;  /* 0x0000001f05057812 */ /* 0x004fc800078ec0ff */
[----:B------:R-:W-:-:S13]  /*1bea0*/  ISETP.NE.AND P2, PT, R5, RZ, PT ;  /* 0x000000ff0500720c */ /* 0x000fda0003f45270 */
[----:B---3--:R-:W-:Y:S05]  /*1beb0*/  @!P2 BRA `(.L_x_682) ;  /* 0x000000000004a947 */ /* 0x008fea0003800000 */
[----:B------:R-:W-:Y:S01]  /*1bec0*/  BPT.TRAP 0x1 ;  /* 0x000000040000795c */ /* 0x000fe20000300000 */
.L_x_682:
[----:B------:R-:W-:Y:S05]  /*1bed0*/  BSYNC B2 ;  /* 0x0000000000027941 */ /* 0x000fea0003800000 */
.L_x_681:
[----:B------:R-:W2:Y:S01]  /*1bee0*/  LDL R5, [R1+0x10] ;  /* 0x0000100001057983 */ /* 0x000ea20000100800 */
[----:B------:R-:W-:Y:S01]  /*1bef0*/  R2UR UR10, R11 ;  /* 0x000000000b0a72ca */ /* 0x000fe200000e0000 */
[----:B------:R-:W-:Y:S01]  /*1bf00*/  VIADD R3, R18, 0x400 ;  /* 0x0000040012037836 */ /* 0x000fe20000000000 */
[----:B------:R-:W-:Y:S01]  /*1bf10*/  R2UR UR6, R12 ;  /* 0x000000000c0672ca */ /* 0x000fe200000e0000 */
[----:B------:R-:W-:Y:S01]  /*1bf20*/  UIADD3 UR4, UP0, UR36, 0x670, URZ ;  /* 0x0000067024047890 */ /* 0x000fe2000ff1e03f */
[----:B------:R-:W-:Y:S02]  /*1bf30*/  R2UR UR7, R13 ;  /* 0x000000000d0772ca */ /* 0x000fe400000e0000 */
[----:B------:R-:W-:Y:S01]  /*1bf40*/  PLOP3.LUT P2, PT, PT, PT, PT, 0x80, 0x0 ;  /* 0x000000000000781c */ /* 0x000fe20003f4f070 */
[----:B------:R-:W-:Y:S01]  /*1bf50*/  UIADD3.X UR5, URZ, UR37, URZ, UP0, !UPT ;  /* 0x000000253f057290 */ /* 0x000fe200087fe43f */
[----:B01----:R-:W-:Y:S01]  /*1bf60*/  IADD3 R7, R7, 0x348b0, RZ ;  /* 0x000348b007077810 */ /* 0x003fe20007ffe0ff */
[----:B--2---:R-:W-:-:S10]  /*1bf70*/  IMAD R3, R5, 0x8000, R3 ;  /* 0x0000800005037824 */ /* 0x004fd400078e0203 */
.L_x_683:
        /* <DEDUP_REMOVED lines=15> */
.L_x_684:
        /* <DEDUP_REMOVED lines=10> */
.L_x_671:
[----:B------:R-:W-:Y:S05]  /*1c110*/  BSYNC B1 ;  /* 0x0000000000017941 */ /* 0x000fea0003800000 */
.L_x_670:
[----:B-1----:R-:W2:Y:S04]  /*1c120*/  LDL.LU R6, [R1+0x10] ;  /* 0x0000100001067983 */ /* 0x002ea80000300800 */
[----:B------:R-:W3:Y:S01]  /*1c130*/  LDL.LU R5, [R1+0x24] ;  /* 0x0000240001057983 */ /* 0x000ee20000300800 */
[C---:B------:R-:W-:Y:S01]  /*1c140*/  ISETP.GT.AND P3, PT, R8.reuse, R2, PT ;  /* 0x000000020800720c */ /* 0x040fe20003f64270 */
[----:B------:R-:W-:Y:S01]  /*1c150*/  VIADD R8, R8, 0xffffffff ;  /* 0xffffffff08087836 */ /* 0x000fe20000000000 */
[----:B--2---:R-:W-:-:S04]  /*1c160*/  IADD3 R3, R6, 0x1, RZ ;  /* 0x0000000106037810 */ /* 0x004fc80007ffe0ff */
[----:B------:R-:W-:-:S04]  /*1c170*/  ISETP.NE.AND P2, PT, R3, 0x2, PT ;  /* 0x000000020300780c */ /* 0x000fc80003f45270 */
[----:B------:R-:W-:Y:S02]  /*1c180*/  SEL R4, RZ, 0x1, P2 ;  /* 0x00000001ff047807 */ /* 0x000fe40001000000 */
[----:B------:R-:W-:Y:S02]  /*1c190*/  SEL R3, R3, RZ, P2 ;  /* 0x000000ff03037207 */ /* 0x000fe40001000000 */
[----:B---3--:R-:W-:-:S05]  /*1c1a0*/  LOP3.LUT R5, R5, R4, RZ, 0x3c, !PT ;  /* 0x0000000405057212 */ /* 0x008fca00078e3cff */
[----:B------:R2:W-:Y:S04]  /*1c1b0*/  STL [R1+0x24], R5 ;  /* 0x0000240501007387 */ /* 0x0005e80000100800 */
[----:B------:R2:W-:Y:S01]  /*1c1c0*/  STL [R1+0x10], R3 ;  /* 0x0000100301007387 */ /* 0x0005e20000100800 */
[----:B------:R-:W-:Y:S05]  /*1c1d0*/  @P3 BRA `(.L_x_685) ;  /* 0xfffffff400cc3947 */ /* 0x000fea000383ffff */
.L_x_649:
[----:B------:R-:W-:Y:S05]  /*1c1e0*/  BSYNC B0 ;  /* 0x0000000000007941 */ /* 0x000fea0003800000 */
.L_x_648:
[----:B------:R3:W5:Y:S01]  /*1c1f0*/  LDL R7, [R1+0x40] ;  /* 0x0000400001077983 */ /* 0x0007620000100800 */
[----:B------:R-:W-:Y:S05]  /*1c200*/  @!P0 WARPSYNC.ALL ;  /* 0x0000000000008948 */ /* 0x000fea0003800000 */
[----:B------:R3:W-:Y:S01]  /*1c210*/  STL [R1+0x44], RZ ;  /* 0x000044ff01007387 */ /* 0x0007e20000100800 */
[----:B------:R-:W-:Y:S01]  /*1c220*/  BSSY B0, `(.L_x_686) ;  /* 0x0000020000007945 */ /* 0x000fe20003800000 */
[----:B------:R-:W-:Y:S06]  /*1c230*/  @!P0 BAR.SYNC.DEFER_BLOCKING 0xc, 0x180 ;  /* 0x0306000000008b1d */ /* 0x000fec0000010000 */
[----:B---3--:R-:W-:Y:S05]  /*1c240*/  @!P1 BRA `(.L_x_687) ;  /* 0x0000000000749947 */ /* 0x008fea0003800000 */
[----:B------:R-:W-:-:S13]  /*1c250*/  ISETP.NE.AND P0, PT, R17, RZ, PT ;  /* 0x000000ff1100720c */ /* 0x000fda0003f05270 */
[----:B------:R-:W3:Y:S02]  /*1c260*/  @!P0 LDC R17, c[0x0][0x9f0] ;  /* 0x00027c00ff118b82 */ /* 0x000ee40000000800 */
[----:B---3--:R-:W-:-:S04]  /*1c270*/  IABS R0, R17 ;  /* 0x0000001100007213 */ /* 0x008fc80000000000 */
[----:B------:R-:W3:Y:S08]  /*1c280*/  I2F.RP R2, R0 ;  /* 0x0000000000027306 */ /* 0x000ef00000209400 */
[----:B---3--:R-:W3:Y:S02]  /*1c290*/  MUFU.RCP R2, R2 ;  /* 0x0000000200027308 */ /* 0x008ee40000001000 */
[----:B---3--:R-:W-:-:S06]  /*1c2a0*/  VIADD R2, R2, 0xffffffe ;  /* 0x0ffffffe02027836 */ /* 0x008fcc0000000000 */
[----:B-12---:R-:W1:Y:S02]  /*1c2b0*/  F2I.FTZ.U32.TRUNC.NTZ R3, R2 ;  /* 0x0000000200037305 */ /* 0x006e64000021f000 */
[----:B-1----:R-:W-:-:S05]  /*1c2c0*/  IADD3 R2, RZ, -R3, RZ ;  /* 0x80000003ff027210 */ /* 0x002fca0007ffe0ff */
[----:B------:R-:W-:Y:S02]  /*1c2d0*/  IMAD R4, R2, R0, RZ ;  /* 0x0000000002047224 */ /* 0x000fe400078e02ff */
[----:B------:R-:W-:-:S04]  /*1c2e0*/  IMAD.MOV.U32 R2, RZ, RZ, RZ ;  /* 0x000000ffff027224 */ /* 0x000fc800078e00ff */
[----:B------:R-:W-:Y:S01]  /*1c2f0*/  IMAD.HI.U32 R6, R3, R4, R2 ;  /* 0x0000000403067227 */ /* 0x000fe200078e0002 */
[----:B------:R-:W-:Y:S02]  /*1c300*/  IABS R2, R17 ;  /* 0x0000001100027213 */ /* 0x000fe40000000000 */
[----:B-----5:R-:W-:-:S03]  /*1c310*/  IADD3 R4, R7, -0x1, R17 ;  /* 0xffffffff07047810 */ /* 0x020fc60007ffe011 */
[----:B------:R-:W-:Y:S01]  /*1c320*/  IMAD.MOV R2, RZ, RZ, -R2 ;  /* 0x000000ffff027224 */ /* 0x000fe200078e0a02 */
[----:B------:R-:W-:Y:S02]  /*1c330*/  IABS R3, R4 ;  /* 0x0000000400037213 */ /* 0x000fe40000000000 */
[----:B------:R-:W-:Y:S02]  /*1c340*/  LOP3.LUT R4, R4, R17, RZ, 0x3c, !PT ;  /* 0x0000001104047212 */ /* 0x000fe400078e3cff */
[----:B------:R-:W-:Y:S01]  /*1c350*/  MOV R5, R2 ;  /* 0x0000000200057202 */ /* 0x000fe20000000f00 */
        /* <DEDUP_REMOVED lines=11> */
[----:B------:R3:W-:Y:S02]  /*1c410*/  STL [R1+0x44], R2 ;  /* 0x0000440201007387 */ /* 0x0007e40000100800 */
.L_x_687:
[----:B------:R-:W-:Y:S05]  /*1c420*/  BSYNC B0 ;  /* 0x0000000000007941 */ /* 0x000fea0003800000 */
.L_x_686:
[----:B------:R-:W4:Y:S04]  /*1c430*/  LDL R0, [R1+0x44] ;  /* 0x0000440001007983 */ /* 0x000f280000100800 */
[----:B---3--:R-:W4:Y:S01]  /*1c440*/  LDL R2, [R1+0x60] ;  /* 0x0000600001027983 */ /* 0x008f220000100800 */
[----:B------:R-:W-:Y:S01]  /*1c450*/  BSSY B7, `(.L_x_688) ;  /* 0x000040e000077945 */ /* 0x000fe20003800000 */
[----:B----4-:R-:W-:-:S05]  /*1c460*/  IMAD R2, R2, R0, RZ ;  /* 0x0000000002027224 */ /* 0x010fca00078e02ff */
[----:B-----5:R-:W-:Y:S01]  /*1c470*/  VIADDMNMX R0, R2, R0, R7, PT ;  /* 0x0000000002007246 */ /* 0x020fe20003800107 */
[----:B------:R3:W-:Y:S03]  /*1c480*/  STL [R1+0x30], R2 ;  /* 0x0000300201007387 */ /* 0x0007e60000100800 */
[----:B------:R-:W-:Y:S01]  /*1c490*/  ISETP.GT.AND P0, PT, R0, R2, PT ;  /* 0x000000020000720c */ /* 0x000fe20003f04270 */
[----:B------:R3:W-:-:S12]  /*1c4a0*/  STL [R1+0x48], R0 ;  /* 0x0000480001007387 */ /* 0x0007d80000100800 */
[----:B---3--:R-:W-:Y:S05]  /*1c4b0*/  @P0 BRA `(.L_x_689) ;  /* 0x0000000000480947 */ /* 0x008fea0003800000 */
[----:B------:R-:W3:Y:S02]  /*1c4c0*/  S2R R0, SR_TID.X ;  /* 0x0000000000007919 */ /* 0x000ee40000002100 */
[----:B---3--:R-:W-:-:S04]  /*1c4d0*/  LOP3.LUT R0, R0, 0x7f, RZ, 0xc0, !PT ;  /* 0x0000007f00007812 */ /* 0x008fc800078ec0ff */
[----:B------:R-:W-:-:S13]  /*1c4e0*/  ISETP.NE.AND P0, PT, R0, RZ, PT ;  /* 0x000000ff0000720c */ /* 0x000fda0003f05270 */
[----:B------:R-:W-:Y:S05]  /*1c4f0*/  @P0 BRA `(.L_x_690) ;  /* 0x00000040000c0947 */ /* 0x000fea0003800000 */
[----:B-12---:R-:W1:Y:S01]  /*1c500*/  S2R R3, SR_LANEID ;  /* 0x0000000000037919 */ /* 0x006e620000000000 */
[----:B------:R-:W-:Y:S02]  /*1c510*/  VOTEU.ANY UR4, UPT, PT ;  /* 0x0000000000047886 */ /* 0x000fe400038e0100 */
[----:B------:R-:W1:Y:S08]  /*1c520*/  FLO.U32 R0, UR4 ;  /* 0x0000000400007d00 */ /* 0x000e7000080e0000 */
[----:B------:R-:W2:Y:S01]  /*1c530*/  POPC R4, UR4 ;  /* 0x0000000400047d09 */ /* 0x000ea20008000000 */
[----:B-1----:R-:W-:-:S02]  /*1c540*/  ISETP.EQ.U32.AND P0, PT, R0, R3, PT ;  /* 0x000000030000720c */ /* 0x002fc40003f02070 */
[----:B------:R-:W2:Y:S11]  /*1c550*/  LDC.64 R2, c[0x0][0xc60] ;  /* 0x00031800ff027b82 */ /* 0x000eb60000000a00 */
[----:B--2---:R-:W2:Y:S01]  /*1c560*/  @P0 ATOMG.E.ADD.STRONG.GPU PT, R3, desc[UR56][R2.64], R4 ;  /* 0x00000004020309a8 */ /* 0x004ea200081ee1f8 */
[----:B------:R-:W1:Y:S02]  /*1c570*/  S2R R5, SR_LTMASK ;  /* 0x0000000000057919 */ /* 0x000e640000003900 */
[----:B-1----:R-:W-:-:S06]  /*1c580*/  LOP3.LUT R5, R5, UR4, RZ, 0xc0, !PT ;  /* 0x0000000405057c12 */ /* 0x002fcc000f8ec0ff */
[----:B------:R-:W1:Y:S01]  /*1c590*/  POPC R5, R5 ;  /* 0x0000000500057309 */ /* 0x000e620000000000 */
[----:B--2---:R-:W1:Y:S02]  /*1c5a0*/  SHFL.IDX PT, R0, R3, R0, 0x1f ;  /* 0x00001f0003007589 */ /* 0x004e6400000e0000 */
[----:B-1----:R-:W-:-:S05]  /*1c5b0*/  IADD3 R0, R0, UR38, R5 ;  /* 0x0000002600007c10 */ /* 0x002fca000fffe005 */
[----:B------:R3:W-:Y:S01]  /*1c5c0*/  STL [R1], R0 ;  /* 0x0000000001007387 */ /* 0x0007e20000100800 */
[----:B------:R-:W-:Y:S05]  /*1c5d0*/  BRA `(.L_x_690) ;  /* 0x0000003c00d47947 */ /* 0x000fea0003800000 */
.L_x_689:
        /* <DEDUP_REMOVED lines=8> */
[----:B------:R-:W-:Y:S01]  /*1c660*/  MOV R4, UR6 ;  /* 0x0000000600047c02 */ /* 0x000fe20008000f00 */
[----:B--2---:R-:W-:Y:S01]  /*1c670*/  IMAD.U32 R5, RZ, RZ, UR7 ;  /* 0x00000007ff057e24 */ /* 0x004fe2000f8e00ff */
[----:B-1----:R-:W1:Y:S01]  /*1c680*/  LDC.64 R2, c[0x4][R2] ;  /* 0x0100000002027b82 */ /* 0x002e620000000a00 */
[----:B------:R-:W-:Y:S01]  /*1c690*/  IMAD.U32 R6, RZ, RZ, UR8 ;  /* 0x00000008ff067e24 */ /* 0x000fe2000f8e00ff */
[----:B------:R-:W-:Y:S01]  /*1c6a0*/  MOV R7, UR9 ;  /* 0x0000000900077c02 */ /* 0x000fe20008000f00 */
[----:B------:R-:W-:Y:S01]  /*1c6b0*/  IMAD.U32 R10, RZ, RZ, UR4 ;  /* 0x00000004ff0a7e24 */ /* 0x000fe2000f8e00ff */
[----:B------:R-:W-:Y:S01]  /*1c6c0*/  MOV R8, 0x70 ;  /* 0x0000007000087802 */ /* 0x000fe20000000f00 */
[----:B0-----:R-:W-:-:S02]  /*1c6d0*/  IMAD.U32 R11, RZ, RZ, UR5 ;  /* 0x00000005ff0b7e24 */ /* 0x001fc4000f8e00ff */
[----:B------:R-:W-:Y:S02]  /*1c6e0*/  IMAD.MOV.U32 R12, RZ, RZ, 0x1 ;  /* 0x00000001ff0c7424 */ /* 0x000fe400078e00ff */
[----:B------:R-:W-:-:S07]  /*1c6f0*/  IMAD.MOV.U32 R13, RZ, RZ, RZ ;  /* 0x000000ffff0d7224 */ /* 0x000fce00078e00ff */
[----:B------:R-:W-:-:S07]  /*1c700*/  LEPC R20, `(.L_x_692) ;  /* 0x000000001014794e */ /* 0x000fce0000000000 */
[----:B-1----:R-:W-:Y:S05]  /*1c710*/  CALL.ABS.NOINC R2 ;  /* 0x0000000002007343 */ /* 0x002fea0003c00000 */
.L_x_692:
[----:B------:R-:W-:Y:S05]  /*1c720*/  BSYNC B6 ;  /* 0x0000000000067941 */ /* 0x000fea0003800000 */
.L_x_691:
[----:B------:R-:W-:Y:S01]  /*1c730*/  IADD3 R0, R18, 0x400, RZ ;  /* 0x0000040012007810 */ /* 0x000fe20007ffe0ff */
[----:B------:R-:W-:Y:S03]  /*1c740*/  BSSY B6, `(.L_x_693) ;  /* 0x0000022000067945 */ /* 0x000fe60003800000 */
[----:B------:R-:W-:-:S13]  /*1c750*/  LOP3.LUT P0, RZ, R0, 0x3ff, RZ, 0xc0, !PT ;  /* 0x000003ff00ff7812 */ /* 0x000fda000780c0ff */
[----:B------:R-:W-:Y:S05]  /*1c760*/  @!P0 BRA `(.L_x_694) ;  /* 0x00000000007c8947 */ /* 0x000fea0003800000 */
[----:B------:R-:W-:Y:S01]  /*1c770*/  MOV R17, 0x0 ;  /* 0x0000000000117802 */ /* 0x000fe20000000f00 */
[----:B------:R-:W-:Y:S01]  /*1c780*/  ULDC.64 UR6, c[0x4][0xb8] ;  /* 0x01002e0000067ab9 */ /* 0x000fe20000000a00 */
[----:B------:R-:W-:Y:S01]  /*1c790*/  ULDC.64 UR8, c[0x4][0xc0] ;  /* 0x0100300000087ab9 */ /* 0x000fe20000000a00 */
[----:B------:R-:W-:Y:S01]  /*1c7a0*/  ULDC.64 UR4, c[0x4][0x10] ;  /* 0x0100040000047ab9 */ /* 0x000fe20000000a00 */
[----:B-12---:R1:W2:Y:S01]  /*1c7b0*/  LDC.64 R2, c[0x4][R17] ;  /* 0x0100000011027b82 */ /* 0x0062a20000000a00 */
[----:B------:R-:W-:Y:S01]  /*1c7c0*/  IMAD.U32 R4, RZ, RZ, UR6 ;  /* 0x00000006ff047e24 */ /* 0x000fe2000f8e00ff */
[----:B------:R-:W-:Y:S01]  /*1c7d0*/  MOV R6, UR8 ;  /* 0x0000000800067c02 */ /* 0x000fe20008000f00 */
[----:B------:R-:W-:Y:S01]  /*1c7e0*/  IMAD.U32 R5, RZ, RZ, UR7 ;  /* 0x00000007ff057e24 */ /* 0x000fe2000f8e00ff */
[----:B0-----:R-:W-:Y:S01]  /*1c7f0*/  MOV R11, UR5 ;  /* 0x00000005000b7c02 */ /* 0x001fe20008000f00 */
[----:B------:R-:W-:Y:S01]  /*1c800*/  IMAD.U32 R7, RZ, RZ, UR9 ;  /* 0x00000009ff077e24 */ /* 0x000fe2000f8e00ff */
[----:B------:R-:W-:Y:S01]  /*1c810*/  MOV R13, RZ ;  /* 0x000000ff000d7202 */ /* 0x000fe20000000f00 */
[----:B------:R-:W-:-:S02]  /*1c820*/  IMAD.U32 R10, RZ, RZ, UR4 ;  /* 0x00000004ff0a7e24 */ /* 0x000fc4000f8e00ff */
[----:B------:R-:W-:Y:S02]  /*1c830*/  IMAD.MOV.U32 R8, RZ, RZ, 0x70 ;  /* 0x00000070ff087424 */ /* 0x000fe400078e00ff */
[----:B-1----:R-:W-:-:S07]  /*1c840*/  IMAD.MOV.U32 R12, RZ, RZ, 0x1 ;  /* 0x00000001ff0c7424 */ /* 0x002fce00078e00ff */
[----:B------:R-:W-:-:S07]  /*1c850*/  LEPC R20, `(.L_x_695) ;  /* 0x000000001014794e */ /* 0x000fce0000000000 */
[----:B--2---:R-:W-:Y:S05]  /*1c860*/  CALL.ABS.NOINC R2 ;  /* 0x0000000002007343 */ /* 0x004fea0003c00000 */
.L_x_695:
[----:B------:R0:W1:Y:S01]  /*1c870*/  LDC.64 R2, c[0x4][R17] ;  /* 0x0100000011027b82 */ /* 0x0000620000000a00 */
[----:B------:R-:W-:Y:S01]  /*1c880*/  ULDC.64 UR4, c[0x4][0xb8] ;  /* 0x01002e0000047ab9 */ /* 0x000fe20000000a00 */
[----:B------:R-:W-:Y:S01]  /*1c890*/  ULDC.64 UR6, c[0x4][0xc0] ;  /* 0x0100300000067ab9 */ /* 0x000fe20000000a00 */
[----:B------:R-:W-:Y:S01]  /*1c8a0*/  ULDC.64 UR8, c[0x4][0x18] ;  /* 0x0100060000087ab9 */ /* 0x000fe20000000a00 */
[----:B------:R-:W-:Y:S01]  /*1c8b0*/  IMAD.U32 R4, RZ, RZ, UR4 ;  /* 0x00000004ff047e24 */ /* 0x000fe2000f8e00ff */
[----:B------:R-:W-:Y:S01]  /*1c8c0*/  MOV R6, UR6 ;  /* 0x0000000600067c02 */ /* 0x000fe20008000f00 */
[----:B------:R-:W-:Y:S01]  /*1c8d0*/  IMAD.U32 R5, RZ, RZ, UR5 ;  /* 0x00000005ff057e24 */ /* 0x000fe2000f8e00ff */
[----:B------:R-:W-:Y:S01]  /*1c8e0*/  MOV R11, UR9 ;  /* 0x00000009000b7c02 */ /* 0x000fe20008000f00 */
[----:B------:R-:W-:Y:S01]  /*1c8f0*/  IMAD.U32 R7, RZ, RZ, UR7 ;  /* 0x00000007ff077e24 */ /* 0x000fe2000f8e00ff */
[----:B------:R-:W-:Y:S01]  /*1c900*/  MOV R13, RZ ;  /* 0x000000ff000d7202 */ /* 0x000fe20000000f00 */
[----:B------:R-:W-:-:S02]  /*1c910*/  IMAD.U32 R10, RZ, RZ, UR8 ;  /* 0x00000008ff0a7e24 */ /* 0x000fc4000f8e00ff */
[----:B------:R-:W-:Y:S02]  /*1c920*/  IMAD.MOV.U32 R8, RZ, RZ, 0x70 ;  /* 0x00000070ff087424 */ /* 0x000fe400078e00ff */
[----:B0-----:R-:W-:-:S07]  /*1c930*/  IMAD.MOV.U32 R12, RZ, RZ, 0x1 ;  /* 0x00000001ff0c7424 */ /* 0x001fce00078e00ff */
[----:B------:R-:W-:-:S07]  /*1c940*/  LEPC R20, `(.L_x_694) ;  /* 0x000000001014794e */ /* 0x000fce0000000000 */
[----:B-1----:R-:W-:Y:S05]  /*1c950*/  CALL.ABS.NOINC R2 ;  /* 0x0000000002007343 */ /* 0x002fea0003c00000 */
.L_x_694:
[----:B------:R-:W-:Y:S05]  /*1c960*/  BSYNC B6 ;  /* 0x0000000000067941 */ /* 0x000fea0003800000 */
.L_x_693:
[----:B------:R-:W3:Y:S01]  /*1c970*/  LDL.LU R2, [R1+0x28] ;  /* 0x0000280001027983 */ /* 0x000ee20000300800 */
[----:B------:R-:W-:-:S03]  /*1c980*/  ULDC.64 UR4, c[0x0][0x9f8] ;  /* 0x00027e0000047ab9 */ /* 0x000fc60000000a00 */
[----:B------:R-:W1:Y:S04]  /*1c990*/  LDL.LU R0, [R1+0x38] ;  /* 0x0000380001007983 */ /* 0x000e680000300800 */
[----:B------:R-:W4:Y:S01]  /*1c9a0*/  LDL R7, [R1+0x18] ;  /* 0x0000180001077983 */ /* 0x000f220000100800 */
[----:B------:R-:W-:-:S03]  /*1c9b0*/  ISETP.NE.U32.AND P0, PT, RZ, UR4, PT ;  /* 0x00000004ff007c0c */ /* 0x000fc6000bf05070 */
[----:B------:R-:W5:Y:S01]  /*1c9c0*/  LDL R17, [R1+0x48] ;  /* 0x0000480001117983 */ /* 0x000f620000100800 */
[----:B------:R-:W-:-:S13]  /*1c9d0*/  ISETP.NE.AND.EX P0, PT, RZ, UR5, PT, P0 ;  /* 0x00000005ff007c0c */ /* 0x000fda000bf05300 */
[----:B---3--:R-:W-:-:S04]  /*1c9e0*/  @P0 IADD3 R2, P1, R2, UR4, RZ ;  /* 0x0000000402020c10 */ /* 0x008fc8000ff3e0ff */
[----:B-12---:R-:W-:Y:S01]  /*1c9f0*/  @P0 IADD3.X R3, R0, UR5, RZ, P1, !PT ;  /* 0x0000000500030c10 */ /* 0x006fe20008ffe4ff */
[----:B------:R-:W-:-:S04]  /*1ca00*/  ULDC.64 UR4, c[0x0][0xa08] ;  /* 0x0002820000047ab9 */ /* 0x000fc80000000a00 */
[----:B----4-:R1:W2:Y:S02]  /*1ca10*/  @P0 LDG.E R7, desc[UR56][R2.64] ;  /* 0x0000003802070981 */ /* 0x0102a4000c1e1900 */
[----:B-1----:R-:W1:Y:S01]  /*1ca20*/  LDC.64 R2, c[0x0][0x418] ;  /* 0x00010600ff027b82 */ /* 0x002e620000000a00 */
[----:B-----5:R-:W-:Y:S01]  /*1ca30*/  VIADD R0, R17, 0xffffffff ;  /* 0xffffffff11007836 */ /* 0x020fe20000000000 */
[----:B--2---:R-:W-:Y:S01]  /*1ca40*/  SHF.R.S32.HI R8, RZ, 0x1f, R7 ;  /* 0x0000001fff087819 */ /* 0x004fe20000011407 */
[----:B------:R2:W-:Y:S04]  /*1ca50*/  @P0 STL [R1+0x18], R7 ;  /* 0x0000180701000387 */ /* 0x0005e80000100800 */
[----:B------:R2:W-:Y:S01]  /*1ca60*/  STL [R1+0x28], R8 ;  /* 0x0000280801007387 */ /* 0x0005e20000100800 */
[----:B-1----:R-:W-:Y:S01]  /*1ca70*/  LOP3.LUT P0, RZ, R2, UR4, RZ, 0xfc, !PT ;  /* 0x0000000402ff7c12 */ /* 0x002fe2000f80fcff */
[----:B------:R-:W-:-:S03]  /*1ca80*/  UMOV UR4, 0xffffffff ;  /* 0xffffffff00047882 */ /* 0x000fc60000000000 */
[----:B------:R-:W-:-:S04]  /*1ca90*/  LOP3.LUT P0, RZ, R3, UR5, RZ, 0xfc, P0 ;  /* 0x0000000503ff7c12 */ /* 0x000fc8000800fcff */
[----:B------:R-:W-:Y:S01]  /*1caa0*/  SEL R17, R7, RZ, !P0 ;  /* 0x000000ff07117207 */ /* 0x000fe20004000000 */
[----:B--2---:R-:W-:Y:S08]  /*1cab0*/  BRA.DIV UR4, `(.L_x_696) ;  /* 0x0000005604687947 */ /* 0x004ff0000b800000 */
[----:B------:R-:W1:Y:S02]  /*1cac0*/  S2R R4, SR_TID.X ;  /* 0x0000000000047919 */ /* 0x000e640000002100 */
[----:B-1----:R-:W-:-:S04]  /*1cad0*/  SHF.R.U32.HI R4, RZ, 0x5, R4 ;  /* 0x00000005ff047819 */ /* 0x002fc80000011604 */
[----:B------:R-:W-:-:S05]  /*1cae0*/  LOP3.LUT R4, R4, 0x3, RZ, 0xc0, !PT ;  /* 0x0000000304047812 */ /* 0x000fca00078ec0ff */
[----:B------:R1:W2:Y:S02]  /*1caf0*/  SHFL.IDX PT, R14, R4, RZ, 0x1f ;  /* 0x00001fff040e7589 */ /* 0x0002a400000e0000 */
.L_x_825:
[----:B-1----:R-:W3:Y:S01]  /*1cb00*/  LDL.LU R4, [R1+0x14] ;  /* 0x0000140001047983 */ /* 0x002ee20000300800 */
[----:B------:R-:W-:Y:S02]  /*1cb10*/  PLOP3.LUT P1, PT, PT, PT, PT, 0x8, 0x0 ;  /* 0x000000000000781c */ /* 0x000fe40003f2e170 */
[----:B--2---:R-:W-:Y:S01]  /*1cb20*/  ISETP.NE.AND P0, PT, R14, RZ, PT ;  /* 0x000000ff0e00720c */ /* 0x004fe20003f05270 */
[----:B------:R1:W-:Y:S01]  /*1cb30*/  STL [R1+0x8], R0 ;  /* 0x0000080001007387 */ /* 0x0003e20000100800 */
[----:B---3--:R-:W-:-:S09]  /*1cb40*/  LOP3.LUT R4, R4, 0xfffffffe, RZ, 0xc0, !PT ;  /* 0xfffffffe04047812 */ /* 0x008fd200078ec0ff */
[----:B------:R-:W-:-:S05]  /*1cb50*/  @P1 LOP3.LUT R4, R4, 0x1, RZ, 0xfc, !PT ;  /* 0x0000000104041812 */ /* 0x000fca00078efcff */
[----:B------:R1:W-:Y:S01]  /*1cb60*/  STL [R1+0x14], R4 ;  /* 0x0000140401007387 */ /* 0x0003e20000100800 */
[----:B------:R-:W-:Y:S05]  /*1cb70*/  @P0 BRA `(.L_x_697) ;  /* 0x0000000400380947 */ /* 0x000fea0003800000 */
[----:B------:R-:W-:-:S03]  /*1cb80*/  UMOV UR4, 0xffffffff ;  /* 0xffffffff00047882 */ /* 0x000fc60000000000 */
[----:B------:R-:W-:Y:S05]  /*1cb90*/  BRA.DIV UR4, `(.L_x_698) ;  /* 0x0000005604647947 */ /* 0x000fea000b800000 */
[----:B------:R-:W-:-:S13]  /*1cba0*/  ELECT P6, URZ, PT ;  /* 0x00000000003f782f */ /* 0x000fda00038c0000 */
.L_x_828:
[----:B------:R-:W-:Y:S05]  /*1cbb0*/  @!P6 BRA `(.L_x_697) ;  /* 0x000000040028e947 */ /* 0x000fea0003800000 */
[----:B------:R-:W-:-:S04]  /*1cbc0*/  ISETP.NE.U32.AND P0, PT, R2, RZ, PT ;  /* 0x000000ff0200720c */ /* 0x000fc80003f05070 */
[----:B------:R-:W-:-:S13]  /*1cbd0*/  ISETP.NE.AND.EX P0, PT, R3, RZ, PT, P0 ;  /* 0x000000ff0300720c */ /* 0x000fda0003f05300 */
[----:B------:R-:W-:Y:S05]  /*1cbe0*/  @!P0 BRA `(.L_x_699) ;  /* 0x0000000000508947 */ /* 0x000fea0003800000 */
[----:B------:R-:W2:Y:S01]  /*1cbf0*/  LDC R6, c[0x0][0x43c] ;  /* 0x00010f00ff067b82 */ /* 0x000ea20000000800 */
[----:B------:R-:W-:Y:S01]  /*1cc00*/  IMAD.MOV.U32 R9, RZ, RZ, R0 ;  /* 0x000000ffff097224 */ /* 0x000fe200078e0000 */
[----:B------:R-:W-:-:S04]  /*1cc10*/  ULDC.64 UR4, c[0x0][0x428] ;  /* 0x00010a0000047ab9 */ /* 0x000fc80000000a00 */
[----:B-1----:R-:W-:Y:S02]  /*1cc20*/  MOV R0, R9 ;  /* 0x0000000900007202 */ /* 0x002fe40000000f00 */
[----:B--2---:R-:W-:-:S13]  /*1cc30*/  ISETP.NE.AND P0, PT, R6, 0x1, PT ;  /* 0x000000010600780c */ /* 0x004fda0003f05270 */
[----:B------:R-:W1:Y:S02]  /*1cc40*/  @P0 LDC.64 R4, c[0x0][0x440] ;  /* 0x00011000ff040b82 */ /* 0x000e640000000a00 */
[----:B-1----:R-:W-:-:S05]  /*1cc50*/  @P0 IMAD.HI.U32 R4, R9, R4, RZ ;  /* 0x0000000409040227 */ /* 0x002fca00078e00ff */
        /* <DEDUP_REMOVED lines=8> */
[----:B------:R-:W-:-:S03]  /*1cce0*/  IMAD.WIDE.U32 R4, R7, UR4, R4 ;  /* 0x0000000407047c25 */ /* 0x000fc6000f8e0004 */
[----:B------:R-:W-:Y:S02]  /*1ccf0*/  LEA R2, P0, R4, R2, 0x2 ;  /* 0x0000000204027211 */ /* 0x000fe400078010ff */
[----:B------:R-:W-:-:S04]  /*1cd00*/  IADD3 R0, R5, R0, RZ ;  /* 0x0000000005007210 */ /* 0x000fc80007ffe0ff */
[----:B------:R-:W-:-:S05]  /*1cd10*/  LEA.HI.X R3, R4, R3, R0, 0x2, P0 ;  /* 0x0000000304037211 */ /* 0x000fca00000f1400 */
[----:B------:R2:W5:Y:S02]  /*1cd20*/  LDG.E R17, desc[UR56][R2.64] ;  /* 0x0000003802117981 */ /* 0x000564000c1e1900 */
.L_x_699:
[----:B--2---:R-:W2:Y:S01]  /*1cd30*/  LDL R2, [R1+0x1c] ;  /* 0x00001c0001027983 */ /* 0x004ea20000100800 */
[----:B-1----:R-:W-:Y:S01]  /*1cd40*/  IMAD R0, R19, 0x8, R18 ;  /* 0x0000000813007824 */ /* 0x002fe200078e0212 */
[----:B--2---:R-:W-:-:S04]  /*1cd50*/  SHF.L.U32 R2, R2, 0x1f, RZ ;  /* 0x0000001f02027819 */ /* 0x004fc800000006ff */
[----:B------:R-:W1:Y:S02]  /*1cd60*/  SYNCS.PHASECHK.TRANS64.TRYWAIT P0, [R0+URZ+0x34840], R2 ;  /* 0x03484002000075a7 */ /* 0x000e64000800017f */
[----:B-1----:R-:W-:Y:S05]  /*1cd70*/  @!P0 BRA `(.L_x_700) ;  /* 0x00000054000c8947 */ /* 0x002fea0003800000 */
.L_x_829:
[----:B------:R-:W2:Y:S02]  /*1cd80*/  S2R R3, SR_TID.X ;  /* 0x0000000000037919 */ /* 0x000ea40000002100 */
        /* <DEDUP_REMOVED lines=10> */
.L_x_701:
[----:B------:R-:W2:Y:S04]  /*1ce30*/  LDL R4, [R1+0x8] ;  /* 0x0000080001047983 */ /* 0x000ea80000100800 */
[----:B------:R-:W3:Y:S04]  /*1ce40*/  LDL R3, [R1+0x20] ;  /* 0x0000200001037983 */ /* 0x000ee80000100800 */
[----:B-1----:R-:W4:Y:S01]  /*1ce50*/  LDL.LU R2, [R1+0x14] ;  /* 0x0000140001027983 */ /* 0x002f220000300800 */
        /* <DEDUP_REMOVED lines=17> */
[----:B--2---:R-:W-:Y:S02]  /*1cf70*/  R2UR UR11, R4 ;  /* 0x00000000040b72ca */ /* 0x004fe400000e0000 */
[----:B---3--:R-:W-:Y:S02]  /*1cf80*/  R2UR UR5, R3 ;  /* 0x00000000030572ca */ /* 0x008fe400000e0000 */
[----:B----4-:R-:W-:-:S04]  /*1cf90*/  LOP3.LUT R2, R2, 0xfffffffe, RZ, 0xc0, !PT ;  /* 0xfffffffe02027812 */ /* 0x010fc800078ec0ff */
[----:B------:R-:W-:-:S07]  /*1cfa0*/  @P0 LOP3.LUT R2, R2, 0x1, RZ, 0xfc, !PT ;  /* 0x0000000102020812 */ /* 0x000fce00078efcff */
[----:B------:R-:W-:Y:S01]  /*1cfb0*/  ULEA UR11, UR11, UR5, 0x7 ;  /* 0x000000050b0b7291 */ /* 0x000fe2000f8e383f */
[----:B------:R2:W-:Y:S01]  /*1cfc0*/  STL [R1+0x14], R2 ;  /* 0x0000140201007387 */ /* 0x0005e20000100800 */
[----:B------:R-:W-:-:S09]  /*1cfd0*/  UIADD3.X UR5, URZ, UR37, URZ, UP0, !UPT ;  /* 0x000000253f057290 */ /* 0x000fd200087fe43f */
[----:B------:R1:W-:Y:S02]  /*1cfe0*/  UTMALDG.4D [UR8], [UR4], desc[UR6] ;  /* 0x00000608040075b4 */ /* 0x0003e40008019000 */
[----:B-1----:R-:W-:Y:S01]  /*1cff0*/  UMOV UR8, UR15 ;  /* 0x0000000f00087c82 */ /* 0x002fe20008000000 */
[----:B------:R-:W-:Y:S02]  /*1d000*/  UMOV UR10, UR17 ;  /* 0x00000011000a7c82 */ /* 0x000fe40008000000 */
[----:B------:R1:W-:Y:S02]  /*1d010*/  UTMALDG.4D [UR8], [UR4], desc[UR6] ;  /* 0x00000608040075b4 */ /* 0x0003e40008019000 */
[----:B-1----:R-:W-:Y:S01]  /*1d020*/  UMOV UR8, UR16 ;  /* 0x0000001000087c82 */ /* 0x002fe20008000000 */
[----:B------:R-:W-:Y:S02]  /*1d030*/  UMOV UR10, UR14 ;  /* 0x0000000e000a7c82 */ /* 0x000fe40008000000 */
[----:B------:R2:W-:Y:S02]  /*1d040*/  UTMALDG.4D [UR8], [UR4], desc[UR6] ;  /* 0x00000608040075b4 */ /* 0x0005e40008019000 */
[----:B--2---:R-:W-:Y:S01]  /*1d050*/  NOP ;  /* 0x0000000000007918 */ /* 0x004fe20000000000 */
.L_x_697:
[----:B------:R-:W2:Y:S04]  /*1d060*/  LDL.LU R3, [R1+0x4c] ;  /* 0x00004c0001037983 */ /* 0x000ea80000300800 */
[----:B------:R-:W3:Y:S04]  /*1d070*/  LDL.LU R5, [R1+0x34] ;  /* 0x0000340001057983 */ /* 0x000ee80000300800 */
[----:B-1----:R-:W4:Y:S01]  /*1d080*/  LDL.LU R4, [R1+0x58] ;  /* 0x0000580001047983 */ /* 0x002f220000300800 */
[----:B------:R-:W-:Y:S05]  /*1d090*/  WARPSYNC.ALL ;  /* 0x0000000000007948 */ /* 0x000fea0003800000 */
[----:B------:R-:W-:Y:S01]  /*1d0a0*/  ULDC.64 UR6, c[0x0][0xa00] ;  /* 0x0002800000067ab9 */ /* 0x000fe20000000a00 */
[----:B------:R-:W-:Y:S01]  /*1d0b0*/  ULDC.64 UR4, c[0x0][0x298] ;  /* 0x0000a60000047ab9 */ /* 0x000fe20000000a00 */
[----:B------:R-:W-:Y:S01]  /*1d0c0*/  BAR.SYNC.DEFER_BLOCKING 0x8, 0x180 ;  /* 0x0206000000007b1d */ /* 0x000fe20000010000 */
[----:B------:R-:W-:-:S02]  /*1d0d0*/  ISETP.NE.U32.AND P0, PT, RZ, UR6, PT ;  /* 0x00000006ff007c0c */ /* 0x000fc4000bf05070 */
[----:B------:R-:W-:Y:S02]  /*1d0e0*/  IADD3 R2, R18, 0x10400, RZ ;  /* 0x0001040012027810 */ /* 0x000fe40007ffe0ff */
[----:B------:R-:W-:Y:S01]  /*1d0f0*/  ISETP.NE.AND.EX P0, PT, RZ, UR7, PT, P0 ;  /* 0x00000007ff007c0c */ /* 0x000fe2000bf05300 */
[----:B------:R-:W-:Y:S01]  /*1d100*/  BSSY B6, `(.L_x_702) ;  /* 0x000001e000067945 */ /* 0x000fe20003800000 */
[----:B------:R-:W-:Y:S02]  /*1d110*/  LOP3.LUT P1, RZ, R2, 0x3ff, RZ, 0xc0, !PT ;  /* 0x000003ff02ff7812 */ /* 0x000fe4000782c0ff */
[----:B--2---:R-:W-:Y:S02]  /*1d120*/  SHF.R.S32.HI R0, RZ, 0x1f, R3 ;  /* 0x0000001fff007819 */ /* 0x004fe40000011403 */
[----:B---3--:R-:W-:-:S03]  /*1d130*/  SEL R5, R5, RZ, !P0 ;  /* 0x000000ff05057207 */ /* 0x008fc60004000000 */
[----:B------:R-:W-:Y:S01]  /*1d140*/  IMAD R0, R0, UR4, RZ ;  /* 0x0000000400007c24 */ /* 0x000fe2000f8e02ff */
[----:B----4-:R-:W-:-:S03]  /*1d150*/  SEL R4, R4, RZ, !P0 ;  /* 0x000000ff04047207 */ /* 0x010fc60004000000 */
        /* <DEDUP_REMOVED lines=8> */
[----:B-1----:R-:W-:Y:S01]  /*1d1e0*/  MOV R2, 0x0 ;  /* 0x0000000000027802 */ /* 0x002fe20000000f00 */
[----:B------:R-:W-:Y:S01]  /*1d1f0*/  ULDC.64 UR4, c[0x4][0xb8] ;  /* 0x01002e0000047ab9 */ /* 0x000fe20000000a00 */
[----:B------:R-:W-:Y:S01]  /*1d200*/  ULDC.64 UR6, c[0x4][0xc0] ;  /* 0x0100300000067ab9 */ /* 0x000fe20000000a00 */
[----:B------:R-:W-:Y:S01]  /*1d210*/  ULDC.64 UR8, c[0x4][0x20] ;  /* 0x0100080000087ab9 */ /* 0x000fe20000000a00 */
[----:B------:R-:W-:Y:S01]  /*1d220*/  IMAD.U32 R4, RZ, RZ, UR4 ;  /* 0x00000004ff047e24 */ /* 0x000fe2000f8e00ff */
[----:B------:R-:W-:Y:S01]  /*1d230*/  MOV R5, UR5 ;  /* 0x0000000500057c02 */ /* 0x000fe20008000f00 */
[----:B------:R-:W1:Y:S01]  /*1d240*/  LDC.64 R2, c[0x4][R2] ;  /* 0x0100000002027b82 */ /* 0x000e620000000a00 */
        /* <DEDUP_REMOVED lines=9> */
.L_x_703:
[----:B------:R-:W-:Y:S05]  /*1d2e0*/  BSYNC B6 ;  /* 0x0000000000067941 */ /* 0x000fea0003800000 */
.L_x_702:
[----:B-1----:R-:W2:Y:S01]  /*1d2f0*/  LDL.LU R0, [R1+0x4c] ;  /* 0x00004c0001007983 */ /* 0x002ea20000300800 */
[----:B------:R-:W-:Y:S01]  /*1d300*/  ULDC.64 UR4, c[0x0][0x2d8] ;  /* 0x0000b60000047ab9 */ /* 0x000fe20000000a00 */
[----:B------:R-:W1:Y:S01]  /*1d310*/  LDC R8, c[0x0][0x448] ;  /* 0x00011200ff087b82 */ /* 0x000e620000000800 */
[----:B------:R-:W-:Y:S01]  /*1d320*/  ULDC.64 UR6, c[0x0][0x280] ;  /* 0x0000a00000067ab9 */ /* 0x000fe20000000a00 */
[----:B------:R-:W3:Y:S04]  /*1d330*/  LDL.LU R5, [R1+0x38] ;  /* 0x0000380001057983 */ /* 0x000ee80000300800 */
[----:B------:R-:W3:Y:S04]  /*1d340*/  LDL.LU.64 R2, [R1+0x50] ;  /* 0x0000500001027983 */ /* 0x000ee80000300a00 */
[----:B------:R-:W4:Y:S01]  /*1d350*/  LDL.LU R4, [R1+0x34] ;  /* 0x0000340001047983 */ /* 0x000f220000300800 */
[----:B-1----:R-:W-:Y:S01]  /*1d360*/  ISETP.NE.AND P0, PT, R8, 0x1, PT ;  /* 0x000000010800780c */ /* 0x002fe20003f05270 */
[----:B0-----:R-:W0:-:S12]  /*1d370*/  S2R R11, SR_TID.X ;  /* 0x00000000000b7919 */ /* 0x001e180000002100 */
[----:B------:R-:W1:Y:S01]  /*1d380*/  @P0 LDC R7, c[0x0][0x450] ;  /* 0x00011400ff070b82 */ /* 0x000e620000000800 */
[----:B---3--:R-:W-:Y:S02]  /*1d390*/  IMAD.MOV.U32 R3, RZ, RZ, R5 ;  /* 0x000000ffff037224 */ /* 0x008fe400078e0005 */
[----:B------:R-:W3:Y:S01]  /*1d3a0*/  LDL.LU R5, [R1+0x4] ;  /* 0x0000040001057983 */ /* 0x000ee20000300800 */
[----:B0-----:R-:W-:Y:S01]  /*1d3b0*/  SHF.L.U32 R11, R11, 0x3, RZ ;  /* 0x000000030b0b7819 */ /* 0x001fe200000006ff */
[----:B------:R-:W-:-:S03]  /*1d3c0*/  IMAD.WIDE.U32 R2, R16, UR4, R2 ;  /* 0x0000000410027c25 */ /* 0x000fc6000f8e0002 */
[----:B------:R-:W-:Y:S01]  /*1d3d0*/  LOP3.LUT R11, R11, 0x38, RZ, 0xc0, !PT ;  /* 0x000000380b0b7812 */ /* 0x000fe200078ec0ff */
[----:B------:R-:W-:Y:S01]  /*1d3e0*/  IMAD R3, R16, UR5, R3 ;  /* 0x0000000510037c24 */ /* 0x000fe2000f8e0203 */
[----:B------:R-:W-:Y:S02]  /*1d3f0*/  ULDC.64 UR4, c[0x0][0x2e0] ;  /* 0x0000b80000047ab9 */ /* 0x000fe40000000a00 */
[----:B--2---:R-:W-:Y:S01]  /*1d400*/  IMAD R0, R0, UR4, RZ ;  /* 0x0000000400007c24 */ /* 0x004fe2000f8e02ff */
[C---:B------:R-:W-:Y:S01]  /*1d410*/  LOP3.LUT R10, R11.reuse, 0x40, RZ, 0xfc, !PT ;  /* 0x000000400b0a7812 */ /* 0x040fe200078efcff */
[----:B----4-:R-:W-:Y:S01]  /*1d420*/  IMAD.WIDE.U32 R2, R4, UR4, R2 ;  /* 0x0000000404027c25 */ /* 0x010fe2000f8e0002 */
[----:B------:R-:W-:-:S03]  /*1d430*/  LOP3.LUT R9, R11, 0x80, RZ, 0xfc, !PT ;  /* 0x000000800b097812 */ /* 0x000fc600078efcff */
[----:B------:R-:W-:Y:S01]  /*1d440*/  IMAD R0, R4, UR5, R0 ;  /* 0x0000000504007c24 */ /* 0x000fe2000f8e0200 */
[----:B------:R-:W-:Y:S01]  /*1d450*/  ULDC.64 UR4, c[0x0][0x2d0] ;  /* 0x0000b40000047ab9 */ /* 0x000fe20000000a00 */
[----:B------:R-:W0:Y:S03]  /*1d460*/  S2R R4, SR_TID.X ;  /* 0x0000000000047919 */ /* 0x000e260000002100 */
[----:B------:R-:W-:Y:S02]  /*1d470*/  IADD3 R3, R3, R0, RZ ;  /* 0x0000000003037210 */ /* 0x000fe40007ffe0ff */
[----:B0-----:R-:W-:-:S04]  /*1d480*/  LOP3.LUT R4, R4, 0x7f, RZ, 0xc0, !PT ;  /* 0x0000007f04047812 */ /* 0x001fc800078ec0ff */
[----:B------:R-:W-:Y:S02]  /*1d490*/  SHF.R.U32.HI R6, RZ, 0x3, R4 ;  /* 0x00000003ff067819 */ /* 0x000fe40000011604 */
[----:B------:R-:W0:Y:S02]  /*1d4a0*/  S2R R4, SR_TID.X ;  /* 0x0000000000047919 */ /* 0x000e240000002100 */
[----:B0-----:R-:W-:-:S05]  /*1d4b0*/  IMAD.SHL.U32 R4, R4, 0x10, RZ ;  /* 0x0000001004047824 */ /* 0x001fca00078e00ff */
[----:B------:R-:W-:Y:S02]  /*1d4c0*/  LOP3.LUT R4, R6, 0x70, R4, 0xf8, !PT ;  /* 0x0000007006047812 */ /* 0x000fe400078ef804 */
[----:B------:R-:W0:Y:S01]  /*1d4d0*/  @P0 LDC R6, c[0x0][0x44c] ;  /* 0x00011300ff060b82 */ /* 0x000e220000000800 */
[----:B---3--:R-:W-:-:S05]  /*1d4e0*/  IMAD.SHL.U32 R5, R5, 0x80, RZ ;  /* 0x0000008005057824 */ /* 0x008fca00078e00ff */
[----:B------:R-:W-:-:S04]  /*1d4f0*/  LOP3.LUT R4, R4, R5, RZ, 0xfc, !PT ;  /* 0x0000000504047212 */ /* 0x000fc800078efcff */
[----:B------:R-:W-:Y:S01]  /*1d500*/  MOV R0, R4 ;  /* 0x0000000400007202 */ /* 0x000fe20000000f00 */
[----:B0-----:R-:W-:-:S05]  /*1d510*/  @P0 IMAD.HI.U32 R6, R4, R6, RZ ;  /* 0x0000000604060227 */ /* 0x001fca00078e00ff */
[----:B-1----:R-:W-:-:S05]  /*1d520*/  @P0 SHF.R.U32.HI R0, RZ, R7, R6 ;  /* 0x00000007ff000219 */ /* 0x002fca0000011606 */
[----:B------:R-:W-:Y:S02]  /*1d530*/  IMAD.MOV R6, RZ, RZ, -R0 ;  /* 0x000000ffff067224 */ /* 0x000fe400078e0a00 */
[----:B------:R-:W-:-:S04]  /*1d540*/  IMAD.WIDE.U32 R2, R0, UR4, R2 ;  /* 0x0000000400027c25 */ /* 0x000fc8000f8e0002 */
[----:B------:R-:W-:Y:S01]  /*1d550*/  IMAD R4, R8, R6, R4 ;  /* 0x0000000608047224 */ /* 0x000fe200078e0204 */
[----:B------:R-:W-:-:S05]  /*1d560*/  SHF.R.S32.HI R6, RZ, 0x1f, R0 ;  /* 0x0000001fff067819 */ /* 0x000fca0000011400 */
        /* <DEDUP_REMOVED lines=8> */
[----:B------:R-:W-:Y:S01]  /*1d5f0*/  ISETP.GE.AND P1, PT, R10, UR4, PT ;  /* 0x000000040a007c0c */ /* 0x000fe2000bf26270 */
[----:B------:R-:W-:Y:S01]  /*1d600*/  IMAD R0, R4, UR5, R0 ;  /* 0x0000000504007c24 */ /* 0x000fe2000f8e0200 */
[----:B------:R0:W5:Y:S01]  /*1d610*/  LDL R10, [R1+0x2c] ;  /* 0x00002c00010a7983 */ /* 0x0001620000100800 */
[C---:B------:R-:W-:Y:S02]  /*1d620*/  LEA R4, P3, R2.reuse, UR6, 0x1 ;  /* 0x0000000602047c11 */ /* 0x040fe4000f8608ff */
[----:B------:R-:W-:Y:S01]  /*1d630*/  IMAD.IADD R0, R3, 0x1, R0 ;  /* 0x0000000103007824 */ /* 0x000fe200078e0200 */
[----:B------:R-:W-:Y:S02]  /*1d640*/  ISETP.GE.AND P2, PT, R11, UR4, PT ;  /* 0x000000040b007c0c */ /* 0x000fe4000bf46270 */
[----:B------:R-:W-:Y:S01]  /*1d650*/  ISETP.GE.AND P0, PT, R9, UR4, PT ;  /* 0x0000000409007c0c */ /* 0x000fe2000bf06270 */
[----:B------:R-:W-:Y:S01]  /*1d660*/  UMOV UR4, 0xffffffff ;  /* 0xffffffff00047882 */ /* 0x000fe20000000000 */
[----:B------:R-:W-:-:S02]  /*1d670*/  LEA.HI.X R3, R2, UR7, R0, 0x1, P3 ;  /* 0x0000000702037c11 */ /* 0x000fc400098f0c00 */
[----:B0-----:R-:W-:Y:S09]  /*1d680*/  BRA.DIV UR4, `(.L_x_704) ;  /* 0x0000004a04dc7947 */ /* 0x001ff2000b800000 */
[----:B------:R-:W0:Y:S02]  /*1d690*/  S2R R6, SR_TID.X ;  /* 0x0000000000067919 */ /* 0x000e240000002100 */
[----:B0-----:R-:W-:-:S04]  /*1d6a0*/  LOP3.LUT R6, R6, 0x7f, RZ, 0xc0, !PT ;  /* 0x0000007f06067812 */ /* 0x001fc800078ec0ff */
[----:B------:R-:W-:Y:S02]  /*1d6b0*/  SHF.R.U32.HI R7, RZ, 0x3, R6 ;  /* 0x00000003ff077819 */ /* 0x000fe40000011606 */
[----:B------:R-:W2:Y:S03]  /*1d6c0*/  LDL.LU R6, [R1+0x5c] ;  /* 0x00005c0001067983 */ /* 0x000ea60000300800 */
[----:B------:R-:W-:Y:S01]  /*1d6d0*/  IMAD.IADD R0, R7, 0x1, R5 ;  /* 0x0000000107007824 */ /* 0x000fe200078e0205 */
[----:B------:R-:W0:Y:S01]  /*1d6e0*/  S2R R11, SR_TID.X ;  /* 0x00000000000b7919 */ /* 0x000e220000002100 */
[----:B------:R-:W1:Y:S03]  /*1d6f0*/  SHFL.IDX PT, R7, R4, RZ, 0x181f ;  /* 0x00181fff04077589 */ /* 0x000e6600000e0000 */
[----:B------:R-:W-:Y:S01]  /*1d700*/  IADD3 R5, R0, 0x10, RZ ;  /* 0x0000001000057810 */ /* 0x000fe20007ffe0ff */
[----:B------:R-:W-:Y:S01]  /*1d710*/  SHFL.IDX PT, R9, R3, 0x1, 0x181f ;  /* 0x00381f0003097f89 */ /* 0x000fe200000e0000 */
[----:B0-----:R-:W-:-:S05]  /*1d720*/  IMAD.SHL.U32 R11, R11, 0x8, RZ ;  /* 0x000000080b0b7824 */ /* 0x001fca00078e00ff */
[----:B------:R-:W-:Y:S01]  /*1d730*/  LOP3.LUT R11, R11, 0x38, RZ, 0xc0, !PT ;  /* 0x000000380b0b7812 */ /* 0x000fe200078ec0ff */
[----:B--2---:R-:W-:Y:S02]  /*1d740*/  IMAD R2, R6, R8, RZ ;  /* 0x0000000806027224 */ /* 0x004fe400078e02ff */
[----:B------:R-:W0:Y:S03]  /*1d750*/  SHFL.IDX PT, R6, R3, RZ, 0x181f ;  /* 0x00181fff03067589 */ /* 0x000e2600000e0000 */
[-C--:B------:R-:W-:Y:S02]  /*1d760*/  ISETP.GE.AND P4, PT, R0, R2.reuse, PT ;  /* 0x000000020000720c */ /* 0x080fe40003f86270 */
[----:B------:R-:W-:Y:S02]  /*1d770*/  ISETP.GE.AND P3, PT, R5, R2, PT ;  /* 0x000000020500720c */ /* 0x000fe40003f66270 */
[----:B------:R-:W2:Y:S09]  /*1d780*/  SHFL.IDX PT, R5, R4, 0x1, 0x181f ;  /* 0x00381f0004057f89 */ /* 0x000eb200000e0000 */
[----:B-1----:R-:W-:-:S05]  /*1d790*/  @!P4 LEA R7, P5, R11, R7, 0x1 ;  /* 0x000000070b07c211 */ /* 0x002fca00078a08ff */
[----:B0-----:R-:W-:-:S05]  /*1d7a0*/  @!P4 IMAD.X R6, RZ, RZ, R6, P5 ;  /* 0x000000ffff06c224 */ /* 0x001fca00028e0606 */
[-C--:B------:R-:W-:Y:S02]  /*1d7b0*/  @!P4 LOP3.LUT R7, R7, R6.reuse, RZ, 0x3c, !PT ;  /* 0x000000060707c212 */ /* 0x080fe400078e3cff */
[----:B--2---:R-:W-:Y:S02]  /*1d7c0*/  @!P3 LEA R8, P5, R11, R5, 0x1 ;  /* 0x000000050b08b211 */ /* 0x004fe400078a08ff */
[C---:B------:R-:W-:Y:S02]  /*1d7d0*/  @!P4 LOP3.LUT R6, R7.reuse, R6, RZ, 0x3c, !PT ;  /* 0x000000060706c212 */ /* 0x040fe400078e3cff */
[----:B------:R-:W-:Y:S02]  /*1d7e0*/  @!P3 IADD3.X R5, RZ, R9, RZ, P5, !PT ;  /* 0x00000009ff05b210 */ /* 0x000fe40002ffe4ff */
[----:B------:R-:W-:-:S05]  /*1d7f0*/  @!P4 LOP3.LUT R7, R7, R6, RZ, 0x3c, !PT ;  /* 0x000000060707c212 */ /* 0x000fca00078e3cff */
[----:B-----5:R-:W-:Y:S04]  /*1d800*/  @!P4 LDGSTS.E.BYPASS.LTC128B.128 [R10+0x10400], desc[UR56][R6.64], !P2 ;  /* 0x10400000060acfae */ /* 0x020fe8000d101d78 */
[----:B------:R-:W-:Y:S04]  /*1d810*/  @!P4 LDGSTS.E.BYPASS.LTC128B.128 [R10+0x14400], desc[UR56][R6.64+0x80], !P1 ;  /* 0x14400080060acfae */ /* 0x000fe8000c901d78 */
[----:B------:R0:W-:Y:S02]  /*1d820*/  @!P4 LDGSTS.E.BYPASS.LTC128B.128 [R10+0x18400], desc[UR56][R6.64+0x100], !P0 ;  /* 0x18400100060acfae */ /* 0x0001e4000c101d78 */
[----:B0-----:R-:W-:-:S02]  /*1d830*/  @!P3 IMAD.MOV.U32 R6, RZ, RZ, R8 ;  /* 0x000000ffff06b224 */ /* 0x001fc400078e0008 */
[----:B------:R-:W-:Y:S01]  /*1d840*/  @!P3 IMAD.MOV.U32 R7, RZ, RZ, R5 ;  /* 0x000000ffff07b224 */ /* 0x000fe200078e0005 */
[----:B------:R-:W-:Y:S01]  /*1d850*/  IADD3 R5, R0, 0x20, RZ ;  /* 0x0000002000057810 */ /* 0x000fe20007ffe0ff */
[----:B------:R-:W-:Y:S04]  /*1d860*/  SHFL.IDX PT, R8, R3, 0x2, 0x181f ;  /* 0x00581f0003087f89 */ /* 0x000fe800000e0000 */
[----:B------:R-:W-:Y:S04]  /*1d870*/  @!P3 LDGSTS.E.BYPASS.LTC128B.128 [R10+0x10c00], desc[UR56][R6.64], !P2 ;  /* 0x10c00000060abfae */ /* 0x000fe8000d101d78 */
[----:B------:R-:W-:Y:S04]  /*1d880*/  @!P3 LDGSTS.E.BYPASS.LTC128B.128 [R10+0x14c00], desc[UR56][R6.64+0x80], !P1 ;  /* 0x14c00080060abfae */ /* 0x000fe8000c901d78 */
[----:B------:R0:W-:Y:S01]  /*1d890*/  @!P3 LDGSTS.E.BYPASS.LTC128B.128 [R10+0x18c00], desc[UR56][R6.64+0x100], !P0 ;  /* 0x18c00100060abfae */ /* 0x0001e2000c101d78 */
[----:B------:R-:W-:-:S03]  /*1d8a0*/  ISETP.GE.AND P3, PT, R5, R2, PT ;  /* 0x000000020500720c */ /* 0x000fc60003f66270 */
[----:B------:R-:W1:Y:S10]  /*1d8b0*/  SHFL.IDX PT, R5, R4, 0x2, 0x181f ;  /* 0x00581f0004057f89 */ /* 0x000e7400000e0000 */
[----:B-1----:R-:W-:-:S05]  /*1d8c0*/  @!P3 LEA R5, P4, R11, R5, 0x1 ;  /* 0x000000050b05b211 */ /* 0x002fca00078808ff */
[----:B0-----:R-:W-:-:S04]  /*1d8d0*/  @!P3 IMAD.X R6, RZ, RZ, R8, P4 ;  /* 0x000000ffff06b224 */ /* 0x001fc800020e0608 */
[----:B------:R-:W-:Y:S01]  /*1d8e0*/  @!P3 IMAD.MOV.U32 R7, RZ, RZ, R6 ;  /* 0x000000ffff07b224 */ /* 0x000fe200078e0006 */
[----:B------:R-:W-:Y:S01]  /*1d8f0*/  @!P3 MOV R6, R5 ;  /* 0x000000050006b202 */ /* 0x000fe20000000f00 */
[----:B------:R-:W-:-:S04]  /*1d900*/  VIADD R5, R0, 0x30 ;  /* 0x0000003000057836 */ /* 0x000fc80000000000 */
[----:B------:R-:W-:Y:S04]  /*1d910*/  @!P3 LDGSTS.E.BYPASS.LTC128B.128 [R10+0x11400], desc[UR56][R6.64], !P2 ;  /* 0x11400000060abfae */ /* 0x000fe8000d101d78 */
[----:B------:R-:W-:Y:S04]  /*1d920*/  @!P3 LDGSTS.E.BYPASS.LTC128B.128 [R10+0x15400], desc[UR56][R6.64+0x80], !P1 ;  /* 0x15400080060abfae */ /* 0x000fe8000c901d78 */
[----:B------:R0:W-:Y:S01]  /*1d930*/  @!P3 LDGSTS.E.BYPASS.LTC128B.128 [R10+0x19400], desc[UR56][R6.64+0x100], !P0 ;  /* 0x19400100060abfae */ /* 0x0001e2000c101d78 */
[----:B------:R-:W-:-:S03]  /*1d940*/  ISETP.GE.AND P3, PT, R5, R2, PT ;  /* 0x000000020500720c */ /* 0x000fc60003f66270 */
[----:B------:R-:W1:Y:S04]  /*1d950*/  SHFL.IDX PT, R5, R4, 0x3, 0x181f ;  /* 0x00781f0004057f89 */ /* 0x000e6800000e0000 */
[----:B0-----:R-:W0:Y:S06]  /*1d960*/  SHFL.IDX PT, R6, R3, 0x3, 0x181f ;  /* 0x00781f0003067f89 */ /* 0x001e2c00000e0000 */
[----:B-1----:R-:W-:-:S05]  /*1d970*/  @!P3 LEA R5, P4, R11, R5, 0x1 ;  /* 0x000000050b05b211 */ /* 0x002fca00078808ff */
[----:B0-----:R-:W-:-:S05]  /*1d980*/  @!P3 IMAD.X R6, RZ, RZ, R6, P4 ;  /* 0x000000ffff06b224 */ /* 0x001fca00020e0606 */
[----:B------:R-:W-:Y:S01]  /*1d990*/  @!P3 MOV R7, R6 ;  /* 0x000000060007b202 */ /* 0x000fe20000000f00 */
        /* <DEDUP_REMOVED lines=8> */
[----:B-1----:R-:W-:-:S04]  /*1da20*/  @!P3 LEA R5, P4, R11, R5, 0x1 ;  /* 0x000000050b05b211 */ /* 0x002fc800078808ff */
[----:B0-----:R-:W-:-:S05]  /*1da30*/  @!P3 IADD3.X R6, RZ, R6, RZ, P4, !PT ;  /* 0x00000006ff06b210 */ /* 0x001fca00027fe4ff */
[----:B------:R-:W-:Y:S02]  /*1da40*/  @!P3 IMAD.MOV.U32 R7, RZ, RZ, R6 ;  /* 0x000000ffff07b224 */ /* 0x000fe400078e0006 */
[----:B------:R-:W-:Y:S01]  /*1da50*/  @!P3 IMAD.MOV.U32 R6, RZ, RZ, R5 ;  /* 0x000000ffff06b224 */ /* 0x000fe200078e0005 */
[----:B------:R-:W-:-:S04]  /*1da60*/  IADD3 R5, R0, 0x50, RZ ;  /* 0x0000005000057810 */ /* 0x000fc80007ffe0ff */
        /* <DEDUP_REMOVED lines=8> */
[----:B------:R-:W-:Y:S01]  /*1daf0*/  @!P3 IMAD.MOV.U32 R7, RZ, RZ, R6 ;  /* 0x000000ffff07b224 */ /* 0x000fe200078e0006 */
[----:B------:R-:W-:Y:S01]  /*1db00*/  @!P3 MOV R6, R5 ;  /* 0x000000050006b202 */ /* 0x000fe20000000f00 */
[----:B------:R-:W-:-:S04]  /*1db10*/  VIADD R5, R0, 0x60 ;  /* 0x0000006000057836 */ /* 0x000fc80000000000 */
[----:B------:R-:W-:Y:S01]  /*1db20*/  @!P3 LDGSTS.E.BYPASS.LTC128B.128 [R10+0x12c00], desc[UR56][R6.64], !P2 ;  /* 0x12c00000060abfae */ /* 0x000fe2000d101d78 */
[----:B------:R-:W-:-:S03]  /*1db30*/  ISETP.GE.AND P4, PT, R5, R2, PT ;  /* 0x000000020500720c */ /* 0x000fc60003f86270 */
[----:B------:R-:W0:Y:S04]  /*1db40*/  SHFL.IDX PT, R5, R4, 0x6, 0x181f ;  /* 0x00d81f0004057f89 */ /* 0x000e2800000e0000 */
[----:B------:R-:W-:Y:S04]  /*1db50*/  @!P3 LDGSTS.E.BYPASS.LTC128B.128 [R10+0x16c00], desc[UR56][R6.64+0x80], !P1 ;  /* 0x16c00080060abfae */ /* 0x000fe8000c901d78 */
[----:B------:R1:W-:Y:S04]  /*1db60*/  @!P3 LDGSTS.E.BYPASS.LTC128B.128 [R10+0x1ac00], desc[UR56][R6.64+0x100], !P0 ;  /* 0x1ac00100060abfae */ /* 0x0003e8000c101d78 */
[----:B-1----:R-:W1:Y:S01]  /*1db70*/  SHFL.IDX PT, R6, R3, 0x6, 0x181f ;  /* 0x00d81f0003067f89 */ /* 0x002e6200000e0000 */
[----:B0-----:R-:W-:-:S05]  /*1db80*/  @!P4 LEA R5, P3, R11, R5, 0x1 ;  /* 0x000000050b05c211 */ /* 0x001fca00078608ff */
[----:B-1----:R-:W-:-:S05]  /*1db90*/  @!P4 IMAD.X R6, RZ, RZ, R6, P3 ;  /* 0x000000ffff06c224 */ /* 0x002fca00018e0606 */
[----:B------:R-:W-:Y:S01]  /*1dba0*/  @!P4 MOV R7, R6 ;  /* 0x000000060007c202 */ /* 0x000fe20000000f00 */
[----:B------:R-:W-:Y:S02]  /*1dbb0*/  @!P4 IMAD.MOV.U32 R6, RZ, RZ, R5 ;  /* 0x000000ffff06c224 */ /* 0x000fe400078e0005 */
[----:B------:R1:W2:Y:S04]  /*1dbc0*/  SHFL.IDX PT, R5, R3, 0x7, 0x181f ;  /* 0x00f81f0003057f89 */ /* 0x0002a800000e0000 */
[----:B------:R1:W-:Y:S04]  /*1dbd0*/  @!P4 LDGSTS.E.BYPASS.LTC128B.128 [R10+0x13400], desc[UR56][R6.64], !P2 ;  /* 0x13400000060acfae */ /* 0x0003e8000d101d78 */
[----:B------:R1:W-:Y:S04]  /*1dbe0*/  @!P4 LDGSTS.E.BYPASS.LTC128B.128 [R10+0x17400], desc[UR56][R6.64+0x80], !P1 ;  /* 0x17400080060acfae */ /* 0x0003e8000c901d78 */
[----:B------:R1:W-:Y:S04]  /*1dbf0*/  @!P4 LDGSTS.E.BYPASS.LTC128B.128 [R10+0x1b400], desc[UR56][R6.64+0x100], !P0 ;  /* 0x1b400100060acfae */ /* 0x0003e8000c101d78 */
[----:B------:R1:W3:Y:S02]  /*1dc00*/  SHFL.IDX PT, R3, R4, 0x7, 0x181f ;  /* 0x00f81f0004037f89 */ /* 0x0002e400000e0000 */
.L_x_846:
[----:B------:R-:W-:Y:S01]  /*1dc10*/  VIADD R0, R0, 0x70 ;  /* 0x0000007000007836 */ /* 0x000fe20000000000 */
[----:B------:R-:W-:Y:S04]  /*1dc20*/  BSSY B0, `(.L_x_705) ;  /* 0x000000e000007945 */ /* 0x000fe80003800000 */
[----:B------:R-:W-:-:S13]  /*1dc30*/  ISETP.GE.AND P3, PT, R0, R2, PT ;  /* 0x000000020000720c */ /* 0x000fda0003f66270 */
[----:B------:R-:W-:Y:S05]  /*1dc40*/  @P3 BRA `(.L_x_706) ;  /* 0x00000000002c3947 */ /* 0x000fea0003800000 */
[----:B-1----:R-:W1:Y:S02]  /*1dc50*/  S2R R4, SR_TID.X ;  /* 0x0000000000047919 */ /* 0x002e640000002100 */
[----:B-1----:R-:W-:-:S04]  /*1dc60*/  SHF.L.U32 R4, R4, 0x3, RZ ;  /* 0x0000000304047819 */ /* 0x002fc800000006ff */
        /* <DEDUP_REMOVED lines=9> */
.L_x_706:
[----:B------:R-:W-:Y:S05]  /*1dd00*/  BSYNC B0 ;  /* 0x0000000000007941 */ /* 0x000fea0003800000 */
.L_x_705:
[----:B------:R-:W-:Y:S01]  /*1dd10*/  NOP ;  /* 0x0000000000007918 */ /* 0x000fe20000000000 */
[----:B------:R-:W-:Y:S01]  /*1dd20*/  PLOP3.LUT P0, PT, PT, PT, PT, 0x80, 0x0 ;  /* 0x000000000000781c */ /* 0x000fe20003f0f070 */
[----:B------:R-:W-:-:S12]  /*1dd30*/  VIADD R11, R18, 0x34800 ;  /* 0x00034800120b7836 */ /* 0x000fd80000000000 */
.L_x_707:
[----:B------:R-:W-:Y:S02]  /*1dd40*/  PLOP3.LUT P1, PT, P1, P0, PT, 0xa2, 0x0 ;  /* 0x000000000000781c */ /* 0x000fe40000f21472 */
[----:B------:R-:W-:-:S08]  /*1dd50*/  @P0 R2UR P1, UR4, R18 ;  /* 0x00000000120402ca */ /* 0x000fd00000020000 */
[----:B------:R-:W-:-:S05]  /*1dd60*/  @P0 PLOP3.LUT P0, PT, P1, PT, PT, 0x80, 0x0 ;  /* 0x000000000000081c */ /* 0x000fca0000f0f070 */
[----:B------:R-:W-:Y:S01]  /*1dd70*/  @!P1 SYNCS.ARRIVE.TRANS64.RED.A0T1 RZ, [UR4+0x34800], RZ ;  /* 0x034800ffffff99a7 */ /* 0x000fe20008200404 */
[----:B------:R-:W-:Y:S07]  /*1dd80*/  @!P1 ARRIVES.LDGSTSBAR.64.TRANSCNT [UR4+0x34800] ;  /* 0x03480000ff0099b0 */ /* 0x000fee0008000a84 */
[----:B------:R-:W-:Y:S05]  /*1dd90*/  @P0 BRA.U.ANY `(.L_x_707) ;  /* 0xfffffffd00e80947 */ /* 0x000fea000393ffff */
[----:B----4-:R-:W4:Y:S02]  /*1dda0*/  LDL.LU R2, [R1+0x64] ;  /* 0x0000640001027983 */ /* 0x010f240000300800 */
[----:B----4-:R-:W-:-:S04]  /*1ddb0*/  IADD3 R2, R2, 0x1, RZ ;  /* 0x0000000102027810 */ /* 0x010fc80007ffe0ff */
[----:B------:R-:W-:Y:S01]  /*1ddc0*/  LEA.HI R0, R2, R2, RZ, 0x1 ;  /* 0x0000000202007211 */ /* 0x000fe200078f08ff */
[----:B------:R4:W-:Y:S03]  /*1ddd0*/  STL [R1+0x64], R2 ;  /* 0x0000640201007387 */ /* 0x0009e60000100800 */
[----:B------:R-:W-:-:S05]  /*1dde0*/  LOP3.LUT R0, R0, 0xfffffffe, RZ, 0xc0, !PT ;  /* 0xfffffffe00007812 */ /* 0x000fca00078ec0ff */
[----:B------:R-:W-:-:S05]  /*1ddf0*/  IMAD.IADD R0, R2, 0x1, -R0 ;  /* 0x0000000102007824 */ /* 0x000fca00078e0a00 */
[----:B------:R-:W-:Y:S01]  /*1de00*/  SHF.L.U32 R0, R0, 0x1f, RZ ;  /* 0x0000001f00007819 */ /* 0x000fe200000006ff */
[----:B------:R-:W-:Y:S01]  /*1de10*/  NOP ;  /* 0x0000000000007918 */ /* 0x000fe20000000000 */
[----:B------:R4:W-:Y:S01]  /*1de20*/  SYNCS.ARRIVE.TRANS64.A1T0 RZ, [R18+URZ+0x34800], RZ ;  /* 0x034800ff12ff79a7 */ /* 0x0009e2000810003f */
[----:B------:R-:W-:Y:S01]  /*1de30*/  BSSY B0, `(.L_x_708) ;  /* 0x0000003000007945 */ /* 0x000fe20003800000 */
[----:B------:R-:W5:Y:S03]  /*1de40*/  SYNCS.PHASECHK.TRANS64.TRYWAIT P0, [R18+URZ+0x34820], R0 ;  /* 0x03482000120075a7 */ /* 0x000f66000800017f */
[----:B----45:R-:W-:Y:S05]  /*1de50*/  @!P0 BRA `(.L_x_709) ;  /* 0x0000004c00ec8947 */ /* 0x030fea0003800000 */
.L_x_847:
[----:B------:R-:W-:Y:S05]  /*1de60*/  BSYNC B0 ;  /* 0x0000000000007941 */ /* 0x000fea0003800000 */
.L_x_708:
[----:B-1-3--:R-:W4:Y:S04]  /*1de70*/  LDL R3, [R1+0x48] ;  /* 0x0000480001037983 */ /* 0x00af280000100800 */
[----:B------:R-:W3:Y:S01]  /*1de80*/  LDL R2, [R1+0x30] ;  /* 0x0000300001027983 */ /* 0x000ee20000100800 */
[----:B------:R-:W-:Y:S01]  /*1de90*/  BSSY B0, `(.L_x_710) ;  /* 0x0000213000007945 */ /* 0x000fe20003800000 */
[----:B----4-:R-:W-:-:S05]  /*1dea0*/  VIADD R0, R3, 0xfffffffe ;  /* 0xfffffffe03007836 */ /* 0x010fca0000000000 */
[----:B---3--:R-:W-:-:S13]  /*1deb0*/  ISETP.GE.AND P0, PT, R0, R2, PT ;  /* 0x000000020000720c */ /* 0x008fda0003f06270 */
[----:B------:R-:W-:Y:S05]  /*1dec0*/  @!P0 BRA `(.L_x_711) ;  /* 0x00000020003c8947 */ /* 0x000fea0003800000 */
[----:B--2---:R-:W0:Y:S04]  /*1ded0*/  LDL.LU R5, [R1+0x60] ;  /* 0x0000600001057983 */ /* 0x004e280000300800 */
[----:B------:R-:W2:Y:S04]  /*1dee0*/  LDL.LU R4, [R1+0x44] ;  /* 0x0000440001047983 */ /* 0x000ea80000300800 */
[----:B------:R-:W3:Y:S01]  /*1def0*/  LDL.LU R3, [R1+0x40] ;  /* 0x0000400001037983 */ /* 0x000ee20000300800 */
[----:B------:R-:W-:Y:S01]  /*1df00*/  LOP3.LUT R2, RZ, R2, RZ, 0x33, !PT ;  /* 0x00000002ff027212 */ /* 0x000fe200078e33ff */
[----:B------:R-:W-:Y:S01]  /*1df10*/  BSSY B2, `(.L_x_712) ;  /* 0x00000b5000027945 */ /* 0x000fe20003800000 */
[----:B0-----:R-:W-:-:S05]  /*1df20*/  IADD3 R6, R5, 0x1, RZ ;  /* 0x0000000105067810 */ /* 0x001fca0007ffe0ff */
[----:B--2---:R-:W-:-:S05]  /*1df30*/  IMAD R6, R6, R4, RZ ;  /* 0x0000000406067224 */ /* 0x004fca00078e02ff */
[----:B---3--:R-:W-:-:S05]  /*1df40*/  VIMNMX R6, R3, R6, PT ;  /* 0x0000000603067248 */ /* 0x008fca0003fe0100 */
        /* <DEDUP_REMOVED lines=8> */
[----:B------:R-:W-:Y:S01]  /*1dfd0*/  IADD3 R8, R19, 0x1, RZ ;  /* 0x0000000113087810 */ /* 0x000fe20007ffe0ff */
[----:B------:R-:W-:Y:S03]  /*1dfe0*/  BSSY B1, `(.L_x_714) ;  /* 0x00000a3000017945 */ /* 0x000fe60003800000 */
        /* <DEDUP_REMOVED lines=20> */
[----:B------:R-:W-:-:S05]  /*1e130*/  IADD3 R3, -R2, RZ, RZ ;  /* 0x000000ff02037210 */ /* 0x000fca0007ffe1ff */
        /* <DEDUP_REMOVED lines=9> */
.L_x_716:
[----:B------:R-:W-:Y:S01]  /*1e1d0*/  IMAD R3, R8, 0x8, R18 ;  /* 0x0000000808037824 */ /* 0x000fe200078e0212 */
[----:B------:R-:W-:Y:S01]  /*1e1e0*/  SHF.L.U32 R2, R10, 0x1f, RZ ;  /* 0x0000001f0a027819 */ /* 0x000fe200000006ff */
[----:B------:R-:W-:Y:S03]  /*1e1f0*/  BSSY B3, `(.L_x_717) ;  /* 0x0000003000037945 */ /* 0x000fe60003800000 */
[----:B------:R-:W1:Y:S02]  /*1e200*/  SYNCS.PHASECHK.TRANS64.TRYWAIT P0, [R3+URZ+0x34840], R2 ;  /* 0x03484002030075a7 */ /* 0x000e64000800017f */
[----:B-1----:R-:W-:Y:S05]  /*1e210*/  @!P0 BRA `(.L_x_718) ;  /* 0x0000004c00108947 */ /* 0x002fea0003800000 */
.L_x_848:
[----:B------:R-:W-:Y:S05]  /*1e220*/  BSYNC B3 ;  /* 0x0000000000037941 */ /* 0x000fea0003800000 */
.L_x_717:
[----:B0-----:R-:W0:Y:S01]  /*1e230*/  S2R R5, SR_TID.X ;  /* 0x0000000000057919 */ /* 0x001e220000002100 */
[----:B------:R-:W-:Y:S01]  /*1e240*/  BSSY B3, `(.L_x_719) ;  /* 0x000000b000037945 */ /* 0x000fe20003800000 */
[----:B0-----:R-:W-:-:S04]  /*1e250*/  LOP3.LUT R5, R5, 0x7f, RZ, 0xc0, !PT ;  /* 0x0000007f05057812 */ /* 0x001fc800078ec0ff */
[----:B------:R-:W-:-:S13]  /*1e260*/  ISETP.NE.AND P1, PT, R5, RZ, PT ;  /* 0x000000ff0500720c */ /* 0x000fda0003f25270 */
[----:B------:R-:W-:Y:S05]  /*1e270*/  @P1 BRA `(.L_x_720) ;  /* 0x00000000001c1947 */ /* 0x000fea0003800000 */
[----:B------:R-:W0:Y:S01]  /*1e280*/  S2R R5, SR_TID.X ;  /* 0x0000000000057919 */ /* 0x000e220000002100 */
[----:B-1----:R-:W-:-:S04]  /*1e290*/  MOV R2, 0xc000 ;  /* 0x0000c00000027802 */ /* 0x002fc80000000f00 */
[----:B------:R2:W-:Y:S01]  /*1e2a0*/  SYNCS.ARRIVE.TRANS64 RZ, [R3+URZ+0x34830], R2 ;  /* 0x0348300203ff79a7 */ /* 0x0005e2000800003f */
[----:B0-----:R-:W-:-:S04]  /*1e2b0*/  LOP3.LUT R5, R5, 0x1f, RZ, 0xc0, !PT ;  /* 0x0000001f05057812 */ /* 0x001fc800078ec0ff */
[----:B------:R-:W-:-:S13]  /*1e2c0*/  ISETP.NE.AND P0, PT, R5, RZ, PT ;  /* 0x000000ff0500720c */ /* 0x000fda0003f05270 */
[----:B--2---:R-:W-:Y:S05]  /*1e2d0*/  @!P0 BRA `(.L_x_720) ;  /* 0x0000000000048947 */ /* 0x004fea0003800000 */
[----:B------:R-:W-:Y:S01]  /*1e2e0*/  BPT.TRAP 0x1 ;  /* 0x000000040000795c */ /* 0x000fe20000300000 */
.L_x_720:
[----:B------:R-:W-:Y:S05]  /*1e2f0*/  BSYNC B3 ;  /* 0x0000000000037941 */ /* 0x000fea0003800000 */
.L_x_719:
        /* <DEDUP_REMOVED lines=11> */
[----:B--2---:R-:W-:-:S10]  /*1e3b0*/  LEA R2, R0, R2, 0x7 ;  /* 0x0000000200027211 */ /* 0x004fd400078e38ff */
.L_x_721:
        /* <DEDUP_REMOVED lines=16> */
.L_x_722:
        /* <DEDUP_REMOVED lines=15> */
.L_x_723:
        /* <DEDUP_REMOVED lines=16> */
.L_x_849:
[----:B------:R-:W-:Y:S05]  /*1e6b0*/  BSYNC B3 ;  /* 0x0000000000037941 */ /* 0x000fea0003800000 */
.L_x_724:
[----:B------:R-:W-:Y:S01]  /*1e6c0*/  BSSY B3, `(.L_x_726) ;  /* 0x000000c000037945 */ /* 0x000fe20003800000 */
[----:B------:R-:W-:Y:S01]  /*1e6d0*/  MOV R12, 0x0 ;  /* 0x00000000000c7802 */ /* 0x000fe20000000f00 */
[----:B------:R-:W-:Y:S02]  /*1e6e0*/  IMAD.MOV.U32 R13, RZ, RZ, 0x14f00000 ;  /* 0x14f00000ff0d7424 */ /* 0x000fe400078e00ff */
[----:B------:R-:W-:Y:S05]  /*1e6f0*/  @P1 BRA `(.L_x_727) ;  /* 0x0000000000201947 */ /* 0x000fea0003800000 */
[----:B------:R-:W1:Y:S01]  /*1e700*/  S2R R5, SR_TID.X ;  /* 0x0000000000057919 */ /* 0x000e620000002100 */
[----:B0-----:R-:W-:Y:S01]  /*1e710*/  IMAD R2, R19, 0x8, R18 ;  /* 0x0000000813027824 */ /* 0x001fe200078e0212 */
[----:B------:R-:W-:-:S04]  /*1e720*/  MOV R3, 0x8000 ;  /* 0x0000800000037802 */ /* 0x000fc80000000f00 */
[----:B------:R2:W-:Y:S01]  /*1e730*/  SYNCS.ARRIVE.TRANS64 RZ, [R2+URZ+0x34850], R3 ;  /* 0x0348500302ff79a7 */ /* 0x0005e2000800003f */
[----:B-1----:R-:W-:-:S04]  /*1e740*/  LOP3.LUT R5, R5, 0x1f, RZ, 0xc0, !PT ;  /* 0x0000001f05057812 */ /* 0x002fc800078ec0ff */
[----:B------:R-:W-:-:S13]  /*1e750*/  ISETP.NE.AND P0, PT, R5, RZ, PT ;  /* 0x000000ff0500720c */ /* 0x000fda0003f05270 */
[----:B--2---:R-:W-:Y:S05]  /*1e760*/  @!P0 BRA `(.L_x_727) ;  /* 0x0000000000048947 */ /* 0x004fea0003800000 */
[----:B------:R-:W-:Y:S01]  /*1e770*/  BPT.TRAP 0x1 ;  /* 0x000000040000795c */ /* 0x000fe20000300000 */
.L_x_727:
[----:B------:R-:W-:Y:S05]  /*1e780*/  BSYNC B3 ;  /* 0x0000000000037941 */ /* 0x000fea0003800000 */
.L_x_726:
[----:B------:R-:W2:Y:S04]  /*1e790*/  LDL R5, [R1+0x20] ;  /* 0x0000200001057983 */ /* 0x000ea80000100800 */
[----:B0-----:R-:W2:Y:S01]  /*1e7a0*/  LDL.LU R3, [R1+0x8] ;  /* 0x0000080001037983 */ /* 0x001ea20000300800 */
        /* <DEDUP_REMOVED lines=9> */
[----:B--2---:R-:W-:Y:S01]  /*1e840*/  LEA R3, R3, R5, 0x7 ;  /* 0x0000000503037211 */ /* 0x004fe200078e38ff */
[----:B------:R-:W-:-:S10]  /*1e850*/  VIADD R5, R7, 0x400 ;  /* 0x0000040007057836 */ /* 0x000fd40000000000 */
.L_x_728:
        /* <DEDUP_REMOVED lines=10> */
[----:B------:R-:W-:Y:S02]  /*1e900*/  R2UR UR10, R15 ;  /* 0x000000000f0a72ca */ /* 0x000fe400000e0000 */
[----:B------:R-:W-:Y:S02]  /*1e910*/  R2UR UR6, R12 ;  /* 0x000000000c0672ca */ /* 0x000fe400000e0000 */
[----:B------:R-:W-:Y:S02]  /*1e920*/  R2UR UR7, R13 ;  /* 0x000000000d0772ca */ /* 0x000fe400000e0000 */
[----:B------:R-:W-:Y:S02]  /*1e930*/  PLOP3.LUT P0, PT, PT, PT, PT, 0x80, 0x0 ;  /* 0x000000000000781c */ /* 0x000fe40003f0f070 */
[----:B------:R-:W-:-:S11]  /*1e940*/  IADD3 R5, R7, 0x4400, RZ ;  /* 0x0000440007057810 */ /* 0x000fd60007ffe0ff */
.L_x_729:
        /* <DEDUP_REMOVED lines=12> */
.L_x_715:
[----:B------:R-:W-:Y:S05]  /*1ea10*/  BSYNC B1 ;  /* 0x0000000000017941 */ /* 0x000fea0003800000 */
.L_x_714:
[----:B0-----:R-:W2:Y:S01]  /*1ea20*/  LDL.LU R0, [R1+0x48] ;  /* 0x0000480001007983 */ /* 0x001ea20000300800 */
[----:B------:R-:W-:-:S03]  /*1ea30*/  MOV R19, R8 ;  /* 0x0000000800137202 */ /* 0x000fc60000000f00 */
[----:B------:R0:W-:Y:S02]  /*1ea40*/  STL [R1+0x1c], R10 ;  /* 0x00001c0a01007387 */ /* 0x0001e40000100800 */
[----:B0-2---:R-:W-:-:S07]  /*1ea50*/  VIADD R0, R0, 0xfffffffd ;  /* 0xfffffffd00007836 */ /* 0x005fce0000000000 */
.L_x_713:
[----:B------:R-:W-:Y:S05]  /*1ea60*/  BSYNC B2 ;  /* 0x0000000000027941 */ /* 0x000fea0003800000 */
.L_x_712:
[----:B------:R-:W-:Y:S01]  /*1ea70*/  VIADD R9, R9, 0xfffffffe ;  /* 0xfffffffe09097836 */ /* 0x000fe20000000000 */
[----:B------:R-:W-:-:S04]  /*1ea80*/  LOP3.LUT R6, RZ, R6, RZ, 0x33, !PT ;  /* 0x00000006ff067212 */ /* 0x000fc800078e33ff */
[----:B------:R-:W-:-:S13]  /*1ea90*/  ISETP.NE.AND P0, PT, R9, R6, PT ;  /* 0x000000060900720c */ /* 0x000fda0003f05270 */
[----:B------:R-:W-:Y:S05]  /*1eaa0*/  @!P0 BRA `(.L_x_711) ;  /* 0x0000001400448947 */ /* 0x000fea0003800000 */
[----:B------:R-:W-:-:S07]  /*1eab0*/  IMAD.MOV.U32 R9, RZ, RZ, R17 ;  /* 0x000000ffff097224 */ /* 0x000fce00078e0011 */
.L_x_762:
[----:B------:R-:W2:Y:S04]  /*1eac0*/  LDL R3, [R1+0x14] ;  /* 0x0000140001037983 */ /* 0x000ea80000100800 */
[----:B------:R-:W3:Y:S01]  /*1ead0*/  LDL R2, [R1+0x1c] ;  /* 0x00001c0001027983 */ /* 0x000ee20000100800 */
[----:B------:R-:W-:Y:S01]  /*1eae0*/  IADD3 R4, R19, 0x1, RZ ;  /* 0x0000000113047810 */ /* 0x000fe20007ffe0ff */
        /* <DEDUP_REMOVED lines=22> */
[----:B------:R-:W-:Y:S02]  /*1ec50*/  IADD3 R6, -R2, RZ, RZ ;  /* 0x000000ff02067210 */ /* 0x000fe40007ffe1ff */
[----:B------:R-:W-:-:S03]  /*1ec60*/  SHF.R.S32.HI R3, RZ, 0x1f, R2 ;  /* 0x0000001fff037819 */ /* 0x000fc60000011402 */
        /* <DEDUP_REMOVED lines=8> */
.L_x_732:
[----:B------:R-:W-:Y:S01]  /*1ecf0*/  IMAD R3, R4, 0x8, R18 ;  /* 0x0000000804037824 */ /* 0x000fe200078e0212 */
[----:B------:R-:W-:Y:S01]  /*1ed00*/  SHF.L.U32 R2, R5, 0x1f, RZ ;  /* 0x0000001f05027819 */ /* 0x000fe200000006ff */
[----:B------:R-:W-:Y:S03]  /*1ed10*/  BSSY B2, `(.L_x_733) ;  /* 0x0000003000027945 */ /* 0x000fe60003800000 */
[----:B------:R-:W1:Y:S02]  /*1ed20*/  SYNCS.PHASECHK.TRANS64.TRYWAIT P0, [R3+URZ+0x34840], R2 ;  /* 0x03484002030075a7 */ /* 0x000e64000800017f */
[----:B-1----:R-:W-:Y:S05]  /*1ed30*/  @!P0 BRA `(.L_x_734) ;  /* 0x0000004000708947 */ /* 0x002fea0003800000 */
.L_x_850:
[----:B------:R-:W-:Y:S05]  /*1ed40*/  BSYNC B2 ;  /* 0x0000000000027941 */ /* 0x000fea0003800000 */
.L_x_733:
[----:B------:R-:W2:Y:S01]  /*1ed50*/  S2R R7, SR_TID.X ;  /* 0x0000000000077919 */ /* 0x000ea20000002100 */
[----:B------:R-:W-:Y:S01]  /*1ed60*/  BSSY B2, `(.L_x_735) ;  /* 0x000000b000027945 */ /* 0x000fe20003800000 */
[----:B--2---:R-:W-:-:S04]  /*1ed70*/  LOP3.LUT R7, R7, 0x7f, RZ, 0xc0, !PT ;  /* 0x0000007f07077812 */ /* 0x004fc800078ec0ff */
[----:B------:R-:W-:-:S13]  /*1ed80*/  ISETP.NE.AND P1, PT, R7, RZ, PT ;  /* 0x000000ff0700720c */ /* 0x000fda0003f25270 */
[----:B------:R-:W-:Y:S05]  /*1ed90*/  @P1 BRA `(.L_x_736) ;  /* 0x00000000001c1947 */ /* 0x000fea0003800000 */
[----:B------:R-:W2:Y:S01]  /*1eda0*/  S2R R7, SR_TID.X ;  /* 0x0000000000077919 */ /* 0x000ea20000002100 */
[----:B-1----:R-:W-:-:S04]  /*1edb0*/  MOV R2, 0xc000 ;  /* 0x0000c00000027802 */ /* 0x002fc80000000f00 */
[----:B------:R3:W-:Y:S01]  /*1edc0*/  SYNCS.ARRIVE.TRANS64 RZ, [R3+URZ+0x34830], R2 ;  /* 0x0348300203ff79a7 */ /* 0x0007e2000800003f */
[----:B--2---:R-:W-:-:S04]  /*1edd0*/  LOP3.LUT R7, R7, 0x1f, RZ, 0xc0, !PT ;  /* 0x0000001f07077812 */ /* 0x004fc800078ec0ff */
[----:B------:R-:W-:-:S13]  /*1ede0*/  ISETP.NE.AND P0, PT, R7, RZ, PT ;  /* 0x000000ff0700720c */ /* 0x000fda0003f05270 */
[----:B---3--:R-:W-:Y:S05]  /*1edf0*/  @!P0 BRA `(.L_x_736) ;  /* 0x0000000000048947 */ /* 0x008fea0003800000 */
[----:B------:R-:W-:Y:S01]  /*1ee00*/  BPT.TRAP 0x1 ;  /* 0x000000040000795c */ /* 0x000fe20000300000 */
.L_x_736:
[----:B------:R-:W-:Y:S05]  /*1ee10*/  BSYNC B2 ;  /* 0x0000000000027941 */ /* 0x000fea0003800000 */
.L_x_735:
[----:B-1----:R-:W2:Y:S01]  /*1ee20*/  LDL R2, [R1+0x20] ;  /* 0x0000200001027983 */ /* 0x002ea20000100800 */
[----:B------:R-:W-:Y:S01]  /*1ee30*/  IMAD.MOV.U32 R10, RZ, RZ, RZ ;  /* 0x000000ffff0a7224 */ /* 0x000fe200078e00ff */
[----:B------:R-:W-:Y:S01]  /*1ee40*/  UIADD3 UR4, UP0, UR36, 0x370, URZ ;  /* 0x0000037024047890 */ /* 0x000fe2000ff1e03f */
[----:B------:R-:W-:Y:S01]  /*1ee50*/  IMAD R7, R4, 0xc000, R18 ;  /* 0x0000c00004077824 */ /* 0x000fe200078e0212 */
[----:B------:R-:W-:Y:S01]  /*1ee60*/  PLOP3.LUT P0, PT, PT, PT, PT, 0x80, 0x0 ;  /* 0x000000000000781c */ /* 0x000fe20003f0f070 */
[----:B------:R-:W-:Y:S01]  /*1ee70*/  VIADD R3, R3, 0x34830 ;  /* 0x0003483003037836 */ /* 0x000fe20000000000 */
[----:B------:R-:W-:Y:S01]  /*1ee80*/  R2UR UR10, R10 ;  /* 0x000000000a0a72ca */ /* 0x000fe200000e0000 */
[----:B0-----:R-:W-:Y:S01]  /*1ee90*/  VIADD R8, R7, 0x1c400 ;  /* 0x0001c40007087836 */ /* 0x001fe20000000000 */
[----:B------:R-:W-:Y:S01]  /*1eea0*/  UIADD3.X UR5, URZ, UR37, URZ, UP0, !UPT ;  /* 0x000000253f057290 */ /* 0x000fe200087fe43f */
[----:B------:R-:W-:Y:S01]  /*1eeb0*/  UMOV UR6, 0x0 ;  /* 0x0000000000067882 */ /* 0x000fe20000000000 */
[----:B------:R-:W-:Y:S01]  /*1eec0*/  UMOV UR7, 0x14f00000 ;  /* 0x14f0000000077882 */ /* 0x000fe20000000000 */
[----:B--2---:R-:W-:-:S10]  /*1eed0*/  LEA R2, R6, R2, 0x7 ;  /* 0x0000000206027211 */ /* 0x004fd400078e38ff */
.L_x_737:
        /* <DEDUP_REMOVED lines=16> */
.L_x_738:
        /* <DEDUP_REMOVED lines=15> */
.L_x_739:
        /* <DEDUP_REMOVED lines=16> */
.L_x_851:
[----:B------:R-:W-:Y:S05]  /*1f1d0*/  BSYNC B2 ;  /* 0x0000000000027941 */ /* 0x000fea0003800000 */
.L_x_740:
[----:B------:R-:W-:Y:S01]  /*1f1e0*/  BSSY B2, `(.L_x_742) ;  /* 0x000000b000027945 */ /* 0x000fe20003800000 */
[----:B------:R-:W-:Y:S01]  /*1f1f0*/  MOV R12, 0x0 ;  /* 0x00000000000c7802 */ /* 0x000fe20000000f00 */
[----:B------:R-:W-:Y:S02]  /*1f200*/  IMAD.MOV.U32 R13, RZ, RZ, 0x14f00000 ;  /* 0x14f00000ff0d7424 */ /* 0x000fe400078e00ff */
[----:B------:R-:W-:Y:S05]  /*1f210*/  @P1 BRA `(.L_x_743) ;  /* 0x00000000001c1947 */ /* 0x000fea0003800000 */
[----:B------:R-:W1:Y:S01]  /*1f220*/  S2R R7, SR_TID.X ;  /* 0x0000000000077919 */ /* 0x000e620000002100 */
[----:B0-----:R-:W-:-:S04]  /*1f230*/  IMAD.MOV.U32 R3, RZ, RZ, 0x8000 ;  /* 0x00008000ff037424 */ /* 0x001fc800078e00ff */
[----:B------:R2:W-:Y:S01]  /*1f240*/  SYNCS.ARRIVE.TRANS64 RZ, [R2+URZ+0x50], R3 ;  /* 0x0000500302ff79a7 */ /* 0x0005e2000800003f */
[----:B-1----:R-:W-:-:S04]  /*1f250*/  LOP3.LUT R7, R7, 0x1f, RZ, 0xc0, !PT ;  /* 0x0000001f07077812 */ /* 0x002fc800078ec0ff */
[----:B------:R-:W-:-:S13]  /*1f260*/  ISETP.NE.AND P0, PT, R7, RZ, PT ;  /* 0x000000ff0700720c */ /* 0x000fda0003f05270 */
[----:B--2---:R-:W-:Y:S05]  /*1f270*/  @!P0 BRA `(.L_x_743) ;  /* 0x0000000000048947 */ /* 0x004fea0003800000 */
[----:B------:R-:W-:Y:S01]  /*1f280*/  BPT.TRAP 0x1 ;  /* 0x000000040000795c */ /* 0x000fe20000300000 */
.L_x_743:
[----:B------:R-:W-:Y:S05]  /*1f290*/  BSYNC B2 ;  /* 0x0000000000027941 */ /* 0x000fea0003800000 */
.L_x_742:
[----:B------:R-:W2:Y:S04]  /*1f2a0*/  LDL R7, [R1+0x20] ;  /* 0x0000200001077983 */ /* 0x000ea80000100800 */
[----:B0-----:R-:W2:Y:S01]  /*1f2b0*/  LDL.LU R3, [R1+0x8] ;  /* 0x0000080001037983 */ /* 0x001ea20000300800 */
[----:B------:R-:W-:Y:S01]  /*1f2c0*/  R2UR UR10, R10 ;  /* 0x000000000a0a72ca */ /* 0x000fe200000e0000 */
[----:B------:R-:W-:Y:S01]  /*1f2d0*/  UIADD3 UR4, UP0, UR36, 0x470, URZ ;  /* 0x0000047024047890 */ /* 0x000fe2000ff1e03f */
[----:B------:R-:W-:Y:S01]  /*1f2e0*/  R2UR UR6, R12 ;  /* 0x000000000c0672ca */ /* 0x000fe200000e0000 */
[----:B------:R-:W-:Y:S01]  /*1f2f0*/  VIADD R2, R2, 0x50 ;  /* 0x0000005002027836 */ /* 0x000fe20000000000 */
[----:B------:R-:W-:Y:S01]  /*1f300*/  R2UR UR7, R13 ;  /* 0x000000000d0772ca */ /* 0x000fe200000e0000 */
[----:B------:R-:W-:Y:S01]  /*1f310*/  UIADD3.X UR5, URZ, UR37, URZ, UP0, !UPT ;  /* 0x000000253f057290 */ /* 0x000fe200087fe43f */
[----:B------:R-:W-:-:S02]  /*1f320*/  LEA R19, R19, R18, 0xf ;  /* 0x0000001213137211 */ /* 0x000fc400078e78ff */
[----:B------:R-:W-:Y:S01]  /*1f330*/  PLOP3.LUT P0, PT, PT, PT, PT, 0x80, 0x0 ;  /* 0x000000000000781c */ /* 0x000fe20003f0f070 */
[----:B--2---:R-:W-:Y:S01]  /*1f340*/  IMAD R3, R3, 0x80, R7 ;  /* 0x0000008003037824 */ /* 0x004fe200078e0207 */
[----:B------:R-:W-:-:S11]  /*1f350*/  IADD3 R7, R19, 0x400, RZ ;  /* 0x0000040013077810 */ /* 0x000fd60007ffe0ff */
.L_x_744:
        /* <DEDUP_REMOVED lines=15> */
.L_x_745:
        /* <DEDUP_REMOVED lines=12> */
.L_x_731:
[----:B------:R-:W-:Y:S05]  /*1f510*/  BSYNC B1 ;  /* 0x0000000000017941 */ /* 0x000fea0003800000 */
.L_x_730:
[----:B------:R-:W2:Y:S01]  /*1f520*/  LDL R2, [R1+0x14] ;  /* 0x0000140001027983 */ /* 0x000ea20000100800 */
[----:B------:R-:W-:Y:S01]  /*1f530*/  IADD3 R19, R4, 0x1, RZ ;  /* 0x0000000104137810 */ /* 0x000fe20007ffe0ff */
[----:B------:R-:W-:Y:S01]  /*1f540*/  BSSY B1, `(.L_x_746) ;  /* 0x00000a3000017945 */ /* 0x000fe20003800000 */
[----:B0-----:R-:W-:Y:S02]  /*1f550*/  VIADD R6, R0, 0xffffffff ;  /* 0xffffffff00067836 */ /* 0x001fe40000000000 */
        /* <DEDUP_REMOVED lines=18> */
[----:B-1----:R-:W-:Y:S01]  /*1f680*/  @P0 IMAD.HI.U32 R7, R6, R2, RZ ;  /* 0x0000000206070227 */ /* 0x002fe200078e00ff */
[----:B------:R-:W-:-:S04]  /*1f690*/  MOV R2, R6 ;  /* 0x0000000600027202 */ /* 0x000fc80000000f00 */
        /* <DEDUP_REMOVED lines=11> */
.L_x_748:
[----:B------:R-:W-:Y:S01]  /*1f750*/  LEA R2, R19, R18, 0x3 ;  /* 0x0000001213027211 */ /* 0x000fe200078e18ff */
[----:B------:R-:W-:Y:S01]  /*1f760*/  BSSY B2, `(.L_x_749) ;  /* 0x0000004000027945 */ /* 0x000fe20003800000 */
[----:B------:R-:W-:-:S04]  /*1f770*/  SHF.L.U32 R3, R10, 0x1f, RZ ;  /* 0x0000001f0a037819 */ /* 0x000fc800000006ff */
[----:B------:R-:W2:Y:S02]  /*1f780*/  SYNCS.PHASECHK.TRANS64.TRYWAIT P0, [R2+URZ+0x34840], R3 ;  /* 0x03484003020075a7 */ /* 0x000ea4000800017f */
[----:B--2---:R-:W-:Y:S05]  /*1f790*/  @!P0 BRA `(.L_x_750) ;  /* 0x0000003800008947 */ /* 0x004fea0003800000 */
.L_x_852:
[----:B------:R-:W-:Y:S05]  /*1f7a0*/  BSYNC B2 ;  /* 0x0000000000027941 */ /* 0x000fea0003800000 */
.L_x_749:
        /* <DEDUP_REMOVED lines=12> */
.L_x_752:
[----:B------:R-:W-:Y:S05]  /*1f870*/  BSYNC B2 ;  /* 0x0000000000027941 */ /* 0x000fea0003800000 */
.L_x_751:
[----:B--2---:R-:W2:Y:S01]  /*1f880*/  LDL R2, [R1+0x20] ;  /* 0x0000200001027983 */ /* 0x004ea20000100800 */
[----:B------:R-:W-:Y:S01]  /*1f890*/  IMAD.MOV.U32 R14, RZ, RZ, RZ ;  /* 0x000000ffff0e7224 */ /* 0x000fe200078e00ff */
[C---:B------:R-:W-:Y:S01]  /*1f8a0*/  LEA R3, R19.reuse, R11, 0x3 ;  /* 0x0000000b13037211 */ /* 0x040fe200078e18ff */
[----:B------:R-:W-:Y:S01]  /*1f8b0*/  IMAD R8, R19, 0xc000, R18 ;  /* 0x0000c00013087824 */ /* 0x000fe200078e0212 */
[----:B------:R-:W-:Y:S01]  /*1f8c0*/  UIADD3 UR4, UP0, UR36, 0x370, URZ ;  /* 0x0000037024047890 */ /* 0x000fe2000ff1e03f */
[----:B------:R-:W-:Y:S01]  /*1f8d0*/  PLOP3.LUT P0, PT, PT, PT, PT, 0x80, 0x0 ;  /* 0x000000000000781c */ /* 0x000fe20003f0f070 */
[----:B------:R-:W-:Y:S01]  /*1f8e0*/  UMOV UR6, 0x0 ;  /* 0x0000000000067882 */ /* 0x000fe20000000000 */
[----:B------:R-:W-:Y:S01]  /*1f8f0*/  R2UR UR10, R14 ;  /* 0x000000000e0a72ca */ /* 0x000fe200000e0000 */
[----:B------:R-:W-:Y:S01]  /*1f900*/  VIADD R3, R3, 0x30 ;  /* 0x0000003003037836 */ /* 0x000fe20000000000 */
[----:B0-----:R-:W-:Y:S01]  /*1f910*/  IADD3 R10, R8, 0x1c400, RZ ;  /* 0x0001c400080a7810 */ /* 0x001fe20007ffe0ff */
[----:B------:R-:W-:Y:S01]  /*1f920*/  UIADD3.X UR5, URZ, UR37, URZ, UP0, !UPT ;  /* 0x000000253f057290 */ /* 0x000fe200087fe43f */
[----:B------:R-:W-:Y:S01]  /*1f930*/  UMOV UR7, 0x14f00000 ;  /* 0x14f0000000077882 */ /* 0x000fe20000000000 */
[----:B--2---:R-:W-:-:S10]  /*1f940*/  IMAD R2, R7, 0x80, R2 ;  /* 0x0000008007027824 */ /* 0x004fd400078e0202 */
.L_x_753:
        /* <DEDUP_REMOVED lines=16> */
.L_x_754:
        /* <DEDUP_REMOVED lines=15> */
.L_x_755:
        /* <DEDUP_REMOVED lines=15> */
.L_x_853:
[----:B------:R-:W-:Y:S05]  /*1fc30*/  BSYNC B2 ;  /* 0x0000000000027941 */ /* 0x000fea0003800000 */
.L_x_756:
[----:B------:R-:W-:Y:S01]  /*1fc40*/  BSSY B2, `(.L_x_758) ;  /* 0x000000b000027945 */ /* 0x000fe20003800000 */
[----:B------:R-:W-:Y:S01]  /*1fc50*/  IMAD.MOV.U32 R12, RZ, RZ, 0x0 ;  /* 0x00000000ff0c7424 */ /* 0x000fe200078e00ff */
[----:B------:R-:W-:Y:S02]  /*1fc60*/  MOV R13, 0x14f00000 ;  /* 0x14f00000000d7802 */ /* 0x000fe40000000f00 */
[----:B------:R-:W-:Y:S05]  /*1fc70*/  @P1 BRA `(.L_x_759) ;  /* 0x00000000001c1947 */ /* 0x000fea0003800000 */
[----:B------:R-:W1:Y:S01]  /*1fc80*/  S2R R8, SR_TID.X ;  /* 0x0000000000087919 */ /* 0x000e620000002100 */
[----:B------:R-:W-:-:S04]  /*1fc90*/  IMAD.MOV.U32 R3, RZ, RZ, 0x8000 ;  /* 0x00008000ff037424 */ /* 0x000fc800078e00ff */
[----:B------:R2:W-:Y:S01]  /*1fca0*/  SYNCS.ARRIVE.TRANS64 RZ, [R2+URZ+0x50], R3 ;  /* 0x0000500302ff79a7 */ /* 0x0005e2000800003f */
[----:B-1----:R-:W-:-:S04]  /*1fcb0*/  LOP3.LUT R8, R8, 0x1f, RZ, 0xc0, !PT ;  /* 0x0000001f08087812 */ /* 0x002fc800078ec0ff */
[----:B------:R-:W-:-:S13]  /*1fcc0*/  ISETP.NE.AND P0, PT, R8, RZ, PT ;  /* 0x000000ff0800720c */ /* 0x000fda0003f05270 */
[----:B--2---:R-:W-:Y:S05]  /*1fcd0*/  @!P0 BRA `(.L_x_759) ;  /* 0x0000000000048947 */ /* 0x004fea0003800000 */
[----:B------:R-:W-:Y:S01]  /*1fce0*/  BPT.TRAP 0x1 ;  /* 0x000000040000795c */ /* 0x000fe20000300000 */
.L_x_759:
[----:B------:R-:W-:Y:S05]  /*1fcf0*/  BSYNC B2 ;  /* 0x0000000000027941 */ /* 0x000fea0003800000 */
.L_x_758:
        /* <DEDUP_REMOVED lines=10> */
[----:B--2---:R-:W-:Y:S01]  /*1fda0*/  LEA R3, R3, R5, 0x7 ;  /* 0x0000000503037211 */ /* 0x004fe200078e38ff */
[----:B------:R-:W-:-:S10]  /*1fdb0*/  VIADD R5, R4, 0x400 ;  /* 0x0000040004057836 */ /* 0x000fd40000000000 */
.L_x_760:
        /* <DEDUP_REMOVED lines=15> */
.L_x_761:
        /* <DEDUP_REMOVED lines=12> */
.L_x_747:
[----:B------:R-:W-:Y:S05]  /*1ff70*/  BSYNC B1 ;  /* 0x0000000000017941 */ /* 0x000fea0003800000 */
.L_x_746:
[----:B------:R-:W2:Y:S01]  /*1ff80*/  LDL R2, [R1+0x30] ;  /* 0x0000300001027983 */ /* 0x000ea20000100800 */
[----:B------:R-:W-:Y:S01]  /*1ff90*/  VIADD R0, R0, 0xfffffffe ;  /* 0xfffffffe00007836 */ /* 0x000fe20000000000 */
[----:B--2---:R-:W-:-:S13]  /*1ffa0*/  ISETP.GT.AND P0, PT, R6, R2, PT ;  /* 0x000000020600720c */ /* 0x004fda0003f04270 */
[----:B------:R-:W-:Y:S05]  /*1ffb0*/  @P0 BRA `(.L_x_762) ;  /* 0xffffffe800c00947 */ /* 0x000fea000383ffff */
.L_x_711:
[----:B------:R-:W-:Y:S05]  /*1ffc0*/  BSYNC B0 ;  /* 0x0000000000007941 */ /* 0x000fea0003800000 */
.L_x_710:
        /* <DEDUP_REMOVED lines=18> */
.L_x_764:
[----:B------:R-:W-:Y:S05]  /*200f0*/  BSYNC B0 ;  /* 0x0000000000007941 */ /* 0x000fea0003800000 */
.L_x_763:
[----:B---3--:R-:W3:Y:S01]  /*20100*/  LDL R0, [R1+0x14] ;  /* 0x0000140001007983 */ /* 0x008ee20000100800 */
[----:B------:R-:W-:Y:S01]  /*20110*/  BSSY B0, `(.L_x_765) ;  /* 0x000003a000007945 */ /* 0x000fe20003800000 */
[----:B---3--:R-:W-:-:S13]  /*20120*/  LOP3.LUT P0, RZ, R0, 0x1, RZ, 0xc0, !PT ;  /* 0x0000000100ff7812 */ /* 0x008fda000780c0ff */
[----:B------:R-:W-:Y:S05]  /*20130*/  @!P0 BRA `(.L_x_766) ;  /* 0x0000000000dc8947 */ /* 0x000fea0003800000 */
[----:B------:R-:W3:Y:S01]  /*20140*/  LDL R2, [R1+0x1c] ;  /* 0x00001c0001027983 */ /* 0x000ee20000100800 */
[----:B------:R-:W-:Y:S01]  /*20150*/  LEA R0, R19, R18, 0x3 ;  /* 0x0000001213007211 */ /* 0x000fe200078e18ff */
[----:B------:R-:W-:Y:S01]  /*20160*/  BSSY B1, `(.L_x_767) ;  /* 0x0000005000017945 */ /* 0x000fe20003800000 */
[----:B------:R-:W-:Y:S02]  /*20170*/  ISETP.NE.AND P1, PT, R3, RZ, PT ;  /* 0x000000ff0300720c */ /* 0x000fe40003f25270 */
[----:B---3--:R-:W-:-:S04]  /*20180*/  SHF.L.U32 R2, R2, 0x1f, RZ ;  /* 0x0000001f02027819 */ /* 0x008fc800000006ff */
[----:B------:R-:W3:Y:S02]  /*20190*/  SYNCS.PHASECHK.TRANS64.TRYWAIT P0, [R0+URZ+0x34860], R2 ;  /* 0x03486002000075a7 */ /* 0x000ee4000800017f */
[----:B---3--:R-:W-:Y:S05]  /*201a0*/  @!P0 BRA `(.L_x_768) ;  /* 0x0000002c00a48947 */ /* 0x008fea0003800000 */
.L_x_854:
[----:B------:R-:W-:Y:S05]  /*201b0*/  BSYNC B1 ;  /* 0x0000000000017941 */ /* 0x000fea0003800000 */
.L_x_767:
        /* <DEDUP_REMOVED lines=9> */
.L_x_770:
[----:B------:R-:W-:Y:S05]  /*20250*/  BSYNC B1 ;  /* 0x0000000000017941 */ /* 0x000fea0003800000 */
.L_x_769:
        /* <DEDUP_REMOVED lines=9> */
[----:B----4-:R-:W-:Y:S01]  /*202f0*/  IMAD R3, R2, 0x80, R3 ;  /* 0x0000008002037824 */ /* 0x010fe200078e0203 */
[----:B------:R-:W-:-:S05]  /*20300*/  LEA R2, R19, R18, 0xf ;  /* 0x0000001213027211 */ /* 0x000fca00078e78ff */
[----:B------:R-:W-:-:S07]  /*20310*/  VIADD R4, R2, 0x400 ;  /* 0x0000040002047836 */ /* 0x000fce0000000000 */
.L_x_771:
        /* <DEDUP_REMOVED lines=11> */
[----:B------:R-:W-:Y:S01]  /*203d0*/  UMOV UR6, 0x0 ;  /* 0x0000000000067882 */ /* 0x000fe20000000000 */
[----:B------:R-:W-:Y:S01]  /*203e0*/  IADD3 R2, R2, 0x4400, RZ ;  /* 0x0000440002027810 */ /* 0x000fe20007ffe0ff */
[----:B------:R-:W-:Y:S01]  /*203f0*/  UMOV UR7, 0x14f00000 ;  /* 0x14f0000000077882 */ /* 0x000fe20000000000 */
[----:B------:R-:W-:-:S09]  /*20400*/  UMOV UR10, 0x40 ;  /* 0x00000040000a7882 */ /* 0x000fd20000000000 */
.L_x_772:
        /* <DEDUP_REMOVED lines=10> */
.L_x_766:
[----:B------:R-:W-:Y:S05]  /*204b0*/  BSYNC B0 ;  /* 0x0000000000007941 */ /* 0x000fea0003800000 */
.L_x_765:
[----:B------:R-:W3:Y:S01]  /*204c0*/  LDL.LU R4, [R1+0x1c] ;  /* 0x00001c0001047983 */ /* 0x000ee20000300800 */
[----:B------:R-:W-:-:S05]  /*204d0*/  VIADD R19, R19, 0x1 ;  /* 0x0000000113137836 */ /* 0x000fca0000000000 */
[----:B------:R-:W-:-:S04]  /*204e0*/  ISETP.NE.AND P0, PT, R19, 0x2, PT ;  /* 0x000000021300780c */ /* 0x000fc80003f05270 */
[----:B------:R-:W-:Y:S02]  /*204f0*/  SEL R0, RZ, 0x1, P0 ;  /* 0x00000001ff007807 */ /* 0x000fe40000000000 */
[----:B------:R-:W-:Y:S02]  /*20500*/  SEL R19, R19, RZ, P0 ;  /* 0x000000ff13137207 */ /* 0x000fe40000000000 */
[----:B---3--:R-:W-:-:S05]  /*20510*/  LOP3.LUT R4, R4, R0, RZ, 0x3c, !PT ;  /* 0x0000000004047212 */ /* 0x008fca00078e3cff */
[----:B------:R4:W-:Y:S02]  /*20520*/  STL [R1+0x1c], R4 ;  /* 0x00001c0401007387 */ /* 0x0009e40000100800 */
.L_x_690:
[----:B------:R-:W-:Y:S05]  /*20530*/  BSYNC B7 ;  /* 0x0000000000077941 */ /* 0x000fea0003800000 */
.L_x_688:
[----:B---3--:R-:W3:Y:S02]  /*20540*/  LDL R0, [R1+0x14] ;  /* 0x0000140001007983 */ /* 0x008ee40000100800 */
[----:B---3--:R-:W-:-:S13]  /*20550*/  LOP3.LUT P0, RZ, R0, 0x2, RZ, 0xc0, !PT ;  /* 0x0000000200ff7812 */ /* 0x008fda000780c0ff */
[----:B------:R-:W-:Y:S05]  /*20560*/  @!P0 BRA `(.L_x_773) ;  /* 0x00000000002c8947 */ /* 0x000fea0003800000 */
[----:B------:R-:W-:Y:S05]  /*20570*/  WARPSYNC.ALL ;  /* 0x0000000000007948 */ /* 0x000fea0003800000 */
[----:B------:R-:W3:Y:S08]  /*20580*/  S2UR UR5, SR_CgaCtaId ;  /* 0x00000000000579c3 */ /* 0x000ef00000008800 */
[----:B------:R-:W-:Y:S06]  /*20590*/  BAR.SYNC.DEFER_BLOCKING 0x5, 0x180 ;  /* 0x0146000000007b1d */ /* 0x000fec0000010000 */
[----:B------:R-:W-:-:S02]  /*205a0*/  UMOV UR4, 0x400 ;  /* 0x0000040000047882 */ /* 0x000fc40000000000 */
[----:B---3--:R-:W-:-:S06]  /*205b0*/  ULEA UR4, UR5, UR4, 0x18 ;  /* 0x0000000405047291 */ /* 0x008fcc000f8ec03f */
[----:B------:R-:W-:-:S05]  /*205c0*/  IMAD.U32 R18, RZ, RZ, UR4 ;  /* 0x00000004ff127e24 */ /* 0x000fca000f8e00ff */
[----:B012-4-:R-:W0:Y:S04]  /*205d0*/  LDS.128 R4, [R18+0x348d0] ;  /* 0x0348d00012047984 */ /* 0x017e280000000c00 */
[----:B0-----:R1:W-:Y:S04]  /*205e0*/  STL.64 [R1], R4 ;  /* 0x0000000401007387 */ /* 0x0013e80000100a00 */
[----:B------:R1:W-:Y:S01]  /*205f0*/  STL.64 [R1+0x8], R6 ;  /* 0x0000080601007387 */ /* 0x0003e20000100a00 */
[----:B------:R-:W-:Y:S06]  /*20600*/  BAR.ARV 0x4, 0x180 ;  /* 0x0106000000007b1d */ /* 0x000fec0000002000 */
[----:B------:R-:W-:Y:S05]  /*20610*/  BRA `(.L_x_774) ;  /* 0x0000000c00207947 */ /* 0x000fea0003800000 */
.L_x_773:
[----:B------:R-:W3:Y:S01]  /*20620*/  S2R R16, SR_TID.X ;  /* 0x0000000000107919 */ /* 0x000ee20000002100 */
[----:B------:R-:W-:Y:S01]  /*20630*/  UMOV UR4, 0xffffffff ;  /* 0xffffffff00047882 */ /* 0x000fe20000000000 */
[----:B---3--:R-:W-:-:S04]  /*20640*/  LOP3.LUT R16, R16, 0x1f, RZ, 0xc0, !PT ;  /* 0x0000001f10107812 */ /* 0x008fc800078ec0ff */
[----:B------:R-:W-:Y:S01]  /*20650*/  ISETP.NE.AND P0, PT, R16, 0x1f, PT ;  /* 0x0000001f1000780c */ /* 0x000fe20003f05270 */
[----:B------:R-:W-:-:S12]  /*20660*/  BRA.DIV UR4, `(.L_x_775) ;  /* 0x0000002a04887947 */ /* 0x000fd8000b800000 */
[----:B------:R-:W0:Y:S01]  /*20670*/  LDL.LU R2, [R1] ;  /* 0x0000000001027983 */ /* 0x000e220000300800 */
[----:B------:R-:W-:-:S03]  /*20680*/  ULDC UR4, c[0x0][0xc3c] ;  /* 0x00030f0000047ab9 */ /* 0x000fc60000000800 */
[----:B-12---:R-:W2:Y:S01]  /*20690*/  LDL R3, [R1+0xc] ;  /* 0x00000c0001037983 */ /* 0x006ea20000100800 */
[----:B0-----:R-:W-:Y:S01]  /*206a0*/  IMAD.MOV.U32 R10, RZ, RZ, R2 ;  /* 0x000000ffff0a7224 */ /* 0x001fe200078e0002 */
[----:B--2---:R-:W-:-:S04]  /*206b0*/  IADD3 R0, R3, R16, RZ ;  /* 0x0000001003007210 */ /* 0x004fc80007ffe0ff */
[----:B------:R-:W-:-:S13]  /*206c0*/  ISETP.GE.OR P1, PT, R0, UR4, !P0 ;  /* 0x0000000400007c0c */ /* 0x000fda000c726670 */
[----:B------:R-:W0:Y:S08]  /*206d0*/  @!P1 LDC.64 R2, c[0x0][0xc80] ;  /* 0x00032000ff029b82 */ /* 0x000e300000000a00 */
[----:B------:R-:W1:Y:S01]  /*206e0*/  @!P1 LDC.64 R6, c[0x0][0xc78] ;  /* 0x00031e00ff069b82 */ /* 0x000e620000000a00 */
[----:B0-----:R-:W-:-:S05]  /*206f0*/  @!P1 IMAD.WIDE R2, R0, 0x4, R2 ;  /* 0x0000000400029825 */ /* 0x001fca00078e0202 */
[----:B------:R1:W2:Y:S02]  /*20700*/  @!P1 LDG.E R8, desc[UR56][R2.64] ;  /* 0x0000003802089981 */ /* 0x0002a4000c1e1900 */
[----:B-1----:R-:W-:-:S06]  /*20710*/  @!P1 IMAD.WIDE R2, R0, 0x4, R6 ;  /* 0x0000000400029825 */ /* 0x002fcc00078e0206 */
[----:B------:R-:W3:Y:S01]  /*20720*/  @!P1 LDG.E R2, desc[UR56][R2.64] ;  /* 0x0000003802029981 */ /* 0x000ee2000c1e1900 */
[----:B----4-:R-:W-:Y:S01]  /*20730*/  IMAD.MOV.U32 R4, RZ, RZ, RZ ;  /* 0x000000ffff047224 */ /* 0x010fe200078e00ff */
[C---:B------:R-:W-:Y:S01]  /*20740*/  ISETP.GE.U32.AND P2, PT, R16.reuse, 0x2, PT ;  /* 0x000000021000780c */ /* 0x040fe20003f46070 */
[----:B------:R-:W-:Y:S01]  /*20750*/  IMAD.MOV.U32 R6, RZ, RZ, RZ ;  /* 0x000000ffff067224 */ /* 0x000fe200078e00ff */
[C---:B------:R-:W-:Y:S01]  /*20760*/  ISETP.GE.U32.AND P3, PT, R16.reuse, 0x4, PT ;  /* 0x000000041000780c */ /* 0x040fe20003f66070 */
[----:B------:R-:W-:Y:S01]  /*20770*/  SHFL.IDX PT, R5, R10, RZ, 0x1f ;  /* 0x00001fff0a057589 */ /* 0x000fe200000e0000 */
[C---:B------:R-:W-:Y:S02]  /*20780*/  ISETP.GE.U32.AND P4, PT, R16.reuse, 0x8, PT ;  /* 0x000000081000780c */ /* 0x040fe40003f86070 */
[----:B------:R-:W-:Y:S01]  /*20790*/  ISETP.GE.U32.AND P5, PT, R16, 0x10, PT ;  /* 0x000000101000780c */ /* 0x000fe20003fa6070 */
[----:B------:R-:W-:Y:S01]  /*207a0*/  SHFL.IDX PT, R0, R10, 0x1, 0x1f ;  /* 0x00201f000a007f89 */ /* 0x000fe200000e0000 */
[----:B--2---:R-:W-:Y:S01]  /*207b0*/  @!P1 MOV R4, R8 ;  /* 0x0000000800049202 */ /* 0x004fe20000000f00 */
[----:B------:R-:W-:-:S02]  /*207c0*/  IMAD.MOV.U32 R8, RZ, RZ, RZ ;  /* 0x000000ffff087224 */ /* 0x000fc400078e00ff */
[----:B---3--:R-:W-:Y:S01]  /*207d0*/  @!P1 IMAD.MOV.U32 R6, RZ, RZ, R2 ;  /* 0x000000ffff069224 */ /* 0x008fe200078e0002 */
[----:B------:R-:W-:-:S03]  /*207e0*/  ISETP.NE.AND P1, PT, R16, RZ, PT ;  /* 0x000000ff1000720c */ /* 0x000fc60003f25270 */
[----:B------:R-:W-:-:S05]  /*207f0*/  IMAD R2, R6, R4, RZ ;  /* 0x0000000406027224 */ /* 0x000fca00078e02ff */
        /* <DEDUP_REMOVED lines=15> */
[----:B------:R0:W1:Y:S02]  /*208f0*/  SHFL.IDX PT, R9, R7, 0x1f, 0x1f ;  /* 0x03e01f0007097f89 */ /* 0x00006400000e0000 */
.L_x_864:
[----:B------:R-:W-:Y:S02]  /*20900*/  ULDC UR4, c[0x0][0xc38] ;  /* 0x00030e0000047ab9 */ /* 0x000fe40000000800 */
[----:B------:R-:W-:-:S05]  /*20910*/  MOV R2, UR4 ;  /* 0x0000000400027c02 */ /* 0x000fca0008000f00 */
[----:B-1----:R-:W-:-:S04]  /*20920*/  IMAD R9, R9, R2, RZ ;  /* 0x0000000209097224 */ /* 0x002fc800078e02ff */
[----:B------:R-:W-:-:S05]  /*20930*/  IMAD.IADD R0, R0, 0x1, R9 ;  /* 0x0000000100007824 */ /* 0x000fca00078e0209 */
[----:B------:R-:W-:-:S13]  /*20940*/  ISETP.GT.AND P6, PT, R0, R5, PT ;  /* 0x000000050000720c */ /* 0x000fda0003fc4270 */
[----:B------:R-:W-:Y:S05]  /*20950*/  @P6 BRA `(.L_x_776) ;  /* 0x0000000000ac6947 */ /* 0x000fea0003800000 */
.L_x_779:
[----:B------:R-:W2:Y:S01]  /*20960*/  LDL.LU R3, [R1+0xc] ;  /* 0x00000c0001037983 */ /* 0x000ea20000300800 */
[----:B------:R-:W1:Y:S01]  /*20970*/  LDC R2, c[0x0][0xc3c] ;  /* 0x00030f00ff027b82 */ /* 0x000e620000000800 */
[----:B--2---:R-:W-:-:S05]  /*20980*/  VIADD R3, R3, 0x1f ;  /* 0x0000001f03037836 */ /* 0x004fca0000000000 */
[----:B-1----:R-:W-:-:S13]  /*20990*/  ISETP.GE.AND P6, PT, R3, R2, PT ;  /* 0x000000020300720c */ /* 0x002fda0003fc6270 */
[----:B------:R-:W-:Y:S05]  /*209a0*/  @P6 BRA `(.L_x_777) ;  /* 0x0000000400d46947 */ /* 0x000fea0003800000 */
[----:B------:R-:W1:Y:S01]  /*209b0*/  S2R R4, SR_TID.X ;  /* 0x0000000000047919 */ /* 0x000e620000002100 */
[----:B------:R2:W-:Y:S01]  /*209c0*/  STL [R1+0xc], R3 ;  /* 0x00000c0301007387 */ /* 0x0005e20000100800 */
[----:B-1----:R-:W-:-:S04]  /*209d0*/  LOP3.LUT R4, R4, 0x1f, RZ, 0xc0, !PT ;  /* 0x0000001f04047812 */ /* 0x002fc800078ec0ff */
[----:B------:R-:W-:Y:S01]  /*209e0*/  IADD3 R6, R3, R4, RZ ;  /* 0x0000000403067210 */ /* 0x000fe20007ffe0ff */
        /* <DEDUP_REMOVED lines=13> */
[----:B-1----:R-:W-:-:S04]  /*20ac0*/  SEL R3, R3, RZ, P1 ;  /* 0x000000ff03037207 */ /* 0x002fc80000800000 */
[----:B------:R-:W-:-:S05]  /*20ad0*/  IADD3 R2, R2, R3, RZ ;  /* 0x0000000302027210 */ /* 0x000fca0007ffe0ff */
[----:B------:R-:W1:Y:S02]  /*20ae0*/  SHFL.UP PT, R3, R2, 0x2, RZ ;  /* 0x0440000002037989 */ /* 0x000e6400000e00ff */
[----:B-1----:R-:W-:-:S05]  /*20af0*/  SEL R3, R3, RZ, P2 ;  /* 0x000000ff03037207 */ /* 0x002fca0001000000 */
[----:B------:R-:W-:-:S05]  /*20b00*/  IMAD.IADD R2, R2, 0x1, R3 ;  /* 0x0000000102027824 */ /* 0x000fca00078e0203 */
[----:B------:R-:W1:Y:S02]  /*20b10*/  SHFL.UP PT, R3, R2, 0x4, RZ ;  /* 0x0480000002037989 */ /* 0x000e6400000e00ff */
[----:B-1----:R-:W-:-:S05]  /*20b20*/  SEL R3, R3, RZ, P3 ;  /* 0x000000ff03037207 */ /* 0x002fca0001800000 */
[----:B------:R-:W-:-:S05]  /*20b30*/  IMAD.IADD R2, R2, 0x1, R3 ;  /* 0x0000000102027824 */ /* 0x000fca00078e0203 */
[----:B------:R-:W1:Y:S02]  /*20b40*/  SHFL.UP PT, R3, R2, 0x8, RZ ;  /* 0x0500000002037989 */ /* 0x000e6400000e00ff */
[----:B-1----:R-:W-:-:S04]  /*20b50*/  SEL R3, R3, RZ, P4 ;  /* 0x000000ff03037207 */ /* 0x002fc80002000000 */
[----:B------:R-:W-:-:S05]  /*20b60*/  IADD3 R2, R2, R3, RZ ;  /* 0x0000000302027210 */ /* 0x000fca0007ffe0ff */
[----:B------:R-:W1:Y:S02]  /*20b70*/  SHFL.UP PT, R3, R2, 0x10, RZ ;  /* 0x0600000002037989 */ /* 0x000e6400000e00ff */
[----:B-1----:R-:W-:-:S05]  /*20b80*/  SEL R3, R3, RZ, P5 ;  /* 0x000000ff03037207 */ /* 0x002fca0002800000 */
[----:B0-----:R-:W-:-:S05]  /*20b90*/  IMAD.IADD R7, R2, 0x1, R3 ;  /* 0x0000000102077824 */ /* 0x001fca00078e0203 */
[----:B------:R0:W1:Y:S02]  /*20ba0*/  SHFL.IDX PT, R9, R7, 0x1f, 0x1f ;  /* 0x03e01f0007097f89 */ /* 0x00006400000e0000 */
.L_x_872:
[----:B------:R-:W-:Y:S02]  /*20bb0*/  ULDC UR4, c[0x0][0xc38] ;  /* 0x00030e0000047ab9 */ /* 0x000fe40000000800 */
[----:B------:R-:W-:-:S04]  /*20bc0*/  IMAD.U32 R2, RZ, RZ, UR4 ;  /* 0x00000004ff027e24 */ /* 0x000fc8000f8e00ff */
[----:B-1----:R-:W-:-:S05]  /*20bd0*/  IMAD R9, R9, R2, RZ ;  /* 0x0000000209097224 */ /* 0x002fca00078e02ff */
[----:B------:R-:W-:-:S04]  /*20be0*/  IADD3 R0, R9, R0, RZ ;  /* 0x0000000009007210 */ /* 0x000fc80007ffe0ff */
[----:B------:R-:W-:-:S13]  /*20bf0*/  ISETP.GT.AND P6, PT, R0, R5, PT ;  /* 0x000000050000720c */ /* 0x000fda0003fc4270 */
[----:B------:R-:W-:Y:S05]  /*20c00*/  @!P6 BRA `(.L_x_779) ;  /* 0xfffffffc0054e947 */ /* 0x000fea000383ffff */
.L_x_776:
[----:B------:R-:W-:Y:S01]  /*20c10*/  IMAD.IADD R9, R0, 0x1, -R9 ;  /* 0x0000000100097824 */ /* 0x000fe200078e0a09 */
[----:B------:R-:W-:-:S03]  /*20c20*/  UMOV UR4, 0xffffffff ;  /* 0xffffffff00047882 */ /* 0x000fc60000000000 */
[----:B------:R-:W-:-:S05]  /*20c30*/  IMAD R0, R7, R2, R9 ;  /* 0x0000000207007224 */ /* 0x000fca00078e0209 */
[----:B------:R-:W-:Y:S01]  /*20c40*/  ISETP.GT.AND P6, PT, R0, R5, PT ;  /* 0x000000050000720c */ /* 0x000fe20003fc4270 */
[----:B------:R-:W-:-:S12]  /*20c50*/  BRA.DIV UR4, `(.L_x_780) ;  /* 0x0000002e04447947 */ /* 0x000fd8000b800000 */
[----:B------:R-:W-:-:S04]  /*20c60*/  VOTE.ANY R3, PT, !P6 ;  /* 0x0000000000037806 */ /* 0x000fc800070e0100 */
[----:B------:R-:W1:Y:S02]  /*20c70*/  POPC R0, R3 ;  /* 0x0000000300007309 */ /* 0x000e640000000000 */
[----:B-1----:R1:W2:Y:S04]  /*20c80*/  SHFL.IDX PT, R4, R4, R0, 0x1f ;  /* 0x00001f0004047589 */ /* 0x0022a800000e0000 */
[----:B------:R1:W3:Y:S02]  /*20c90*/  SHFL.IDX PT, R6, R6, R0, 0x1f ;  /* 0x00001f0006067589 */ /* 0x0002e400000e0000 */
.L_x_877:
[----:B------:R-:W-:-:S13]  /*20ca0*/  ISETP.NE.AND P0, PT, R3, RZ, PT ;  /* 0x000000ff0300720c */ /* 0x000fda0003f05270 */
[----:B------:R-:W-:Y:S05]  /*20cb0*/  @!P0 BRA `(.L_x_781) ;  /* 0x0000000000148947 */ /* 0x000fea0003800000 */
[----:B------:R-:W-:Y:S01]  /*20cc0*/  UMOV UR4, 0xffffffff ;  /* 0xffffffff00047882 */ /* 0x000fe20000000000 */
[----:B------:R-:W-:Y:S02]  /*20cd0*/  VIADD R12, R0, 0xffffffff ;  /* 0xffffffff000c7836 */ /* 0x000fe40000000000 */
[----:B------:R-:W-:Y:S05]  /*20ce0*/  BRA.DIV UR4, `(.L_x_782) ;  /* 0x0000002e047c7947 */ /* 0x000fea000b800000 */
[----:B0-----:R0:W4:Y:S02]  /*20cf0*/  SHFL.IDX PT, R7, R7, R12, 0x1f ;  /* 0x00001f0c07077589 */ /* 0x00112400000e0000 */
.L_x_880:
[----:B----4-:R-:W-:-:S07]  /*20d00*/  MOV R8, R7 ;  /* 0x0000000700087202 */ /* 0x010fce0000000f00 */
.L_x_781:
[----:B------:R-:W4:Y:S01]  /*20d10*/  LDL.LU R10, [R1+0xc] ;  /* 0x00000c00010a7983 */ /* 0x000f220000300800 */
[----:B0-2---:R-:W-:Y:S01]  /*20d20*/  IABS R7, R4 ;  /* 0x0000000400077213 */ /* 0x005fe20000000000 */
[----:B------:R-:W-:-:S03]  /*20d30*/  IMAD R9, R8, R2, R9 ;  /* 0x0000000208097224 */ /* 0x000fc600078e0209 */
[----:B------:R-:W0:Y:S01]  /*20d40*/  I2F.RP R2, R7 ;  /* 0x0000000700027306 */ /* 0x000e220000209400 */
[----:B------:R-:W-:Y:S01]  /*20d50*/  IMAD.IADD R5, R5, 0x1, -R9 ;  /* 0x0000000105057824 */ /* 0x000fe200078e0a09 */
[----:B------:R2:W-:Y:S02]  /*20d60*/  STL [R1], R9 ;  /* 0x0000000901007387 */ /* 0x0005e40000100800 */
[----:B--2---:R-:W-:-:S04]  /*20d70*/  IABS R9, R4 ;  /* 0x0000000400097213 */ /* 0x004fc80000000000 */
[----:B0-----:R-:W0:Y:S01]  /*20d80*/  MUFU.RCP R2, R2 ;  /* 0x0000000200027308 */ /* 0x001e220000001000 */
[----:B------:R-:W-:Y:S02]  /*20d90*/  IMAD.MOV R9, RZ, RZ, -R9 ;  /* 0x000000ffff097224 */ /* 0x000fe400078e0a09 */
[----:B0-----:R-:W-:-:S05]  /*20da0*/  VIADD R2, R2, 0xffffffe ;  /* 0x0ffffffe02027836 */ /* 0x001fca0000000000 */
[----:B------:R-:W0:Y:S02]  /*20db0*/  F2I.FTZ.U32.TRUNC.NTZ R3, R2 ;  /* 0x0000000200037305 */ /* 0x000e24000021f000 */
[----:B0-----:R-:W-:-:S04]  /*20dc0*/  IMAD.MOV R2, RZ, RZ, -R3 ;  /* 0x000000ffff027224 */ /* 0x001fc800078e0a03 */
[----:B------:R-:W-:Y:S01]  /*20dd0*/  IMAD R8, R2, R7, RZ ;  /* 0x0000000702087224 */ /* 0x000fe200078e02ff */
[----:B------:R-:W-:-:S05]  /*20de0*/  MOV R2, RZ ;  /* 0x000000ff00027202 */ /* 0x000fca0000000f00 */
[----:B------:R-:W-:Y:S01]  /*20df0*/  IMAD.HI.U32 R2, R3, R8, R2 ;  /* 0x0000000803027227 */ /* 0x000fe200078e0002 */
[----:B------:R-:W-:-:S05]  /*20e00*/  IABS R3, R5 ;  /* 0x0000000500037213 */ /* 0x000fca0000000000 */
[----:B------:R-:W-:-:S04]  /*20e10*/  IMAD.HI.U32 R8, R2, R3, RZ ;  /* 0x0000000302087227 */ /* 0x000fc800078e00ff */
[----:B------:R-:W-:-:S05]  /*20e20*/  IMAD R3, R8, R9, R3 ;  /* 0x0000000908037224 */ /* 0x000fca00078e0203 */
[----:B------:R-:W-:-:S13]  /*20e30*/  ISETP.GT.U32.AND P1, PT, R7, R3, PT ;  /* 0x000000030700720c */ /* 0x000fda0003f24070 */
[-C--:B------:R-:W-:Y:S01]  /*20e40*/  @!P1 IADD3 R3, R3, -R7.reuse, RZ ;  /* 0x8000000703039210 */ /* 0x080fe20007ffe0ff */
[----:B------:R-:W-:Y:S01]  /*20e50*/  @!P1 VIADD R8, R8, 0x1 ;  /* 0x0000000108089836 */ /* 0x000fe20000000000 */
[----:B------:R-:W-:Y:S02]  /*20e60*/  ISETP.NE.AND P1, PT, R4, RZ, PT ;  /* 0x000000ff0400720c */ /* 0x000fe40003f25270 */
[----:B------:R-:W-:Y:S02]  /*20e70*/  ISETP.GE.U32.AND P0, PT, R3, R7, PT ;  /* 0x000000070300720c */ /* 0x000fe40003f06070 */
[----:B---3--:R-:W-:-:S04]  /*20e80*/  IABS R7, R6 ;  /* 0x0000000600077213 */ /* 0x008fc80000000000 */
[----:B------:R-:W0:Y:S07]  /*20e90*/  I2F.RP R2, R7 ;  /* 0x0000000700027306 */ /* 0x000e2e0000209400 */
[----:B------:R-:W-:Y:S01]  /*20ea0*/  @P0 VIADD R8, R8, 0x1 ;  /* 0x0000000108080836 */ /* 0x000fe20000000000 */
[----:B0-----:R-:W0:Y:S02]  /*20eb0*/  MUFU.RCP R2, R2 ;  /* 0x0000000200027308 */ /* 0x001e240000001000 */
[----:B0-----:R-:W-:-:S06]  /*20ec0*/  VIADD R2, R2, 0xffffffe ;  /* 0x0ffffffe02027836 */ /* 0x001fcc0000000000 */
[----:B------:R-:W0:Y:S02]  /*20ed0*/  F2I.FTZ.U32.TRUNC.NTZ R3, R2 ;  /* 0x0000000200037305 */ /* 0x000e24000021f000 */
[----:B0-----:R-:W-:-:S04]  /*20ee0*/  IMAD.MOV R2, RZ, RZ, -R3 ;  /* 0x000000ffff027224 */ /* 0x001fc800078e0a03 */
[----:B------:R-:W-:Y:S01]  /*20ef0*/  IMAD R9, R2, R7, RZ ;  /* 0x0000000702097224 */ /* 0x000fe200078e02ff */
[----:B------:R-:W-:-:S05]  /*20f00*/  MOV R2, RZ ;  /* 0x000000ff00027202 */ /* 0x000fca0000000f00 */
[----:B------:R-:W-:Y:S01]  /*20f10*/  IMAD.HI.U32 R2, R3, R9, R2 ;  /* 0x0000000903027227 */ /* 0x000fe200078e0002 */
[----:B------:R-:W-:Y:S02]  /*20f20*/  LOP3.LUT R3, R5, R4, RZ, 0x3c, !PT ;  /* 0x0000000405037212 */ /* 0x000fe400078e3cff */
[----:B------:R-:W-:Y:S02]  /*20f30*/  IABS R9, R6 ;  /* 0x0000000600097213 */ /* 0x000fe40000000000 */
[----:B------:R-:W-:-:S03]  /*20f40*/  ISETP.GE.AND P2, PT, R3, RZ, PT ;  /* 0x000000ff0300720c */ /* 0x000fc60003f46270 */
[----:B------:R-:W-:-:S10]  /*20f50*/  IMAD.MOV R9, RZ, RZ, -R9 ;  /* 0x000000ffff097224 */ /* 0x000fd400078e0a09 */
[----:B------:R-:W-:Y:S02]  /*20f60*/  @!P2 IADD3 R8, -R8, RZ, RZ ;  /* 0x000000ff0808a210 */ /* 0x000fe40007ffe1ff */
[----:B------:R-:W-:-:S04]  /*20f70*/  @!P1 LOP3.LUT R8, RZ, R4, RZ, 0x33, !PT ;  /* 0x00000004ff089212 */ /* 0x000fc800078e33ff */
[-C--:B------:R-:W-:Y:S01]  /*20f80*/  IABS R3, R8.reuse ;  /* 0x0000000800037213 */ /* 0x080fe20000000000 */
[----:B------:R-:W-:-:S04]  /*20f90*/  IMAD R4, R4, R8, RZ ;  /* 0x0000000804047224 */ /* 0x000fc800078e02ff */
[----:B------:R-:W-:Y:S01]  /*20fa0*/  IMAD.HI.U32 R2, R2, R3, RZ ;  /* 0x0000000302027227 */ /* 0x000fe200078e00ff */
[----:B------:R-:W-:-:S03]  /*20fb0*/  IADD3 R4, R5, -R4, RZ ;  /* 0x8000000405047210 */ /* 0x000fc60007ffe0ff */
[----:B------:R-:W-:-:S05]  /*20fc0*/  IMAD R3, R2, R9, R3 ;  /* 0x0000000902037224 */ /* 0x000fca00078e0203 */
[----:B------:R-:W-:-:S13]  /*20fd0*/  ISETP.GT.U32.AND P1, PT, R7, R3, PT ;  /* 0x000000030700720c */ /* 0x000fda0003f24070 */
[----:B------:R-:W-:Y:S01]  /*20fe0*/  @!P1 IMAD.IADD R3, R3, 0x1, -R7 ;  /* 0x0000000103039824 */ /* 0x000fe200078e0a07 */
[----:B------:R-:W-:Y:S02]  /*20ff0*/  @!P1 IADD3 R2, R2, 0x1, RZ ;  /* 0x0000000102029810 */ /* 0x000fe40007ffe0ff */
[----:B------:R-:W-:Y:S02]  /*21000*/  ISETP.NE.AND P1, PT, R6, RZ, PT ;  /* 0x000000ff0600720c */ /* 0x000fe40003f25270 */
[----:B------:R-:W-:Y:S02]  /*21010*/  ISETP.GE.U32.AND P0, PT, R3, R7, PT ;  /* 0x000000070300720c */ /* 0x000fe40003f06070 */
[----:B------:R-:W-:-:S04]  /*21020*/  LOP3.LUT R3, R8, R6, RZ, 0x3c, !PT ;  /* 0x0000000608037212 */ /* 0x000fc800078e3cff */
[----:B------:R-:W-:-:S07]  /*21030*/  ISETP.GE.AND P2, PT, R3, RZ, PT ;  /* 0x000000ff0300720c */ /* 0x000fce0003f46270 */
[----:B------:R-:W-:-:S06]  /*21040*/  @P0 VIADD R2, R2, 0x1 ;  /* 0x0000000102020836 */ /* 0x000fcc0000000000 */
[----:B------:R-:W-:Y:S01]  /*21050*/  @!P2 IMAD.MOV R2, RZ, RZ, -R2 ;  /* 0x000000ffff02a224 */ /* 0x000fe200078e0a02 */
[----:B------:R-:W-:-:S04]  /*21060*/  @!P1 LOP3.LUT R2, RZ, R6, RZ, 0x33, !PT ;  /* 0x00000006ff029212 */ /* 0x000fc800078e33ff */
[----:B------:R-:W-:Y:S01]  /*21070*/  IADD3 R3, -R2, RZ, RZ ;  /* 0x000000ff02037210 */ /* 0x000fe20007ffe1ff */
[----:B------:R-:W-:-:S04]  /*21080*/  IMAD R2, R6, 0x1000000, R2 ;  /* 0x0100000006027824 */ /* 0x000fc800078e0202 */
[----:B------:R-:W-:Y:S02]  /*21090*/  IMAD R3, R6, R3, R8 ;  /* 0x0000000306037224 */ /* 0x000fe400078e0208 */
[----:B----4-:R-:W-:Y:S02]  /*210a0*/  IMAD.IADD R10, R0, 0x1, R10 ;  /* 0x00000001000a7824 */ /* 0x010fe400078e020a */
[----:B-1----:R-:W-:-:S05]  /*210b0*/  IMAD R0, R3, 0x10000, R2 ;  /* 0x0001000003007824 */ /* 0x002fca00078e0202 */
[----:B------:R2:W-:Y:S04]  /*210c0*/  STL [R1+0x8], R0 ;  /* 0x0000080001007387 */ /* 0x0005e80000100800 */
[----:B------:R2:W-:Y:S04]  /*210d0*/  STL [R1+0xc], R10 ;  /* 0x00000c0a01007387 */ /* 0x0005e80000100800 */
[----:B------:R2:W-:Y:S01]  /*210e0*/  STL [R1+0x4], R4 ;  /* 0x0000040401007387 */ /* 0x0005e20000100800 */
[----:B------:R-:W-:Y:S05]  /*210f0*/  BRA `(.L_x_783) ;  /* 0x0000000000287947 */ /* 0x000fea0003800000 */
.L_x_777:
[----:B------:R-:W-:Y:S01]  /*21100*/  UMOV UR4, URZ ;  /* 0x0000003f00047c82 */ /* 0x000fe20008000000 */
[----:B------:R-:W-:Y:S01]  /*21110*/  ULDC UR6, c[0x0][0xc3c] ;  /* 0x00030f0000067ab9 */ /* 0x000fe20000000800 */
[----:B------:R-:W-:Y:S01]  /*21120*/  UMOV UR5, URZ ;  /* 0x0000003f00057c82 */ /* 0x000fe20008000000 */
[----:B------:R-:W-:Y:S01]  /*21130*/  IMAD.U32 R3, RZ, RZ, UR4 ;  /* 0x00000004ff037e24 */ /* 0x000fe2000f8e00ff */
[----:B------:R-:W-:Y:S01]  /*21140*/  MOV R2, UR5 ;  /* 0x0000000500027c02 */ /* 0x000fe20008000f00 */
[----:B------:R-:W-:Y:S01]  /*21150*/  IMAD.U32 R0, RZ, RZ, UR6 ;  /* 0x00000006ff007e24 */ /* 0x000fe2000f8e00ff */
[----:B------:R1:W-:Y:S04]  /*21160*/  STL [R1], R5 ;  /* 0x0000000501007387 */ /* 0x0003e80000100800 */
[----:B------:R1:W-:Y:S04]  /*21170*/  STL [R1+0x4], R3 ;  /* 0x0000040301007387 */ /* 0x0003e80000100800 */
[----:B------:R1:W-:Y:S04]  /*21180*/  STL [R1+0xc], R0 ;  /* 0x00000c0001007387 */ /* 0x0003e80000100800 */
[----:B------:R1:W-:Y:S02]  /*21190*/  STL [R1+0x8], R2 ;  /* 0x0000080201007387 */ /* 0x0003e40000100800 */
.L_x_783:
[----:B-1----:R-:W0:Y:S04]  /*211a0*/  LDL R2, [R1+0xc] ;  /* 0x00000c0001027983 */ /* 0x002e280000100800 */
[----:B------:R-:W3:Y:S04]  /*211b0*/  LDL R3, [R1+0x8] ;  /* 0x0000080001037983 */ /* 0x000ee80000100800 */
[----:B------:R-:W4:Y:S04]  /*211c0*/  LDL R5, [R1+0x4] ;  /* 0x0000040001057983 */ /* 0x000f280000100800 */
[----:B--2---:R-:W4:Y:S01]  /*211d0*/  LDL R4, [R1] ;  /* 0x0000000001047983 */ /* 0x004f220000100800 */
[----:B------:R-:W1:Y:S01]  /*211e0*/  S2R R0, SR_TID.X ;  /* 0x0000000000007919 */ /* 0x000e620000002100 */
[----:B------:R-:W-:Y:S05]  /*211f0*/  WARPSYNC.ALL ;  /* 0x0000000000007948 */ /* 0x000fea0003800000 */
[----:B-1----:R-:W-:Y:S01]  /*21200*/  LOP3.LUT R0, R0, 0x1f, RZ, 0xc0, !PT ;  /* 0x0000001f00007812 */ /* 0x002fe200078ec0ff */
[----:B------:R-:W-:Y:S03]  /*21210*/  BAR.SYNC.DEFER_BLOCKING 0x4, 0x180 ;  /* 0x0106000000007b1d */ /* 0x000fe60000010000 */
[----:B------:R-:W-:-:S13]  /*21220*/  ISETP.NE.AND P0, PT, R0, RZ, PT ;  /* 0x000000ff0000720c */ /* 0x000fda0003f05270 */
[----:B------:R-:W1:Y:S01]  /*21230*/  @!P0 S2R R0, SR_CgaCtaId ;  /* 0x0000000000008919 */ /* 0x000e620000008800 */
[----:B0-----:R-:W-:Y:S02]  /*21240*/  MOV R7, R2 ;  /* 0x0000000200077202 */ /* 0x001fe40000000f00 */
[----:B------:R-:W-:Y:S01]  /*21250*/  @!P0 MOV R2, 0x400 ;  /* 0x0000040000028802 */ /* 0x000fe20000000f00 */
[----:B---3--:R-:W-:-:S03]  /*21260*/  IMAD.MOV.U32 R6, RZ, RZ, R3 ;  /* 0x000000ffff067224 */ /* 0x008fc600078e0003 */
[----:B-1----:R-:W-:-:S05]  /*21270*/  @!P0 LEA R18, R0, R2, 0x18 ;  /* 0x0000000200128211 */ /* 0x002fca00078ec0ff */
[----:B----4-:R0:W-:Y:S01]  /*21280*/  @!P0 STS.128 [R18+0x348d0], R4 ;  /* 0x0348d00412008388 */ /* 0x0101e20000000c00 */
[----:B------:R-:W-:Y:S06]  /*21290*/  BAR.ARV 0x5, 0x180 ;  /* 0x0146000000007b1d */ /* 0x000fec0000002000 */
.L_x_774:
[----:B------:R-:W2:Y:S01]  /*212a0*/  LDL R0, [R1+0xc] ;  /* 0x00000c0001007983 */ /* 0x000ea20000100800 */
[----:B------:R-:W-:Y:S02]  /*212b0*/  ULDC UR4, c[0x0][0xc3c] ;  /* 0x00030f0000047ab9 */ /* 0x000fe40000000800 */
[----:B--2---:R-:W-:-:S13]  /*212c0*/  ISETP.GE.AND P0, PT, R0, UR4, PT ;  /* 0x0000000400007c0c */ /* 0x004fda000bf06270 */
[----:B------:R-:W-:Y:S05]  /*212d0*/  @!P0 BRA `(.L_x_784) ;  /* 0xffffff90008c8947 */ /* 0x000fea000383ffff */
[----:B------:R-:W-:Y:S05]  /*212e0*/  BSYNC B8 ;  /* 0x0000000000087941 */ /* 0x000fea0003800000 */
.L_x_642:
[----:B--2---:R-:W2:Y:S01]  /*212f0*/  LDL.LU R0, [R1+0x64] ;  /* 0x0000640001007983 */ /* 0x004ea20000300800 */
[----:B------:R-:W-:Y:S01]  /*21300*/  BSSY B0, `(.L_x_785) ;  /* 0x000000b000007945 */ /* 0x000fe20003800000 */
[----:B01----:R-:W0:Y:S01]  /*21310*/  S2R R5, SR_CgaCtaId ;  /* 0x0000000000057919 */ /* 0x003e220000008800 */
[----:B--2---:R-:W-:-:S05]  /*21320*/  VIADD R0, R0, 0x1 ;  /* 0x0000000100007836 */ /* 0x004fca0000000000 */
[----:B------:R-:W-:-:S04]  /*21330*/  LEA.HI R2, R0, R0, RZ, 0x1 ;  /* 0x0000000000027211 */ /* 0x000fc800078f08ff */
[----:B------:R-:W-:-:S05]  /*21340*/  LOP3.LUT R3, R2, 0xfffffffe, RZ, 0xc0, !PT ;  /* 0xfffffffe02037812 */ /* 0x000fca00078ec0ff */
[----:B------:R-:W-:Y:S01]  /*21350*/  IMAD.IADD R3, R0, 0x1, -R3 ;  /* 0x0000000100037824 */ /* 0x000fe200078e0a03 */
[----:B------:R-:W-:-:S04]  /*21360*/  MOV R0, 0x400 ;  /* 0x0000040000007802 */ /* 0x000fc80000000f00 */
[----:B0-----:R-:W-:Y:S02]  /*21370*/  LEA R0, R5, R0, 0x18 ;  /* 0x0000000005007211 */ /* 0x001fe400078ec0ff */
[----:B------:R-:W-:-:S04]  /*21380*/  SHF.L.U32 R3, R3, 0x1f, RZ ;  /* 0x0000001f03037819 */ /* 0x000fc800000006ff */
[----:B------:R-:W0:Y:S02]  /*21390*/  SYNCS.PHASECHK.TRANS64.TRYWAIT P0, [R0+URZ+0x34820], R3 ;  /* 0x03482003000075a7 */ /* 0x000e24000800017f */
[----:B0-----:R-:W-:Y:S05]  /*213a0*/  @!P0 BRA `(.L_x_786) ;  /* 0x0000002400f48947 */ /* 0x001fea0003800000 */
.L_x_881:
[----:B------:R-:W-:Y:S05]  /*213b0*/  BSYNC B0 ;  /* 0x0000000000007941 */ /* 0x000fea0003800000 */
.L_x_785:
[----:B------:R-:W-:-:S03]  /*213c0*/  UMOV UR4, 0xffffffff ;  /* 0xffffffff00047882 */ /* 0x000fc60000000000 */
[----:B------:R-:W-:Y:S05]  /*213d0*/  BRA.DIV UR4, `(.L_x_787) ;  /* 0x0000002604fc7947 */ /* 0x000fea000b800000 */
[----:B------:R-:W1:Y:S02]  /*213e0*/  S2R R2, SR_TID.X ;  /* 0x0000000000027919 */ /* 0x000e640000002100 */
[----:B-1----:R-:W-:-:S04]  /*213f0*/  SHF.R.U32.HI R2, RZ, 0x5, R2 ;  /* 0x00000005ff027819 */ /* 0x002fc80000011602 */
[----:B------:R-:W-:-:S05]  /*21400*/  LOP3.LUT R2, R2, 0x3, RZ, 0xc0, !PT ;  /* 0x0000000302027812 */ /* 0x000fca00078ec0ff */
[----:B------:R1:W2:Y:S02]  /*21410*/  SHFL.IDX PT, R14, R2, RZ, 0x1f ;  /* 0x00001fff020e7589 */ /* 0x0002a400000e0000 */
.L_x_884:
[----:B--2---:R-:W-:-:S13]  /*21420*/  ISETP.NE.AND P0, PT, R14, RZ, PT ;  /* 0x000000ff0e00720c */ /* 0x004fda0003f05270 */
[----:B------:R-:W-:Y:S05]  /*21430*/  @P0 BRA `(.L_x_422) ;  /* 0x0000000000940947 */ /* 0x000fea0003800000 */
[----:B------:R-:W-:-:S03]  /*21440*/  UMOV UR4, 0xffffffff ;  /* 0xffffffff00047882 */ /* 0x000fc60000000000 */
[----:B------:R-:W-:Y:S05]  /*21450*/  BRA.DIV UR4, `(.L_x_788) ;  /* 0x0000002a04107947 */ /* 0x000fea000b800000 */
[----:B------:R-:W-:-:S13]  /*21460*/  ELECT P6, URZ, PT ;  /* 0x00000000003f782f */ /* 0x000fda00038c0000 */
.L_x_887:
[----:B------:R-:W-:Y:S05]  /*21470*/  @!P6 BRA `(.L_x_422) ;  /* 0x000000000084e947 */ /* 0x000fea0003800000 */
[----:B-1----:R-:W2:Y:S02]  /*21480*/  LDL R2, [R1+0x88] ;  /* 0x0000880001027983 */ /* 0x002ea40000100800 */
[----:B--2---:R-:W-:-:S13]  /*21490*/  R2UR UR4, R2 ;  /* 0x00000000020472ca */ /* 0x004fda00000e0000 */
[----:B------:R-:W-:-:S06]  /*214a0*/  ULOP3.LUT UR4, UR4, 0x2, URZ, 0xfc, !UPT ;  /* 0x0000000204047892 */ /* 0x000fcc000f8efc3f */
[----:B------:R-:W-:-:S04]  /*214b0*/  MOV R2, UR4 ;  /* 0x0000000400027c02 */ /* 0x000fc80008000f00 */
[----:B------:R-:W-:-:S13]  /*214c0*/  ISETP.NE.AND P2, PT, R2, 0x3, PT ;  /* 0x000000030200780c */ /* 0x000fda0003f45270 */
[----:B------:R-:W-:Y:S05]  /*214d0*/  @!P2 BRA `(.L_x_789) ;  /* 0x000000000004a947 */ /* 0x000fea0003800000 */
[----:B------:R-:W-:Y:S01]  /*214e0*/  BPT.TRAP 0x1 ;  /* 0x000000040000795c */ /* 0x000fe20000300000 */
.L_x_789:
[----:B------:R-:W2:Y:S01]  /*214f0*/  LDL.LU R7, [R1+0x1c] ;  /* 0x00001c0001077983 */ /* 0x000ea20000300800 */
[----:B------:R-:W-:Y:S01]  /*21500*/  VIADD R2, R0, 0x34840 ;  /* 0x0003484000027836 */ /* 0x000fe20000000000 */
[----:B0-----:R-:W-:-:S03]  /*21510*/  IADD3 R3, R19, 0x1, RZ ;  /* 0x0000000113037810 */ /* 0x001fc60007ffe0ff */
[----:B------:R-:W-:Y:S01]  /*21520*/  IMAD R6, R19, 0x8, R2 ;  /* 0x0000000813067824 */ /* 0x000fe200078e0202 */
        /* <DEDUP_REMOVED lines=9> */
.L_x_888:
[----:B------:R-:W1:Y:S02]  /*215c0*/  SYNCS.PHASECHK.TRANS64.TRYWAIT P0, [R7+URZ], R2 ;  /* 0x00000002070075a7 */ /* 0x000e64000800017f */
[----:B-1----:R-:W-:Y:S05]  /*215d0*/  @!P0 BRA `(.L_x_791) ;  /* 0x0000002400e48947 */ /* 0x002fea0003800000 */
.L_x_889:
[----:B------:R-:W-:Y:S05]  /*215e0*/  @!P2 BRA `(.L_x_792) ;  /* 0x000000000004a947 */ /* 0x000fea0003800000 */
[----:B------:R-:W-:Y:S01]  /*215f0*/  BPT.TRAP 0x1 ;  /* 0x000000040000795c */ /* 0x000fe20000300000 */
.L_x_792:
[----:B------:R-:W-:-:S05]  /*21600*/  VIADD R0, R0, 0x34860 ;  /* 0x0003486000007836 */ /* 0x000fca0000000000 */
[----:B------:R-:W-:-:S04]  /*21610*/  LEA R4, R19, R0, 0x3 ;  /* 0x0000000013047211 */ /* 0x000fc800078e18ff */
[----:B------:R-:W2:Y:S02]  /*21620*/  SYNCS.PHASECHK.TRANS64.TRYWAIT P0, [R4+URZ], R5 ;  /* 0x00000005040075a7 */ /* 0x000ea4000800017f */
[----:B--2---:R-:W-:Y:S05]  /*21630*/  @!P0 BRA `(.L_x_793) ;  /* 0x0000002400e08947 */ /* 0x004fea0003800000 */
.L_x_890:
[----:B------:R-:W-:-:S07]  /*21640*/  IMAD R3, R3, 0x8, R0 ;  /* 0x0000000803037824 */ /* 0x000fce00078e0200 */
.L_x_794:
[----:B---3--:R3:W4:Y:S02]  /*21650*/  SYNCS.PHASECHK.TRANS64.TRYWAIT P0, [R3+URZ], R2 ;  /* 0x00000002030075a7 */ /* 0x008724000800017f */
[----:B----4-:R-:W-:Y:S05]  /*21660*/  @!P0 NANOSLEEP.SYNCS 0x989680 ;  /* 0x009896800000895d */ /* 0x010fea0003900000 */
[----:B------:R-:W4:Y:S02]  /*21670*/  @!P0 SYNCS.PHASECHK.TRANS64 P0, [R3+URZ], R2 ;  /* 0x00000002030085a7 */ /* 0x000f24000800007f */
[----:B----4-:R-:W-:Y:S05]  /*21680*/  @!P0 BRA `(.L_x_794) ;  /* 0xfffffffc00f08947 */ /* 0x010fea000383ffff */
.L_x_422:
[----:B------:R-:W-:Y:S05]  /*21690*/  BSYNC B9 ;  /* 0x0000000000097941 */ /* 0x000fea0003800000 */
.L_x_419:
[----:B------:R-:W-:Y:S05]  /*216a0*/  EXIT ;  /* 0x000000000000794d */ /* 0x000fea0003800000 */
.L_x_442:
[----:B0-----:R0:W1:Y:S02]  /*216b0*/  SYNCS.PHASECHK.TRANS64.TRYWAIT P5, [R101+URZ+0x34890], R102 ;  /* 0x03489066650075a7 */ /* 0x00106400080a017f */
[----:B-1----:R-:W-:Y:S05]  /*216c0*/  @!P5 NANOSLEEP.SYNCS 0x989680 ;  /* 0x009896800000d95d */ /* 0x002fea0003900000 */
[----:B------:R-:W1:Y:S02]  /*216d0*/  @!P5 SYNCS.PHASECHK.TRANS64 P5, [R101+URZ+0x34890], R102 ;  /* 0x034890666500d5a7 */ /* 0x000e6400080a007f */
[----:B-1----:R-:W-:Y:S05]  /*216e0*/  @!P5 BRA `(.L_x_442) ;  /* 0xfffffffc00f0d947 */ /* 0x002fea000383ffff */
[----:B------:R-:W-:Y:S05]  /*216f0*/  BRA `(.L_x_795) ;  /* 0xfffffe2400387947 */ /* 0x000fea000383ffff */
.L_x_496:
[----:B-1----:R1:W2:Y:S02]  /*21700*/  SYNCS.PHASECHK.TRANS64.TRYWAIT P5, [R101+URZ+0x34890], R102 ;  /* 0x03489066650075a7 */ /* 0x0022a400080a017f */
[----:B--2---:R-:W-:Y:S05]  /*21710*/  @!P5 NANOSLEEP.SYNCS 0x989680 ;  /* 0x009896800000d95d */ /* 0x004fea0003900000 */
[----:B------:R-:W2:Y:S02]  /*21720*/  @!P5 SYNCS.PHASECHK.TRANS64 P5, [R101+URZ+0x34890], R102 ;  /* 0x034890666500d5a7 */ /* 0x000ea400080a007f */
[----:B--2---:R-:W-:Y:S05]  /*21730*/  @!P5 BRA `(.L_x_496) ;  /* 0xfffffffc00f0d947 */ /* 0x004fea000383ffff */
[----:B------:R-:W-:Y:S05]  /*21740*/  BRA `(.L_x_796) ;  /* 0xfffffe5800087947 */ /* 0x000fea000383ffff */
.L_x_521:
[----:B0-----:R0:W1:Y:S02]  /*21750*/  SYNCS.PHASECHK.TRANS64.TRYWAIT P3, [R101+URZ+0x34890], R102 ;  /* 0x03489066650075a7 */ /* 0x001064000806017f */
[----:B-1----:R-:W-:Y:S05]  /*21760*/  @!P3 NANOSLEEP.SYNCS 0x989680 ;  /* 0x009896800000b95d */ /* 0x002fea0003900000 */
[----:B------:R-:W1:Y:S02]  /*21770*/  @!P3 SYNCS.PHASECHK.TRANS64 P3, [R101+URZ+0x34890], R102 ;  /* 0x034890666500b5a7 */ /* 0x000e64000806007f */
[----:B-1----:R-:W-:Y:S05]  /*21780*/  @!P3 BRA `(.L_x_521) ;  /* 0xfffffffc00f0b947 */ /* 0x002fea000383ffff */
[----:B------:R-:W-:Y:S05]  /*21790*/  BRA `(.L_x_797) ;  /* 0xfffffe8800347947 */ /* 0x000fea000383ffff */
.L_x_527:
[----:B-1----:R1:W2:Y:S02]  /*217a0*/  SYNCS.PHASECHK.TRANS64.TRYWAIT P2, [R101+URZ+0x348b0], R102 ;  /* 0x0348b066650075a7 */ /* 0x0022a4000804017f */
[----:B--2---:R-:W-:Y:S05]  /*217b0*/  @!P2 NANOSLEEP.SYNCS 0x989680 ;  /* 0x009896800000a95d */ /* 0x004fea0003900000 */
[----:B------:R-:W2:Y:S02]  /*217c0*/  @!P2 SYNCS.PHASECHK.TRANS64 P2, [R101+URZ+0x348b0], R102 ;  /* 0x0348b0666500a5a7 */ /* 0x000ea4000804007f */
[----:B--2---:R-:W-:Y:S05]  /*217d0*/  @!P2 BRA `(.L_x_527) ;  /* 0xfffffffc00f0a947 */ /* 0x004fea000383ffff */
[----:B------:R-:W-:Y:S05]  /*217e0*/  BRA `(.L_x_798) ;  /* 0xfffffe8c00307947 */ /* 0x000fea000383ffff */
.L_x_547:
[----:B------:R-:W-:Y:S01]  /*217f0*/  BSSY B1, `(.L_x_799) ;  /* 0x0000008000017945 */ /* 0x000fe20003800000 */
[----:B------:R-:W-:Y:S01]  /*21800*/  IMAD.MOV.U32 R13, RZ, RZ, R25 ;  /* 0x000000ffff0d7224 */ /* 0x000fe200078e0019 */
[----:B------:R-:W-:Y:S01]  /*21810*/  MOV R12, RZ ;  /* 0x000000ff000c7202 */ /* 0x000fe20000000f00 */
[----:B------:R-:W-:Y:S02]  /*21820*/  IMAD.MOV.U32 R11, RZ, RZ, 0x1c1f ;  /* 0x00001c1fff0b7424 */ /* 0x000fe400078e00ff */
[----:B------:R-:W-:-:S07]  /*21830*/  IMAD.MOV.U32 R15, RZ, RZ, -0x1 ;  /* 0xffffffffff0f7424 */ /* 0x000fce00078e00ff */
[----:B------:R-:W-:Y:S05]  /*21840*/  WARPSYNC.COLLECTIVE R15, `(.L_x_800) ;  /* 0x000000000f087348 */ /* 0x000fea0003c00000 */
[----:B------:R0:W1:Y:S02]  /*21850*/  SHFL.IDX P6, R14, R13, R12, R11 ;  /* 0x0000000c0d0e7389 */ /* 0x00006400000c000b */
[----:B01----:R-:W-:Y:S01]  /*21860*/  ENDCOLLECTIVE ;  /* 0x000000000000791b */ /* 0x003fe20003800000 */
.L_x_800:
[----:B------:R-:W-:Y:S05]  /*21870*/  BSYNC B1 ;  /* 0x0000000000017941 */ /* 0x000fea0003800000 */
.L_x_799:
[----:B------:R-:W-:Y:S01]  /*21880*/  IMAD.MOV.U32 R13, RZ, RZ, R24 ;  /* 0x000000ffff0d7224 */ /* 0x000fe200078e0018 */
[----:B------:R-:W-:Y:S01]  /*21890*/  MOV R11, 0x1c1f ;  /* 0x00001c1f000b7802 */ /* 0x000fe20000000f00 */
[----:B------:R-:W-:Y:S01]  /*218a0*/  IMAD.MOV.U32 R12, RZ, RZ, RZ ;  /* 0x000000ffff0c7224 */ /* 0x000fe200078e00ff */
[----:B------:R-:W-:Y:S01]  /*218b0*/  MOV R0, R14 ;  /* 0x0000000e00007202 */ /* 0x000fe20000000f00 */
[----:B------:R-:W-:-:S07]  /*218c0*/  IMAD.MOV.U32 R15, RZ, RZ, -0x1 ;  /* 0xffffffffff0f7424 */ /* 0x000fce00078e00ff */
[----:B------:R-:W-:Y:S05]  /*218d0*/  WARPSYNC.COLLECTIVE R15, `(.L_x_801) ;  /* 0x000000000f087348 */ /* 0x000fea0003c00000 */
[----:B------:R0:W1:Y:S02]  /*218e0*/  SHFL.IDX P6, R14, R13, R12, R11 ;  /* 0x0000000c0d0e7389 */ /* 0x00006400000c000b */
[----:B01----:R-:W-:Y:S01]  /*218f0*/  ENDCOLLECTIVE ;  /* 0x000000000000791b */ /* 0x003fe20003800000 */
.L_x_801:
[----:B------:R-:W-:Y:S01]  /*21900*/  MOV R13, R44 ;  /* 0x0000002c000d7202 */ /* 0x000fe20000000f00 */
[----:B------:R-:W-:-:S07]  /*21910*/  IMAD.MOV.U32 R3, RZ, RZ, R14 ;  /* 0x000000ffff037224 */ /* 0x000fce00078e000e */
[----:B------:R-:W-:Y:S05]  /*21920*/  WARPSYNC.COLLECTIVE R15, `(.L_x_802) ;  /* 0x000000000f087348 */ /* 0x000fea0003c00000 */
[----:B------:R0:W1:Y:S02]  /*21930*/  SHFL.IDX P6, R14, R13, R12, R11 ;  /* 0x0000000c0d0e7389 */ /* 0x00006400000c000b */
[----:B01----:R-:W-:Y:S01]  /*21940*/  ENDCOLLECTIVE ;  /* 0x000000000000791b */ /* 0x003fe20003800000 */
.L_x_802:
[----:B------:R-:W-:Y:S02]  /*21950*/  IMAD.MOV.U32 R13, RZ, RZ, R43 ;  /* 0x000000ffff0d7224 */ /* 0x000fe400078e002b */
[----:B------:R-:W-:-:S07]  /*21960*/  IMAD.MOV.U32 R44, RZ, RZ, R14 ;  /* 0x000000ffff2c7224 */ /* 0x000fce00078e000e */
[----:B------:R-:W-:Y:S05]  /*21970*/  WARPSYNC.COLLECTIVE R15, `(.L_x_803) ;  /* 0x000000000f087348 */ /* 0x000fea0003c00000 */
[----:B------:R0:W1:Y:S02]  /*21980*/  SHFL.IDX P6, R14, R13, R12, R11 ;  /* 0x0000000c0d0e7389 */ /* 0x00006400000c000b */
[----:B01----:R-:W-:Y:S01]  /*21990*/  ENDCOLLECTIVE ;  /* 0x000000000000791b */ /* 0x003fe20003800000 */
.L_x_803:
[----:B------:R-:W-:Y:S01]  /*219a0*/  MOV R43, R14 ;  /* 0x0000000e002b7202 */ /* 0x000fe20000000f00 */
[----:B------:R-:W-:Y:S06]  /*219b0*/  BRA `(.L_x_804) ;  /* 0xfffffe9800a07947 */ /* 0x000fec000383ffff */
.L_x_551:
[----:B0-----:R0:W1:Y:S02]  /*219c0*/  SYNCS.PHASECHK.TRANS64.TRYWAIT P0, [R2+URZ+0x34800], R5 ;  /* 0x03480005020075a7 */ /* 0x001064000800017f */
[----:B-1----:R-:W-:Y:S05]  /*219d0*/  @!P0 NANOSLEEP.SYNCS 0x989680 ;  /* 0x009896800000895d */ /* 0x002fea0003900000 */
[----:B------:R-:W1:Y:S02]  /*219e0*/  @!P0 SYNCS.PHASECHK.TRANS64 P0, [R2+URZ+0x34800], R5 ;  /* 0x03480005020085a7 */ /* 0x000e64000800007f */
[----:B-1----:R-:W-:Y:S05]  /*219f0*/  @!P0 BRA `(.L_x_551) ;  /* 0xfffffffc00f08947 */ /* 0x002fea000383ffff */
[----:B------:R-:W-:Y:S05]  /*21a00*/  BRA `(.L_x_805) ;  /* 0xfffffea400287947 */ /* 0x000fea000383ffff */
.L_x_575:
[----:B------:R-:W-:Y:S01]  /*21a10*/  BSSY B1, `(.L_x_806) ;  /* 0x0000008000017945 */ /* 0x000fe20003800000 */
[----:B------:R-:W-:Y:S01]  /*21a20*/  IMAD.MOV.U32 R13, RZ, RZ, R25 ;  /* 0x000000ffff0d7224 */ /* 0x000fe200078e0019 */
[----:B------:R-:W-:Y:S01]  /*21a30*/  MOV R11, 0x1c1f ;  /* 0x00001c1f000b7802 */ /* 0x000fe20000000f00 */
[----:B------:R-:W-:Y:S02]  /*21a40*/  IMAD.MOV.U32 R12, RZ, RZ, RZ ;  /* 0x000000ffff0c7224 */ /* 0x000fe400078e00ff */
[----:B------:R-:W-:-:S07]  /*21a50*/  IMAD.MOV.U32 R15, RZ, RZ, -0x1 ;  /* 0xffffffffff0f7424 */ /* 0x000fce00078e00ff */
[----:B------:R-:W-:Y:S05]  /*21a60*/  WARPSYNC.COLLECTIVE R15, `(.L_x_807) ;  /* 0x000000000f087348 */ /* 0x000fea0003c00000 */
[----:B------:R0:W1:Y:S02]  /*21a70*/  SHFL.IDX P6, R14, R13, R12, R11 ;  /* 0x0000000c0d0e7389 */ /* 0x00006400000c000b */
[----:B01----:R-:W-:Y:S01]  /*21a80*/  ENDCOLLECTIVE ;  /* 0x000000000000791b */ /* 0x003fe20003800000 */
.L_x_807:
[----:B------:R-:W-:Y:S05]  /*21a90*/  BSYNC B1 ;  /* 0x0000000000017941 */ /* 0x000fea0003800000 */
.L_x_806:
[----:B------:R-:W-:Y:S01]  /*21aa0*/  MOV R13, R24 ;  /* 0x00000018000d7202 */ /* 0x000fe20000000f00 */
[----:B------:R-:W-:Y:S01]  /*21ab0*/  IMAD.MOV.U32 R12, RZ, RZ, RZ ;  /* 0x000000ffff0c7224 */ /* 0x000fe200078e00ff */
[----:B------:R-:W-:Y:S01]  /*21ac0*/  MOV R15, 0xffffffff ;  /* 0xffffffff000f7802 */ /* 0x000fe20000000f00 */
[----:B------:R-:W-:Y:S02]  /*21ad0*/  IMAD.MOV.U32 R11, RZ, RZ, 0x1c1f ;  /* 0x00001c1fff0b7424 */ /* 0x000fe400078e00ff */
[----:B------:R-:W-:-:S07]  /*21ae0*/  IMAD.MOV.U32 R3, RZ, RZ, R14 ;  /* 0x000000ffff037224 */ /* 0x000fce00078e000e */
[----:B------:R-:W-:Y:S05]  /*21af0*/  WARPSYNC.COLLECTIVE R15, `(.L_x_808) ;  /* 0x000000000f087348 */ /* 0x000fea0003c00000 */
[----:B------:R0:W1:Y:S02]  /*21b00*/  SHFL.IDX P6, R14, R13, R12, R11 ;  /* 0x0000000c0d0e7389 */ /* 0x00006400000c000b */
[----:B01----:R-:W-:Y:S01]  /*21b10*/  ENDCOLLECTIVE ;  /* 0x000000000000791b */ /* 0x003fe20003800000 */
.L_x_808:
[----:B------:R-:W-:Y:S01]  /*21b20*/  MOV R21, R3 ;  /* 0x0000000300157202 */ /* 0x000fe20000000f00 */
[----:B------:R-:W-:Y:S02]  /*21b30*/  IMAD.MOV.U32 R13, RZ, RZ, R44 ;  /* 0x000000ffff0d7224 */ /* 0x000fe400078e002c */
[----:B------:R-:W-:-:S07]  /*21b40*/  IMAD.MOV.U32 R0, RZ, RZ, R14 ;  /* 0x000000ffff007224 */ /* 0x000fce00078e000e */
[----:B------:R-:W-:Y:S05]  /*21b50*/  WARPSYNC.COLLECTIVE R15, `(.L_x_809) ;  /* 0x000000000f087348 */ /* 0x000fea0003c00000 */
[----:B------:R0:W1:Y:S02]  /*21b60*/  SHFL.IDX P6, R14, R13, R12, R11 ;  /* 0x0000000c0d0e7389 */ /* 0x00006400000c000b */
[----:B01----:R-:W-:Y:S01]  /*21b70*/  ENDCOLLECTIVE ;  /* 0x000000000000791b */ /* 0x003fe20003800000 */
.L_x_809:
[----:B------:R-:W-:Y:S02]  /*21b80*/  IMAD.MOV.U32 R20, RZ, RZ, R0 ;  /* 0x000000ffff147224 */ /* 0x000fe400078e0000 */
[----:B------:R-:W-:Y:S01]  /*21b90*/  IMAD.MOV.U32 R13, RZ, RZ, R43 ;  /* 0x000000ffff0d7224 */ /* 0x000fe200078e002b */
[----:B------:R-:W-:-:S07]  /*21ba0*/  MOV R5, R14 ;  /* 0x0000000e00057202 */ /* 0x000fce0000000f00 */
[----:B------:R-:W-:Y:S05]  /*21bb0*/  WARPSYNC.COLLECTIVE R15, `(.L_x_810) ;  /* 0x000000000f087348 */ /* 0x000fea0003c00000 */
[----:B------:R0:W1:Y:S02]  /*21bc0*/  SHFL.IDX P6, R14, R13, R12, R11 ;  /* 0x0000000c0d0e7389 */ /* 0x00006400000c000b */
[----:B01----:R-:W-:Y:S01]  /*21bd0*/  ENDCOLLECTIVE ;  /* 0x000000000000791b */ /* 0x003fe20003800000 */
.L_x_810:
[----:B------:R-:W-:Y:S05]  /*21be0*/  BRA `(.L_x_811) ;  /* 0xfffffec000c87947 */ /* 0x000fea000383ffff */
.L_x_579:
[----:B0-----:R0:W1:Y:S02]  /*21bf0*/  SYNCS.PHASECHK.TRANS64.TRYWAIT P0, [R2+URZ+0x34800], R5 ;  /* 0x03480005020075a7 */ /* 0x001064000800017f */
[----:B-1----:R-:W-:Y:S05]  /*21c00*/  @!P0 NANOSLEEP.SYNCS 0x989680 ;  /* 0x009896800000895d */ /* 0x002fea0003900000 */
[----:B------:R-:W1:Y:S02]  /*21c10*/  @!P0 SYNCS.PHASECHK.TRANS64 P0, [R2+URZ+0x34800], R5 ;  /* 0x03480005020085a7 */ /* 0x000e64000800007f */
[----:B-1----:R-:W-:Y:S05]  /*21c20*/  @!P0 BRA `(.L_x_579) ;  /* 0xfffffffc00f08947 */ /* 0x002fea000383ffff */
[----:B------:R-:W-:Y:S05]  /*21c30*/  BRA `(.L_x_812) ;  /* 0xfffffec800c87947 */ /* 0x000fea000383ffff */
.L_x_593:
[----:B-1----:R1:W2:Y:S02]  /*21c40*/  SYNCS.PHASECHK.TRANS64.TRYWAIT P2, [R10+URZ+0x34830], R3 ;  /* 0x034830030a0075a7 */ /* 0x0022a4000804017f */
[----:B--2---:R-:W-:Y:S05]  /*21c50*/  @!P2 NANOSLEEP.SYNCS 0x989680 ;  /* 0x009896800000a95d */ /* 0x004fea0003900000 */
[----:B------:R-:W2:Y:S02]  /*21c60*/  @!P2 SYNCS.PHASECHK.TRANS64 P2, [R10+URZ+0x34830], R3 ;  /* 0x034830030a00a5a7 */ /* 0x000ea4000804007f */
[----:B--2---:R-:W-:Y:S05]  /*21c70*/  @!P2 BRA `(.L_x_593) ;  /* 0xfffffffc00f0a947 */ /* 0x004fea000383ffff */
[----:B------:R-:W-:Y:S05]  /*21c80*/  BRA `(.L_x_592) ;  /* 0xfffffeec00e07947 */ /* 0x000fea000383ffff */
.L_x_600:
[----:B-1----:R1:W2:Y:S02]  /*21c90*/  SYNCS.PHASECHK.TRANS64.TRYWAIT P2, [R15+URZ+0x34830], R20 ;  /* 0x034830140f0075a7 */ /* 0x0022a4000804017f */
[----:B--2---:R-:W-:Y:S05]  /*21ca0*/  @!P2 NANOSLEEP.SYNCS 0x989680 ;  /* 0x009896800000a95d */ /* 0x004fea0003900000 */
[----:B------:R-:W2:Y:S02]  /*21cb0*/  @!P2 SYNCS.PHASECHK.TRANS64 P2, [R15+URZ+0x34830], R20 ;  /* 0x034830140f00a5a7 */ /* 0x000ea4000804007f */
[----:B--2---:R-:W-:Y:S05]  /*21cc0*/  @!P2 BRA `(.L_x_600) ;  /* 0xfffffffc00f0a947 */ /* 0x004fea000383ffff */
[----:B------:R-:W-:Y:S05]  /*21cd0*/  BRA `(.L_x_599) ;  /* 0xffffff1800807947 */ /* 0x000fea000383ffff */
.L_x_605:
[----:B-1----:R1:W2:Y:S02]  /*21ce0*/  SYNCS.PHASECHK.TRANS64.TRYWAIT P2, [R20+URZ+0x34850], R0 ;  /* 0x03485000140075a7 */ /* 0x0022a4000804017f */
[----:B--2---:R-:W-:Y:S05]  /*21cf0*/  @!P2 NANOSLEEP.SYNCS 0x989680 ;  /* 0x009896800000a95d */ /* 0x004fea0003900000 */
[----:B------:R-:W2:Y:S02]  /*21d00*/  @!P2 SYNCS.PHASECHK.TRANS64 P2, [R20+URZ+0x34850], R0 ;  /* 0x034850001400a5a7 */ /* 0x000ea4000804007f */
[----:B--2---:R-:W-:Y:S05]  /*21d10*/  @!P2 BRA `(.L_x_605) ;  /* 0xfffffffc00f0a947 */ /* 0x004fea000383ffff */
[----:B------:R-:W-:Y:S05]  /*21d20*/  BRA `(.L_x_604) ;  /* 0xffffff2400447947 */ /* 0x000fea000383ffff */
.L_x_611:
[----:B-1----:R1:W2:Y:S02]  /*21d30*/  SYNCS.PHASECHK.TRANS64.TRYWAIT P0, [R6+URZ+0x34850], R9 ;  /* 0x03485009060075a7 */ /* 0x0022a4000800017f */
[----:B--2---:R-:W-:Y:S05]  /*21d40*/  @!P0 NANOSLEEP.SYNCS 0x989680 ;  /* 0x009896800000895d */ /* 0x004fea0003900000 */
[----:B------:R-:W2:Y:S02]  /*21d50*/  @!P0 SYNCS.PHASECHK.TRANS64 P0, [R6+URZ+0x34850], R9 ;  /* 0x03485009060085a7 */ /* 0x000ea4000800007f */
[----:B--2---:R-:W-:Y:S05]  /*21d60*/  @!P0 BRA `(.L_x_611) ;  /* 0xfffffffc00f08947 */ /* 0x004fea000383ffff */
[----:B------:R-:W-:Y:S05]  /*21d70*/  BRA `(.L_x_610) ;  /* 0xffffff4000647947 */ /* 0x000fea000383ffff */
.L_x_650:
[----:B------:R-:W1:Y:S01]  /*21d80*/  S2R R3, SR_TID.X ;  /* 0x0000000000037919 */ /* 0x000e620000002100 */
[----:B------:R-:W-:Y:S01]  /*21d90*/  BSSY B1, `(.L_x_813) ;  /* 0x000000a000017945 */ /* 0x000fe20003800000 */
[----:B------:R-:W-:Y:S01]  /*21da0*/  IMAD.MOV.U32 R12, RZ, RZ, RZ ;  /* 0x000000ffff0c7224 */ /* 0x000fe200078e00ff */
[----:B0-----:R-:W-:Y:S01]  /*21db0*/  MOV R11, 0x1f ;  /* 0x0000001f000b7802 */ /* 0x001fe20000000f00 */
[----:B------:R-:W-:Y:S01]  /*21dc0*/  IMAD.MOV.U32 R15, RZ, RZ, -0x1 ;  /* 0xffffffffff0f7424 */ /* 0x000fe200078e00ff */
[----:B-1----:R-:W-:-:S04]  /*21dd0*/  SHF.R.U32.HI R3, RZ, 0x5, R3 ;  /* 0x00000005ff037819 */ /* 0x002fc80000011603 */
[----:B------:R-:W-:-:S05]  /*21de0*/  LOP3.LUT R3, R3, 0x3, RZ, 0xc0, !PT ;  /* 0x0000000303037812 */ /* 0x000fca00078ec0ff */
[----:B------:R-:W-:-:S07]  /*21df0*/  IMAD.MOV.U32 R13, RZ, RZ, R3 ;  /* 0x000000ffff0d7224 */ /* 0x000fce00078e0003 */
[----:B------:R-:W-:Y:S05]  /*21e00*/  WARPSYNC.COLLECTIVE R15, `(.L_x_814) ;  /* 0x000000000f087348 */ /* 0x000fea0003c00000 */
[----:B------:R0:W1:Y:S02]  /*21e10*/  SHFL.IDX P6, R14, R13, R12, R11 ;  /* 0x0000000c0d0e7389 */ /* 0x00006400000c000b */
[----:B01----:R-:W-:Y:S01]  /*21e20*/  ENDCOLLECTIVE ;  /* 0x000000000000791b */ /* 0x003fe20003800000 */
.L_x_814:
[----:B------:R-:W-:Y:S05]  /*21e30*/  BSYNC B1 ;  /* 0x0000000000017941 */ /* 0x000fea0003800000 */
.L_x_813:
[----:B------:R-:W-:Y:S05]  /*21e40*/  BRA `(.L_x_815) ;  /* 0xffffff9000287947 */ /* 0x000fea000383ffff */
.L_x_652:
[----:B------:R-:W-:Y:S01]  /*21e50*/  BSSY B1, `(.L_x_816) ;  /* 0x0000006000017945 */ /* 0x000fe20003800000 */
[----:B------:R-:W-:-:S07]  /*21e60*/  IMAD.MOV.U32 R15, RZ, RZ, -0x1 ;  /* 0xffffffffff0f7424 */ /* 0x000fce00078e00ff */
[----:B01----:R-:W-:Y:S05]  /*21e70*/  WARPSYNC.COLLECTIVE R15, `(.L_x_817) ;  /* 0x000000000f0c7348 */ /* 0x003fea0003c00000 */
[----:B------:R-:W-:Y:S02]  /*21e80*/  ELECT P6, UR62, PT ;  /* 0x00000000003e782f */ /* 0x000fe400038c0000 */
[----:B------:R-:W-:Y:S01]  /*21e90*/  MOV R14, UR62 ;  /* 0x0000003e000e7c02 */ /* 0x000fe20008000f00 */
[----:B01----:R-:W-:Y:S10]  /*21ea0*/  ENDCOLLECTIVE ;  /* 0x000000000000791b */ /* 0x003ff40003800000 */
.L_x_817:
[----:B------:R-:W-:Y:S05]  /*21eb0*/  BSYNC B1 ;  /* 0x0000000000017941 */ /* 0x000fea0003800000 */
.L_x_816:
[----:B------:R-:W-:Y:S05]  /*21ec0*/  BRA `(.L_x_651) ;  /* 0xffffff9000207947 */ /* 0x000fea000383ffff */
.L_x_654:
[----:B-1----:R1:W2:Y:S02]  /*21ed0*/  SYNCS.PHASECHK.TRANS64.TRYWAIT P0, [R18+URZ+0x34820], R3 ;  /* 0x03482003120075a7 */ /* 0x0022a4000800017f */
[----:B--2---:R-:W-:Y:S05]  /*21ee0*/  @!P0 NANOSLEEP.SYNCS 0x989680 ;  /* 0x009896800000895d */ /* 0x004fea0003900000 */
[----:B------:R-:W2:Y:S02]  /*21ef0*/  @!P0 SYNCS.PHASECHK.TRANS64 P0, [R18+URZ+0x34820], R3 ;  /* 0x03482003120085a7 */ /* 0x000ea4000800007f */
[----:B--2---:R-:W-:Y:S05]  /*21f00*/  @!P0 BRA `(.L_x_654) ;  /* 0xfffffffc00f08947 */ /* 0x004fea000383ffff */
[----:B------:R-:W-:Y:S05]  /*21f10*/  BRA `(.L_x_818) ;  /* 0xffffff9000307947 */ /* 0x000fea000383ffff */
.L_x_658:
[----:B--2---:R2:W3:Y:S02]  /*21f20*/  SYNCS.PHASECHK.TRANS64.TRYWAIT P0, [R5+URZ+0x348a0], R9 ;  /* 0x0348a009050075a7 */ /* 0x0044e4000800017f */
[----:B---3--:R-:W-:Y:S05]  /*21f30*/  @!P0 NANOSLEEP.SYNCS 0x989680 ;  /* 0x009896800000895d */ /* 0x008fea0003900000 */
[----:B------:R-:W3:Y:S02]  /*21f40*/  @!P0 SYNCS.PHASECHK.TRANS64 P0, [R5+URZ+0x348a0], R9 ;  /* 0x0348a009050085a7 */ /* 0x000ee4000800007f */
[----:B---3--:R-:W-:Y:S05]  /*21f50*/  @!P0 BRA `(.L_x_658) ;  /* 0xfffffffc00f08947 */ /* 0x008fea000383ffff */
[----:B------:R-:W-:Y:S05]  /*21f60*/  BRA `(.L_x_819) ;  /* 0xffffff9000507947 */ /* 0x000fea000383ffff */
.L_x_665:
[----:B0-----:R0:W1:Y:S02]  /*21f70*/  SYNCS.PHASECHK.TRANS64.TRYWAIT P0, [R5+URZ+0x348c0], R9 ;  /* 0x0348c009050075a7 */ /* 0x001064000800017f */
[----:B-1----:R-:W-:Y:S05]  /*21f80*/  @!P0 NANOSLEEP.SYNCS 0x989680 ;  /* 0x009896800000895d */ /* 0x002fea0003900000 */
[----:B------:R-:W1:Y:S02]  /*21f90*/  @!P0 SYNCS.PHASECHK.TRANS64 P0, [R5+URZ+0x348c0], R9 ;  /* 0x0348c009050085a7 */ /* 0x000e64000800007f */
[----:B-1----:R-:W-:Y:S05]  /*21fa0*/  @!P0 BRA `(.L_x_665) ;  /* 0xfffffffc00f08947 */ /* 0x002fea000383ffff */
[----:B------:R-:W-:Y:S05]  /*21fb0*/  BRA `(.L_x_820) ;  /* 0xffffff94004c7947 */ /* 0x000fea000383ffff */
.L_x_673:
[----:B-1----:R1:W2:Y:S02]  /*21fc0*/  SYNCS.PHASECHK.TRANS64.TRYWAIT P2, [R7+URZ+0x348a0], R6 ;  /* 0x0348a006070075a7 */ /* 0x0022a4000804017f */
[----:B--2---:R-:W-:Y:S05]  /*21fd0*/  @!P2 NANOSLEEP.SYNCS 0x989680 ;  /* 0x009896800000a95d */ /* 0x004fea0003900000 */
[----:B------:R-:W2:Y:S02]  /*21fe0*/  @!P2 SYNCS.PHASECHK.TRANS64 P2, [R7+URZ+0x348a0], R6 ;  /* 0x0348a0060700a5a7 */ /* 0x000ea4000804007f */
[----:B--2---:R-:W-:Y:S05]  /*21ff0*/  @!P2 BRA `(.L_x_673) ;  /* 0xfffffffc00f0a947 */ /* 0x004fea000383ffff */
[----:B------:R-:W-:Y:S05]  /*22000*/  BRA `(.L_x_821) ;  /* 0xffffff9800747947 */ /* 0x000fea000383ffff */
.L_x_680:
[----:B0-----:R0:W2:Y:S02]  /*22010*/  SYNCS.PHASECHK.TRANS64.TRYWAIT P2, [R7+URZ+0x348c0], R6 ;  /* 0x0348c006070075a7 */ /* 0x0010a4000804017f */
[----:B--2---:R-:W-:Y:S05]  /*22020*/  @!P2 NANOSLEEP.SYNCS 0x989680 ;  /* 0x009896800000a95d */ /* 0x004fea0003900000 */
[----:B------:R-:W2:Y:S02]  /*22030*/  @!P2 SYNCS.PHASECHK.TRANS64 P2, [R7+URZ+0x348c0], R6 ;  /* 0x0348c0060700a5a7 */ /* 0x000ea4000804007f */
[----:B--2---:R-:W-:Y:S05]  /*22040*/  @!P2 BRA `(.L_x_680) ;  /* 0xfffffffc00f0a947 */ /* 0x004fea000383ffff */
[----:B------:R-:W-:Y:S05]  /*22050*/  BRA `(.L_x_822) ;  /* 0xffffff9c006c7947 */ /* 0x000fea000383ffff */
.L_x_696:
[----:B------:R-:W1:Y:S01]  /*22060*/  S2R R4, SR_TID.X ;  /* 0x0000000000047919 */ /* 0x000e620000002100 */
[----:B------:R-:W-:Y:S01]  /*22070*/  BSSY B0, `(.L_x_823) ;  /* 0x000000a000007945 */ /* 0x000fe20003800000 */
[----:B------:R-:W-:Y:S01]  /*22080*/  IMAD.MOV.U32 R12, RZ, RZ, RZ ;  /* 0x000000ffff0c7224 */ /* 0x000fe200078e00ff */
[----:B------:R-:W-:Y:S01]  /*22090*/  MOV R15, 0xffffffff ;  /* 0xffffffff000f7802 */ /* 0x000fe20000000f00 */
[----:B0-----:R-:W-:Y:S01]  /*220a0*/  IMAD.MOV.U32 R11, RZ, RZ, 0x1f ;  /* 0x0000001fff0b7424 */ /* 0x001fe200078e00ff */
[----:B-1----:R-:W-:-:S04]  /*220b0*/  SHF.R.U32.HI R4, RZ, 0x5, R4 ;  /* 0x00000005ff047819 */ /* 0x002fc80000011604 */
[----:B------:R-:W-:-:S04]  /*220c0*/  LOP3.LUT R4, R4, 0x3, RZ, 0xc0, !PT ;  /* 0x0000000304047812 */ /* 0x000fc800078ec0ff */
[----:B------:R-:W-:-:S07]  /*220d0*/  MOV R13, R4 ;  /* 0x00000004000d7202 */ /* 0x000fce0000000f00 */
[----:B------:R-:W-:Y:S05]  /*220e0*/  WARPSYNC.COLLECTIVE R15, `(.L_x_824) ;  /* 0x000000000f087348 */ /* 0x000fea0003c00000 */
[----:B------:R0:W1:Y:S02]  /*220f0*/  SHFL.IDX P6, R14, R13, R12, R11 ;  /* 0x0000000c0d0e7389 */ /* 0x00006400000c000b */
[----:B01----:R-:W-:Y:S01]  /*22100*/  ENDCOLLECTIVE ;  /* 0x000000000000791b */ /* 0x003fe20003800000 */
.L_x_824:
[----:B------:R-:W-:Y:S05]  /*22110*/  BSYNC B0 ;  /* 0x0000000000007941 */ /* 0x000fea0003800000 */
.L_x_823:
[----:B------:R-:W-:Y:S05]  /*22120*/  BRA `(.L_x_825) ;  /* 0xffffffa800747947 */ /* 0x000fea000383ffff */
.L_x_698:
[----:B------:R-:W-:Y:S01]  /*22130*/  BSSY B0, `(.L_x_826) ;  /* 0x0000006000007945 */ /* 0x000fe20003800000 */
[----:B------:R-:W-:-:S07]  /*22140*/  IMAD.MOV.U32 R15, RZ, RZ, -0x1 ;  /* 0xffffffffff0f7424 */ /* 0x000fce00078e00ff */
[----:B01----:R-:W-:Y:S05]  /*22150*/  WARPSYNC.COLLECTIVE R15, `(.L_x_827) ;  /* 0x000000000f0c7348 */ /* 0x003fea0003c00000 */
[----:B------:R-:W-:Y:S02]  /*22160*/  ELECT P6, UR62, PT ;  /* 0x00000000003e782f */ /* 0x000fe400038c0000 */
[----:B------:R-:W-:Y:S01]  /*22170*/  MOV R14, UR62 ;  /* 0x0000003e000e7c02 */ /* 0x000fe20008000f00 */
[----:B01----:R-:W-:Y:S10]  /*22180*/  ENDCOLLECTIVE ;  /* 0x000000000000791b */ /* 0x003ff40003800000 */
.L_x_827:
[----:B------:R-:W-:Y:S05]  /*22190*/  BSYNC B0 ;  /* 0x0000000000007941 */ /* 0x000fea0003800000 */
.L_x_826:
[----:B------:R-:W-:Y:S05]  /*221a0*/  BRA `(.L_x_828) ;  /* 0xffffffa800807947 */ /* 0x000fea000383ffff */
.L_x_700:
[----:B-1----:R1:W2:Y:S02]  /*221b0*/  SYNCS.PHASECHK.TRANS64.TRYWAIT P0, [R0+URZ+0x34840], R2 ;  /* 0x03484002000075a7 */ /* 0x0022a4000800017f */
[----:B--2---:R-:W-:Y:S05]  /*221c0*/  @!P0 NANOSLEEP.SYNCS 0x989680 ;  /* 0x009896800000895d */ /* 0x004fea0003900000 */
[----:B------:R-:W2:Y:S02]  /*221d0*/  @!P0 SYNCS.PHASECHK.TRANS64 P0, [R0+URZ+0x34840], R2 ;  /* 0x03484002000085a7 */ /* 0x000ea4000800007f */
[----:B--2---:R-:W-:Y:S05]  /*221e0*/  @!P0 BRA `(.L_x_700) ;  /* 0xfffffffc00f08947 */ /* 0x004fea000383ffff */
[----:B------:R-:W-:Y:S05]  /*221f0*/  BRA `(.L_x_829) ;  /* 0xffffffa800e07947 */ /* 0x000fea000383ffff */
.L_x_704:
[----:B------:R0:W5:Y:S01]  /*22200*/  LDL.LU R9, [R1+0x5c] ;  /* 0x00005c0001097983 */ /* 0x0001620000300800 */
[----:B------:R-:W-:Y:S01]  /*22210*/  IMAD.MOV.U32 R13, RZ, RZ, R3 ;  /* 0x000000ffff0d7224 */ /* 0x000fe200078e0003 */
[----:B------:R-:W-:Y:S01]  /*22220*/  MOV R12, RZ ;  /* 0x000000ff000c7202 */ /* 0x000fe20000000f00 */
[----:B------:R-:W-:Y:S02]  /*22230*/  IMAD.MOV.U32 R11, RZ, RZ, 0x181f ;  /* 0x0000181fff0b7424 */ /* 0x000fe400078e00ff */
[----:B------:R-:W-:-:S07]  /*22240*/  IMAD.MOV.U32 R15, RZ, RZ, -0x1 ;  /* 0xffffffffff0f7424 */ /* 0x000fce00078e00ff */
[----:B0----5:R-:W-:Y:S05]  /*22250*/  WARPSYNC.COLLECTIVE R15, `(.L_x_830) ;  /* 0x000000000f087348 */ /* 0x021fea0003c00000 */
[----:B------:R1:W2:Y:S02]  /*22260*/  SHFL.IDX P6, R14, R13, R12, R11 ;  /* 0x0000000c0d0e7389 */ /* 0x0002a400000c000b */
[----:B012--5:R-:W-:Y:S01]  /*22270*/  ENDCOLLECTIVE ;  /* 0x000000000000791b */ /* 0x027fe20003800000 */
.L_x_830:
[----:B------:R-:W-:Y:S01]  /*22280*/  IMAD.MOV.U32 R13, RZ, RZ, R4 ;  /* 0x000000ffff0d7224 */ /* 0x000fe200078e0004 */
[----:B------:R-:W-:-:S07]  /*22290*/  MOV R6, R14 ;  /* 0x0000000e00067202 */ /* 0x000fce0000000f00 */
[----:B------:R-:W-:Y:S05]  /*222a0*/  WARPSYNC.COLLECTIVE R15, `(.L_x_831) ;  /* 0x000000000f087348 */ /* 0x000fea0003c00000 */
[----:B------:R0:W1:Y:S02]  /*222b0*/  SHFL.IDX P6, R14, R13, R12, R11 ;  /* 0x0000000c0d0e7389 */ /* 0x00006400000c000b */
[----:B01----:R-:W-:Y:S01]  /*222c0*/  ENDCOLLECTIVE ;  /* 0x000000000000791b */ /* 0x003fe20003800000 */
.L_x_831:
[----:B------:R-:W-:Y:S02]  /*222d0*/  IMAD.MOV.U32 R13, RZ, RZ, R3 ;  /* 0x000000ffff0d7224 */ /* 0x000fe400078e0003 */
[----:B------:R-:W-:Y:S01]  /*222e0*/  IMAD.MOV.U32 R12, RZ, RZ, 0x1 ;  /* 0x00000001ff0c7424 */ /* 0x000fe200078e00ff */
[----:B------:R-:W-:-:S07]  /*222f0*/  MOV R7, R14 ;  /* 0x0000000e00077202 */ /* 0x000fce0000000f00 */
[----:B------:R-:W-:Y:S05]  /*22300*/  WARPSYNC.COLLECTIVE R15, `(.L_x_832) ;  /* 0x000000000f087348 */ /* 0x000fea0003c00000 */
[----:B------:R0:W1:Y:S02]  /*22310*/  SHFL.IDX P6, R14, R13, R12, R11 ;  /* 0x0000000c0d0e7389 */ /* 0x00006400000c000b */
[----:B01----:R-:W-:Y:S01]  /*22320*/  ENDCOLLECTIVE ;  /* 0x000000000000791b */ /* 0x003fe20003800000 */
.L_x_832:
[----:B------:R-:W-:Y:S02]  /*22330*/  IMAD.MOV.U32 R13, RZ, RZ, R4 ;  /* 0x000000ffff0d7224 */ /* 0x000fe400078e0004 */
[----:B------:R-:W-:Y:S02]  /*22340*/  IMAD R2, R9, R8, RZ ;  /* 0x0000000809027224 */ /* 0x000fe400078e02ff */
[----:B------:R-:W0:Y:S01]  /*22350*/  S2R R9, SR_TID.X ;  /* 0x0000000000097919 */ /* 0x000e220000002100 */
[----:B------:R-:W1:Y:S01]  /*22360*/  S2R R8, SR_TID.X ;  /* 0x0000000000087919 */ /* 0x000e620000002100 */
[----:B0-----:R-:W-:-:S04]  /*22370*/  LOP3.LUT R9, R9, 0x7f, RZ, 0xc0, !PT ;  /* 0x0000007f09097812 */ /* 0x001fc800078ec0ff */
[----:B------:R-:W-:Y:S01]  /*22380*/  SHF.R.U32.HI R9, RZ, 0x3, R9 ;  /* 0x00000003ff097819 */ /* 0x000fe20000011609 */
[----:B-1----:R-:W-:-:S04]  /*22390*/  IMAD.SHL.U32 R8, R8, 0x8, RZ ;  /* 0x0000000808087824 */ /* 0x002fc800078e00ff */
[----:B------:R-:W-:Y:S01]  /*223a0*/  IMAD.IADD R0, R9, 0x1, R5 ;  /* 0x0000000109007824 */ /* 0x000fe200078e0205 */
[----:B------:R-:W-:Y:S02]  /*223b0*/  LOP3.LUT R8, R8, 0x38, RZ, 0xc0, !PT ;  /* 0x0000003808087812 */ /* 0x000fe400078ec0ff */
[----:B------:R-:W-:Y:S02]  /*223c0*/  MOV R9, R14 ;  /* 0x0000000e00097202 */ /* 0x000fe40000000f00 */
[----:B------:R-:W-:-:S13]  /*223d0*/  ISETP.GE.AND P3, PT, R0, R2, PT ;  /* 0x000000020000720c */ /* 0x000fda0003f66270 */
[----:B------:R-:W-:Y:S05]  /*223e0*/  WARPSYNC.COLLECTIVE R15, `(.L_x_833) ;  /* 0x000000000f087348 */ /* 0x000fea0003c00000 */
[----:B------:R0:W1:Y:S02]  /*223f0*/  SHFL.IDX P6, R14, R13, R12, R11 ;  /* 0x0000000c0d0e7389 */ /* 0x00006400000c000b */
[----:B01----:R-:W-:Y:S01]  /*22400*/  ENDCOLLECTIVE ;  /* 0x000000000000791b */ /* 0x003fe20003800000 */
.L_x_833:
[----:B------:R-:W-:Y:S02]  /*22410*/  IADD3 R5, R0, 0x10, RZ ;  /* 0x0000001000057810 */ /* 0x000fe40007ffe0ff */
        /* <DEDUP_REMOVED lines=18> */
.L_x_834:
[----:B------:R-:W-:-:S04]  /*22540*/  @!P3 LEA R8, P5, R8, R5, 0x1 ;  /* 0x000000050808b211 */ /* 0x000fc800078a08ff */
[----:B------:R-:W-:Y:S01]  /*22550*/  @!P3 IADD3.X R5, RZ, R9, RZ, P5, !PT ;  /* 0x00000009ff05b210 */ /* 0x000fe20002ffe4ff */
[----:B------:R-:W-:Y:S01]  /*22560*/  IMAD.MOV.U32 R13, RZ, RZ, R4 ;  /* 0x000000ffff0d7224 */ /* 0x000fe200078e0004 */
[----:B------:R-:W0:Y:S01]  /*22570*/  S2R R9, SR_TID.X ;  /* 0x0000000000097919 */ /* 0x000e220000002100 */
[----:B------:R-:W-:Y:S02]  /*22580*/  @!P3 IMAD.MOV.U32 R6, RZ, RZ, R8 ;  /* 0x000000ffff06b224 */ /* 0x000fe400078e0008 */
[----:B------:R-:W-:Y:S01]  /*22590*/  @!P3 IMAD.MOV.U32 R7, RZ, RZ, R5 ;  /* 0x000000ffff07b224 */ /* 0x000fe200078e0005 */
[----:B------:R-:W-:Y:S02]  /*225a0*/  IADD3 R5, R0, 0x20, RZ ;  /* 0x0000002000057810 */ /* 0x000fe40007ffe0ff */
[----:B------:R-:W-:Y:S02]  /*225b0*/  MOV R8, R14 ;  /* 0x0000000e00087202 */ /* 0x000fe40000000f00 */
[----:B------:R-:W-:Y:S01]  /*225c0*/  @!PT LDS RZ, [RZ] ;  /* 0x00000000fffff984 */ /* 0x000fe20000000800 */
[----:B------:R-:W-:Y:S01]  /*225d0*/  @!PT LDS RZ, [RZ] ;  /* 0x00000000fffff984 */ /* 0x000fe20000000800 */
[----:B------:R-:W-:Y:S01]  /*225e0*/  @!PT LDS RZ, [RZ] ;  /* 0x00000000fffff984 */ /* 0x000fe20000000800 */
[----:B------:R1:W-:Y:S05]  /*225f0*/  @!P3 LDGSTS.E.BYPASS.LTC128B.128 [R10+0x10c00], desc[UR56][R6.64], !P2 ;  /* 0x10c00000060abfae */ /* 0x0003ea000d101d78 */
[----:B01----:R-:W-:Y:S05]  /*22600*/  WARPSYNC.COLLECTIVE R15, `(.L_x_835) ;  /* 0x000000000f087348 */ /* 0x003fea0003c00000 */
[----:B------:R2:W3:Y:S02]  /*22610*/  SHFL.IDX P6, R14, R13, R12, R11 ;  /* 0x0000000c0d0e7389 */ /* 0x0004e400000c000b */
[----:B0123--:R-:W-:Y:S01]  /*22620*/  ENDCOLLECTIVE ;  /* 0x000000000000791b */ /* 0x00ffe20003800000 */
.L_x_835:
[----:B------:R-:W-:Y:S01]  /*22630*/  @!PT LDS RZ, [RZ] ;  /* 0x00000000fffff984 */ /* 0x000fe20000000800 */
[----:B------:R-:W-:Y:S01]  /*22640*/  @!PT LDS RZ, [RZ] ;  /* 0x00000000fffff984 */ /* 0x000fe20000000800 */
[----:B------:R-:W-:Y:S01]  /*22650*/  @!PT LDS RZ, [RZ] ;  /* 0x00000000fffff984 */ /* 0x000fe20000000800 */
[----:B------:R0:W-:Y:S04]  /*22660*/  @!P3 LDGSTS.E.BYPASS.LTC128B.128 [R10+0x14c00], desc[UR56][R6.64+0x80], !P1 ;  /* 0x14c00080060abfae */ /* 0x0001e8000c901d78 */
[----:B------:R0:W-:Y:S01]  /*22670*/  @!P3 LDGSTS.E.BYPASS.LTC128B.128 [R10+0x18c00], desc[UR56][R6.64+0x100], !P0 ;  /* 0x18c00100060abfae */ /* 0x0001e2000c101d78 */
[----:B------:R-:W-:Y:S01]  /*22680*/  ISETP.GE.AND P3, PT, R5, R2, PT ;  /* 0x000000020500720c */ /* 0x000fe20003f66270 */
[----:B------:R-:W-:Y:S01]  /*22690*/  IMAD.MOV.U32 R13, RZ, RZ, R3 ;  /* 0x000000ffff0d7224 */ /* 0x000fe200078e0003 */
[----:B------:R-:W-:Y:S01]  /*226a0*/  MOV R12, 0x3 ;  /* 0x00000003000c7802 */ /* 0x000fe20000000f00 */
[----:B------:R-:W-:Y:S01]  /*226b0*/  IMAD.SHL.U32 R9, R9, 0x8, RZ ;  /* 0x0000000809097824 */ /* 0x000fe200078e00ff */
[----:B------:R-:W-:-:S09]  /*226c0*/  MOV R5, R14 ;  /* 0x0000000e00057202 */ /* 0x000fd20000000f00 */
[----:B0-----:R-:W-:Y:S05]  /*226d0*/  WARPSYNC.COLLECTIVE R15, `(.L_x_836) ;  /* 0x000000000f087348 */ /* 0x001fea0003c00000 */
[----:B------:R1:W2:Y:S02]  /*226e0*/  SHFL.IDX P6, R14, R13, R12, R11 ;  /* 0x0000000c0d0e7389 */ /* 0x0002a400000c000b */
[----:B012---:R-:W-:Y:S01]  /*226f0*/  ENDCOLLECTIVE ;  /* 0x000000000000791b */ /* 0x007fe20003800000 */
.L_x_836:
[----:B------:R-:W-:-:S04]  /*22700*/  LOP3.LUT R9, R9, 0x38, RZ, 0xc0, !PT ;  /* 0x0000003809097812 */ /* 0x000fc800078ec0ff */
[----:B------:R-:W-:-:S05]  /*22710*/  @!P3 LEA R5, P4, R9, R5, 0x1 ;  /* 0x000000050905b211 */ /* 0x000fca00078808ff */
[----:B------:R-:W-:-:S04]  /*22720*/  @!P3 IMAD.X R6, RZ, RZ, R8, P4 ;  /* 0x000000ffff06b224 */ /* 0x000fc800020e0608 */
[----:B------:R-:W-:Y:S01]  /*22730*/  @!P3 IMAD.MOV.U32 R7, RZ, RZ, R6 ;  /* 0x000000ffff07b224 */ /* 0x000fe200078e0006 */
[----:B------:R-:W-:Y:S01]  /*22740*/  @!P3 MOV R6, R5 ;  /* 0x000000050006b202 */ /* 0x000fe20000000f00 */
[----:B------:R-:W-:Y:S02]  /*22750*/  IMAD.MOV.U32 R13, RZ, RZ, R4 ;  /* 0x000000ffff0d7224 */ /* 0x000fe400078e0004 */
[----:B------:R-:W-:Y:S02]  /*22760*/  VIADD R5, R0, 0x30 ;  /* 0x0000003000057836 */ /* 0x000fe40000000000 */
        /* <DEDUP_REMOVED lines=11> */
.L_x_837:
[----:B------:R-:W-:Y:S01]  /*22820*/  IMAD.MOV.U32 R13, RZ, RZ, R3 ;  /* 0x000000ffff0d7224 */ /* 0x000fe200078e0003 */
[----:B------:R-:W-:Y:S02]  /*22830*/  MOV R12, 0x4 ;  /* 0x00000004000c7802 */ /* 0x000fe40000000f00 */
[----:B------:R-:W-:-:S07]  /*22840*/  MOV R5, R14 ;  /* 0x0000000e00057202 */ /* 0x000fce0000000f00 */
[----:B------:R-:W-:Y:S05]  /*22850*/  WARPSYNC.COLLECTIVE R15, `(.L_x_838) ;  /* 0x000000000f087348 */ /* 0x000fea0003c00000 */
[----:B------:R0:W1:Y:S02]  /*22860*/  SHFL.IDX P6, R14, R13, R12, R11 ;  /* 0x0000000c0d0e7389 */ /* 0x00006400000c000b */
[----:B01----:R-:W-:Y:S01]  /*22870*/  ENDCOLLECTIVE ;  /* 0x000000000000791b */ /* 0x003fe20003800000 */
.L_x_838:
[----:B------:R-:W-:-:S05]  /*22880*/  @!P3 LEA R5, P4, R9, R5, 0x1 ;  /* 0x000000050905b211 */ /* 0x000fca00078808ff */
[----:B------:R-:W-:-:S04]  /*22890*/  @!P3 IMAD.X R6, RZ, RZ, R6, P4 ;  /* 0x000000ffff06b224 */ /* 0x000fc800020e0606 */
[----:B------:R-:W-:Y:S01]  /*228a0*/  @!P3 IMAD.MOV.U32 R7, RZ, RZ, R6 ;  /* 0x000000ffff07b224 */ /* 0x000fe200078e0006 */
[----:B------:R-:W-:Y:S01]  /*228b0*/  @!P3 MOV R6, R5 ;  /* 0x000000050006b202 */ /* 0x000fe20000000f00 */
[----:B------:R-:W-:Y:S02]  /*228c0*/  VIADD R5, R0, 0x40 ;  /* 0x0000004000057836 */ /* 0x000fe40000000000 */
[----:B------:R-:W-:Y:S02]  /*228d0*/  IMAD.MOV.U32 R13, RZ, RZ, R4 ;  /* 0x000000ffff0d7224 */ /* 0x000fe400078e0004 */
        /* <DEDUP_REMOVED lines=11> */
.L_x_839:
[----:B------:R-:W-:Y:S01]  /*22990*/  IMAD.MOV.U32 R13, RZ, RZ, R3 ;  /* 0x000000ffff0d7224 */ /* 0x000fe200078e0003 */
[----:B------:R-:W-:Y:S02]  /*229a0*/  MOV R12, 0x5 ;  /* 0x00000005000c7802 */ /* 0x000fe40000000f00 */
[----:B------:R-:W-:-:S07]  /*229b0*/  MOV R5, R14 ;  /* 0x0000000e00057202 */ /* 0x000fce0000000f00 */
[----:B------:R-:W-:Y:S05]  /*229c0*/  WARPSYNC.COLLECTIVE R15, `(.L_x_840) ;  /* 0x000000000f087348 */ /* 0x000fea0003c00000 */
[----:B------:R0:W1:Y:S02]  /*229d0*/  SHFL.IDX P6, R14, R13, R12, R11 ;  /* 0x0000000c0d0e7389 */ /* 0x00006400000c000b */
[----:B01----:R-:W-:Y:S01]  /*229e0*/  ENDCOLLECTIVE ;  /* 0x000000000000791b */ /* 0x003fe20003800000 */
.L_x_840:
        /* <DEDUP_REMOVED lines=17> */
.L_x_841:
[----:B------:R-:W-:Y:S02]  /*22b00*/  IMAD.MOV.U32 R13, RZ, RZ, R3 ;  /* 0x000000ffff0d7224 */ /* 0x000fe400078e0003 */
[----:B------:R-:W-:Y:S01]  /*22b10*/  IMAD.MOV.U32 R12, RZ, RZ, 0x6 ;  /* 0x00000006ff0c7424 */ /* 0x000fe200078e00ff */
[----:B------:R-:W-:-:S07]  /*22b20*/  MOV R5, R14 ;  /* 0x0000000e00057202 */ /* 0x000fce0000000f00 */
[----:B------:R-:W-:Y:S05]  /*22b30*/  WARPSYNC.COLLECTIVE R15, `(.L_x_842) ;  /* 0x000000000f087348 */ /* 0x000fea0003c00000 */
[----:B------:R0:W1:Y:S02]  /*22b40*/  SHFL.IDX P6, R14, R13, R12, R11 ;  /* 0x0000000c0d0e7389 */ /* 0x00006400000c000b */
[----:B01----:R-:W-:Y:S01]  /*22b50*/  ENDCOLLECTIVE ;  /* 0x000000000000791b */ /* 0x003fe20003800000 */
.L_x_842:
[----:B------:R-:W-:-:S05]  /*22b60*/  @!P3 LEA R5, P4, R9, R5, 0x1 ;  /* 0x000000050905b211 */ /* 0x000fca00078808ff */
[----:B------:R-:W-:-:S04]  /*22b70*/  @!P3 IMAD.X R6, RZ, RZ, R6, P4 ;  /* 0x000000ffff06b224 */ /* 0x000fc800020e0606 */
[----:B------:R-:W-:Y:S01]  /*22b80*/  @!P3 IMAD.MOV.U32 R7, RZ, RZ, R6 ;  /* 0x000000ffff07b224 */ /* 0x000fe200078e0006 */
[----:B------:R-:W-:Y:S01]  /*22b90*/  @!P3 MOV R6, R5 ;  /* 0x000000050006b202 */ /* 0x000fe20000000f00 */
[----:B------:R-:W-:-:S04]  /*22ba0*/  IMAD.MOV.U32 R13, RZ, RZ, R4 ;  /* 0x000000ffff0d7224 */ /* 0x000fc800078e0004 */
[----:B------:R-:W-:Y:S01]  /*22bb0*/  @!PT LDS RZ, [RZ] ;  /* 0x00000000fffff984 */ /* 0x000fe20000000800 */
[----:B------:R-:W-:Y:S01]  /*22bc0*/  @!PT LDS RZ, [RZ] ;  /* 0x00000000fffff984 */ /* 0x000fe20000000800 */
[----:B------:R-:W-:Y:S01]  /*22bd0*/  @!PT LDS RZ, [RZ] ;  /* 0x00000000fffff984 */ /* 0x000fe20000000800 */
[----:B------:R-:W-:Y:S04]  /*22be0*/  @!P3 LDGSTS.E.BYPASS.LTC128B.128 [R10+0x12c00], desc[UR56][R6.64], !P2 ;  /* 0x12c00000060abfae */ /* 0x000fe8000d101d78 */
[----:B------:R-:W-:Y:S04]  /*22bf0*/  @!P3 LDGSTS.E.BYPASS.LTC128B.128 [R10+0x16c00], desc[UR56][R6.64+0x80], !P1 ;  /* 0x16c00080060abfae */ /* 0x000fe8000c901d78 */
[----:B------:R0:W-:Y:S02]  /*22c00*/  @!P3 LDGSTS.E.BYPASS.LTC128B.128 [R10+0x1ac00], desc[UR56][R6.64+0x100], !P0 ;  /* 0x1ac00100060abfae */ /* 0x0001e4000c101d78 */
[----:B0-----:R-:W-:-:S07]  /*22c10*/  MOV R6, R14 ;  /* 0x0000000e00067202 */ /* 0x001fce0000000f00 */
[----:B------:R-:W-:Y:S05]  /*22c20*/  WARPSYNC.COLLECTIVE R15, `(.L_x_843) ;  /* 0x000000000f087348 */ /* 0x000fea0003c00000 */
[----:B------:R0:W1:Y:S02]  /*22c30*/  SHFL.IDX P6, R14, R13, R12, R11 ;  /* 0x0000000c0d0e7389 */ /* 0x00006400000c000b */
[----:B01----:R-:W-:Y:S01]  /*22c40*/  ENDCOLLECTIVE ;  /* 0x000000000000791b */ /* 0x003fe20003800000 */
.L_x_843:
[----:B------:R-:W-:-:S04]  /*22c50*/  IADD3 R7, R0, 0x60, RZ ;  /* 0x0000006000077810 */ /* 0x000fc80007ffe0ff */
[----:B------:R-:W-:Y:S01]  /*22c60*/  ISETP.GE.AND P4, PT, R7, R2, PT ;  /* 0x000000020700720c */ /* 0x000fe20003f86270 */
[----:B------:R-:W-:Y:S02]  /*22c70*/  IMAD.MOV.U32 R13, RZ, RZ, R3 ;  /* 0x000000ffff0d7224 */ /* 0x000fe400078e0003 */
[----:B------:R-:W-:Y:S02]  /*22c80*/  IMAD.MOV.U32 R12, RZ, RZ, 0x7 ;  /* 0x00000007ff0c7424 */ /* 0x000fe400078e00ff */
[----:B------:R-:W-:-:S08]  /*22c90*/  IMAD.MOV.U32 R5, RZ, RZ, R14 ;  /* 0x000000ffff057224 */ /* 0x000fd000078e000e */
[----:B------:R-:W-:Y:S05]  /*22ca0*/  WARPSYNC.COLLECTIVE R15, `(.L_x_844) ;  /* 0x000000000f087348 */ /* 0x000fea0003c00000 */
[----:B------:R0:W1:Y:S02]  /*22cb0*/  SHFL.IDX P6, R14, R13, R12, R11 ;  /* 0x0000000c0d0e7389 */ /* 0x00006400000c000b */
[----:B01----:R-:W-:Y:S01]  /*22cc0*/  ENDCOLLECTIVE ;  /* 0x000000000000791b */ /* 0x003fe20003800000 */
.L_x_844:
        /* <DEDUP_REMOVED lines=8> */
[----:B------:R0:W-:Y:S04]  /*22d50*/  @!P4 LDGSTS.E.BYPASS.LTC128B.128 [R10+0x13400], desc[UR56][R6.64], !P2 ;  /* 0x13400000060acfae */ /* 0x0001e8000d101d78 */
[----:B------:R0:W-:Y:S01]  /*22d60*/  @!P4 LDGSTS.E.BYPASS.LTC128B.128 [R10+0x17400], desc[UR56][R6.64+0x80], !P1 ;  /* 0x17400080060acfae */ /* 0x0001e2000c901d78 */
[----:B------:R-:W-:-:S07]  /*22d70*/  MOV R5, R14 ;  /* 0x0000000e00057202 */ /* 0x000fce0000000f00 */
[----:B0-----:R-:W-:Y:S05]  /*22d80*/  WARPSYNC.COLLECTIVE R15, `(.L_x_845) ;  /* 0x000000000f087348 */ /* 0x001fea0003c00000 */
[----:B------:R1:W2:Y:S02]  /*22d90*/  SHFL.IDX P6, R14, R13, R12, R11 ;  /* 0x0000000c0d0e7389 */ /* 0x0002a400000c000b */
[----:B012---:R-:W-:Y:S01]  /*22da0*/  ENDCOLLECTIVE ;  /* 0x000000000000791b */ /* 0x007fe20003800000 */
.L_x_845:
[----:B------:R-:W-:Y:S01]  /*22db0*/  @!PT LDS RZ, [RZ] ;  /* 0x00000000fffff984 */ /* 0x000fe20000000800 */
[----:B------:R-:W-:Y:S01]  /*22dc0*/  @!PT LDS RZ, [RZ] ;  /* 0x00000000fffff984 */ /* 0x000fe20000000800 */
[----:B------:R-:W-:Y:S01]  /*22dd0*/  @!PT LDS RZ, [RZ] ;  /* 0x00000000fffff984 */ /* 0x000fe20000000800 */
[----:B------:R0:W-:Y:S01]  /*22de0*/  @!P4 LDGSTS.E.BYPASS.LTC128B.128 [R10+0x1b400], desc[UR56][R6.64+0x100], !P0 ;  /* 0x1b400100060acfae */ /* 0x0001e2000c101d78 */
[----:B------:R-:W-:Y:S01]  /*22df0*/  IMAD.MOV.U32 R3, RZ, RZ, R14 ;  /* 0x000000ffff037224 */ /* 0x000fe200078e000e */
[----:B------:R-:W-:Y:S06]  /*22e00*/  BRA `(.L_x_846) ;  /* 0xffffffac00807947 */ /* 0x000fec000383ffff */
.L_x_709:
[----:B----4-:R4:W0:Y:S02]  /*22e10*/  SYNCS.PHASECHK.TRANS64.TRYWAIT P0, [R18+URZ+0x34820], R0 ;  /* 0x03482000120075a7 */ /* 0x010824000800017f */
[----:B0-----:R-:W-:Y:S05]  /*22e20*/  @!P0 NANOSLEEP.SYNCS 0x989680 ;  /* 0x009896800000895d */ /* 0x001fea0003900000 */
[----:B------:R-:W0:Y:S02]  /*22e30*/  @!P0 SYNCS.PHASECHK.TRANS64 P0, [R18+URZ+0x34820], R0 ;  /* 0x03482000120085a7 */ /* 0x000e24000800007f */
[----:B0-----:R-:W-:Y:S05]  /*22e40*/  @!P0 BRA `(.L_x_709) ;  /* 0xfffffffc00f08947 */ /* 0x001fea000383ffff */
[----:B------:R-:W-:Y:S05]  /*22e50*/  BRA `(.L_x_847) ;  /* 0xffffffb000007947 */ /* 0x000fea000383ffff */
.L_x_718:
[----:B-1----:R1:W2:Y:S02]  /*22e60*/  SYNCS.PHASECHK.TRANS64.TRYWAIT P0, [R3+URZ+0x34840], R2 ;  /* 0x03484002030075a7 */ /* 0x0022a4000800017f */
[----:B--2---:R-:W-:Y:S05]  /*22e70*/  @!P0 NANOSLEEP.SYNCS 0x989680 ;  /* 0x009896800000895d */ /* 0x004fea0003900000 */
[----:B------:R-:W2:Y:S02]  /*22e80*/  @!P0 SYNCS.PHASECHK.TRANS64 P0, [R3+URZ+0x34840], R2 ;  /* 0x03484002030085a7 */ /* 0x000ea4000800007f */
[----:B--2---:R-:W-:Y:S05]  /*22e90*/  @!P0 BRA `(.L_x_718) ;  /* 0xfffffffc00f08947 */ /* 0x004fea000383ffff */
[----:B------:R-:W-:Y:S05]  /*22ea0*/  BRA `(.L_x_848) ;  /* 0xffffffb000dc7947 */ /* 0x000fea000383ffff */
.L_x_725:
[----:B0-----:R0:W1:Y:S02]  /*22eb0*/  SYNCS.PHASECHK.TRANS64.TRYWAIT P0, [R3+URZ+0x60], R2 ;  /* 0x00006002030075a7 */ /* 0x001064000800017f */
[----:B-1----:R-:W-:Y:S05]  /*22ec0*/  @!P0 NANOSLEEP.SYNCS 0x989680 ;  /* 0x009896800000895d */ /* 0x002fea0003900000 */
[----:B------:R-:W1:Y:S02]  /*22ed0*/  @!P0 SYNCS.PHASECHK.TRANS64 P0, [R3+URZ+0x60], R2 ;  /* 0x00006002030085a7 */ /* 0x000e64000800007f */
[----:B-1----:R-:W-:Y:S05]  /*22ee0*/  @!P0 BRA `(.L_x_725) ;  /* 0xfffffffc00f08947 */ /* 0x002fea000383ffff */
[----:B------:R-:W-:Y:S05]  /*22ef0*/  BRA `(.L_x_849) ;  /* 0xffffffb400ec7947 */ /* 0x000fea000383ffff */
.L_x_734:
[----:B-1----:R1:W2:Y:S02]  /*22f00*/  SYNCS.PHASECHK.TRANS64.TRYWAIT P0, [R3+URZ+0x34840], R2 ;  /* 0x03484002030075a7 */ /* 0x0022a4000800017f */
[----:B--2---:R-:W-:Y:S05]  /*22f10*/  @!P0 NANOSLEEP.SYNCS 0x989680 ;  /* 0x009896800000895d */ /* 0x004fea0003900000 */
[----:B------:R-:W2:Y:S02]  /*22f20*/  @!P0 SYNCS.PHASECHK.TRANS64 P0, [R3+URZ+0x34840], R2 ;  /* 0x03484002030085a7 */ /* 0x000ea4000800007f */
[----:B--2---:R-:W-:Y:S05]  /*22f30*/  @!P0 BRA `(.L_x_734) ;  /* 0xfffffffc00f08947 */ /* 0x004fea000383ffff */
[----:B------:R-:W-:Y:S05]  /*22f40*/  BRA `(.L_x_850) ;  /* 0xffffffbc007c7947 */ /* 0x000fea000383ffff */
.L_x_741:
[----:B0-----:R0:W1:Y:S02]  /*22f50*/  SYNCS.PHASECHK.TRANS64.TRYWAIT P0, [R2+URZ+0x60], R3 ;  /* 0x00006003020075a7 */ /* 0x001064000800017f */
[----:B-1----:R-:W-:Y:S05]  /*22f60*/  @!P0 NANOSLEEP.SYNCS 0x989680 ;  /* 0x009896800000895d */ /* 0x002fea0003900000 */
[----:B------:R-:W1:Y:S02]  /*22f70*/  @!P0 SYNCS.PHASECHK.TRANS64 P0, [R2+URZ+0x60], R3 ;  /* 0x00006003020085a7 */ /* 0x000e64000800007f */
[----:B-1----:R-:W-:Y:S05]  /*22f80*/  @!P0 BRA `(.L_x_741) ;  /* 0xfffffffc00f08947 */ /* 0x002fea000383ffff */
[----:B------:R-:W-:Y:S05]  /*22f90*/  BRA `(.L_x_851) ;  /* 0xffffffc0008c7947 */ /* 0x000fea000383ffff */
.L_x_750:
[----:B--2---:R2:W3:Y:S02]  /*22fa0*/  SYNCS.PHASECHK.TRANS64.TRYWAIT P0, [R2+URZ+0x34840], R3 ;  /* 0x03484003020075a7 */ /* 0x0044e4000800017f */
[----:B---3--:R-:W-:Y:S05]  /*22fb0*/  @!P0 NANOSLEEP.SYNCS 0x989680 ;  /* 0x009896800000895d */ /* 0x008fea0003900000 */
[----:B------:R-:W3:Y:S02]  /*22fc0*/  @!P0 SYNCS.PHASECHK.TRANS64 P0, [R2+URZ+0x34840], R3 ;  /* 0x03484003020085a7 */ /* 0x000ee4000800007f */
[----:B---3--:R-:W-:Y:S05]  /*22fd0*/  @!P0 BRA `(.L_x_750) ;  /* 0xfffffffc00f08947 */ /* 0x008fea000383ffff */
[----:B------:R-:W-:Y:S05]  /*22fe0*/  BRA `(.L_x_852) ;  /* 0xffffffc400ec7947 */ /* 0x000fea000383ffff */
.L_x_757:
[----:B0-----:R0:W1:Y:S02]  /*22ff0*/  SYNCS.PHASECHK.TRANS64.TRYWAIT P0, [R2+URZ+0x60], R5 ;  /* 0x00006005020075a7 */ /* 0x001064000800017f */
[----:B-1----:R-:W-:Y:S05]  /*23000*/  @!P0 NANOSLEEP.SYNCS 0x989680 ;  /* 0x009896800000895d */ /* 0x002fea0003900000 */
[----:B------:R-:W1:Y:S02]  /*23010*/  @!P0 SYNCS.PHASECHK.TRANS64 P0, [R2+URZ+0x60], R5 ;  /* 0x00006005020085a7 */ /* 0x000e64000800007f */
[----:B-1----:R-:W-:Y:S05]  /*23020*/  @!P0 BRA `(.L_x_757) ;  /* 0xfffffffc00f08947 */ /* 0x002fea000383ffff */
[----:B------:R-:W-:Y:S05]  /*23030*/  BRA `(.L_x_853) ;  /* 0xffffffc800fc7947 */ /* 0x000fea000383ffff */
.L_x_768:
[----:B---3--:R3:W4:Y:S02]  /*23040*/  SYNCS.PHASECHK.TRANS64.TRYWAIT P0, [R0+URZ+0x34860], R2 ;  /* 0x03486002000075a7 */ /* 0x008724000800017f */
[----:B----4-:R-:W-:Y:S05]  /*23050*/  @!P0 NANOSLEEP.SYNCS 0x989680 ;  /* 0x009896800000895d */ /* 0x010fea0003900000 */
[----:B------:R-:W4:Y:S02]  /*23060*/  @!P0 SYNCS.PHASECHK.TRANS64 P0, [R0+URZ+0x34860], R2 ;  /* 0x03486002000085a7 */ /* 0x000f24000800007f */
[----:B----4-:R-:W-:Y:S05]  /*23070*/  @!P0 BRA `(.L_x_768) ;  /* 0xfffffffc00f08947 */ /* 0x010fea000383ffff */
[----:B------:R-:W-:Y:S05]  /*23080*/  BRA `(.L_x_854) ;  /* 0xffffffd000487947 */ /* 0x000fea000383ffff */
.L_x_775:
[----:B------:R-:W3:Y:S01]  /*23090*/  LDL R0, [R1] ;  /* 0x0000000001007983 */ /* 0x000ee20000100800 */
[----:B------:R-:W-:Y:S01]  /*230a0*/  BSSY B0, `(.L_x_855) ;  /* 0x0000008000007945 */ /* 0x000fe20003800000 */
[----:B------:R-:W-:Y:S01]  /*230b0*/  IMAD.MOV.U32 R12, RZ, RZ, RZ ;  /* 0x000000ffff0c7224 */ /* 0x000fe200078e00ff */
[----:B------:R-:W-:Y:S01]  /*230c0*/  MOV R15, 0xffffffff ;  /* 0xffffffff000f7802 */ /* 0x000fe20000000f00 */
[----:B0-----:R-:W-:Y:S01]  /*230d0*/  IMAD.MOV.U32 R11, RZ, RZ, 0x1f ;  /* 0x0000001fff0b7424 */ /* 0x001fe200078e00ff */
[----:B---3--:R-:W-:-:S07]  /*230e0*/  MOV R13, R0 ;  /* 0x00000000000d7202 */ /* 0x008fce0000000f00 */
[----:B-12-4-:R-:W-:Y:S05]  /*230f0*/  WARPSYNC.COLLECTIVE R15, `(.L_x_856) ;  /* 0x000000000f087348 */ /* 0x016fea0003c00000 */
[----:B------:R0:W3:Y:S02]  /*23100*/  SHFL.IDX P6, R14, R13, R12, R11 ;  /* 0x0000000c0d0e7389 */ /* 0x0000e400000c000b */
[----:B01234-:R-:W-:Y:S01]  /*23110*/  ENDCOLLECTIVE ;  /* 0x000000000000791b */ /* 0x01ffe20003800000 */
.L_x_856:
[----:B------:R-:W-:Y:S05]  /*23120*/  BSYNC B0 ;  /* 0x0000000000007941 */ /* 0x000fea0003800000 */
.L_x_855:
[----:B------:R0:W5:Y:S01]  /*23130*/  LDL R2, [R1+0xc] ;  /* 0x00000c0001027983 */ /* 0x0001620000100800 */
[----:B------:R-:W-:Y:S01]  /*23140*/  IMAD.MOV.U32 R13, RZ, RZ, R0 ;  /* 0x000000ffff0d7224 */ /* 0x000fe200078e0000 */
[----:B------:R-:W-:Y:S01]  /*23150*/  MOV R12, 0x1 ;  /* 0x00000001000c7802 */ /* 0x000fe20000000f00 */
[----:B------:R-:W-:Y:S02]  /*23160*/  IMAD.MOV.U32 R11, RZ, RZ, 0x1f ;  /* 0x0000001fff0b7424 */ /* 0x000fe400078e00ff */
[----:B------:R-:W-:Y:S02]  /*23170*/  IMAD.MOV.U32 R15, RZ, RZ, -0x1 ;  /* 0xffffffffff0f7424 */ /* 0x000fe400078e00ff */
[----:B------:R-:W-:-:S07]  /*23180*/  IMAD.MOV.U32 R5, RZ, RZ, R14 ;  /* 0x000000ffff057224 */ /* 0x000fce00078e000e */
[----:B0----5:R-:W-:Y:S05]  /*23190*/  WARPSYNC.COLLECTIVE R15, `(.L_x_857) ;  /* 0x000000000f087348 */ /* 0x021fea0003c00000 */
[----:B------:R1:W2:Y:S02]  /*231a0*/  SHFL.IDX P6, R14, R13, R12, R11 ;  /* 0x0000000c0d0e7389 */ /* 0x0002a400000c000b */
[----:B012--5:R-:W-:Y:S01]  /*231b0*/  ENDCOLLECTIVE ;  /* 0x000000000000791b */ /* 0x027fe20003800000 */
.L_x_857:
[----:B------:R-:W-:Y:S01]  /*231c0*/  ULDC UR4, c[0x0][0xc3c] ;  /* 0x00030f0000047ab9 */ /* 0x000fe20000000800 */
[----:B------:R-:W-:Y:S01]  /*231d0*/  IMAD.IADD R4, R2, 0x1, R16 ;  /* 0x0000000102047824 */ /* 0x000fe200078e0210 */
[----:B------:R-:W-:-:S04]  /*231e0*/  MOV R0, R14 ;  /* 0x0000000e00007202 */ /* 0x000fc80000000f00 */
        /* <DEDUP_REMOVED lines=8> */
[C---:B------:R-:W-:Y:S01]  /*23270*/  ISETP.GE.U32.AND P2, PT, R16.reuse, 0x2, PT ;  /* 0x000000021000780c */ /* 0x040fe20003f46070 */
[----:B------:R-:W-:Y:S01]  /*23280*/  IMAD.MOV.U32 R6, RZ, RZ, RZ ;  /* 0x000000ffff067224 */ /* 0x000fe200078e00ff */
[C---:B------:R-:W-:Y:S01]  /*23290*/  ISETP.GE.U32.AND P3, PT, R16.reuse, 0x4, PT ;  /* 0x000000041000780c */ /* 0x040fe20003f66070 */
[----:B------:R-:W-:Y:S01]  /*232a0*/  IMAD.MOV.U32 R11, RZ, RZ, RZ ;  /* 0x000000ffff0b7224 */ /* 0x000fe200078e00ff */
[C---:B------:R-:W-:Y:S02]  /*232b0*/  ISETP.GE.U32.AND P4, PT, R16.reuse, 0x8, PT ;  /* 0x000000081000780c */ /* 0x040fe40003f86070 */
[----:B------:R-:W-:Y:S02]  /*232c0*/  ISETP.GE.U32.AND P5, PT, R16, 0x10, PT ;  /* 0x000000101000780c */ /* 0x000fe40003fa6070 */
[----:B--2---:R-:W-:-:S02]  /*232d0*/  @!P1 MOV R4, R8 ;  /* 0x0000000800049202 */ /* 0x004fc40000000f00 */
[----:B------:R-:W-:Y:S01]  /*232e0*/  MOV R8, RZ ;  /* 0x000000ff00087202 */ /* 0x000fe20000000f00 */
[----:B---3--:R-:W-:Y:S01]  /*232f0*/  @!P1 IMAD.MOV.U32 R6, RZ, RZ, R2 ;  /* 0x000000ffff069224 */ /* 0x008fe200078e0002 */
[----:B------:R-:W-:-:S03]  /*23300*/  ISETP.NE.AND P1, PT, R16, RZ, PT ;  /* 0x000000ff1000720c */ /* 0x000fc60003f25270 */
[----:B------:R-:W-:-:S05]  /*23310*/  IMAD R2, R6, R4, RZ ;  /* 0x0000000406027224 */ /* 0x000fca00078e02ff */
[----:B------:R-:W-:-:S07]  /*23320*/  MOV R13, R2 ;  /* 0x00000002000d7202 */ /* 0x000fce0000000f00 */
[----:B------:R-:W-:Y:S05]  /*23330*/  WARPSYNC.COLLECTIVE R15, `(.L_x_858) ;  /* 0x000000000f087348 */ /* 0x000fea0003c00000 */
[----:B------:R0:W1:Y:S02]  /*23340*/  SHFL.UP P6, R14, R13, R12, R11 ;  /* 0x0400000c0d0e7389 */ /* 0x00006400000c000b */
[----:B01----:R-:W-:Y:S01]  /*23350*/  ENDCOLLECTIVE ;  /* 0x000000000000791b */ /* 0x003fe20003800000 */
.L_x_858:
[----:B------:R-:W-:Y:S02]  /*23360*/  IMAD.MOV.U32 R12, RZ, RZ, 0x2 ;  /* 0x00000002ff0c7424 */ /* 0x000fe400078e00ff */
[----:B------:R-:W-:-:S05]  /*23370*/  IMAD.MOV.U32 R3, RZ, RZ, R14 ;  /* 0x000000ffff037224 */ /* 0x000fca00078e000e */
[----:B------:R-:W-:-:S04]  /*23380*/  SEL R3, R3, RZ, P1 ;  /* 0x000000ff03037207 */ /* 0x000fc80000800000 */
[----:B------:R-:W-:-:S05]  /*23390*/  IADD3 R2, R2, R3, RZ ;  /* 0x0000000302027210 */ /* 0x000fca0007ffe0ff */
[----:B------:R-:W-:-:S07]  /*233a0*/  IMAD.MOV.U32 R13, RZ, RZ, R2 ;  /* 0x000000ffff0d7224 */ /* 0x000fce00078e0002 */
[----:B------:R-:W-:Y:S05]  /*233b0*/  WARPSYNC.COLLECTIVE R15, `(.L_x_859) ;  /* 0x000000000f087348 */ /* 0x000fea0003c00000 */
[----:B------:R0:W1:Y:S02]  /*233c0*/  SHFL.UP P6, R14, R13, R12, R11 ;  /* 0x0400000c0d0e7389 */ /* 0x00006400000c000b */
[----:B01----:R-:W-:Y:S01]  /*233d0*/  ENDCOLLECTIVE ;  /* 0x000000000000791b */ /* 0x003fe20003800000 */
.L_x_859:
[----:B------:R-:W-:Y:S02]  /*233e0*/  MOV R12, 0x4 ;  /* 0x00000004000c7802 */ /* 0x000fe40000000f00 */
[----:B------:R-:W-:-:S04]  /*233f0*/  MOV R3, R14 ;  /* 0x0000000e00037202 */ /* 0x000fc80000000f00 */
[----:B------:R-:W-:-:S05]  /*23400*/  SEL R3, R3, RZ, P2 ;  /* 0x000000ff03037207 */ /* 0x000fca0001000000 */
[----:B------:R-:W-:-:S04]  /*23410*/  IMAD.IADD R2, R2, 0x1, R3 ;  /* 0x0000000102027824 */ /* 0x000fc800078e0203 */
[----:B------:R-:W-:-:S07]  /*23420*/  IMAD.MOV.U32 R13, RZ, RZ, R2 ;  /* 0x000000ffff0d7224 */ /* 0x000fce00078e0002 */
[----:B------:R-:W-:Y:S05]  /*23430*/  WARPSYNC.COLLECTIVE R15, `(.L_x_860) ;  /* 0x000000000f087348 */ /* 0x000fea0003c00000 */
[----:B------:R0:W1:Y:S02]  /*23440*/  SHFL.UP P6, R14, R13, R12, R11 ;  /* 0x0400000c0d0e7389 */ /* 0x00006400000c000b */
[----:B01----:R-:W-:Y:S01]  /*23450*/  ENDCOLLECTIVE ;  /* 0x000000000000791b */ /* 0x003fe20003800000 */
.L_x_860:
[----:B------:R-:W-:Y:S02]  /*23460*/  IMAD.MOV.U32 R12, RZ, RZ, 0x8 ;  /* 0x00000008ff0c7424 */ /* 0x000fe400078e00ff */
[----:B------:R-:W-:-:S05]  /*23470*/  IMAD.MOV.U32 R3, RZ, RZ, R14 ;  /* 0x000000ffff037224 */ /* 0x000fca00078e000e */
[----:B------:R-:W-:-:S05]  /*23480*/  SEL R3, R3, RZ, P3 ;  /* 0x000000ff03037207 */ /* 0x000fca0001800000 */
[----:B------:R-:W-:-:S05]  /*23490*/  IMAD.IADD R2, R2, 0x1, R3 ;  /* 0x0000000102027824 */ /* 0x000fca00078e0203 */
[----:B------:R-:W-:-:S07]  /*234a0*/  MOV R13, R2 ;  /* 0x00000002000d7202 */ /* 0x000fce0000000f00 */
[----:B------:R-:W-:Y:S05]  /*234b0*/  WARPSYNC.COLLECTIVE R15, `(.L_x_861) ;  /* 0x000000000f087348 */ /* 0x000fea0003c00000 */
[----:B------:R0:W1:Y:S02]  /*234c0*/  SHFL.UP P6, R14, R13, R12, R11 ;  /* 0x0400000c0d0e7389 */ /* 0x00006400000c000b */
[----:B01----:R-:W-:Y:S01]  /*234d0*/  ENDCOLLECTIVE ;  /* 0x000000000000791b */ /* 0x003fe20003800000 */
.L_x_861:
        /* <DEDUP_REMOVED lines=8> */
.L_x_862:
[----:B------:R-:W-:Y:S01]  /*23560*/  MOV R12, 0x1f ;  /* 0x0000001f000c7802 */ /* 0x000fe20000000f00 */
[----:B------:R-:W-:Y:S01]  /*23570*/  IMAD.MOV.U32 R11, RZ, RZ, 0x1f ;  /* 0x0000001fff0b7424 */ /* 0x000fe200078e00ff */
[----:B------:R-:W-:-:S04]  /*23580*/  MOV R3, R14 ;  /* 0x0000000e00037202 */ /* 0x000fc80000000f00 */
[----:B------:R-:W-:-:S05]  /*23590*/  SEL R3, R3, RZ, P5 ;  /* 0x000000ff03037207 */ /* 0x000fca0002800000 */
[----:B------:R-:W-:-:S04]  /*235a0*/  IMAD.IADD R7, R2, 0x1, R3 ;  /* 0x0000000102077824 */ /* 0x000fc800078e0203 */
[----:B------:R-:W-:-:S07]  /*235b0*/  IMAD.MOV.U32 R13, RZ, RZ, R7 ;  /* 0x000000ffff0d7224 */ /* 0x000fce00078e0007 */
[----:B------:R-:W-:Y:S05]  /*235c0*/  WARPSYNC.COLLECTIVE R15, `(.L_x_863) ;  /* 0x000000000f087348 */ /* 0x000fea0003c00000 */
[----:B------:R0:W1:Y:S02]  /*235d0*/  SHFL.IDX P6, R14, R13, R12, R11 ;  /* 0x0000000c0d0e7389 */ /* 0x00006400000c000b */
[----:B01----:R-:W-:Y:S01]  /*235e0*/  ENDCOLLECTIVE ;  /* 0x000000000000791b */ /* 0x003fe20003800000 */
.L_x_863:
[----:B------:R-:W-:Y:S01]  /*235f0*/  IMAD.MOV.U32 R9, RZ, RZ, R14 ;  /* 0x000000ffff097224 */ /* 0x000fe200078e000e */
[----:B------:R-:W-:Y:S06]  /*23600*/  BRA `(.L_x_864) ;  /* 0xffffffd000bc7947 */ /* 0x000fec000383ffff */
.L_x_778:
[----:B------:R-:W-:Y:S01]  /*23610*/  BSSY B0, `(.L_x_865) ;  /* 0x0000008000007945 */ /* 0x000fe20003800000 */
[----:B------:R-:W-:Y:S01]  /*23620*/  IMAD.MOV.U32 R13, RZ, RZ, R2 ;  /* 0x000000ffff0d7224 */ /* 0x000fe200078e0002 */
[----:B------:R-:W-:Y:S01]  /*23630*/  MOV R11, RZ ;  /* 0x000000ff000b7202 */ /* 0x000fe20000000f00 */
[----:B------:R-:W-:Y:S02]  /*23640*/  IMAD.MOV.U32 R12, RZ, RZ, 0x1 ;  /* 0x00000001ff0c7424 */ /* 0x000fe400078e00ff */
[----:B------:R-:W-:-:S07]  /*23650*/  IMAD.MOV.U32 R15, RZ, RZ, -0x1 ;  /* 0xffffffffff0f7424 */ /* 0x000fce00078e00ff */
[----:B0-----:R-:W-:Y:S05]  /*23660*/  WARPSYNC.COLLECTIVE R15, `(.L_x_866) ;  /* 0x000000000f087348 */ /* 0x001fea0003c00000 */
[----:B------:R1:W2:Y:S02]  /*23670*/  SHFL.UP P6, R14, R13, R12, R11 ;  /* 0x0400000c0d0e7389 */ /* 0x0002a400000c000b */
[----:B012---:R-:W-:Y:S01]  /*23680*/  ENDCOLLECTIVE ;  /* 0x000000000000791b */ /* 0x007fe20003800000 */
.L_x_866:
[----:B------:R-:W-:Y:S05]  /*23690*/  BSYNC B0 ;  /* 0x0000000000007941 */ /* 0x000fea0003800000 */
.L_x_865:
[----:B------:R-:W-:Y:S01]  /*236a0*/  IMAD.MOV.U32 R3, RZ, RZ, R14 ;  /* 0x000000ffff037224 */ /* 0x000fe200078e000e */
[----:B------:R-:W-:Y:S01]  /*236b0*/  MOV R11, RZ ;  /* 0x000000ff000b7202 */ /* 0x000fe20000000f00 */
[----:B------:R-:W-:Y:S02]  /*236c0*/  IMAD.MOV.U32 R12, RZ, RZ, 0x2 ;  /* 0x00000002ff0c7424 */ /* 0x000fe400078e00ff */
[----:B------:R-:W-:Y:S01]  /*236d0*/  IMAD.MOV.U32 R15, RZ, RZ, -0x1 ;  /* 0xffffffffff0f7424 */ /* 0x000fe200078e00ff */
[----:B------:R-:W-:-:S04]  /*236e0*/  SEL R3, R3, RZ, P1 ;  /* 0x000000ff03037207 */ /* 0x000fc80000800000 */
[----:B------:R-:W-:-:S05]  /*236f0*/  IADD3 R2, R2, R3, RZ ;  /* 0x0000000302027210 */ /* 0x000fca0007ffe0ff */
[----:B------:R-:W-:-:S07]  /*23700*/  IMAD.MOV.U32 R13, RZ, RZ, R2 ;  /* 0x000000ffff0d7224 */ /* 0x000fce00078e0002 */
[----:B------:R-:W-:Y:S05]  /*23710*/  WARPSYNC.COLLECTIVE R15, `(.L_x_867) ;  /* 0x000000000f087348 */ /* 0x000fea0003c00000 */
[----:B------:R0:W1:Y:S02]  /*23720*/  SHFL.UP P6, R14, R13, R12, R11 ;  /* 0x0400000c0d0e7389 */ /* 0x00006400000c000b */
[----:B01----:R-:W-:Y:S01]  /*23730*/  ENDCOLLECTIVE ;  /* 0x000000000000791b */ /* 0x003fe20003800000 */
.L_x_867:
        /* <DEDUP_REMOVED lines=8> */
.L_x_868:
        /* <DEDUP_REMOVED lines=8> */
.L_x_869:
        /* <DEDUP_REMOVED lines=8> */
.L_x_870:
[----:B------:R-:W-:Y:S01]  /*238c0*/  IMAD.MOV.U32 R12, RZ, RZ, 0x1f ;  /* 0x0000001fff0c7424 */ /* 0x000fe200078e00ff */
[----:B------:R-:W-:Y:S01]  /*238d0*/  MOV R11, 0x1f ;  /* 0x0000001f000b7802 */ /* 0x000fe20000000f00 */
[----:B------:R-:W-:-:S05]  /*238e0*/  IMAD.MOV.U32 R3, RZ, RZ, R14 ;  /* 0x000000ffff037224 */ /* 0x000fca00078e000e */
[----:B------:R-:W-:-:S04]  /*238f0*/  SEL R3, R3, RZ, P5 ;  /* 0x000000ff03037207 */ /* 0x000fc80002800000 */
[----:B------:R-:W-:-:S05]  /*23900*/  IADD3 R7, R2, R3, RZ ;  /* 0x0000000302077210 */ /* 0x000fca0007ffe0ff */
[----:B------:R-:W-:-:S07]  /*23910*/  IMAD.MOV.U32 R13, RZ, RZ, R7 ;  /* 0x000000ffff0d7224 */ /* 0x000fce00078e0007 */
[----:B------:R-:W-:Y:S05]  /*23920*/  WARPSYNC.COLLECTIVE R15, `(.L_x_871) ;  /* 0x000000000f087348 */ /* 0x000fea0003c00000 */
[----:B------:R0:W1:Y:S02]  /*23930*/  SHFL.IDX P6, R14, R13, R12, R11 ;  /* 0x0000000c0d0e7389 */ /* 0x00006400000c000b */
[----:B01----:R-:W-:Y:S01]  /*23940*/  ENDCOLLECTIVE ;  /* 0x000000000000791b */ /* 0x003fe20003800000 */
.L_x_871:
[----:B------:R-:W-:Y:S01]  /*23950*/  IMAD.MOV.U32 R9, RZ, RZ, R14 ;  /* 0x000000ffff097224 */ /* 0x000fe200078e000e */
[----:B------:R-:W-:Y:S06]  /*23960*/  BRA `(.L_x_872) ;  /* 0xffffffd000907947 */ /* 0x000fec000383ffff */
.L_x_780:
[----:B------:R-:W-:Y:S01]  /*23970*/  BSSY B0, `(.L_x_873) ;  /* 0x0000006000007945 */ /* 0x000fe20003800000 */
[----:B------:R-:W-:Y:S01]  /*23980*/  PLOP3.LUT P6, PT, P6, PT, PT, 0x8, 0x0 ;  /* 0x000000000000781c */ /* 0x000fe200037ce170 */
[----:B------:R-:W-:-:S12]  /*23990*/  IMAD.MOV.U32 R15, RZ, RZ, -0x1 ;  /* 0xffffffffff0f7424 */ /* 0x000fd800078e00ff */
[----:B0-----:R-:W-:Y:S05]  /*239a0*/  WARPSYNC.COLLECTIVE R15, `(.L_x_874) ;  /* 0x000000000f087348 */ /* 0x001fea0003c00000 */
[----:B------:R-:W-:Y:S01]  /*239b0*/  VOTE.ANY R14, PT, P6 ;  /* 0x00000000000e7806 */ /* 0x000fe200030e0100 */
[----:B0-----:R-:W-:Y:S06]  /*239c0*/  ENDCOLLECTIVE ;  /* 0x000000000000791b */ /* 0x001fec0003800000 */
.L_x_874:
[----:B------:R-:W-:Y:S05]  /*239d0*/  BSYNC B0 ;  /* 0x0000000000007941 */ /* 0x000fea0003800000 */
.L_x_873:
[----:B------:R-:W-:Y:S01]  /*239e0*/  MOV R3, R14 ;  /* 0x0000000e00037202 */ /* 0x000fe20000000f00 */
[----:B------:R-:W-:Y:S01]  /*239f0*/  IMAD.MOV.U32 R13, RZ, RZ, R4 ;  /* 0x000000ffff0d7224 */ /* 0x000fe200078e0004 */
[----:B------:R-:W-:Y:S01]  /*23a00*/  MOV R11, 0x1f ;  /* 0x0000001f000b7802 */ /* 0x000fe20000000f00 */
[----:B------:R-:W-:Y:S01]  /*23a10*/  IMAD.MOV.U32 R15, RZ, RZ, -0x1 ;  /* 0xffffffffff0f7424 */ /* 0x000fe200078e00ff */
[----:B------:R-:W0:Y:S02]  /*23a20*/  POPC R0, R3 ;  /* 0x0000000300007309 */ /* 0x000e240000000000 */
[----:B0-----:R-:W-:-:S07]  /*23a30*/  IMAD.MOV.U32 R12, RZ, RZ, R0 ;  /* 0x000000ffff0c7224 */ /* 0x001fce00078e0000 */
[----:B------:R-:W-:Y:S05]  /*23a40*/  WARPSYNC.COLLECTIVE R15, `(.L_x_875) ;  /* 0x000000000f087348 */ /* 0x000fea0003c00000 */
[----:B------:R0:W1:Y:S02]  /*23a50*/  SHFL.IDX P6, R14, R13, R12, R11 ;  /* 0x0000000c0d0e7389 */ /* 0x00006400000c000b */
[----:B01----:R-:W-:Y:S01]  /*23a60*/  ENDCOLLECTIVE ;  /* 0x000000000000791b */ /* 0x003fe20003800000 */
.L_x_875:
[----:B------:R-:W-:Y:S01]  /*23a70*/  MOV R13, R6 ;  /* 0x00000006000d7202 */ /* 0x000fe20000000f00 */
[----:B------:R-:W-:-:S07]  /*23a80*/  IMAD.MOV.U32 R4, RZ, RZ, R14 ;  /* 0x000000ffff047224 */ /* 0x000fce00078e000e */
[----:B------:R-:W-:Y:S05]  /*23a90*/  WARPSYNC.COLLECTIVE R15, `(.L_x_876) ;  /* 0x000000000f087348 */ /* 0x000fea0003c00000 */
[----:B------:R0:W1:Y:S02]  /*23aa0*/  SHFL.IDX P6, R14, R13, R12, R11 ;  /* 0x0000000c0d0e7389 */ /* 0x00006400000c000b */
[----:B01----:R-:W-:Y:S01]  /*23ab0*/  ENDCOLLECTIVE ;  /* 0x000000000000791b */ /* 0x003fe20003800000 */
.L_x_876:
[----:B------:R-:W-:Y:S01]  /*23ac0*/  IMAD.MOV.U32 R6, RZ, RZ, R14 ;  /* 0x000000ffff067224 */ /* 0x000fe200078e000e */
[----:B------:R-:W-:Y:S06]  /*23ad0*/  BRA `(.L_x_877) ;  /* 0xffffffd000707947 */ /* 0x000fec000383ffff */
.L_x_782:
[----:B------:R-:W-:Y:S01]  /*23ae0*/  BSSY B0, `(.L_x_878) ;  /* 0x0000007000007945 */ /* 0x000fe20003800000 */
[----:B------:R-:W-:Y:S01]  /*23af0*/  IMAD.MOV.U32 R13, RZ, RZ, R7 ;  /* 0x000000ffff0d7224 */ /* 0x000fe200078e0007 */
[----:B------:R-:W-:Y:S01]  /*23b00*/  MOV R11, 0x1f ;  /* 0x0000001f000b7802 */ /* 0x000fe20000000f00 */
[----:B------:R-:W-:-:S07]  /*23b10*/  IMAD.MOV.U32 R15, RZ, RZ, -0x1 ;  /* 0xffffffffff0f7424 */ /* 0x000fce00078e00ff */
[----:B0123--:R-:W-:Y:S05]  /*23b20*/  WARPSYNC.COLLECTIVE R15, `(.L_x_879) ;  /* 0x000000000f087348 */ /* 0x00ffea0003c00000 */
[----:B------:R4:W0:Y:S02]  /*23b30*/  SHFL.IDX P6, R14, R13, R12, R11 ;  /* 0x0000000c0d0e7389 */ /* 0x00082400000c000b */
[----:B01234-:R-:W-:Y:S01]  /*23b40*/  ENDCOLLECTIVE ;  /* 0x000000000000791b */ /* 0x01ffe20003800000 */
.L_x_879:
[----:B------:R-:W-:Y:S05]  /*23b50*/  BSYNC B0 ;  /* 0x0000000000007941 */ /* 0x000fea0003800000 */
.L_x_878:
[----:B------:R-:W-:Y:S01]  /*23b60*/  IMAD.MOV.U32 R7, RZ, RZ, R14 ;  /* 0x000000ffff077224 */ /* 0x000fe200078e000e */
[----:B------:R-:W-:Y:S06]  /*23b70*/  BRA `(.L_x_880) ;  /* 0xffffffd000607947 */ /* 0x000fec000383ffff */
.L_x_786:
[----:B0-----:R0:W1:Y:S02]  /*23b80*/  SYNCS.PHASECHK.TRANS64.TRYWAIT P0, [R0+URZ+0x34820], R3 ;  /* 0x03482003000075a7 */ /* 0x001064000800017f */
[----:B-1----:R-:W-:Y:S05]  /*23b90*/  @!P0 NANOSLEEP.SYNCS 0x989680 ;  /* 0x009896800000895d */ /* 0x002fea0003900000 */
[----:B------:R-:W1:Y:S02]  /*23ba0*/  @!P0 SYNCS.PHASECHK.TRANS64 P0, [R0+URZ+0x34820], R3 ;  /* 0x03482003000085a7 */ /* 0x000e64000800007f */
[----:B-1----:R-:W-:Y:S05]  /*23bb0*/  @!P0 BRA `(.L_x_786) ;  /* 0xfffffffc00f08947 */ /* 0x002fea000383ffff */
[----:B------:R-:W-:Y:S05]  /*23bc0*/  BRA `(.L_x_881) ;  /* 0xffffffd400f87947 */ /* 0x000fea000383ffff */
.L_x_787:
[----:B------:R-:W1:Y:S01]  /*23bd0*/  S2R R2, SR_TID.X ;  /* 0x0000000000027919 */ /* 0x000e620000002100 */
[----:B------:R-:W-:Y:S01]  /*23be0*/  BSSY B0, `(.L_x_882) ;  /* 0x000000a000007945 */ /* 0x000fe20003800000 */
[----:B------:R-:W-:Y:S01]  /*23bf0*/  IMAD.MOV.U32 R12, RZ, RZ, RZ ;  /* 0x000000ffff0c7224 */ /* 0x000fe200078e00ff */
[----:B------:R-:W-:Y:S01]  /*23c00*/  MOV R15, 0xffffffff ;  /* 0xffffffff000f7802 */ /* 0x000fe20000000f00 */
[----:B------:R-:W-:Y:S01]  /*23c10*/  IMAD.MOV.U32 R11, RZ, RZ, 0x1f ;  /* 0x0000001fff0b7424 */ /* 0x000fe200078e00ff */
[----:B-1----:R-:W-:-:S04]  /*23c20*/  SHF.R.U32.HI R2, RZ, 0x5, R2 ;  /* 0x00000005ff027819 */ /* 0x002fc80000011602 */
[----:B------:R-:W-:-:S04]  /*23c30*/  LOP3.LUT R2, R2, 0x3, RZ, 0xc0, !PT ;  /* 0x0000000302027812 */ /* 0x000fc800078ec0ff */
[----:B------:R-:W-:-:S07]  /*23c40*/  MOV R13, R2 ;  /* 0x00000002000d7202 */ /* 0x000fce0000000f00 */
[----:B0-----:R-:W-:Y:S05]  /*23c50*/  WARPSYNC.COLLECTIVE R15, `(.L_x_883) ;  /* 0x000000000f087348 */ /* 0x001fea0003c00000 */
[----:B------:R1:W2:Y:S02]  /*23c60*/  SHFL.IDX P6, R14, R13, R12, R11 ;  /* 0x0000000c0d0e7389 */ /* 0x0002a400000c000b */
[----:B012---:R-:W-:Y:S01]  /*23c70*/  ENDCOLLECTIVE ;  /* 0x000000000000791b */ /* 0x007fe20003800000 */
.L_x_883:
[----:B------:R-:W-:Y:S05]  /*23c80*/  BSYNC B0 ;  /* 0x0000000000007941 */ /* 0x000fea0003800000 */
.L_x_882:
[----:B------:R-:W-:Y:S05]  /*23c90*/  BRA `(.L_x_884) ;  /* 0xffffffd400e07947 */ /* 0x000fea000383ffff */
.L_x_788:
[----:B------:R-:W-:Y:S01]  /*23ca0*/  BSSY B0, `(.L_x_885) ;  /* 0x0000006000007945 */ /* 0x000fe20003800000 */
[----:B------:R-:W-:-:S07]  /*23cb0*/  IMAD.MOV.U32 R15, RZ, RZ, -0x1 ;  /* 0xffffffffff0f7424 */ /* 0x000fce00078e00ff */
[----:B01----:R-:W-:Y:S05]  /*23cc0*/  WARPSYNC.COLLECTIVE R15, `(.L_x_886) ;  /* 0x000000000f0c7348 */ /* 0x003fea0003c00000 */
[----:B------:R-:W-:Y:S02]  /*23cd0*/  ELECT P6, UR62, PT ;  /* 0x00000000003e782f */ /* 0x000fe400038c0000 */
[----:B------:R-:W-:Y:S01]  /*23ce0*/  MOV R14, UR62 ;  /* 0x0000003e000e7c02 */ /* 0x000fe20008000f00 */
[----:B01----:R-:W-:Y:S10]  /*23cf0*/  ENDCOLLECTIVE ;  /* 0x000000000000791b */ /* 0x003ff40003800000 */
.L_x_886:
[----:B------:R-:W-:Y:S05]  /*23d00*/  BSYNC B0 ;  /* 0x0000000000007941 */ /* 0x000fea0003800000 */
.L_x_885:
[----:B------:R-:W-:Y:S05]  /*23d10*/  BRA `(.L_x_887) ;  /* 0xffffffd400d47947 */ /* 0x000fea000383ffff */
.L_x_790:
[----:B0-----:R0:W1:Y:S02]  /*23d20*/  SYNCS.PHASECHK.TRANS64.TRYWAIT P0, [R6+URZ], R5 ;  /* 0x00000005060075a7 */ /* 0x001064000800017f */
[----:B-1----:R-:W-:Y:S05]  /*23d30*/  @!P0 NANOSLEEP.SYNCS 0x989680 ;  /* 0x009896800000895d */ /* 0x002fea0003900000 */
[----:B------:R-:W1:Y:S02]  /*23d40*/  @!P0 SYNCS.PHASECHK.TRANS64 P0, [R6+URZ], R5 ;  /* 0x00000005060085a7 */ /* 0x000e64000800007f */
[----:B-1----:R-:W-:Y:S05]  /*23d50*/  @!P0 BRA `(.L_x_790) ;  /* 0xfffffffc00f08947 */ /* 0x002fea000383ffff */
[----:B------:R-:W-:Y:S05]  /*23d60*/  BRA `(.L_x_888) ;  /* 0xffffffd800147947 */ /* 0x000fea000383ffff */
.L_x_791:
[----:B-1----:R1:W2:Y:S02]  /*23d70*/  SYNCS.PHASECHK.TRANS64.TRYWAIT P0, [R7+URZ], R2 ;  /* 0x00000002070075a7 */ /* 0x0022a4000800017f */
[----:B--2---:R-:W-:Y:S05]  /*23d80*/  @!P0 NANOSLEEP.SYNCS 0x989680 ;  /* 0x009896800000895d */ /* 0x004fea0003900000 */
[----:B------:R-:W2:Y:S02]  /*23d90*/  @!P0 SYNCS.PHASECHK.TRANS64 P0, [R7+URZ], R2 ;  /* 0x00000002070085a7 */ /* 0x000ea4000800007f */
[----:B--2---:R-:W-:Y:S05]  /*23da0*/  @!P0 BRA `(.L_x_791) ;  /* 0xfffffffc00f08947 */ /* 0x004fea000383ffff */
[----:B------:R-:W-:Y:S05]  /*23db0*/  BRA `(.L_x_889) ;  /* 0xffffffd800087947 */ /* 0x000fea000383ffff */
.L_x_793:
[----:B--2---:R2:W3:Y:S02]  /*23dc0*/  SYNCS.PHASECHK.TRANS64.TRYWAIT P0, [R4+URZ], R5 ;  /* 0x00000005040075a7 */ /* 0x0044e4000800017f */
[----:B---3--:R-:W-:Y:S05]  /*23dd0*/  @!P0 NANOSLEEP.SYNCS 0x989680 ;  /* 0x009896800000895d */ /* 0x008fea0003900000 */
[----:B------:R-:W3:Y:S02]  /*23de0*/  @!P0 SYNCS.PHASECHK.TRANS64 P0, [R4+URZ], R5 ;  /* 0x00000005040085a7 */ /* 0x000ee4000800007f */
[----:B---3--:R-:W-:Y:S05]  /*23df0*/  @!P0 BRA `(.L_x_793) ;  /* 0xfffffffc00f08947 */ /* 0x008fea000383ffff */
[----:B------:R-:W-:Y:S05]  /*23e00*/  BRA `(.L_x_890) ;  /* 0xffffffd8000c7947 */ /* 0x000fea000383ffff */
.L_x_891:
        /* <DEDUP_REMOVED lines=15> */
.L_x_2983:


//--------------------- .text._ZN7cutlass13device_kernelIN5flash11enable_sm90INS1_16FlashAttnFwdSm90INS1_25CollectiveMainloopFwdSm90ILi2EN4cute5tupleIJNS5_1CILi1EEES8_S8_EEENS6_IJNS7_ILi128EEENS7_ILi96EEENS7_ILi192EEEEEELi128ENS_6half_tEfNS_4arch4Sm90ELb0ELb1ELb0ELb0ELb0ELb0ELb0ELb1ELb1ELb1ELb1ELb0EEENS1_21CollectiveEpilogueFwdINS6_IJSA_SA_SB_EEES9_SE_SG_Li256ELb0ELb1ELb1ELb0EEENS1_19SingleTileSchedulerILb0ELb1ELb1ELi128EEEEEEEEEvNT_6ParamsE --------------------------
	.section	.text._ZN7cutlass13device_kernelIN5flash11enable_sm90INS1_16FlashAttnFwdSm90INS1_25CollectiveMainloopFwdSm90ILi2EN4cute5tupleIJNS5_1CILi1EEES8_S8_EEENS6_IJNS7_ILi128EEENS7_ILi96EEENS7_ILi192EEEEEELi128ENS_6half_tEfNS_4arch4Sm90ELb0ELb1ELb0ELb0ELb0ELb0ELb0ELb1ELb1ELb1ELb1ELb0EEENS1_21CollectiveEpilogueFwdINS6_IJSA_SA_SB_EEES9_SE_SG_Li256ELb0ELb1ELb1ELb0EEENS1_19SingleTileSchedulerILb0ELb1ELb1ELi128EEEEEEEEEvNT_6ParamsE,"ax",@progbits
	.align	128
.text._ZN7cutlass13device_kernelIN5flash11enable_sm90INS1_16FlashAttnFwdSm90INS1_25CollectiveMainloopFwdSm90ILi2EN4cute5tupleIJNS5_1CILi1EEES8_S8_EEENS6_IJNS7_ILi128EEENS7_ILi96EEENS7_ILi192EEEEEELi128ENS_6half_tEfNS_4arch4Sm90ELb0ELb1ELb0ELb0ELb0ELb0ELb0ELb1ELb1ELb1ELb1ELb0EEENS1_21CollectiveEpilogueFwdINS6_IJSA_SA_SB_EEES9_SE_SG_Li256ELb0ELb1ELb1ELb0EEENS1_19SingleTileSchedulerILb0ELb1ELb1ELi128EEEEEEEEEvNT_6ParamsE:
        .type           _ZN7cutlass13device_kernelIN5flash11enable_sm90INS1_16FlashAttnFwdSm90INS1_25CollectiveMainloopFwdSm90ILi2EN4cute5tupleIJNS5_1CILi1EEES8_S8_EEENS6_IJNS7_ILi128EEENS7_ILi96EEENS7_ILi192EEEEEELi128ENS_6half_tEfNS_4arch4Sm90ELb0ELb1ELb0ELb0ELb0ELb0ELb0ELb1ELb1ELb1ELb1ELb0EEENS1_21CollectiveEpilogueFwdINS6_IJSA_SA_SB_EEES9_SE_SG_Li256ELb0ELb1ELb1ELb0EEENS1_19SingleTileSchedulerILb0ELb1ELb1ELi128EEEEEEEEEvNT_6ParamsE,@function
        .size           _ZN7cutlass13device_kernelIN5flash11enable_sm90INS1_16FlashAttnFwdSm90INS1_25CollectiveMainloopFwdSm90ILi2EN4cute5tupleIJNS5_1CILi1EEES8_S8_EEENS6_IJNS7_ILi128EEENS7_ILi96EEENS7_ILi192EEEEEELi128ENS_6half_tEfNS_4arch4Sm90ELb0ELb1ELb0ELb0ELb0ELb0ELb0ELb1ELb1ELb1ELb1ELb0EEENS1_21CollectiveEpilogueFwdINS6_IJSA_SA_SB_EEES9_SE_SG_Li256ELb0ELb1ELb1ELb0EEENS1_19SingleTileSchedulerILb0ELb1ELb1ELi128EEEEEEEEEvNT_6ParamsE,(.L_x_2984 - _ZN7cutlass13device_kernelIN5flash11enable_sm90INS1_16FlashAttnFwdSm90INS1_25CollectiveMainloopFwdSm90ILi2EN4cute5tupleIJNS5_1CILi1EEES8_S8_EEENS6_IJNS7_ILi128EEENS7_ILi96EEENS7_ILi192EEEEEELi128ENS_6half_tEfNS_4arch4Sm90ELb0ELb1ELb0ELb0ELb0ELb0ELb0ELb1ELb1ELb1ELb1ELb0EEENS1_21CollectiveEpilogueFwdINS6_IJSA_SA_SB_EEES9_SE_SG_Li256ELb0ELb1ELb1ELb0EEENS1_19SingleTileSchedulerILb0ELb1ELb1ELi128EEEEEEEEEvNT_6ParamsE)
        .other          _ZN7cutlass13device_kernelIN5flash11enable_sm90INS1_16FlashAttnFwdSm90INS1_25CollectiveMainloopFwdSm90ILi2EN4cute5tupleIJNS5_1CILi1EEES8_S8_EEENS6_IJNS7_ILi128EEENS7_ILi96EEENS7_ILi192EEEEEELi128ENS_6half_tEfNS_4arch4Sm90ELb0ELb1ELb0ELb0ELb0ELb0ELb0ELb1ELb1ELb1ELb1ELb0EEENS1_21CollectiveEpilogueFwdINS6_IJSA_SA_SB_EEES9_SE_SG_Li256ELb0ELb1ELb1ELb0EEENS1_19SingleTileSchedulerILb0ELb1ELb1ELi128EEEEEEEEEvNT_6ParamsE,@"STO_CUDA_ENTRY STV_DEFAULT"
_ZN7cutlass13device_kernelIN5flash11enable_sm90INS1_16FlashAttnFwdSm90INS1_25CollectiveMainloopFwdSm90ILi2EN4cute5tupleIJNS5_1CILi1EEES8_S8_EEENS6_IJNS7_ILi128EEENS7_ILi96EEENS7_ILi192EEEEEELi128ENS_6half_tEfNS_4arch4Sm90ELb0ELb1ELb0ELb0ELb0ELb0ELb0ELb1ELb1ELb1ELb1ELb0EEENS1_21CollectiveEpilogueFwdINS6_IJSA_SA_SB_EEES9_SE_SG_Li256ELb0ELb1ELb1ELb0EEENS1_19SingleTileSchedulerILb0ELb1ELb1ELi128EEEEEEEEEvNT_6ParamsE:
        /* <DEDUP_REMOVED lines=17> */
.L_x_893:
[----:B------:R-:W-:Y:S05]  /*0110*/  BSYNC B0 ;  /* 0x0000000000007941 */ /* 0x000fea0003800000 */
.L_x_892:
        /* <DEDUP_REMOVED lines=40> */
.L_x_894:
        /* <DEDUP_REMOVED lines=22> */
.L_x_895:
        /* <DEDUP_REMOVED lines=18> */
.L_x_896:
        /* <DEDUP_REMOVED lines=22> */
.L_x_897:
        /* <DEDUP_REMOVED lines=22> */
.L_x_898:
        /* <DEDUP_REMOVED lines=9> */
.L_x_901:
        /* <DEDUP_REMOVED lines=18> */
[----:B------:R-:W0:Y:S01]  /*0a90*/  LDC R0, c[0x0][0x448] ;  /* 0x00011200ff007b82 */ /* 0x000e220000000800 */
[----:B------:R-:W1:Y:S01]  /*0aa0*/  S2R R22, SR_CTAID.X ;  /* 0x0000000000167919 */ /* 0x000e620000002500 */
[----:B------:R-:W2:Y:S06]  /*0ab0*/  S2R R4, SR_TID.X ;  /* 0x0000000000047919 */ /* 0x000eac0000002100 */
[----:B------:R-:W3:Y:S08]  /*0ac0*/  LDC.64 R2, c[0x0][0x418] ;  /* 0x00010600ff027b82 */ /* 0x000ef00000000a00 */
[----:B------:R-:W4:Y:S01]  /*0ad0*/  LDC.64 R10, c[0x0][0x9e0] ;  /* 0x00027800ff0a7b82 */ /* 0x000f220000000a00 */
[----:B0-----:R-:W-:-:S07]  /*0ae0*/  ISETP.NE.AND P1, PT, R0, 0x1, PT ;  /* 0x000000010000780c */ /* 0x001fce0003f25270 */
[----:B------:R-:W0:Y:S01]  /*0af0*/  LDC R8, c[0x0][0x288] ;  /* 0x0000a200ff087b82 */ /* 0x000e220000000800 */
[----:B---3--:R-:W-:-:S07]  /*0b00*/  ISETP.NE.U32.AND P0, PT, R2, RZ, PT ;  /* 0x000000ff0200720c */ /* 0x008fce0003f05070 */
[----:B------:R-:W3:Y:S01]  /*0b10*/  LDC R16, c[0x0][0x424] ;  /* 0x00010900ff107b82 */ /* 0x000ee20000000800 */
[----:B-1----:R-:W-:Y:S01]  /*0b20*/  IMAD.SHL.U32 R22, R22, 0x80, RZ ;  /* 0x0000008016167824 */ /* 0x002fe200078e00ff */
[----:B------:R-:W-:Y:S01]  /*0b30*/  ISETP.NE.AND.EX P0, PT, R3, RZ, PT, P0 ;  /* 0x000000ff0300720c */ /* 0x000fe20003f05300 */
[----:B--2---:R-:W-:Y:S02]  /*0b40*/  VIADD R73, R4, 0xffffff80 ;  /* 0xffffff8004497836 */ /* 0x004fe40000000000 */
[----:B------:R-:W-:Y:S01]  /*0b50*/  @P1 VIADD R0, R22, 0x7f ;  /* 0x0000007f16001836 */ /* 0x000fe20000000000 */
[----:B----4-:R-:W-:Y:S02]  /*0b60*/  ISETP.GE.AND P2, PT, R11, 0x1, PT ;  /* 0x000000010b00780c */ /* 0x010fe40003f46270 */
[----:B------:R-:W1:Y:S08]  /*0b70*/  @P1 LDC R5, c[0x0][0x44c] ;  /* 0x00011300ff051b82 */ /* 0x000e700000000800 */
[----:B------:R-:W2:Y:S01]  /*0b80*/  @P1 LDC R7, c[0x0][0x450] ;  /* 0x00011400ff071b82 */ /* 0x000ea20000000800 */
[----:B0-----:R-:W-:-:S07]  /*0b90*/  IADD3 R3, -R8, 0x1, RZ ;  /* 0x0000000108037810 */ /* 0x001fce0007ffe1ff */
[----:B------:R-:W0:Y:S01]  /*0ba0*/  LDC R23, c[0x0][0x2f0] ;  /* 0x0000bc00ff177b82 */ /* 0x000e220000000800 */
[----:B---3--:R-:W-:Y:S01]  /*0bb0*/  SEL R16, R16, 0x1, P0 ;  /* 0x0000000110107807 */ /* 0x008fe20000000000 */
[----:B-1----:R-:W-:-:S04]  /*0bc0*/  @P1 IMAD.HI.U32 R2, R0, R5, RZ ;  /* 0x0000000500021227 */ /* 0x002fc800078e00ff */
[----:B------:R-:W-:Y:S01]  /*0bd0*/  VIADD R0, R22, 0x7f ;  /* 0x0000007f16007836 */ /* 0x000fe20000000000 */
[----:B--2---:R-:W-:Y:S01]  /*0be0*/  @P1 SHF.R.U32.HI R0, RZ, R7, R2 ;  /* 0x00000007ff001219 */ /* 0x004fe20000011602 */
[CC--:B0-----:R-:W-:Y:S02]  /*0bf0*/  IMAD R3, R16.reuse, R23.reuse, R3 ;  /* 0x0000001710037224 */ /* 0x0c1fe400078e0203 */
[----:B------:R-:W-:Y:S02]  /*0c00*/  IMAD R19, R16, R23, RZ ;  /* 0x0000001710137224 */ /* 0x000fe400078e02ff */
[----:B------:R-:W-:-:S04]  /*0c10*/  IMAD.IADD R3, R3, 0x1, R0 ;  /* 0x0000000103037824 */ /* 0x000fc800078e0200 */
[----:B------:R-:W-:Y:S01]  /*0c20*/  IMAD.IADD R0, R3, 0x1, R10 ;  /* 0x0000000103007824 */ /* 0x000fe200078e020a */
[----:B------:R-:W-:Y:S06]  /*0c30*/  @!P2 BRA `(.L_x_903) ;  /* 0x000000000040a947 */ /* 0x000fec0003800000 */
[C---:B------:R-:W-:Y:S01]  /*0c40*/  ISETP.GT.AND P0, PT, R3.reuse, RZ, PT ;  /* 0x000000ff0300720c */ /* 0x040fe20003f04270 */
[----:B------:R-:W-:-:S12]  /*0c50*/  VIADD R2, R3, 0xffffffff ;  /* 0xffffffff03027836 */ /* 0x000fd80000000000 */
[----:B------:R-:W-:Y:S05]  /*0c60*/  @P0 BRA `(.L_x_904) ;  /* 0x00000000001c0947 */ /* 0x000fea0003800000 */
[----:B------:R-:W-:Y:S01]  /*0c70*/  ISETP.NE.AND P0, PT, R11, 0x1, PT ;  /* 0x000000010b00780c */ /* 0x000fe20003f05270 */
[----:B------:R-:W-:-:S12]  /*0c80*/  IMAD.MOV R3, RZ, RZ, -R3 ;  /* 0x000000ffff037224 */ /* 0x000fd800078e0a03 */
[----:B------:R-:W0:Y:S02]  /*0c90*/  @P0 LDC.64 R4, c[0x0][0x9e8] ;  /* 0x00027a00ff040b82 */ /* 0x000e240000000a00 */
[----:B0-----:R-:W-:-:S05]  /*0ca0*/  @P0 IMAD.HI.U32 R2, R3, R4, RZ ;  /* 0x0000000403020227 */ /* 0x001fca00078e00ff */
[----:B------:R-:W-:-:S04]  /*0cb0*/  @P0 SHF.R.U32.HI R3, RZ, R5, R2 ;  /* 0x00000005ff030219 */ /* 0x000fc80000011602 */
[----:B------:R-:W-:Y:S01]  /*0cc0*/  LOP3.LUT R2, RZ, R3, RZ, 0x33, !PT ;  /* 0x00000003ff027212 */ /* 0x000fe200078e33ff */
[----:B------:R-:W-:Y:S06]  /*0cd0*/  BRA `(.L_x_905) ;  /* 0x0000000000107947 */ /* 0x000fec0003800000 */
.L_x_904:
[----:B------:R-:W-:-:S13]  /*0ce0*/  ISETP.NE.AND P0, PT, R11, 0x1, PT ;  /* 0x000000010b00780c */ /* 0x000fda0003f05270 */
[----:B------:R-:W0:Y:S02]  /*0cf0*/  @P0 LDC.64 R4, c[0x0][0x9e8] ;  /* 0x00027a00ff040b82 */ /* 0x000e240000000a00 */
[----:B0-----:R-:W-:-:S05]  /*0d00*/  @P0 IMAD.HI.U32 R4, R2, R4, RZ ;  /* 0x0000000402040227 */ /* 0x001fca00078e00ff */
[----:B------:R-:W-:-:S07]  /*0d10*/  @P0 SHF.R.U32.HI R2, RZ, R5, R4 ;  /* 0x00000005ff020219 */ /* 0x000fce0000011604 */
.L_x_905:
[----:B------:R-:W-:-:S05]  /*0d20*/  IMAD R3, R2, R11, R11 ;  /* 0x0000000b02037224 */ /* 0x000fca00078e020b */
[----:B------:R-:W-:-:S07]  /*0d30*/  VIMNMX R0, R0, R3, PT ;  /* 0x0000000300007248 */ /* 0x000fce0003fe0100 */
.L_x_903:
[----:B------:R-:W0:Y:S01]  /*0d40*/  @P1 LDC R3, c[0x0][0x44c] ;  /* 0x00011300ff031b82 */ /* 0x000e220000000800 */
[----:B------:R-:W-:Y:S01]  /*0d50*/  VIADD R2, R0, 0x5f ;  /* 0x0000005f00027836 */ /* 0x000fe20000000000 */
[----:B------:R-:W-:Y:S01]  /*0d60*/  ULDC UR4, c[0x0][0x9dc] ;  /* 0x0002770000047ab9 */ /* 0x000fe20000000800 */
[----:B------:R-:W-:Y:S02]  /*0d70*/  IMAD R0, R16, R23, 0x5f ;  /* 0x0000005f10007424 */ /* 0x000fe400078e0217 */
[----:B------:R-:W-:-:S03]  /*0d80*/  IMAD.HI R2, R2, 0x2aaaaaab, RZ ;  /* 0x2aaaaaab02027827 */ /* 0x000fc600078e02ff */
[----:B------:R-:W1:Y:S01]  /*0d90*/  @P1 LDC R7, c[0x0][0x450] ;  /* 0x00011400ff071b82 */ /* 0x000e620000000800 */
[----:B------:R-:W-:Y:S01]  /*0da0*/  IMAD.HI R0, R0, 0x2aaaaaab, RZ ;  /* 0x2aaaaaab00007827 */ /* 0x000fe200078e02ff */
[----:B------:R-:W-:-:S03]  /*0db0*/  SHF.R.U32.HI R5, RZ, 0x1f, R2 ;  /* 0x0000001fff057819 */ /* 0x000fc60000011602 */
[----:B------:R-:W-:Y:S01]  /*0dc0*/  IMAD.MOV.U32 R4, RZ, RZ, R22 ;  /* 0x000000ffff047224 */ /* 0x000fe200078e0016 */
[----:B------:R-:W-:Y:S01]  /*0dd0*/  LEA.HI.SX32 R2, R2, R5, 0x1c ;  /* 0x0000000502027211 */ /* 0x000fe200078fe2ff */
[----:B------:R-:W-:Y:S02]  /*0de0*/  IMAD R23, R16, R23, -R8 ;  /* 0x0000001710177224 */ /* 0x000fe400078e0a08 */
[----:B0-----:R-:W-:Y:S01]  /*0df0*/  @P1 IMAD.HI.U32 R6, R22, R3, RZ ;  /* 0x0000000316061227 */ /* 0x001fe200078e00ff */
[----:B------:R-:W-:-:S04]  /*0e00*/  SHF.R.U32.HI R3, RZ, 0x1f, R0 ;  /* 0x0000001fff037819 */ /* 0x000fc80000011600 */
[----:B------:R-:W-:Y:S02]  /*0e10*/  LEA.HI.SX32 R3, R0, R3, 0x1c ;  /* 0x0000000300037211 */ /* 0x000fe400078fe2ff */
[----:B-1----:R-:W-:Y:S02]  /*0e20*/  @P1 SHF.R.U32.HI R4, RZ, R7, R6 ;  /* 0x00000007ff041219 */ /* 0x002fe40000011606 */
[----:B------:R-:W-:-:S03]  /*0e30*/  VIMNMX R9, R3, R2, PT ;  /* 0x0000000203097248 */ /* 0x000fc60003fe0100 */
[----:B------:R-:W-:-:S04]  /*0e40*/  IMAD.IADD R0, R23, 0x1, R4 ;  /* 0x0000000117007824 */ /* 0x000fc800078e0204 */
[----:B------:R-:W-:Y:S01]  /*0e50*/  VIADD R2, R0, -UR4 ;  /* 0x8000000400027c36 */ /* 0x000fe20008000000 */
[----:B------:R-:W-:Y:S06]  /*0e60*/  @!P2 BRA `(.L_x_906) ;  /* 0x00000000003ca947 */ /* 0x000fec0003800000 */
[----:B------:R-:W-:-:S13]  /*0e70*/  ISETP.GT.AND P0, PT, R0, -0x1, PT ;  /* 0xffffffff0000780c */ /* 0x000fda0003f04270 */
[----:B------:R-:W-:Y:S05]  /*0e80*/  @P0 BRA `(.L_x_907) ;  /* 0x00000000001c0947 */ /* 0x000fea0003800000 */
[----:B------:R-:W-:Y:S02]  /*0e90*/  ISETP.NE.AND P0, PT, R11, 0x1, PT ;  /* 0x000000010b00780c */ /* 0x000fe40003f05270 */
[----:B------:R-:W-:-:S11]  /*0ea0*/  LOP3.LUT R3, RZ, R0, RZ, 0x33, !PT ;  /* 0x00000000ff037212 */ /* 0x000fd600078e33ff */
[----:B------:R-:W0:Y:S02]  /*0eb0*/  @P0 LDC.64 R4, c[0x0][0x9e8] ;  /* 0x00027a00ff040b82 */ /* 0x000e240000000a00 */
[----:B0-----:R-:W-:-:S05]  /*0ec0*/  @P0 IMAD.HI.U32 R0, R3, R4, RZ ;  /* 0x0000000403000227 */ /* 0x001fca00078e00ff */
[----:B------:R-:W-:-:S04]  /*0ed0*/  @P0 SHF.R.U32.HI R3, RZ, R5, R0 ;  /* 0x00000005ff030219 */ /* 0x000fc80000011600 */
[----:B------:R-:W-:Y:S01]  /*0ee0*/  LOP3.LUT R0, RZ, R3, RZ, 0x33, !PT ;  /* 0x00000003ff007212 */ /* 0x000fe200078e33ff */
[----:B------:R-:W-:Y:S06]  /*0ef0*/  BRA `(.L_x_908) ;  /* 0x0000000000107947 */ /* 0x000fec0003800000 */
.L_x_907:
[----:B------:R-:W-:-:S13]  /*0f00*/  ISETP.NE.AND P0, PT, R11, 0x1, PT ;  /* 0x000000010b00780c */ /* 0x000fda0003f05270 */
[----:B------:R-:W0:Y:S02]  /*0f10*/  @P0 LDC.64 R4, c[0x0][0x9e8] ;  /* 0x00027a00ff040b82 */ /* 0x000e240000000a00 */
[----:B0-----:R-:W-:-:S05]  /*0f20*/  @P0 IMAD.HI.U32 R4, R0, R4, RZ ;  /* 0x0000000400040227 */ /* 0x001fca00078e00ff */
[----:B------:R-:W-:-:S07]  /*0f30*/  @P0 SHF.R.U32.HI R0, RZ, R5, R4 ;  /* 0x00000005ff000219 */ /* 0x000fce0000011604 */
.L_x_908:
[----:B------:R-:W-:-:S05]  /*0f40*/  IMAD R3, R0, R11, RZ ;  /* 0x0000000b00037224 */ /* 0x000fca00078e02ff */
[----:B------:R-:W-:-:S07]  /*0f50*/  VIMNMX R2, R2, R3, !PT ;  /* 0x0000000302027248 */ /* 0x000fce0007fe0100 */
.L_x_906:
[----:B------:R-:W-:Y:S01]  /*0f60*/  SHF.R.U32.HI R0, RZ, 0x10, R17 ;  /* 0x00000010ff007819 */ /* 0x000fe20000011611 */
[----:B------:R-:W-:Y:S01]  /*0f70*/  IMAD.HI R2, R2, 0x2aaaaaab, RZ ;  /* 0x2aaaaaab02027827 */ /* 0x000fe200078e02ff */
[----:B------:R-:W-:Y:S02]  /*0f80*/  LOP3.LUT R17, R17, 0xffff, RZ, 0xc0, !PT ;  /* 0x0000ffff11117812 */ /* 0x000fe400078ec0ff */
[----:B------:R-:W-:Y:S01]  /*0f90*/  ISETP.NE.AND P0, PT, R0, RZ, PT ;  /* 0x000000ff0000720c */ /* 0x000fe20003f05270 */
[----:B------:R-:W-:Y:S01]  /*0fa0*/  IMAD.MOV.U32 R72, RZ, RZ, RZ ;  /* 0x000000ffff487224 */ /* 0x000fe200078e00ff */
[----:B------:R-:W-:-:S04]  /*0fb0*/  SHF.R.U32.HI R3, RZ, 0x1f, R2 ;  /* 0x0000001fff037819 */ /* 0x000fc80000011602 */
[----:B------:R-:W-:-:S04]  /*0fc0*/  LEA.HI.SX32 R3, R2, R3, 0x1c ;  /* 0x0000000302037211 */ /* 0x000fc800078fe2ff */
[----:B------:R-:W-:-:S03]  /*0fd0*/  VIMNMX R8, RZ, R3, !PT ;  /* 0x00000003ff087248 */ /* 0x000fc60007fe0100 */
[----:B------:R-:W0:Y:S01]  /*0fe0*/  @!P0 LDC R0, c[0x0][0x9f0] ;  /* 0x00027c00ff008b82 */ /* 0x000e220000000800 */
[----:B------:R-:W-:-:S13]  /*0ff0*/  ISETP.GT.AND P1, PT, R9, R8, PT ;  /* 0x000000080900720c */ /* 0x000fda0003f24270 */
[----:B------:R-:W-:Y:S05]  /*1000*/  @!P1 BRA `(.L_x_909) ;  /* 0x0000000000709947 */ /* 0x000fea0003800000 */
[-C--:B0-----:R-:W-:Y:S02]  /*1010*/  IABS R6, R0.reuse ;  /* 0x0000000000067213 */ /* 0x081fe40000000000 */
[----:B------:R-:W-:Y:S02]  /*1020*/  IADD3 R2, R0, -0x1, R9 ;  /* 0xffffffff00027810 */ /* 0x000fe40007ffe009 */
[----:B------:R-:W0:Y:S03]  /*1030*/  I2F.RP R4, R6 ;  /* 0x0000000600047306 */ /* 0x000e260000209400 */
[----:B------:R-:W-:Y:S01]  /*1040*/  IMAD.IADD R5, R2, 0x1, -R8 ;  /* 0x0000000102057824 */ /* 0x000fe200078e0a08 */
[----:B------:R-:W-:-:S04]  /*1050*/  IABS R2, R0 ;  /* 0x0000000000027213 */ /* 0x000fc80000000000 */
[----:B------:R-:W-:Y:S02]  /*1060*/  IABS R10, R5 ;  /* 0x00000005000a7213 */ /* 0x000fe40000000000 */
[----:B------:R-:W-:-:S04]  /*1070*/  LOP3.LUT R5, R5, R0, RZ, 0x3c, !PT ;  /* 0x0000000005057212 */ /* 0x000fc800078e3cff */
[----:B------:R-:W-:Y:S01]  /*1080*/  ISETP.GE.AND P2, PT, R5, RZ, PT ;  /* 0x000000ff0500720c */ /* 0x000fe20003f46270 */
[----:B0-----:R-:W0:Y:S02]  /*1090*/  MUFU.RCP R4, R4 ;  /* 0x0000000400047308 */ /* 0x001e240000001000 */
[----:B0-----:R-:W-:Y:S02]  /*10a0*/  VIADD R3, R4, 0xffffffe ;  /* 0x0ffffffe04037836 */ /* 0x001fe40000000000 */
[----:B------:R-:W-:Y:S02]  /*10b0*/  IMAD.MOV R4, RZ, RZ, -R2 ;  /* 0x000000ffff047224 */ /* 0x000fe400078e0a02 */
[----:B------:R-:W-:Y:S02]  /*10c0*/  IMAD.MOV.U32 R2, RZ, RZ, RZ ;  /* 0x000000ffff027224 */ /* 0x000fe400078e00ff */
[----:B------:R-:W0:Y:S02]  /*10d0*/  F2I.FTZ.U32.TRUNC.NTZ R3, R3 ;  /* 0x0000000300037305 */ /* 0x000e24000021f000 */
[----:B0-----:R-:W-:-:S04]  /*10e0*/  IMAD.MOV R7, RZ, RZ, -R3 ;  /* 0x000000ffff077224 */ /* 0x001fc800078e0a03 */
[----:B------:R-:W-:-:S04]  /*10f0*/  IMAD R7, R7, R6, RZ ;  /* 0x0000000607077224 */ /* 0x000fc800078e02ff */
[----:B------:R-:W-:-:S04]  /*1100*/  IMAD.HI.U32 R2, R3, R7, R2 ;  /* 0x0000000703027227 */ /* 0x000fc800078e0002 */
[----:B------:R-:W-:-:S04]  /*1110*/  IMAD.MOV.U32 R3, RZ, RZ, R10 ;  /* 0x000000ffff037224 */ /* 0x000fc800078e000a */
        /* <DEDUP_REMOVED lines=11> */
.L_x_909:
[-C--:B------:R-:W-:Y:S01]  /*11d0*/  IMAD R17, R17, R72.reuse, R8 ;  /* 0x0000004811117224 */ /* 0x080fe200078e0208 */
[----:B------:R-:W-:Y:S01]  /*11e0*/  PLOP3.LUT P0, PT, PT, PT, PT, 0x80, 0x0 ;  /* 0x000000000000781c */ /* 0x000fe20003f0f070 */
[----:B0-----:R-:W-:Y:S01]  /*11f0*/  IMAD.MOV.U32 R0, RZ, RZ, RZ ;  /* 0x000000ffff007224 */ /* 0x001fe200078e00ff */
[----:B------:R-:W-:Y:S01]  /*1200*/  CS2R R86, SRZ ;  /* 0x0000000000567805 */ /* 0x000fe2000001ff00 */
[----:B------:R-:W-:Y:S01]  /*1210*/  IMAD.MOV.U32 R4, RZ, RZ, RZ ;  /* 0x000000ffff047224 */ /* 0x000fe200078e00ff */
[----:B------:R-:W-:Y:S02]  /*1220*/  VIADDMNMX R72, R17, R72, R9, PT ;  /* 0x0000004811487246 */ /* 0x000fe40003800109 */
[----:B------:R-:W-:Y:S02]  /*1230*/  CS2R R84, SRZ ;  /* 0x0000000000547805 */ /* 0x000fe4000001ff00 */
[----:B------:R-:W-:Y:S02]  /*1240*/  CS2R R82, SRZ ;  /* 0x0000000000527805 */ /* 0x000fe4000001ff00 */
[----:B------:R-:W-:-:S02]  /*1250*/  CS2R R80, SRZ ;  /* 0x0000000000507805 */ /* 0x000fc4000001ff00 */
[----:B------:R-:W-:Y:S02]  /*1260*/  ISETP.GT.AND P1, PT, R72, R17, PT ;  /* 0x000000114800720c */ /* 0x000fe40003f24270 */
        /* <DEDUP_REMOVED lines=33> */
[----:B------:R-:W-:-:S05]  /*1480*/  SHF.R.S32.HI R76, RZ, 0x7, R75 ;  /* 0x00000007ff4c7819 */ /* 0x000fca000001144b */
        /* <DEDUP_REMOVED lines=29> */
.L_x_911:
[----:B------:R-:W2:Y:S01]  /*1660*/  LDL.LU R20, [R1+0x14] ;  /* 0x0000140001147983 */ /* 0x000ea20000300800 */
[----:B------:R-:W-:-:S04]  /*1670*/  SHF.L.U32 R2, RZ, 0x1f, RZ ;  /* 0x0000001fff027819 */ /* 0x000fc800000006ff */
[----:B------:R-:W0:Y:S01]  /*1680*/  SYNCS.PHASECHK.TRANS64.TRYWAIT P1, [UR56+0x2a800], R2 ;  /* 0x02a80002ff0075a7 */ /* 0x000e220008020178 */
[----:B--2---:R-:W-:-:S04]  /*1690*/  LOP3.LUT R0, R20, 0x1, RZ, 0xfc, !PT ;  /* 0x0000000114007812 */ /* 0x004fc800078efcff */
[----:B------:R-:W-:Y:S01]  /*16a0*/  ISETP.NE.AND P0, PT, R0, 0x3, PT ;  /* 0x000000030000780c */ /* 0x000fe20003f05270 */
[----:B0-----:R-:W-:-:S12]  /*16b0*/  @!P1 BRA `(.L_x_912) ;  /* 0x0000010c00549947 */ /* 0x001fd80003800000 */
.L_x_1075:
[----:B------:R-:W-:Y:S05]  /*16c0*/  @!P0 BRA `(.L_x_913) ;  /* 0x0000000000048947 */ /* 0x000fea0003800000 */
[----:B------:R-:W-:Y:S01]  /*16d0*/  BPT.TRAP 0x1 ;  /* 0x000000040000795c */ /* 0x000fe20000300000 */
.L_x_913:
[----:B------:R1:W2:Y:S01]  /*16e0*/  SYNCS.PHASECHK.TRANS64.TRYWAIT P2, [UR56+0x2a830], R2 ;  /* 0x02a83002ff0075a7 */ /* 0x0002a20008040178 */
[----:B------:R-:W-:Y:S05]  /*16f0*/  @!P0 BRA `(.L_x_914) ;  /* 0x0000000000048947 */ /* 0x000fea0003800000 */
[----:B------:R-:W-:Y:S01]  /*1700*/  BPT.TRAP 0x1 ;  /* 0x000000040000795c */ /* 0x000fe20000300000 */
.L_x_914:
[----:B------:R-:W3:Y:S01]  /*1710*/  S2R R0, SR_TID.X ;  /* 0x0000000000007919 */ /* 0x000ee20000002100 */
[----:B------:R-:W-:-:S05]  /*1720*/  IMAD.U32 R6, RZ, RZ, UR36 ;  /* 0x00000024ff067e24 */ /* 0x000fca000f8e00ff */
[----:B------:R-:W-:Y:S02]  /*1730*/  LOP3.LUT R6, R6, 0x10000, RZ, 0xfc, !PT ;  /* 0x0001000006067812 */ /* 0x000fe400078efcff */
[----:B---3--:R-:W-:-:S04]  /*1740*/  LOP3.LUT R0, R0, 0x7f, RZ, 0xc0, !PT ;  /* 0x0000007f00007812 */ /* 0x008fc800078ec0ff */
[----:B------:R-:W-:Y:S01]  /*1750*/  ISETP.NE.AND P1, PT, R0, RZ, PT ;  /* 0x000000ff0000720c */ /* 0x000fe20003f25270 */
[----:B--2---:R-:W-:-:S12]  /*1760*/  @P2 BRA `(.L_x_915) ;  /* 0x0000000000082947 */ /* 0x004fd80003800000 */
[----:B------:R-:W2:Y:S02]  /*1770*/  SYNCS.PHASECHK.TRANS64.TRYWAIT P2, [UR56+0x2a830], R2 ;  /* 0x02a83002ff0075a7 */ /* 0x000ea40008040178 */
[----:B--2---:R-:W-:Y:S05]  /*1780*/  @!P2 BRA `(.L_x_916) ;  /* 0x0000010c0038a947 */ /* 0x004fea0003800000 */
.L_x_915:
[----:B------:R-:W-:Y:S05]  /*1790*/  WARPSYNC.ALL ;  /* 0x0000000000007948 */ /* 0x000fea0003800000 */
[----:B------:R-:W-:Y:S01]  /*17a0*/  IMAD.MOV.U32 R7, RZ, RZ, 0x40000040 ;  /* 0x40000040ff077424 */ /* 0x000fe200078e00ff */
[----:B------:R-:W-:Y:S01]  /*17b0*/  UIADD3 UR4, UR56, 0x18400, URZ ;  /* 0x0001840038047890 */ /* 0x000fe2000fffe03f */
[----:B------:R-:W-:Y:S01]  /*17c0*/  R2UR UR8, R6 ;  /* 0x00000000060872ca */ /* 0x000fe200000e0000 */
[----:B------:R-:W-:Y:S02]  /*17d0*/  WARPGROUP.ARRIVE ;  /* 0x00000000000079c5 */ /* 0x000fe40000000000 */
[----:B------:R-:W-:Y:S01]  /*17e0*/  R2UR UR9, R7 ;  /* 0x00000000070972ca */ /* 0x000fe200000e0000 */
[----:B------:R-:W-:Y:S01]  /*17f0*/  USHF.R.U32.HI UR4, URZ, 0x4, UR4 ;  /* 0x000000043f047899 */ /* 0x000fe20008011604 */
[----:B------:R-:W2:Y:S01]  /*1800*/  LDC R160, c[0x0][0x448] ;  /* 0x00011200ffa07b82 */ /* 0x000ea20000000800 */
[----:B------:R-:W-:Y:S01]  /*1810*/  UMOV UR11, 0x40000040 ;  /* 0x40000040000b7882 */ /* 0x000fe20000000000 */
[----:B------:R-:W-:Y:S01]  /*1820*/  UMOV UR13, 0x40000040 ;  /* 0x40000040000d7882 */ /* 0x000fe20000000000 */
[----:B------:R-:W-:Y:S01]  /*1830*/  ULOP3.LUT UR4, UR4, 0x3fff, URZ, 0xc0, !UPT ;  /* 0x00003fff04047892 */ /* 0x000fe2000f8ec03f */
[----:B------:R-:W-:Y:S01]  /*1840*/  LOP3.LUT R0, R75, 0xffffff80, RZ, 0xc0, !PT ;  /* 0xffffff804b007812 */ /* 0x000fe200078ec0ff */
[----:B------:R-:W-:Y:S01]  /*1850*/  UMOV UR15, 0x40000040 ;  /* 0x40000040000f7882 */ /* 0x000fe20000000000 */
[----:B------:R-:W-:Y:S01]  /*1860*/  UMOV UR17, 0x40000040 ;  /* 0x4000004000117882 */ /* 0x000fe20000000000 */
[----:B------:R-:W-:Y:S01]  /*1870*/  ULOP3.LUT UR57, UR4, 0x10000, URZ, 0xfc, !UPT ;  /* 0x0001000004397892 */ /* 0x000fe2000f8efc3f */
[----:B------:R-:W-:Y:S01]  /*1880*/  LEA.HI R74, R74, R73, RZ, 0x2 ;  /* 0x000000494a4a7211 */ /* 0x000fe200078f10ff */
[----:B------:R-:W-:Y:S01]  /*1890*/  UMOV UR19, 0x40000040 ;  /* 0x4000004000137882 */ /* 0x000fe20000000000 */
[----:B------:R-:W-:Y:S01]  /*18a0*/  R2UR UR4, R6 ;  /* 0x00000000060472ca */ /* 0x000fe200000e0000 */
[----:B------:R-:W-:Y:S01]  /*18b0*/  UIADD3 UR14, UR57, 0x4, URZ ;  /* 0x00000004390e7890 */ /* 0x000fe2000fffe03f */
[----:B------:R-:W-:Y:S01]  /*18c0*/  IMAD.IADD R10, R73, 0x1, -R0 ;  /* 0x00000001490a7824 */ /* 0x000fe200078e0a00 */
[----:B------:R-:W-:Y:S01]  /*18d0*/  UIADD3 UR18, UR57, 0x6, URZ ;  /* 0x0000000639127890 */ /* 0x000fe2000fffe03f */
[----:B------:R-:W-:Y:S01]  /*18e0*/  LOP3.LUT R74, R74, 0xfffffffc, RZ, 0xc0, !PT ;  /* 0xfffffffc4a4a7812 */ /* 0x000fe200078ec0ff */
[----:B------:R-:W-:Y:S01]  /*18f0*/  UMOV UR10, UR57 ;  /* 0x00000039000a7c82 */ /* 0x000fe20008000000 */
[----:B------:R-:W-:Y:S01]  /*1900*/  UIADD3 UR22, UR57, 0x300, URZ ;  /* 0x0000030039167890 */ /* 0x000fe2000fffe03f */
[----:B------:R-:W-:Y:S01]  /*1910*/  HGMMA.64x96x16.F32 R24, gdesc[UR8], RZ, !UPT, gsb0 ;  /* 0x01600000081879f0 */ /* 0x000fe2000c0008ff */
[----:B------:R-:W-:Y:S01]  /*1920*/  UIADD3 UR10, UR57, 0x2, URZ ;  /* 0x00000002390a7890 */ /* 0x000fe2000fffe03f */
[----:B0-----:R-:W-:Y:S01]  /*1930*/  SHF.R.S32.HI R3, RZ, 0x1f, R10 ;  /* 0x0000001fff037819 */ /* 0x001fe2000001140a */
[----:B------:R-:W-:Y:S01]  /*1940*/  UMOV UR9, 0x40000040 ;  /* 0x4000004000097882 */ /* 0x000fe20000000000 */
[----:B------:R-:W-:Y:S01]  /*1950*/  UMOV UR11, 0x40000040 ;  /* 0x40000040000b7882 */ /* 0x000fe20000000000 */
[----:B------:R-:W-:Y:S01]  /*1960*/  UMOV UR21, 0x40000040 ;  /* 0x4000004000157882 */ /* 0x000fe20000000000 */
[----:B------:R-:W-:Y:S01]  /*1970*/  UIADD3 UR8, UR4, 0x2, URZ ;  /* 0x0000000204087890 */ /* 0x000fe2000fffe03f */
[----:B--2---:R-:W-:Y:S01]  /*1980*/  ISETP.NE.AND P2, PT, R160, 0x1, PT ;  /* 0x00000001a000780c */ /* 0x004fe20003f45270 */
[----:B------:R-:W-:Y:S01]  /*1990*/  UIADD3 UR12, UR4, 0x4, URZ ;  /* 0x00000004040c7890 */ /* 0x000fe2000fffe03f */
[CC--:B-1----:R-:W-:Y:S01]  /*19a0*/  LEA.HI R2, R3.reuse, R10.reuse, RZ, 0x2 ;  /* 0x0000000a03027211 */ /* 0x0c2fe200078f10ff */
[----:B------:R-:W-:Y:S01]  /*19b0*/  UIADD3 UR16, UR4, 0x6, URZ ;  /* 0x0000000604107890 */ /* 0x000fe2000fffe03f */
[----:B------:R-:W-:Y:S01]  /*19c0*/  LEA.HI R3, R3, R10, RZ, 0x5 ;  /* 0x0000000a03037211 */ /* 0x000fe200078f28ff */
[----:B------:R-:W-:Y:S01]  /*19d0*/  UIADD3 UR20, UR4, 0x400, URZ ;  /* 0x0000040004147890 */ /* 0x000fe2000fffe03f */
[--C-:B------:R-:W-:Y:S01]  /*19e0*/  SHF.R.S32.HI R0, RZ, 0x2, R2.reuse ;  /* 0x00000002ff007819 */ /* 0x100fe20000011402 */
[----:B------:R-:W-:Y:S01]  /*19f0*/  UMOV UR23, 0x40000040 ;  /* 0x4000004000177882 */ /* 0x000fe20000000000 */
[----:B------:R-:W-:Y:S01]  /*1a00*/  UIADD3 UR24, UR4, 0x402, URZ ;  /* 0x0000040204187890 */ /* 0x000fe2000fffe03f */
[----:B------:R-:W-:Y:S01]  /*1a10*/  SHF.R.S32.HI R5, RZ, 0x1f, R2 ;  /* 0x0000001fff057819 */ /* 0x000fe20000011402 */
[----:B------:R-:W-:Y:S01]  /*1a20*/  UIADD3 UR26, UR57, 0x302, URZ ;  /* 0x00000302391a7890 */ /* 0x000fe2000fffe03f */
[----:B------:R-:W-:Y:S01]  /*1a30*/  SHF.R.S32.HI R3, RZ, 0x5, R3 ;  /* 0x00000005ff037819 */ /* 0x000fe20000011403 */
[----:B------:R-:W-:Y:S01]  /*1a40*/  UMOV UR25, 0x40000040 ;  /* 0x4000004000197882 */ /* 0x000fe20000000000 */
[----:B------:R-:W-:Y:S01]  /*1a50*/  UMOV UR27, 0x40000040 ;  /* 0x40000040001b7882 */ /* 0x000fe20000000000 */
[----:B------:R-:W-:Y:S01]  /*1a60*/  UIADD3 UR28, UR4, 0x404, URZ ;  /* 0x00000404041c7890 */ /* 0x000fe2000fffe03f */
[----:B------:R-:W0:Y:S01]  /*1a70*/  @P2 LDC R12, c[0x0][0x44c] ;  /* 0x00011300ff0c2b82 */ /* 0x000e220000000800 */
[----:B------:R-:W-:Y:S01]  /*1a80*/  UIADD3 UR30, UR57, 0x304, URZ ;  /* 0x00000304391e7890 */ /* 0x000fe2000fffe03f */
[----:B------:R-:W-:Y:S01]  /*1a90*/  IMAD.IADD R74, R73, 0x1, -R74 ;  /* 0x00000001494a7824 */ /* 0x000fe200078e0a4a */
[----:B------:R-:W-:Y:S01]  /*1aa0*/  UMOV UR29, 0x40000040 ;  /* 0x40000040001d7882 */ /* 0x000fe20000000000 */
[----:B------:R-:W-:Y:S01]  /*1ab0*/  UMOV UR31, 0x40000040 ;  /* 0x40000040001f7882 */ /* 0x000fe20000000000 */
[----:B------:R-:W-:Y:S01]  /*1ac0*/  UIADD3 UR32, UR4, 0x406, URZ ;  /* 0x0000040604207890 */ /* 0x000fe2000fffe03f */
[----:B------:R-:W-:Y:S01]  /*1ad0*/  LEA.HI R4, R76, R76, RZ, 0x1 ;  /* 0x0000004c4c047211 */ /* 0x000fe200078f08ff */
[----:B------:R-:W-:Y:S01]  /*1ae0*/  UIADD3 UR34, UR57, 0x306, URZ ;  /* 0x0000030639227890 */ /* 0x000fe2000fffe03f */
[----:B------:R-:W-:Y:S01]  /*1af0*/  LEA.HI R5, R5, R0, RZ, 0x3 ;  /* 0x0000000005057211 */ /* 0x000fe200078f18ff */
[----:B------:R-:W-:Y:S01]  /*1b00*/  UMOV UR33, 0x40000040 ;  /* 0x4000004000217882 */ /* 0x000fe20000000000 */
[----:B------:R-:W-:Y:S01]  /*1b10*/  UMOV UR35, 0x40000040 ;  /* 0x4000004000237882 */ /* 0x000fe20000000000 */
[----:B------:R-:W-:Y:S01]  /*1b20*/  UIADD3 UR36, UR4, 0x800, URZ ;  /* 0x0000080004247890 */ /* 0x000fe2000fffe03f */
[----:B------:R-:W1:Y:S01]  /*1b30*/  @P2 LDC R11, c[0x0][0x450] ;  /* 0x00011400ff0b2b82 */ /* 0x000e620000000800 */
[----:B------:R-:W-:Y:S01]  /*1b40*/  UIADD3 UR38, UR57, 0x600, URZ ;  /* 0x0000060039267890 */ /* 0x000fe2000fffe03f */
[----:B------:R-:W-:Y:S01]  /*1b50*/  LOP3.LUT R9, R4, 0x3fffffe, RZ, 0xc0, !PT ;  /* 0x03fffffe04097812 */ /* 0x000fe200078ec0ff */
[----:B------:R-:W-:Y:S01]  /*1b60*/  UMOV UR37, 0x40000040 ;  /* 0x4000004000257882 */ /* 0x000fe20000000000 */
[----:B------:R-:W-:Y:S01]  /*1b70*/  UMOV UR39, 0x40000040 ;  /* 0x4000004000277882 */ /* 0x000fe20000000000 */
[----:B------:R-:W-:Y:S01]  /*1b80*/  UIADD3 UR40, UR4, 0x802, URZ ;  /* 0x0000080204287890 */ /* 0x000fe2000fffe03f */
[----:B------:R-:W-:Y:S01]  /*1b90*/  IMAD R8, R3, 0x10, R22 ;  /* 0x0000001003087824 */ /* 0x000fe200078e0216 */
[----:B------:R-:W-:Y:S01]  /*1ba0*/  UIADD3 UR42, UR57, 0x602, URZ ;  /* 0x00000602392a7890 */ /* 0x000fe2000fffe03f */
[----:B------:R-:W-:Y:S01]  /*1bb0*/  LEA.HI R4, R74, R74, RZ, 0x1 ;  /* 0x0000004a4a047211 */ /* 0x000fe200078f08ff */
[----:B------:R-:W-:Y:S01]  /*1bc0*/  UMOV UR41, 0x40000040 ;  /* 0x4000004000297882 */ /* 0x000fe20000000000 */
[----:B------:R-:W-:Y:S01]  /*1bd0*/  UMOV UR43, 0x40000040 ;  /* 0x40000040002b7882 */ /* 0x000fe20000000000 */
[----:B------:R-:W-:Y:S01]  /*1be0*/  UIADD3 UR44, UR4, 0x804, URZ ;  /* 0x00000804042c7890 */ /* 0x000fe2000fffe03f */
[----:B------:R-:W-:Y:S01]  /*1bf0*/  LOP3.LUT R5, R5, 0xfffffff8, RZ, 0xc0, !PT ;  /* 0xfffffff805057812 */ /* 0x000fe200078ec0ff */
[----:B------:R-:W-:Y:S01]  /*1c00*/  UIADD3 UR46, UR57, 0x604, URZ ;  /* 0x00000604392e7890 */ /* 0x000fe2000fffe03f */
[----:B------:R-:W-:Y:S01]  /*1c10*/  LOP3.LUT R3, R4, 0x1ffffffe, RZ, 0xc0, !PT ;  /* 0x1ffffffe04037812 */ /* 0x000fe200078ec0ff */
[----:B------:R-:W-:Y:S01]  /*1c20*/  UMOV UR45, 0x40000040 ;  /* 0x40000040002d7882 */ /* 0x000fe20000000000 */
[----:B------:R-:W-:Y:S01]  /*1c30*/  UMOV UR47, 0x40000040 ;  /* 0x40000040002f7882 */ /* 0x000fe20000000000 */
[----:B------:R-:W-:Y:S01]  /*1c40*/  UIADD3 UR48, UR4, 0x806, URZ ;  /* 0x0000080604307890 */ /* 0x000fe2000fffe03f */
[----:B------:R-:W-:Y:S01]  /*1c50*/  IADD3 R8, R8, R0, -R5 ;  /* 0x0000000008087210 */ /* 0x000fe20007ffe805 */
[----:B------:R-:W-:Y:S01]  /*1c60*/  UIADD3 UR50, UR57, 0x606, URZ ;  /* 0x0000060639327890 */ /* 0x000fe2000fffe03f */
[----:B------:R-:W-:Y:S01]  /*1c70*/  IMAD.IADD R9, R76, 0x1, -R9 ;  /* 0x000000014c097824 */ /* 0x000fe200078e0a09 */
[----:B------:R-:W-:Y:S01]  /*1c80*/  UMOV UR49, 0x40000040 ;  /* 0x4000004000317882 */ /* 0x000fe20000000000 */
[----:B------:R-:W-:Y:S01]  /*1c90*/  UMOV UR51, 0x40000040 ;  /* 0x4000004000337882 */ /* 0x000fe20000000000 */
[----:B------:R-:W-:Y:S01]  /*1ca0*/  IMAD.IADD R3, R74, 0x1, -R3 ;  /* 0x000000014a037824 */ /* 0x000fe200078e0a03 */
[----:B------:R-:W-:Y:S01]  /*1cb0*/  ULDC UR59, c[0x0][0x288] ;  /* 0x0000a200003b7ab9 */ /* 0x000fe20000000800 */
[----:B------:R-:W-:Y:S01]  /*1cc0*/  IMAD R8, R9, 0x40, R8 ;  /* 0x0000004009087824 */ /* 0x000fe200078e0208 */
[----:B------:R-:W2:Y:S01]  /*1cd0*/  LDC.64 R74, c[0x0][0x9e0] ;  /* 0x00027800ff4a7b82 */ /* 0x000ea20000000a00 */
[----:B------:R-:W-:Y:S01]  /*1ce0*/  IMAD.MOV.U32 R5, RZ, RZ, -0x60 ;  /* 0xffffffa0ff057424 */ /* 0x000fe200078e00ff */
[----:B------:R-:W-:Y:S01]  /*1cf0*/  ULDC UR4, c[0x0][0x9dc] ;  /* 0x0002770000047ab9 */ /* 0x000fe20000000800 */
[----:B------:R-:W-:Y:S01]  /*1d00*/  IMAD R9, R3, 0x8, R8 ;  /* 0x0000000803097824 */ /* 0x000fe200078e0208 */
[----:B------:R-:W-:Y:S01]  /*1d10*/  ULOP3.LUT UR5, URZ, UR4, URZ, 0x33, !UPT ;  /* 0x000000043f057292 */ /* 0x000fe2000f8e333f */
[----:B------:R-:W-:-:S02]  /*1d20*/  IMAD.U32 R3, RZ, RZ, UR56 ;  /* 0x00000038ff037e24 */ /* 0x000fc4000f8e00ff */
[----:B0-----:R-:W-:-:S04]  /*1d30*/  @P2 IMAD.HI.U32 R0, R9, R12, RZ ;  /* 0x0000000c09002227 */ /* 0x001fc800078e00ff */
[----:B------:R-:W-:Y:S01]  /*1d40*/  IMAD.MOV.U32 R4, RZ, RZ, R9 ;  /* 0x000000ffff047224 */ /* 0x000fe200078e0009 */
[----:B-1----:R-:W-:Y:S01]  /*1d50*/  @P2 SHF.R.U32.HI R4, RZ, R11, R0 ;  /* 0x0000000bff042219 */ /* 0x002fe20000011600 */
[----:B------:R-:W-:Y:S01]  /*1d60*/  @!P1 VIADD R0, R3, 0x2a840 ;  /* 0x0002a84003009836 */ /* 0x000fe20000000000 */
[----:B------:R-:W-:Y:S01]  /*1d70*/  LOP3.LUT R3, R2, 0x7ffffffc, RZ, 0xc0, !PT ;  /* 0x7ffffffc02037812 */ /* 0x000fe200078ec0ff */
[----:B------:R-:W-:Y:S02]  /*1d80*/  IMAD R5, R72, R5, 0x61 ;  /* 0x0000006148057424 */ /* 0x000fe400078e0205 */
[----:B------:R-:W0:Y:S01]  /*1d90*/  SHFL.IDX PT, R8, R4, RZ, 0x1c1f ;  /* 0x001c1fff04087589 */ /* 0x000e2200000e0000 */
[----:B------:R-:W-:Y:S01]  /*1da0*/  @!P1 PRMT R0, RZ, 0x654, R0 ;  /* 0x00000654ff009816 */ /* 0x000fe20000000000 */
[----:B------:R-:W-:Y:S02]  /*1db0*/  IMAD.IADD R10, R10, 0x1, -R3 ;  /* 0x000000010a0a7824 */ /* 0x000fe400078e0a03 */
[----:B------:R-:W-:-:S02]  /*1dc0*/  IMAD.U32 R12, RZ, RZ, UR5 ;  /* 0x00000005ff0c7e24 */ /* 0x000fc4000f8e00ff */
[----:B------:R-:W-:Y:S01]  /*1dd0*/  IMAD R2, R10, -0x2, R5 ;  /* 0xfffffffe0a027824 */ /* 0x000fe200078e0205 */
[----:B--2---:R-:W-:Y:S01]  /*1de0*/  ISETP.GE.AND P2, PT, R75, 0x1, PT ;  /* 0x000000014b00780c */ /* 0x004fe20003f46270 */
[----:B------:R-:W-:Y:S02]  /*1df0*/  VIADD R5, R5, 0xffffffff ;  /* 0xffffffff05057836 */ /* 0x000fe40000000000 */
[C---:B------:R-:W-:Y:S01]  /*1e00*/  VIADD R20, R2.reuse, 0xffffffff ;  /* 0xffffffff02147836 */ /* 0x040fe20000000000 */
[----:B------:R-:W-:Y:S02]  /*1e10*/  IADD3 R11, R2, -UR59, R19 ;  /* 0x8000003b020b7c10 */ /* 0x000fe4000fffe013 */
[----:B------:R-:W-:-:S03]  /*1e20*/  P2R R161, PR, RZ, 0x4 ;  /* 0x00000004ffa17803 */ /* 0x000fc60000000000 */
[C---:B------:R-:W-:Y:S02]  /*1e30*/  IMAD.IADD R14, R11.reuse, 0x1, R74 ;  /* 0x000000010b0e7824 */ /* 0x040fe400078e024a */
[----:B------:R-:W-:-:S04]  /*1e40*/  VIADD R15, R11, UR5 ;  /* 0x000000050b0f7c36 */ /* 0x000fc80008000000 */
[----:B0-----:R-:W-:Y:S01]  /*1e50*/  IMAD.IADD R2, R15, 0x1, R8 ;  /* 0x000000010f027824 */ /* 0x001fe200078e0208 */
[----:B------:R-:W-:Y:S02]  /*1e60*/  WARPGROUP.DEPBAR.LE gsb0, 0x0 ;  /* 0x00008000000079c5 */ /* 0x000fe40000010000 */
[----:B------:R-:W-:-:S06]  /*1e70*/  WARPGROUP.ARRIVE ;  /* 0x00000000000079c5 */ /* 0x000fcc0000000000 */
[----:B------:R-:W-:Y:S03]  /*1e80*/  HGMMA.64x96x16.F32 R24, gdesc[UR8], R24, gsb0 ;  /* 0x01600000081879f0 */ /* 0x000fe60008000818 */
        /* <DEDUP_REMOVED lines=31> */
[----:B------:R0:W-:Y:S02]  /*2080*/  @!P1 SYNCS.ARRIVE.TRANS64.RED.A1T0 RZ, [R0+URZ], RZ ;  /* 0x000000ff00ff99a7 */ /* 0x0001e4000810043f */
[----:B0-----:R-:W-:-:S04]  /*2090*/  IMAD R0, R72, -0x60, R19 ;  /* 0xffffffa048007824 */ /* 0x001fc800078e0213 */
[----:B------:R-:W-:-:S04]  /*20a0*/  VIADD R3, R0, 0x60 ;  /* 0x0000006000037836 */ /* 0x000fc80000000000 */
[----:B------:R-:W-:-:S05]  /*20b0*/  IMAD R13, R10, -0x2, R3 ;  /* 0xfffffffe0a0d7824 */ /* 0x000fca00078e0203 */
[----:B------:R-:W-:Y:S01]  /*20c0*/  VIADDMNMX R0, R8, R14, R13, PT ;  /* 0x0000000e08007246 */ /* 0x000fe2000380010d */
[----:B------:R-:W-:Y:S06]  /*20d0*/  @!P2 BRA `(.L_x_917) ;  /* 0x00000000004ca947 */ /* 0x000fec0003800000 */
[----:B------:R-:W-:Y:S01]  /*20e0*/  IADD3 R3, R19, -UR59, R8 ;  /* 0x8000003b13037c10 */ /* 0x000fe2000fffe008 */
[----:B------:R-:W-:Y:S03]  /*20f0*/  BSSY B0, `(.L_x_918) ;  /* 0x000000e000007945 */ /* 0x000fe60003800000 */
        /* <DEDUP_REMOVED lines=9> */
.L_x_919:
[----:B------:R-:W-:-:S13]  /*2190*/  ISETP.NE.AND P2, PT, R75, 0x1, PT ;  /* 0x000000014b00780c */ /* 0x000fda0003f45270 */
[----:B------:R-:W0:Y:S02]  /*21a0*/  @P2 LDC.64 R76, c[0x0][0x9e8] ;  /* 0x00027a00ff4c2b82 */ /* 0x000e240000000a00 */
[----:B0-----:R-:W-:-:S05]  /*21b0*/  @P2 IMAD.HI.U32 R8, R3, R76, RZ ;  /* 0x0000004c03082227 */ /* 0x001fca00078e00ff */
[----:B------:R-:W-:-:S07]  /*21c0*/  @P2 SHF.R.U32.HI R3, RZ, R77, R8 ;  /* 0x0000004dff032219 */ /* 0x000fce0000011608 */
.L_x_920:
[----:B------:R-:W-:Y:S05]  /*21d0*/  BSYNC B0 ;  /* 0x0000000000007941 */ /* 0x000fea0003800000 */
.L_x_918:
[----:B------:R-:W-:-:S05]  /*21e0*/  IMAD R3, R3, R75, R20 ;  /* 0x0000004b03037224 */ /* 0x000fca00078e0214 */
[----:B------:R-:W-:Y:S02]  /*21f0*/  VIMNMX R2, R2, R3, !PT ;  /* 0x0000000302027248 */ /* 0x000fe40007fe0100 */
[----:B------:R-:W-:-:S07]  /*2200*/  VIADDMNMX R0, R3, R75, R0, PT ;  /* 0x0000004b03007246 */ /* 0x000fce0003800100 */
.L_x_917:
[C---:B------:R-:W-:Y:S01]  /*2210*/  ISETP.GE.AND P2, PT, R5.reuse, 0x2, PT ;  /* 0x000000020500780c */ /* 0x040fe20003f46270 */
[----:B------:R-:W0:Y:S01]  /*2220*/  SHFL.IDX PT, R4, R4, 0x1, 0x1c1f ;  /* 0x003c1f0004047f89 */ /* 0x000e2200000e0000 */
[C---:B------:R-:W-:Y:S02]  /*2230*/  ISETP.GE.AND P6, PT, R5.reuse, 0x9, PT ;  /* 0x000000090500780c */ /* 0x040fe40003fc6270 */
[----:B------:R-:W-:Y:S02]  /*2240*/  ISETP.GT.AND P3, PT, R2, 0x1, !P2 ;  /* 0x000000010200780c */ /* 0x000fe40005764270 */
[----:B------:R-:W-:Y:S02]  /*2250*/  ISETP.GE.AND P4, PT, R5, 0xa, PT ;  /* 0x0000000a0500780c */ /* 0x000fe40003f86270 */
[----:B------:R-:W-:Y:S02]  /*2260*/  ISETP.LT.OR P3, PT, R0, 0x2, P3 ;  /* 0x000000020000780c */ /* 0x000fe40001f61670 */
[----:B------:R-:W-:-:S02]  /*2270*/  P2R R8, PR, RZ, 0x10 ;  /* 0x00000010ff087803 */ /* 0x000fc40000000000 */
[----:B------:R-:W-:Y:S02]  /*2280*/  FSEL R76, R25, -INF , !P3 ;  /* 0xff800000194c7808 */ /* 0x000fe40005800000 */
[----:B------:R-:W-:-:S04]  /*2290*/  ISETP.GT.AND P3, PT, R2, 0x8, !P6 ;  /* 0x000000080200780c */ /* 0x000fc80007764270 */
[----:B------:R-:W-:-:S04]  /*22a0*/  ISETP.LT.OR P3, PT, R0, 0x9, P3 ;  /* 0x000000090000780c */ /* 0x000fc80001f61670 */
[----:B------:R-:W-:Y:S02]  /*22b0*/  FSEL R28, R28, -INF , !P3 ;  /* 0xff8000001c1c7808 */ /* 0x000fe40005800000 */
[----:B------:R-:W-:Y:S02]  /*22c0*/  ISETP.GT.AND P3, PT, R2, 0x9, !P4 ;  /* 0x000000090200780c */ /* 0x000fe40006764270 */
[----:B------:R-:W-:Y:S02]  /*22d0*/  ISETP.GE.AND P4, PT, R5, 0x11, PT ;  /* 0x000000110500780c */ /* 0x000fe40003f86270 */
[----:B------:R-:W-:Y:S02]  /*22e0*/  ISETP.LT.OR P3, PT, R0, 0xa, P3 ;  /* 0x0000000a0000780c */ /* 0x000fe40001f61670 */
[----:B------:R-:W-:Y:S02]  /*22f0*/  P2R R11, PR, RZ, 0x10 ;  /* 0x00000010ff0b7803 */ /* 0x000fe40000000000 */
[----:B------:R-:W-:-:S02]  /*2300*/  FSEL R78, R29, -INF , !P3 ;  /* 0xff8000001d4e7808 */ /* 0x000fc40005800000 */
[----:B------:R-:W-:Y:S02]  /*2310*/  ISETP.GT.AND P3, PT, R2, 0x10, !P4 ;  /* 0x000000100200780c */ /* 0x000fe40006764270 */
[----:B------:R-:W-:Y:S02]  /*2320*/  ISETP.GE.AND P4, PT, R5, 0x12, PT ;  /* 0x000000120500780c */ /* 0x000fe40003f86270 */
[----:B------:R-:W-:Y:S02]  /*2330*/  ISETP.LT.OR P3, PT, R0, 0x11, P3 ;  /* 0x000000110000780c */ /* 0x000fe40001f61670 */
[----:B------:R-:W-:Y:S02]  /*2340*/  P2R R21, PR, RZ, 0x10 ;  /* 0x00000010ff157803 */ /* 0x000fe40000000000 */
[----:B------:R-:W-:Y:S02]  /*2350*/  FSEL R32, R32, -INF , !P3 ;  /* 0xff80000020207808 */ /* 0x000fe40005800000 */
[----:B------:R-:W-:-:S02]  /*2360*/  ISETP.GT.AND P3, PT, R2, 0x11, !P4 ;  /* 0x000000110200780c */ /* 0x000fc40006764270 */
[----:B------:R-:W-:Y:S02]  /*2370*/  ISETP.GE.AND P4, PT, R5, 0x19, PT ;  /* 0x000000190500780c */ /* 0x000fe40003f86270 */
[----:B------:R-:W-:Y:S02]  /*2380*/  ISETP.LT.OR P3, PT, R0, 0x12, P3 ;  /* 0x000000120000780c */ /* 0x000fe40001f61670 */
[----:B------:R-:W-:Y:S02]  /*2390*/  P2R R25, PR, RZ, 0x10 ;  /* 0x00000010ff197803 */ /* 0x000fe40000000000 */
[----:B------:R-:W-:Y:S02]  /*23a0*/  FSEL R80, R33, -INF , !P3 ;  /* 0xff80000021507808 */ /* 0x000fe40005800000 */
[----:B------:R-:W-:Y:S02]  /*23b0*/  ISETP.GT.AND P3, PT, R2, 0x18, !P4 ;  /* 0x000000180200780c */ /* 0x000fe40006764270 */
[----:B------:R-:W-:-:S02]  /*23c0*/  ISETP.GE.AND P4, PT, R5, 0x1a, PT ;  /* 0x0000001a0500780c */ /* 0x000fc40003f86270 */
[----:B------:R-:W-:Y:S02]  /*23d0*/  ISETP.LT.OR P3, PT, R0, 0x19, P3 ;  /* 0x000000190000780c */ /* 0x000fe40001f61670 */
[----:B------:R-:W-:Y:S02]  /*23e0*/  P2R R29, PR, RZ, 0x10 ;  /* 0x00000010ff1d7803 */ /* 0x000fe40000000000 */
[----:B------:R-:W-:Y:S02]  /*23f0*/  FSEL R36, R36, -INF , !P3 ;  /* 0xff80000024247808 */ /* 0x000fe40005800000 */
[----:B------:R-:W-:Y:S02]  /*2400*/  ISETP.GT.AND P3, PT, R2, 0x19, !P4 ;  /* 0x000000190200780c */ /* 0x000fe40006764270 */
[----:B------:R-:W-:Y:S02]  /*2410*/  ISETP.GE.AND P4, PT, R5, 0x21, PT ;  /* 0x000000210500780c */ /* 0x000fe40003f86270 */
[----:B------:R-:W-:-:S02]  /*2420*/  ISETP.LT.OR P3, PT, R0, 0x1a, P3 ;  /* 0x0000001a0000780c */ /* 0x000fc40001f61670 */
[----:B------:R-:W-:Y:S02]  /*2430*/  P2R R33, PR, RZ, 0x10 ;  /* 0x00000010ff217803 */ /* 0x000fe40000000000 */
[----:B------:R-:W-:Y:S02]  /*2440*/  FSEL R82, R37, -INF , !P3 ;  /* 0xff80000025527808 */ /* 0x000fe40005800000 */
[----:B------:R-:W-:Y:S02]  /*2450*/  ISETP.GT.AND P3, PT, R2, 0x20, !P4 ;  /* 0x000000200200780c */ /* 0x000fe40006764270 */
[----:B------:R-:W-:Y:S02]  /*2460*/  ISETP.GE.AND P4, PT, R5, 0x22, PT ;  /* 0x000000220500780c */ /* 0x000fe40003f86270 */
[----:B------:R-:W-:Y:S02]  /*2470*/  ISETP.LT.OR P3, PT, R0, 0x21, P3 ;  /* 0x000000210000780c */ /* 0x000fe40001f61670 */
[----:B------:R-:W-:-:S02]  /*2480*/  P2R R37, PR, RZ, 0x10 ;  /* 0x00000010ff257803 */ /* 0x000fc40000000000 */
[----:B------:R-:W-:Y:S02]  /*2490*/  FSEL R40, R40, -INF , !P3 ;  /* 0xff80000028287808 */ /* 0x000fe40005800000 */
[----:B------:R-:W-:Y:S02]  /*24a0*/  ISETP.GT.AND P3, PT, R2, 0x21, !P4 ;  /* 0x000000210200780c */ /* 0x000fe40006764270 */
[----:B------:R-:W-:Y:S02]  /*24b0*/  ISETP.GE.AND P4, PT, R5, 0x29, PT ;  /* 0x000000290500780c */ /* 0x000fe40003f86270 */
[----:B------:R-:W-:-:S04]  /*24c0*/  ISETP.LT.OR P3, PT, R0, 0x22, P3 ;  /* 0x000000220000780c */ /* 0x000fc80001f61670 */
[----:B------:R-:W-:Y:S02]  /*24d0*/  FSEL R84, R41, -INF , !P3 ;  /* 0xff80000029547808 */ /* 0x000fe40005800000 */
[----:B------:R-:W-:Y:S02]  /*24e0*/  ISETP.GT.AND P3, PT, R2, 0x28, !P4 ;  /* 0x000000280200780c */ /* 0x000fe40006764270 */
[----:B------:R-:W-:Y:S02]  /*24f0*/  P2R R41, PR, RZ, 0x10 ;  /* 0x00000010ff297803 */ /* 0x000fe40000000000 */
[----:B------:R-:W-:Y:S02]  /*2500*/  ISETP.LT.OR P3, PT, R0, 0x29, P3 ;  /* 0x000000290000780c */ /* 0x000fe40001f61670 */
[----:B------:R-:W-:Y:S02]  /*2510*/  ISETP.GE.AND P4, PT, R5, 0x2a, PT ;  /* 0x0000002a0500780c */ /* 0x000fe40003f86270 */
[----:B------:R-:W-:-:S02]  /*2520*/  FSEL R44, R44, -INF , !P3 ;  /* 0xff8000002c2c7808 */ /* 0x000fc40005800000 */
[----:B------:R-:W-:Y:S02]  /*2530*/  ISETP.GT.AND P3, PT, R2, 0x29, !P4 ;  /* 0x000000290200780c */ /* 0x000fe40006764270 */
[----:B------:R-:W-:Y:S02]  /*2540*/  P2R R73, PR, RZ, 0x10 ;  /* 0x00000010ff497803 */ /* 0x000fe40000000000 */
[----:B------:R-:W-:Y:S02]  /*2550*/  ISETP.LT.OR P3, PT, R0, 0x2a, P3 ;  /* 0x0000002a0000780c */ /* 0x000fe40001f61670 */
[----:B------:R-:W-:Y:S02]  /*2560*/  ISETP.GE.AND P4, PT, R5, 0x31, PT ;  /* 0x000000310500780c */ /* 0x000fe40003f86270 */
[----:B------:R-:W-:Y:S02]  /*2570*/  FSEL R86, R45, -INF , !P3 ;  /* 0xff8000002d567808 */ /* 0x000fe40005800000 */
[----:B------:R-:W-:-:S02]  /*2580*/  ISETP.GT.AND P3, PT, R2, 0x30, !P4 ;  /* 0x000000300200780c */ /* 0x000fc40006764270 */
[----:B------:R-:W-:Y:S02]  /*2590*/  P2R R45, PR, RZ, 0x10 ;  /* 0x00000010ff2d7803 */ /* 0x000fe40000000000 */
[----:B------:R-:W-:Y:S02]  /*25a0*/  ISETP.LT.OR P3, PT, R0, 0x31, P3 ;  /* 0x000000310000780c */ /* 0x000fe40001f61670 */
[----:B------:R-:W-:Y:S02]  /*25b0*/  ISETP.GE.AND P4, PT, R5, 0x32, PT ;  /* 0x000000320500780c */ /* 0x000fe40003f86270 */
[----:B------:R-:W-:Y:S02]  /*25c0*/  FSEL R48, R48, -INF , !P3 ;  /* 0xff80000030307808 */ /* 0x000fe40005800000 */
[----:B------:R-:W-:Y:S02]  /*25d0*/  ISETP.GT.AND P3, PT, R2, 0x31, !P4 ;  /* 0x000000310200780c */ /* 0x000fe40006764270 */
[----:B------:R-:W-:-:S02]  /*25e0*/  P2R R77, PR, RZ, 0x10 ;  /* 0x00000010ff4d7803 */ /* 0x000fc40000000000 */
[----:B------:R-:W-:Y:S02]  /*25f0*/  ISETP.LT.OR P3, PT, R0, 0x32, P3 ;  /* 0x000000320000780c */ /* 0x000fe40001f61670 */
[----:B------:R-:W-:Y:S02]  /*2600*/  ISETP.GE.AND P4, PT, R5, 0x39, PT ;  /* 0x000000390500780c */ /* 0x000fe40003f86270 */
[----:B------:R-:W-:Y:S02]  /*2610*/  FSEL R88, R49, -INF , !P3 ;  /* 0xff80000031587808 */ /* 0x000fe40005800000 */
[----:B------:R-:W-:Y:S02]  /*2620*/  ISETP.GT.AND P3, PT, R2, 0x38, !P4 ;  /* 0x000000380200780c */ /* 0x000fe40006764270 */
[----:B------:R-:W-:Y:S02]  /*2630*/  P2R R49, PR, RZ, 0x10 ;  /* 0x00000010ff317803 */ /* 0x000fe40000000000 */
[----:B------:R-:W-:-:S02]  /*2640*/  ISETP.LT.OR P3, PT, R0, 0x39, P3 ;  /* 0x000000390000780c */ /* 0x000fc40001f61670 */
[C---:B------:R-:W-:Y:S02]  /*2650*/  ISETP.GE.AND P4, PT, R5.reuse, 0x3a, PT ;  /* 0x0000003a0500780c */ /* 0x040fe40003f86270 */
[----:B------:R-:W-:Y:S02]  /*2660*/  FSEL R52, R52, -INF , !P3 ;  /* 0xff80000034347808 */ /* 0x000fe40005800000 */
[----:B------:R-:W-:Y:S02]  /*2670*/  ISETP.GT.AND P3, PT, R2, 0x39, !P4 ;  /* 0x000000390200780c */ /* 0x000fe40006764270 */
[----:B------:R-:W-:Y:S02]  /*2680*/  P2R R79, PR, RZ, 0x10 ;  /* 0x00000010ff4f7803 */ /* 0x000fe40000000000 */
[----:B------:R-:W-:Y:S02]  /*2690*/  ISETP.LT.OR P3, PT, R0, 0x3a, P3 ;  /* 0x0000003a0000780c */ /* 0x000fe40001f61670 */
[----:B------:R-:W-:-:S02]  /*26a0*/  ISETP.GE.AND P4, PT, R5, 0x41, PT ;  /* 0x000000410500780c */ /* 0x000fc40003f86270 */
        /* <DEDUP_REMOVED lines=24> */
[----:B------:R-:W-:Y:S02]  /*2830*/  ISETP.GE.AND P4, PT, R5, 0x52, PT ;  /* 0x000000520500780c */ /* 0x000fe40003f86270 */
[----:B------:R-:W-:Y:S02]  /*2840*/  FSEL R64, R64, -INF , !P3 ;  /* 0xff80000040407808 */ /* 0x000fe40005800000 */
[----:B------:R-:W-:Y:S02]  /*2850*/  ISETP.GT.AND P3, PT, R2, 0x51, !P4 ;  /* 0x000000510200780c */ /* 0x000fe40006764270 */
[----:B------:R-:W-:Y:S02]  /*2860*/  P2R R85, PR, RZ, 0x10 ;  /* 0x00000010ff557803 */ /* 0x000fe40000000000 */
[----:B------:R-:W-:-:S04]  /*2870*/  ISETP.LT.OR P3, PT, R0, 0x52, P3 ;  /* 0x000000520000780c */ /* 0x000fc80001f61670 */
[----:B------:R-:W-:Y:S02]  /*2880*/  FSEL R96, R65, -INF , !P3 ;  /* 0xff80000041607808 */ /* 0x000fe40005800000 */
[----:B------:R-:W-:-:S04]  /*2890*/  ISETP.GE.AND P3, PT, R5, 0x59, PT ;  /* 0x000000590500780c */ /* 0x000fc80003f66270 */
[----:B------:R-:W-:-:S04]  /*28a0*/  ISETP.GT.AND P4, PT, R2, 0x58, !P3 ;  /* 0x000000580200780c */ /* 0x000fc80005f84270 */
[----:B------:R-:W-:-:S04]  /*28b0*/  ISETP.LT.OR P4, PT, R0, 0x59, P4 ;  /* 0x000000590000780c */ /* 0x000fc80002781670 */
[----:B------:R-:W-:Y:S02]  /*28c0*/  FSEL R68, R68, -INF , !P4 ;  /* 0xff80000044447808 */ /* 0x000fe40006000000 */
[----:B------:R-:W-:-:S04]  /*28d0*/  ISETP.GE.AND P4, PT, R5, 0x1, PT ;  /* 0x000000010500780c */ /* 0x000fc80003f86270 */
[----:B------:R-:W-:-:S04]  /*28e0*/  ISETP.GT.AND P5, PT, R2, RZ, !P4 ;  /* 0x000000ff0200720c */ /* 0x000fc800067a4270 */
[----:B------:R-:W-:-:S04]  /*28f0*/  ISETP.LT.OR P5, PT, R0, 0x1, P5 ;  /* 0x000000010000780c */ /* 0x000fc80002fa1670 */
[----:B------:R-:W-:Y:S02]  /*2900*/  FSEL R24, R24, -INF , !P5 ;  /* 0xff80000018187808 */ /* 0x000fe40006800000 */
[----:B------:R-:W-:-:S04]  /*2910*/  ISETP.GE.AND P5, PT, R5, 0x5a, PT ;  /* 0x0000005a0500780c */ /* 0x000fc80003fa6270 */
[----:B------:R-:W-:Y:S02]  /*2920*/  P2R R65, PR, RZ, 0x20 ;  /* 0x00000020ff417803 */ /* 0x000fe40000000000 */
[----:B------:R-:W-:Y:S01]  /*2930*/  ISETP.GT.AND P5, PT, R2, 0x59, !P5 ;  /* 0x000000590200780c */ /* 0x000fe20006fa4270 */
[----:B0-----:R-:W-:-:S03]  /*2940*/  IMAD.IADD R2, R15, 0x1, R4 ;  /* 0x000000010f027824 */ /* 0x001fc600078e0204 */
[----:B------:R-:W-:Y:S02]  /*2950*/  ISETP.LT.OR P5, PT, R0, 0x5a, P5 ;  /* 0x0000005a0000780c */ /* 0x000fe40002fa1670 */
[----:B------:R-:W-:Y:S02]  /*2960*/  VIADDMNMX R0, R4, R14, R13, PT ;  /* 0x0000000e04007246 */ /* 0x000fe4000380010d */
[----:B------:R-:W-:Y:S02]  /*2970*/  FSEL R98, R69, -INF , !P5 ;  /* 0xff80000045627808 */ /* 0x000fe40006800000 */
[----:B------:R-:W-:-:S13]  /*2980*/  ISETP.GE.AND P5, PT, R75, 0x1, PT ;  /* 0x000000014b00780c */ /* 0x000fda0003fa6270 */
[----:B------:R-:W-:Y:S05]  /*2990*/  @!P5 BRA `(.L_x_921) ;  /* 0x00000000004cd947 */ /* 0x000fea0003800000 */
        /* <DEDUP_REMOVED lines=11> */
.L_x_923:
[----:B------:R-:W-:-:S13]  /*2a50*/  ISETP.NE.AND P5, PT, R75, 0x1, PT ;  /* 0x000000014b00780c */ /* 0x000fda0003fa5270 */
[----:B------:R-:W0:Y:S02]  /*2a60*/  @P5 LDC.64 R4, c[0x0][0x9e8] ;  /* 0x00027a00ff045b82 */ /* 0x000e240000000a00 */
[----:B0-----:R-:W-:-:S05]  /*2a70*/  @P5 IMAD.HI.U32 R4, R3, R4, RZ ;  /* 0x0000000403045227 */ /* 0x001fca00078e00ff */
[----:B------:R-:W-:-:S07]  /*2a80*/  @P5 SHF.R.U32.HI R3, RZ, R5, R4 ;  /* 0x00000005ff035219 */ /* 0x000fce0000011604 */
.L_x_924:
[----:B------:R-:W-:Y:S05]  /*2a90*/  BSYNC B0 ;  /* 0x0000000000007941 */ /* 0x000fea0003800000 */
.L_x_922:
[----:B------:R-:W-:-:S05]  /*2aa0*/  IMAD R3, R3, R75, R20 ;  /* 0x0000004b03037224 */ /* 0x000fca00078e0214 */
[----:B------:R-:W-:Y:S02]  /*2ab0*/  VIMNMX R2, R2, R3, !PT ;  /* 0x0000000302027248 */ /* 0x000fe40007fe0100 */
[----:B------:R-:W-:-:S07]  /*2ac0*/  VIADDMNMX R0, R3, R75, R0, PT ;  /* 0x0000004b03007246 */ /* 0x000fce0003800100 */
.L_x_921:
[----:B------:R-:W-:Y:S01]  /*2ad0*/  ISETP.GT.AND P2, PT, R2, 0x1, !P2 ;  /* 0x000000010200780c */ /* 0x000fe20005744270 */
[----:B------:R-:W-:Y:S01]  /*2ae0*/  ULDC UR4, c[0x0][0x988] ;  /* 0x0002620000047ab9 */ /* 0x000fe20000000800 */
[----:B------:R-:W-:Y:S01]  /*2af0*/  FMNMX.FTZ R3, R24, R76, !PT ;  /* 0x0000004c18037209 */ /* 0x000fe20007810000 */
[----:B------:R-:W-:Y:S01]  /*2b00*/  IMAD.U32 R14, RZ, RZ, UR4 ;  /* 0x00000004ff0e7e24 */ /* 0x000fe2000f8e00ff */
[----:B------:R-:W-:Y:S02]  /*2b10*/  ISETP.LT.OR P2, PT, R0, 0x2, P2 ;  /* 0x000000020000780c */ /* 0x000fe40001741670 */
[----:B------:R-:W-:Y:S02]  /*2b20*/  FMNMX.FTZ R3, R28, R3, !PT ;  /* 0x000000031c037209 */ /* 0x000fe40007810000 */
[----:B------:R-:W-:Y:S02]  /*2b30*/  FSEL R27, R27, -INF , !P2 ;  /* 0xff8000001b1b7808 */ /* 0x000fe40005000000 */
[----:B------:R-:W-:-:S02]  /*2b40*/  ISETP.NE.AND P2, PT, R8, RZ, PT ;  /* 0x000000ff0800720c */ /* 0x000fc40003f45270 */
[C---:B------:R-:W-:Y:S02]  /*2b50*/  ISETP.GT.AND P6, PT, R2.reuse, 0x8, !P6 ;  /* 0x000000080200780c */ /* 0x040fe400077c4270 */
[----:B------:R-:W-:Y:S02]  /*2b60*/  ISETP.GT.AND P2, PT, R2, 0x9, !P2 ;  /* 0x000000090200780c */ /* 0x000fe40005744270 */
[----:B------:R-:W-:Y:S02]  /*2b70*/  FMNMX.FTZ R3, R78, R3, !PT ;  /* 0x000000034e037209 */ /* 0x000fe40007810000 */
[C---:B------:R-:W-:Y:S02]  /*2b80*/  ISETP.LT.OR P2, PT, R0.reuse, 0xa, P2 ;  /* 0x0000000a0000780c */ /* 0x040fe40001741670 */
[----:B------:R-:W-:Y:S02]  /*2b90*/  ISETP.LT.OR P6, PT, R0, 0x9, P6 ;  /* 0x000000090000780c */ /* 0x000fe400037c1670 */
[----:B------:R-:W-:-:S02]  /*2ba0*/  FSEL R31, R31, -INF , !P2 ;  /* 0xff8000001f1f7808 */ /* 0x000fc40005000000 */
[----:B------:R-:W-:Y:S02]  /*2bb0*/  ISETP.NE.AND P2, PT, R11, RZ, PT ;  /* 0x000000ff0b00720c */ /* 0x000fe40003f45270 */
[----:B------:R-:W-:Y:S02]  /*2bc0*/  FMNMX.FTZ R3, R32, R3, !PT ;  /* 0x0000000320037209 */ /* 0x000fe40007810000 */
[----:B------:R-:W-:Y:S02]  /*2bd0*/  ISETP.GT.AND P2, PT, R2, 0x10, !P2 ;  /* 0x000000100200780c */ /* 0x000fe40005744270 */
[----:B------:R-:W-:Y:S02]  /*2be0*/  FSEL R13, R30, -INF , !P6 ;  /* 0xff8000001e0d7808 */ /* 0x000fe40007000000 */
[----:B------:R-:W-:Y:S02]  /*2bf0*/  ISETP.LT.OR P2, PT, R0, 0x11, P2 ;  /* 0x000000110000780c */ /* 0x000fe40001741670 */
[----:B------:R-:W-:-:S02]  /*2c00*/  ISETP.NE.AND P6, PT, R29, RZ, PT ;  /* 0x000000ff1d00720c */ /* 0x000fc40003fc5270 */
[----:B------:R-:W-:Y:S02]  /*2c10*/  FSEL R15, R34, -INF , !P2 ;  /* 0xff800000220f7808 */ /* 0x000fe40005000000 */
[----:B------:R-:W-:Y:S02]  /*2c20*/  ISETP.NE.AND P2, PT, R21, RZ, PT ;  /* 0x000000ff1500720c */ /* 0x000fe40003f45270 */
[----:B------:R-:W-:Y:S02]  /*2c30*/  FMNMX.FTZ R3, R80, R3, !PT ;  /* 0x0000000350037209 */ /* 0x000fe40007810000 */
[----:B------:R-:W-:Y:S02]  /*2c40*/  ISETP.GT.AND P2, PT, R2, 0x11, !P2 ;  /* 0x000000110200780c */ /* 0x000fe40005744270 */
[----:B------:R-:W-:Y:S02]  /*2c50*/  FMNMX.FTZ R3, R36, R3, !PT ;  /* 0x0000000324037209 */ /* 0x000fe40007810000 */
[----:B------:R-:W-:-:S02]  /*2c60*/  ISETP.LT.OR P2, PT, R0, 0x12, P2 ;  /* 0x000000120000780c */ /* 0x000fc40001741670 */
[----:B------:R-:W-:Y:S02]  /*2c70*/  ISETP.NE.AND P5, PT, R33, RZ, PT ;  /* 0x000000ff2100720c */ /* 0x000fe40003fa5270 */
[----:B------:R-:W-:Y:S02]  /*2c80*/  FSEL R35, R35, -INF , !P2 ;  /* 0xff80000023237808 */ /* 0x000fe40005000000 */
[----:B------:R-:W-:Y:S02]  /*2c90*/  ISETP.NE.AND P2, PT, R25, RZ, PT ;  /* 0x000000ff1900720c */ /* 0x000fe40003f45270 */
[----:B------:R-:W-:Y:S02]  /*2ca0*/  FMNMX.FTZ R3, R82, R3, !PT ;  /* 0x0000000352037209 */ /* 0x000fe40007810000 */
[----:B------:R-:W-:Y:S02]  /*2cb0*/  ISETP.GT.AND P2, PT, R2, 0x18, !P2 ;  /* 0x000000180200780c */ /* 0x000fe40005744270 */
[----:B------:R-:W-:-:S02]  /*2cc0*/  FMNMX.FTZ R3, R40, R3, !PT ;  /* 0x0000000328037209 */ /* 0x000fc40007810000 */
[----:B------:R-:W-:Y:S02]  /*2cd0*/  ISETP.LT.OR P2, PT, R0, 0x19, P2 ;  /* 0x000000190000780c */ /* 0x000fe40001741670 */
[----:B------:R-:W-:Y:S02]  /*2ce0*/  FMNMX.FTZ R3, R84, R3, !PT ;  /* 0x0000000354037209 */ /* 0x000fe40007810000 */
[----:B------:R-:W-:Y:S02]  /*2cf0*/  FSEL R21, R38, -INF , !P2 ;  /* 0xff80000026157808 */ /* 0x000fe40005000000 */
[----:B------:R-:W-:Y:S02]  /*2d00*/  ISETP.GT.AND P2, PT, R2, 0x19, !P6 ;  /* 0x000000190200780c */ /* 0x000fe40007744270 */
[----:B------:R-:W-:Y:S02]  /*2d10*/  FMNMX.FTZ R3, R44, R3, !PT ;  /* 0x000000032c037209 */ /* 0x000fe40007810000 */
[----:B------:R-:W-:-:S02]  /*2d20*/  ISETP.LT.OR P2, PT, R0, 0x1a, P2 ;  /* 0x0000001a0000780c */ /* 0x000fc40001741670 */
[----:B------:R-:W-:Y:S02]  /*2d30*/  FMNMX.FTZ R3, R86, R3, !PT ;  /* 0x0000000356037209 */ /* 0x000fe40007810000 */
[----:B------:R-:W-:Y:S02]  /*2d40*/  FSEL R39, R39, -INF , !P2 ;  /* 0xff80000027277808 */ /* 0x000fe40005000000 */
[----:B------:R-:W-:Y:S02]  /*2d50*/  ISETP.GT.AND P2, PT, R2, 0x20, !P5 ;  /* 0x000000200200780c */ /* 0x000fe40006f44270 */
[----:B------:R-:W-:Y:S02]  /*2d60*/  FMNMX.FTZ R3, R48, R3, !PT ;  /* 0x0000000330037209 */ /* 0x000fe40007810000 */
[----:B------:R-:W-:Y:S02]  /*2d70*/  ISETP.LT.OR P2, PT, R0, 0x21, P2 ;  /* 0x000000210000780c */ /* 0x000fe40001741670 */
[----:B------:R-:W-:-:S02]  /*2d80*/  FMNMX.FTZ R3, R88, R3, !PT ;  /* 0x0000000358037209 */ /* 0x000fc40007810000 */
[----:B------:R-:W-:Y:S02]  /*2d90*/  FSEL R25, R42, -INF , !P2 ;  /* 0xff8000002a197808 */ /* 0x000fe40005000000 */
[----:B------:R-:W-:Y:S02]  /*2da0*/  ISETP.NE.AND P2, PT, R37, RZ, PT ;  /* 0x000000ff2500720c */ /* 0x000fe40003f45270 */
[----:B------:R-:W-:Y:S02]  /*2db0*/  FMNMX.FTZ R3, R52, R3, !PT ;  /* 0x0000000334037209 */ /* 0x000fe40007810000 */
[----:B------:R-:W-:Y:S02]  /*2dc0*/  ISETP.GT.AND P2, PT, R2, 0x21, !P2 ;  /* 0x000000210200780c */ /* 0x000fe40005744270 */
[----:B------:R-:W-:Y:S02]  /*2dd0*/  FMNMX.FTZ R3, R90, R3, !PT ;  /* 0x000000035a037209 */ /* 0x000fe40007810000 */
[----:B------:R-:W-:-:S02]  /*2de0*/  ISETP.LT.OR P2, PT, R0, 0x22, P2 ;  /* 0x000000220000780c */ /* 0x000fc40001741670 */
[----:B------:R-:W-:Y:S02]  /*2df0*/  FMNMX.FTZ R3, R56, R3, !PT ;  /* 0x0000000338037209 */ /* 0x000fe40007810000 */
        /* <DEDUP_REMOVED lines=8> */
[----:B------:R-:W-:Y:S02]  /*2e80*/  ISETP.NE.AND P2, PT, R73, RZ, PT ;  /* 0x000000ff4900720c */ /* 0x000fe40003f45270 */
[----:B------:R-:W-:Y:S02]  /*2e90*/  FMNMX.FTZ R3, R64, R3, !PT ;  /* 0x0000000340037209 */ /* 0x000fe40007810000 */
[----:B------:R-:W-:-:S02]  /*2ea0*/  ISETP.GT.AND P2, PT, R2, 0x29, !P2 ;  /* 0x000000290200780c */ /* 0x000fc40005744270 */
[----:B------:R-:W-:Y:S02]  /*2eb0*/  FMNMX.FTZ R3, R96, R3, !PT ;  /* 0x0000000360037209 */ /* 0x000fe40007810000 */
[----:B------:R-:W-:Y:S02]  /*2ec0*/  ISETP.LT.OR P2, PT, R0, 0x2a, P2 ;  /* 0x0000002a0000780c */ /* 0x000fe40001741670 */
[----:B------:R-:W-:Y:S02]  /*2ed0*/  FMNMX.FTZ R3, R68, R3, !PT ;  /* 0x0000000344037209 */ /* 0x000fe40007810000 */
[----:B------:R-:W-:Y:S02]  /*2ee0*/  FSEL R47, R47, -INF , !P2 ;  /* 0xff8000002f2f7808 */ /* 0x000fe40005000000 */
[----:B------:R-:W-:Y:S02]  /*2ef0*/  ISETP.NE.AND P2, PT, R45, RZ, PT ;  /* 0x000000ff2d00720c */ /* 0x000fe40003f45270 */
[----:B------:R-:W-:-:S02]  /*2f00*/  FMNMX.FTZ R4, R98, R3, !PT ;  /* 0x0000000362047209 */ /* 0x000fc40007810000 */
[C---:B------:R-:W-:Y:S02]  /*2f10*/  ISETP.GT.AND P2, PT, R2.reuse, 0x30, !P2 ;  /* 0x000000300200780c */ /* 0x040fe40005744270 */
[----:B------:R-:W-:Y:S01]  /*2f20*/  ISETP.GT.AND P4, PT, R2, RZ, !P4 ;  /* 0x000000ff0200720c */ /* 0x000fe20006784270 */
[----:B------:R-:W0:Y:S01]  /*2f30*/  SHFL.BFLY PT, R3, R4, 0x2, 0x1f ;  /* 0x0c401f0004037f89 */ /* 0x000e2200000e0000 */
[C---:B------:R-:W-:Y:S02]  /*2f40*/  ISETP.LT.OR P2, PT, R0.reuse, 0x31, P2 ;  /* 0x000000310000780c */ /* 0x040fe40001741670 */
[----:B------:R-:W-:Y:S02]  /*2f50*/  ISETP.LT.OR P4, PT, R0, 0x1, P4 ;  /* 0x000000010000780c */ /* 0x000fe40002781670 */
[----:B------:R-:W-:Y:S02]  /*2f60*/  FSEL R33, R50, -INF , !P2 ;  /* 0xff80000032217808 */ /* 0x000fe40005000000 */
[----:B------:R-:W-:-:S02]  /*2f70*/  ISETP.NE.AND P2, PT, R77, RZ, PT ;  /* 0x000000ff4d00720c */ /* 0x000fc40003f45270 */
[----:B------:R-:W-:Y:S02]  /*2f80*/  FSEL R5, R26, -INF , !P4 ;  /* 0xff8000001a057808 */ /* 0x000fe40006000000 */
[----:B------:R-:W-:Y:S02]  /*2f90*/  ISETP.GT.AND P2, PT, R2, 0x31, !P2 ;  /* 0x000000310200780c */ /* 0x000fe40005744270 */
[----:B------:R-:W-:Y:S02]  /*2fa0*/  ISETP.NE.AND P6, PT, R57, RZ, PT ;  /* 0x000000ff3900720c */ /* 0x000fe40003fc5270 */
[----:B------:R-:W-:Y:S02]  /*2fb0*/  ISETP.LT.OR P2, PT, R0, 0x32, P2 ;  /* 0x000000320000780c */ /* 0x000fe40001741670 */
[----:B------:R-:W-:Y:S02]  /*2fc0*/  ISETP.NE.AND P5, PT, R83, RZ, PT ;  /* 0x000000ff5300720c */ /* 0x000fe40003fa5270 */
[----:B------:R-:W-:-:S02]  /*2fd0*/  FSEL R51, R51, -INF , !P2 ;  /* 0xff80000033337808 */ /* 0x000fc40005000000 */
[----:B------:R-:W-:Y:S02]  /*2fe0*/  ISETP.NE.AND P2, PT, R49, RZ, PT ;  /* 0x000000ff3100720c */ /* 0x000fe40003f45270 */
[C---:B------:R-:W-:Y:S02]  /*2ff0*/  ISETP.GT.AND P3, PT, R2.reuse, 0x58, !P3 ;  /* 0x000000580200780c */ /* 0x040fe40005f64270 */
[----:B------:R-:W-:Y:S02]  /*3000*/  ISETP.GT.AND P2, PT, R2, 0x38, !P2 ;  /* 0x000000380200780c */ /* 0x000fe40005744270 */
[----:B0-----:R-:W-:Y:S02]  /*3010*/  FMNMX.FTZ R8, R4, R3, !PT ;  /* 0x0000000304087209 */ /* 0x001fe40007810000 */
[----:B------:R-:W-:Y:S02]  /*3020*/  ISETP.LT.OR P2, PT, R0, 0x39, P2 ;  /* 0x000000390000780c */ /* 0x000fe40001741670 */
[----:B------:R-:W-:Y:S01]  /*3030*/  FMNMX.FTZ R4, R5, R27, !PT ;  /* 0x0000001b05047209 */ /* 0x000fe20007810000 */
[----:B------:R-:W0:Y:S01]  /*3040*/  SHFL.BFLY PT, R3, R8, 0x1, 0x1f ;  /* 0x0c201f0008037f89 */ /* 0x000e2200000e0000 */
[----:B------:R-:W-:-:S02]  /*3050*/  FSEL R37, R54, -INF , !P2 ;  /* 0xff80000036257808 */ /* 0x000fc40005000000 */
[----:B------:R-:W-:Y:S02]  /*3060*/  ISETP.NE.AND P2, PT, R79, RZ, PT ;  /* 0x000000ff4f00720c */ /* 0x000fe40003f45270 */
[----:B------:R-:W-:Y:S02]  /*3070*/  FMNMX.FTZ R4, R13, R4, !PT ;  /* 0x000000040d047209 */ /* 0x000fe40007810000 */
        /* <DEDUP_REMOVED lines=25> */
[----:B0-----:R-:W-:Y:S02]  /*3210*/  FMNMX.FTZ R3, R8, R3, !PT ;  /* 0x0000000308037209 */ /* 0x001fe40007810000 */
[----:B------:R-:W-:Y:S02]  /*3220*/  FMNMX.FTZ R4, R51, R4, !PT ;  /* 0x0000000433047209 */ /* 0x000fe40007810000 */
[----:B------:R-:W-:Y:S01]  /*3230*/  ISETP.LT.OR P2, PT, R0, 0x4a, P2 ;  /* 0x0000004a0000780c */ /* 0x000fe20001741670 */
[----:B------:R-:W-:Y:S01]  /*3240*/  FMUL.FTZ R11, R3, R14 ;  /* 0x0000000e030b7220 */ /* 0x000fe20000410000 */
[----:B------:R-:W-:-:S02]  /*3250*/  FMNMX.FTZ R4, R37, R4, !PT ;  /* 0x0000000425047209 */ /* 0x000fc40007810000 */
[----:B------:R-:W-:Y:S02]  /*3260*/  FSEL R63, R63, -INF , !P2 ;  /* 0xff8000003f3f7808 */ /* 0x000fe40005000000 */
[----:B------:R-:W-:Y:S02]  /*3270*/  FSETP.NEU.FTZ.AND P2, PT, R3, -INF , PT ;  /* 0xff8000000300780b */ /* 0x000fe40003f5d000 */
[----:B------:R-:W-:Y:S02]  /*3280*/  ISETP.NE.AND P5, PT, R61, RZ, PT ;  /* 0x000000ff3d00720c */ /* 0x000fe40003fa5270 */
[----:B------:R-:W-:Y:S02]  /*3290*/  FMNMX.FTZ R4, R55, R4, !PT ;  /* 0x0000000437047209 */ /* 0x000fe40007810000 */
[----:B------:R-:W-:Y:S02]  /*32a0*/  FSEL R57, R11, RZ, P2 ;  /* 0x000000ff0b397208 */ /* 0x000fe40001000000 */
[----:B------:R-:W-:-:S02]  /*32b0*/  ISETP.GT.AND P2, PT, R2, 0x50, !P5 ;  /* 0x000000500200780c */ /* 0x000fc40006f44270 */
[----:B------:R-:W-:Y:S01]  /*32c0*/  FMNMX.FTZ R4, R41, R4, !PT ;  /* 0x0000000429047209 */ /* 0x000fe20007810000 */
[-CC-:B------:R-:W-:Y:S01]  /*32d0*/  FFMA.FTZ R11, R76, R14.reuse, -R57.reuse ;  /* 0x0000000e4c0b7223 */ /* 0x180fe20000010839 */
[----:B------:R-:W-:Y:S01]  /*32e0*/  ISETP.LT.OR P2, PT, R0, 0x51, P2 ;  /* 0x000000510000780c */ /* 0x000fe20001741670 */
[--C-:B------:R-:W-:Y:S01]  /*32f0*/  FFMA.FTZ R8, R24, R14, -R57.reuse ;  /* 0x0000000e18087223 */ /* 0x100fe20000010839 */
[----:B------:R-:W-:Y:S01]  /*3300*/  ISETP.NE.AND P6, PT, R85, RZ, PT ;  /* 0x000000ff5500720c */ /* 0x000fe20003fc5270 */
[----:B------:R0:W-:Y:S01]  /*3310*/  MUFU.EX2 R61, R11 ;  /* 0x0000000b003d7308 */ /* 0x0001e20000000800 */
[----:B------:R-:W-:Y:S01]  /*3320*/  FMNMX.FTZ R4, R59, R4, !PT ;  /* 0x000000043b047209 */ /* 0x000fe20007810000 */
[-CC-:B------:R-:W-:Y:S01]  /*3330*/  FFMA.FTZ R24, R78, R14.reuse, -R57.reuse ;  /* 0x0000000e4e187223 */ /* 0x180fe20000010839 */
[----:B------:R-:W-:Y:S01]  /*3340*/  FSEL R49, R66, -INF , !P2 ;  /* 0xff80000042317808 */ /* 0x000fe20005000000 */
[-CC-:B------:R-:W-:Y:S01]  /*3350*/  FFMA.FTZ R20, R28, R14.reuse, -R57.reuse ;  /* 0x0000000e1c147223 */ /* 0x180fe20000010839 */
[----:B------:R-:W-:Y:S01]  /*3360*/  ISETP.GT.AND P2, PT, R2, 0x51, !P6 ;  /* 0x000000510200780c */ /* 0x000fe20007744270 */
[--C-:B------:R-:W-:Y:S01]  /*3370*/  FFMA.FTZ R26, R32, R14, -R57.reuse ;  /* 0x0000000e201a7223 */ /* 0x100fe20000010839 */
[----:B------:R-:W-:Y:S01]  /*3380*/  FMNMX.FTZ R4, R45, R4, !PT ;  /* 0x000000042d047209 */ /* 0x000fe20007810000 */
[----:B------:R-:W1:Y:S01]  /*3390*/  MUFU.EX2 R8, R8 ;  /* 0x0000000800087308 */ /* 0x000e620000000800 */
[----:B------:R-:W-:Y:S01]  /*33a0*/  ISETP.NE.AND P5, PT, R65, RZ, PT ;  /* 0x000000ff4100720c */ /* 0x000fe20003fa5270 */
[-CC-:B0-----:R-:W-:Y:S01]  /*33b0*/  FFMA.FTZ R11, R80, R14.reuse, -R57.reuse ;  /* 0x0000000e500b7223 */ /* 0x181fe20000010839 */
[----:B------:R-:W-:Y:S01]  /*33c0*/  ISETP.LT.OR P2, PT, R0, 0x52, P2 ;  /* 0x000000520000780c */ /* 0x000fe20001741670 */
[--C-:B------:R-:W-:Y:S01]  /*33d0*/  FFMA.FTZ R38, R96, R14, -R57.reuse ;  /* 0x0000000e60267223 */ /* 0x100fe20000010839 */
[----:B------:R-:W-:Y:S01]  /*33e0*/  FMNMX.FTZ R4, R63, R4, !PT ;  /* 0x000000043f047209 */ /* 0x000fe20007810000 */
[-CC-:B------:R-:W-:Y:S01]  /*33f0*/  FFMA.FTZ R28, R36, R14.reuse, -R57.reuse ;  /* 0x0000000e241c7223 */ /* 0x180fe20000010839 */
[----:B------:R-:W-:Y:S01]  /*3400*/  ISETP.GT.AND P4, PT, R2, 0x59, !P5 ;  /* 0x000000590200780c */ /* 0x000fe20006f84270 */
[----:B------:R0:W-:Y:S01]  /*3410*/  MUFU.EX2 R69, R11 ;  /* 0x0000000b00457308 */ /* 0x0001e20000000800 */
[----:B------:R-:W-:Y:S01]  /*3420*/  ISETP.LT.OR P3, PT, R0, 0x59, P3 ;  /* 0x000000590000780c */ /* 0x000fe20001f61670 */
[-CC-:B------:R-:W-:Y:S01]  /*3430*/  FFMA.FTZ R2, R84, R14.reuse, -R57.reuse ;  /* 0x0000000e54027223 */ /* 0x180fe20000010839 */
[----:B------:R-:W-:Y:S01]  /*3440*/  FSEL R67, R67, -INF , !P2 ;  /* 0xff80000043437808 */ /* 0x000fe20005000000 */
[--C-:B------:R-:W-:Y:S01]  /*3450*/  FFMA.FTZ R32, R52, R14, -R57.reuse ;  /* 0x0000000e34207223 */ /* 0x100fe20000010839 */
[----:B------:R-:W-:Y:S01]  /*3460*/  FMNMX.FTZ R4, R49, R4, !PT ;  /* 0x0000000431047209 */ /* 0x000fe20007810000 */
[-CC-:B------:R-:W-:Y:S01]  /*3470*/  FFMA.FTZ R30, R48, R14.reuse, -R57.reuse ;  /* 0x0000000e301e7223 */ /* 0x180fe20000010839 */
[----:B------:R-:W-:Y:S01]  /*3480*/  ISETP.LT.OR P4, PT, R0, 0x5a, P4 ;  /* 0x0000005a0000780c */ /* 0x000fe20002781670 */
[-CC-:B------:R-:W-:Y:S01]  /*3490*/  FFMA.FTZ R0, R44, R14.reuse, -R57.reuse ;  /* 0x0000000e2c007223 */ /* 0x180fe20000010839 */
[----:B------:R-:W-:Y:S01]  /*34a0*/  FSEL R53, R70, -INF , !P3 ;  /* 0xff80000046357808 */ /* 0x000fe20005800000 */
[--C-:B0-----:R-:W-:Y:S01]  /*34b0*/  FFMA.FTZ R11, R40, R14, -R57.reuse ;  /* 0x0000000e280b7223 */ /* 0x101fe20000010839 */
[----:B------:R-:W-:Y:S01]  /*34c0*/  FMNMX.FTZ R4, R67, R4, !PT ;  /* 0x0000000443047209 */ /* 0x000fe20007810000 */
[----:B------:R-:W-:Y:S01]  /*34d0*/  MUFU.EX2 R150, R0 ;  /* 0x0000000000967308 */ /* 0x000fe20000000800 */
[----:B------:R-:W-:Y:S01]  /*34e0*/  FSEL R71, R71, -INF , !P4 ;  /* 0xff80000047477808 */ /* 0x000fe20006000000 */
[--C-:B------:R-:W-:Y:S01]  /*34f0*/  FFMA.FTZ R36, R56, R14, -R57.reuse ;  /* 0x0000000e38247223 */ /* 0x100fe20000010839 */
[----:B------:R-:W-:Y:S01]  /*3500*/  FMNMX.FTZ R4, R53, R4, !PT ;  /* 0x0000000435047209 */ /* 0x000fe20007810000 */
[----:B------:R-:W-:Y:S01]  /*3510*/  FFMA.FTZ R34, R90, R14, -R57 ;  /* 0x0000000e5a227223 */ /* 0x000fe20000010839 */
[----:B------:R-:W-:-:S02]  /*3520*/  ISETP.NE.AND P5, PT, R160, 0x1, PT ;  /* 0x00000001a000780c */ /* 0x000fc40003fa5270 */
[----:B------:R-:W-:Y:S01]  /*3530*/  FMNMX.FTZ R4, R71, R4, !PT ;  /* 0x0000000447047209 */ /* 0x000fe20007810000 */
[----:B------:R0:W-:Y:S01]  /*3540*/  MUFU.EX2 R148, R11 ;  /* 0x0000000b00947308 */ /* 0x0001e20000000800 */
[----:B-1----:R-:W-:-:S07]  /*3550*/  F2FP.F16.F32.PACK_AB R156, R61, R8 ;  /* 0x000000083d9c723e */ /* 0x002fce00000000ff */
[----:B------:R1:W-:Y:S01]  /*3560*/  MUFU.EX2 R65, R24 ;  /* 0x0000001800417308 */ /* 0x0003e20000000800 */
[----:B0-----:R-:W0:Y:S01]  /*3570*/  SHFL.BFLY PT, R11, R4, 0x2, 0x1f ;  /* 0x0c401f00040b7f89 */ /* 0x001e2200000e0000 */
[----:B------:R-:W2:Y:S06]  /*3580*/  @P5 LDC R58, c[0x0][0x450] ;  /* 0x00011400ff3a5b82 */ /* 0x000eac0000000800 */
[----:B------:R-:W3:Y:S01]  /*3590*/  MUFU.EX2 R20, R20 ;  /* 0x0000001400147308 */ /* 0x000ee20000000800 */
[----:B-1----:R-:W-:-:S07]  /*35a0*/  FFMA.FTZ R24, R82, R14, -R57 ;  /* 0x0000000e52187223 */ /* 0x002fce0000010839 */
[----:B------:R1:W-:Y:S08]  /*35b0*/  MUFU.EX2 R73, R24 ;  /* 0x0000001800497308 */ /* 0x0003f00000000800 */
[----:B------:R-:W4:Y:S01]  /*35c0*/  MUFU.EX2 R26, R26 ;  /* 0x0000001a001a7308 */ /* 0x000f220000000800 */
[----:B0-----:R-:W-:Y:S01]  /*35d0*/  FMNMX.FTZ R0, R4, R11, !PT ;  /* 0x0000000b04007209 */ /* 0x001fe20007810000 */
[-CC-:B------:R-:W-:Y:S01]  /*35e0*/  FFMA.FTZ R4, R92, R14.reuse, -R57.reuse ;  /* 0x0000000e5c047223 */ /* 0x180fe20000010839 */
[----:B-1----:R-:W-:Y:S01]  /*35f0*/  FFMA.FTZ R24, R86, R14, -R57 ;  /* 0x0000000e56187223 */ /* 0x002fe20000010839 */
[----:B---3--:R-:W-:-:S02]  /*3600*/  F2FP.F16.F32.PACK_AB R158, R65, R20 ;  /* 0x00000014419e723e */ /* 0x008fc400000000ff */
[----:B------:R-:W0:Y:S02]  /*3610*/  SHFL.BFLY PT, R11, R0, 0x1, 0x1f ;  /* 0x0c201f00000b7f89 */ /* 0x000e2400000e0000 */
[----:B------:R-:W-:Y:S08]  /*3620*/  MUFU.EX2 R85, R4 ;  /* 0x0000000400557308 */ /* 0x000ff00000000800 */
[----:B------:R1:W-:Y:S01]  /*3630*/  MUFU.EX2 R79, R24 ;  /* 0x00000018004f7308 */ /* 0x0003e20000000800 */
[----:B----4-:R-:W-:-:S07]  /*3640*/  F2FP.F16.F32.PACK_AB R152, R69, R26 ;  /* 0x0000001a4598723e */ /* 0x010fce00000000ff */
[----:B------:R-:W-:Y:S01]  /*3650*/  MUFU.EX2 R89, R38 ;  /* 0x0000002600597308 */ /* 0x000fe20000000800 */
[-CC-:B-1----:R-:W-:Y:S01]  /*3660*/  FFMA.FTZ R24, R94, R14.reuse, -R57.reuse ;  /* 0x0000000e5e187223 */ /* 0x182fe20000010839 */
[----:B0-----:R-:W-:Y:S01]  /*3670*/  FMNMX.FTZ R11, R0, R11, !PT ;  /* 0x0000000b000b7209 */ /* 0x001fe20007810000 */
[----:B------:R-:W-:-:S05]  /*3680*/  FFMA.FTZ R0, R68, R14, -R57 ;  /* 0x0000000e44007223 */ /* 0x000fca0000010839 */
[----:B------:R-:W-:Y:S01]  /*3690*/  MUFU.EX2 R87, R24 ;  /* 0x0000001800577308 */ /* 0x000fe20000000800 */
[C---:B------:R-:W-:Y:S01]  /*36a0*/  FSETP.NEU.FTZ.AND P2, PT, R11.reuse, -INF , PT ;  /* 0xff8000000b00780b */ /* 0x040fe20003f5d000 */
[----:B------:R-:W-:-:S05]  /*36b0*/  FMUL.FTZ R4, R11, R14 ;  /* 0x0000000e0b047220 */ /* 0x000fca0000410000 */
[----:B------:R-:W-:Y:S01]  /*36c0*/  FSEL R4, R4, RZ, P2 ;  /* 0x000000ff04047208 */ /* 0x000fe20001000000 */
[----:B------:R-:W-:Y:S04]  /*36d0*/  MUFU.EX2 R28, R28 ;  /* 0x0000001c001c7308 */ /* 0x000fe80000000800 */
        /* <DEDUP_REMOVED lines=14> */
[----:B0-----:R-:W-:Y:S01]  /*37c0*/  FADD.FTZ R27, R8, R61 ;  /* 0x0000003d081b7221 */ /* 0x001fe20000010000 */
[-CC-:B------:R-:W-:Y:S01]  /*37d0*/  FFMA.FTZ R33, R33, R14.reuse, -R4.reuse ;  /* 0x0000000e21217223 */ /* 0x180fe20000010804 */
[-CC-:B------:R-:W-:Y:S01]  /*37e0*/  FFMA.FTZ R51, R51, R14.reuse, -R4.reuse ;  /* 0x0000000e33337223 */ /* 0x180fe20000010804 */
[-CC-:B------:R-:W-:Y:S01]  /*37f0*/  FFMA.FTZ R37, R37, R14.reuse, -R4.reuse ;  /* 0x0000000e25257223 */ /* 0x180fe20000010804 */
[----:B------:R-:W-:Y:S01]  /*3800*/  FADD.FTZ R50, R20, R27 ;  /* 0x0000001b14327221 */ /* 0x000fe20000010000 */
[-CC-:B------:R-:W-:Y:S01]  /*3810*/  FFMA.FTZ R55, R55, R14.reuse, -R4.reuse ;  /* 0x0000000e37377223 */ /* 0x180fe20000010804 */
[-C--:B------:R-:W-:Y:S01]  /*3820*/  FFMA.FTZ R41, R41, R14.reuse, -R4 ;  /* 0x0000000e29297223 */ /* 0x080fe20000010804 */
[----:B------:R-:W0:Y:S01]  /*3830*/  MUFU.EX2 R13, R13 ;  /* 0x0000000d000d7308 */ /* 0x000e220000000800 */
[----:B------:R-:W-:Y:S01]  /*3840*/  FADD.FTZ R27, R65, R50 ;  /* 0x00000032411b7221 */ /* 0x000fe20000010000 */
[-CC-:B------:R-:W-:Y:S01]  /*3850*/  FFMA.FTZ R59, R59, R14.reuse, -R4.reuse ;  /* 0x0000000e3b3b7223 */ /* 0x180fe20000010804 */
[-CC-:B------:R-:W-:Y:S01]  /*3860*/  FFMA.FTZ R45, R45, R14.reuse, -R4.reuse ;  /* 0x0000000e2d2d7223 */ /* 0x180fe20000010804 */
[-CC-:B------:R-:W-:Y:S01]  /*3870*/  FFMA.FTZ R63, R63, R14.reuse, -R4.reuse ;  /* 0x0000000e3f3f7223 */ /* 0x180fe20000010804 */
[----:B------:R-:W-:Y:S01]  /*3880*/  FADD.FTZ R52, R26, R27 ;  /* 0x0000001b1a347221 */ /* 0x000fe20000010000 */
[-CC-:B------:R-:W-:Y:S01]  /*3890*/  FFMA.FTZ R49, R49, R14.reuse, -R4.reuse ;  /* 0x0000000e31317223 */ /* 0x180fe20000010804 */
[-C--:B------:R-:W-:Y:S01]  /*38a0*/  FFMA.FTZ R67, R67, R14.reuse, -R4 ;  /* 0x0000000e43437223 */ /* 0x080fe20000010804 */
[----:B------:R3:W4:Y:S01]  /*38b0*/  MUFU.EX2 R38, R31 ;  /* 0x0000001f00267308 */ /* 0x0007220000000800 */
[----:B-1----:R-:W-:Y:S01]  /*38c0*/  FADD.FTZ R50, R5, R24 ;  /* 0x0000001805327221 */ /* 0x002fe20000010000 */
[-CC-:B------:R-:W-:Y:S01]  /*38d0*/  FFMA.FTZ R53, R53, R14.reuse, -R4.reuse ;  /* 0x0000000e35357223 */ /* 0x180fe20000010804 */
[----:B------:R-:W-:Y:S01]  /*38e0*/  FFMA.FTZ R71, R71, R14, -R4 ;  /* 0x0000000e47477223 */ /* 0x000fe20000010804 */
[----:B------:R-:W-:-:S02]  /*38f0*/  F2FP.F16.F32.PACK_AB R157, R24, R5 ;  /* 0x00000005189d723e */ /* 0x000fc400000000ff */
[----:B------:R-:W-:Y:S02]  /*3900*/  F2FP.F16.F32.PACK_AB R154, R73, R28 ;  /* 0x0000001c499a723e */ /* 0x000fe400000000ff */
[----:B------:R-:W1:Y:S01]  /*3910*/  MUFU.EX2 R15, R15 ;  /* 0x0000000f000f7308 */ /* 0x000e620000000800 */
[----:B0-----:R-:W-:Y:S01]  /*3920*/  FADD.FTZ R27, R13, R50 ;  /* 0x000000320d1b7221 */ /* 0x001fe20000010000 */
[----:B---3--:R-:W-:-:S04]  /*3930*/  FADD.FTZ R31, R69, R52 ;  /* 0x00000034451f7221 */ /* 0x008fc80000010000 */
[----:B------:R-:W-:Y:S02]  /*3940*/  FADD.FTZ R54, R28, R31 ;  /* 0x0000001f1c367221 */ /* 0x000fe40000010000 */
[----:B------:R0:W3:Y:S01]  /*3950*/  MUFU.EX2 R40, R35 ;  /* 0x0000002300287308 */ /* 0x0000e20000000800 */
[C---:B----4-:R-:W-:Y:S01]  /*3960*/  FADD.FTZ R52, R38.reuse, R27 ;  /* 0x0000001b26347221 */ /* 0x050fe20000010000 */
[----:B------:R-:W-:Y:S01]  /*3970*/  FADD.FTZ R31, R73, R54 ;  /* 0x00000036491f7221 */ /* 0x000fe20000010000 */
[----:B------:R-:W-:-:S03]  /*3980*/  F2FP.F16.F32.PACK_AB R159, R38, R13 ;  /* 0x0000000d269f723e */ /* 0x000fc600000000ff */
[----:B------:R-:W-:Y:S02]  /*3990*/  FADD.FTZ R54, R148, R31 ;  /* 0x0000001f94367221 */ /* 0x000fe40000010000 */
[----:B------:R-:W4:Y:S01]  /*39a0*/  MUFU.EX2 R21, R21 ;  /* 0x0000001500157308 */ /* 0x000f220000000800 */
[----:B0-----:R-:W0:Y:S01]  /*39b0*/  @P5 LDC R35, c[0x0][0x44c] ;  /* 0x00011300ff235b82 */ /* 0x001e220000000800 */
[----:B-1----:R-:W-:-:S06]  /*39c0*/  FADD.FTZ R27, R15, R52 ;  /* 0x000000340f1b7221 */ /* 0x002fcc0000010000 */
[----:B------:R1:W5:Y:S01]  /*39d0*/  MUFU.EX2 R77, R2 ;  /* 0x00000002004d7308 */ /* 0x0003620000000800 */
[C---:B---3--:R-:W-:Y:S01]  /*39e0*/  FADD.FTZ R52, R40.reuse, R27 ;  /* 0x0000001b28347221 */ /* 0x048fe20000010000 */
[----:B------:R-:W-:-:S06]  /*39f0*/  F2FP.F16.F32.PACK_AB R153, R40, R15 ;  /* 0x0000000f2899723e */ /* 0x000fcc00000000ff */
[----:B------:R-:W3:Y:S01]  /*3a00*/  MUFU.EX2 R42, R39 ;  /* 0x00000027002a7308 */ /* 0x000ee20000000800 */
[----:B-1----:R-:W-:Y:S01]  /*3a10*/  FFMA.FTZ R2, R88, R14, -R57 ;  /* 0x0000000e58027223 */ /* 0x002fe20000010839 */
[----:B----4-:R-:W-:-:S06]  /*3a20*/  FADD.FTZ R27, R21, R52 ;  /* 0x00000034151b7221 */ /* 0x010fcc0000010000 */
[----:B------:R-:W1:Y:S01]  /*3a30*/  MUFU.EX2 R25, R25 ;  /* 0x0000001900197308 */ /* 0x000e620000000800 */
[C---:B-----5:R-:W-:Y:S01]  /*3a40*/  FADD.FTZ R31, R77.reuse, R54 ;  /* 0x000000364d1f7221 */ /* 0x060fe20000010000 */
[----:B0-----:R-:W-:Y:S01]  /*3a50*/  @P5 IMAD.HI.U32 R35, R22, R35, RZ ;  /* 0x0000002316235227 */ /* 0x001fe200078e00ff */
[----:B------:R-:W-:-:S03]  /*3a60*/  F2FP.F16.F32.PACK_AB R148, R77, R148 ;  /* 0x000000944d94723e */ /* 0x000fc600000000ff */
[----:B------:R-:W-:Y:S01]  /*3a70*/  FADD.FTZ R56, R150, R31 ;  /* 0x0000001f96387221 */ /* 0x000fe20000010000 */
[C---:B------:R-:W-:Y:S01]  /*3a80*/  F2FP.F16.F32.PACK_AB R150, R79.reuse, R150 ;  /* 0x000000964f96723e */ /* 0x040fe200000000ff */
[----:B------:R-:W0:Y:S01]  /*3a90*/  MUFU.EX2 R44, R43 ;  /* 0x0000002b002c7308 */ /* 0x000e220000000800 */
[C---:B---3--:R-:W-:Y:S01]  /*3aa0*/  FADD.FTZ R54, R42.reuse, R27 ;  /* 0x0000001b2a367221 */ /* 0x048fe20000010000 */
[----:B------:R-:W-:Y:S01]  /*3ab0*/  FADD.FTZ R31, R79, R56 ;  /* 0x000000384f1f7221 */ /* 0x000fe20000010000 */
[----:B--2---:R-:W-:Y:S02]  /*3ac0*/  @P5 SHF.R.U32.HI R22, RZ, R58, R35 ;  /* 0x0000003aff165219 */ /* 0x004fe40000011623 */
[----:B------:R-:W-:Y:S02]  /*3ad0*/  ISETP.GE.AND P5, PT, R75, 0x1, PT ;  /* 0x000000014b00780c */ /* 0x000fe40003fa6270 */
[----:B------:R-:W-:Y:S01]  /*3ae0*/  F2FP.F16.F32.PACK_AB R155, R42, R21 ;  /* 0x000000152a9b723e */ /* 0x000fe200000000ff */
[----:B------:R-:W2:Y:S01]  /*3af0*/  MUFU.EX2 R30, R30 ;  /* 0x0000001e001e7308 */ /* 0x000ea20000000800 */
[----:B-1----:R-:W-:-:S07]  /*3b00*/  FADD.FTZ R27, R25, R54 ;  /* 0x00000036191b7221 */ /* 0x002fce0000010000 */
[----:B------:R-:W1:Y:S01]  /*3b10*/  MUFU.EX2 R29, R29 ;  /* 0x0000001d001d7308 */ /* 0x000e620000000800 */
[C---:B0-----:R-:W-:Y:S01]  /*3b20*/  FADD.FTZ R54, R44.reuse, R27 ;  /* 0x0000001b2c367221 */ /* 0x041fe20000010000 */
[----:B------:R-:W-:-:S06]  /*3b30*/  F2FP.F16.F32.PACK_AB R149, R44, R25 ;  /* 0x000000192c95723e */ /* 0x000fcc00000000ff */
[----:B------:R0:W3:Y:S01]  /*3b40*/  MUFU.EX2 R81, R2 ;  /* 0x0000000200517308 */ /* 0x0000e20000000800 */
[----:B--2---:R-:W-:-:S07]  /*3b50*/  FADD.FTZ R56, R30, R31 ;  /* 0x0000001f1e387221 */ /* 0x004fce0000010000 */
[----:B------:R-:W2:Y:S01]  /*3b60*/  MUFU.EX2 R46, R47 ;  /* 0x0000002f002e7308 */ /* 0x000ea20000000800 */
[----:B0-----:R-:W-:Y:S01]  /*3b70*/  FFMA.FTZ R2, R60, R14, -R57 ;  /* 0x0000000e3c027223 */ /* 0x001fe20000010839 */
[----:B-1----:R-:W-:-:S06]  /*3b80*/  FADD.FTZ R27, R29, R54 ;  /* 0x000000361d1b7221 */ /* 0x002fcc0000010000 */
[----:B------:R-:W0:Y:S01]  /*3b90*/  MUFU.EX2 R32, R32 ;  /* 0x0000002000207308 */ /* 0x000e220000000800 */
[C---:B---3--:R-:W-:Y:S01]  /*3ba0*/  FADD.FTZ R31, R81.reuse, R56 ;  /* 0x00000038511f7221 */ /* 0x048fe20000010000 */
[----:B------:R-:W-:-:S06]  /*3bb0*/  F2FP.F16.F32.PACK_AB R144, R81, R30 ;  /* 0x0000001e5190723e */ /* 0x000fcc00000000ff */
[----:B------:R-:W1:Y:S01]  /*3bc0*/  MUFU.EX2 R33, R33 ;  /* 0x0000002100217308 */ /* 0x000e620000000800 */
[C---:B--2---:R-:W-:Y:S01]  /*3bd0*/  FADD.FTZ R54, R46.reuse, R27 ;  /* 0x0000001b2e367221 */ /* 0x044fe20000010000 */
[----:B------:R-:W-:-:S06]  /*3be0*/  F2FP.F16.F32.PACK_AB R151, R46, R29 ;  /* 0x0000001d2e97723e */ /* 0x000fcc00000000ff */
[----:B------:R2:W3:Y:S01]  /*3bf0*/  MUFU.EX2 R83, R34 ;  /* 0x0000002200537308 */ /* 0x0004e20000000800 */
[----:B0-----:R-:W-:Y:S01]  /*3c00*/  FADD.FTZ R56, R32, R31 ;  /* 0x0000001f20387221 */ /* 0x001fe20000010000 */
[----:B------:R-:W-:-:S04]  /*3c10*/  IMAD.IADD R31, R23, 0x1, R22 ;  /* 0x00000001171f7824 */ /* 0x000fc800078e0216 */
[----:B------:R-:W-:Y:S02]  /*3c20*/  IMAD.IADD R74, R31, 0x1, R74 ;  /* 0x000000011f4a7824 */ /* 0x000fe400078e024a */
[----:B------:R-:W0:Y:S01]  /*3c30*/  MUFU.EX2 R48, R51 ;  /* 0x0000003300307308 */ /* 0x000e220000000800 */
[-CC-:B--2---:R-:W-:Y:S01]  /*3c40*/  FFMA.FTZ R34, R64, R14.reuse, -R57.reuse ;  /* 0x0000000e40227223 */ /* 0x184fe20000010839 */
[----:B-1----:R-:W-:Y:S01]  /*3c50*/  FADD.FTZ R23, R33, R54 ;  /* 0x0000003621177221 */ /* 0x002fe20000010000 */
[----:B------:R-:W-:-:S05]  /*3c60*/  FFMA.FTZ R57, R98, R14, -R57 ;  /* 0x0000000e62397223 */ /* 0x000fca0000010839 */
[----:B------:R-:W1:Y:S01]  /*3c70*/  MUFU.EX2 R36, R36 ;  /* 0x0000002400247308 */ /* 0x000e620000000800 */
[C---:B---3--:R-:W-:Y:S01]  /*3c80*/  FADD.FTZ R27, R83.reuse, R56 ;  /* 0x00000038531b7221 */ /* 0x048fe20000010000 */
[----:B------:R-:W-:-:S06]  /*3c90*/  F2FP.F16.F32.PACK_AB R146, R83, R32 ;  /* 0x000000205392723e */ /* 0x000fcc00000000ff */
[----:B------:R-:W2:Y:S01]  /*3ca0*/  MUFU.EX2 R37, R37 ;  /* 0x0000002500257308 */ /* 0x000ea20000000800 */
[C---:B0-----:R-:W-:Y:S01]  /*3cb0*/  FADD.FTZ R8, R48.reuse, R23 ;  /* 0x0000001730087221 */ /* 0x041fe20000010000 */
[----:B------:R-:W-:-:S06]  /*3cc0*/  F2FP.F16.F32.PACK_AB R145, R48, R33 ;  /* 0x000000213091723e */ /* 0x000fcc00000000ff */
[----:B------:R-:W0:Y:S01]  /*3cd0*/  MUFU.EX2 R50, R55 ;  /* 0x0000003700327308 */ /* 0x000e220000000800 */
[----:B-1----:R-:W-:Y:S01]  /*3ce0*/  FADD.FTZ R22, R36, R27 ;  /* 0x0000001b24167221 */ /* 0x002fe20000010000 */
[----:B------:R-:W-:-:S03]  /*3cf0*/  F2FP.F16.F32.PACK_AB R140, R85, R36 ;  /* 0x00000024558c723e */ /* 0x000fc600000000ff */
[----:B------:R-:W-:-:S03]  /*3d00*/  FADD.FTZ R27, R85, R22 ;  /* 0x00000016551b7221 */ /* 0x000fc60000010000 */
[----:B------:R-:W1:Y:S01]  /*3d10*/  MUFU.EX2 R2, R2 ;  /* 0x0000000200027308 */ /* 0x000e620000000800 */
[----:B--2---:R-:W-:-:S07]  /*3d20*/  FADD.FTZ R23, R37, R8 ;  /* 0x0000000825177221 */ /* 0x004fce0000010000 */
        /* <DEDUP_REMOVED lines=26> */
[C---:B0-----:R-:W-:Y:S01]  /*3ed0*/  F2FP.F16.F32.PACK_AB R138, R57.reuse, R0 ;  /* 0x00000000398a723e */ /* 0x041fe200000000ff */
[----:B------:R-:W-:-:S06]  /*3ee0*/  FADD.FTZ R8, R57, R8 ;  /* 0x0000000839087221 */ /* 0x000fcc0000010000 */
[----:B------:R-:W0:Y:S01]  /*3ef0*/  MUFU.EX2 R2, R71 ;  /* 0x0000004700027308 */ /* 0x000e220000000800 */
[C---:B-1----:R-:W-:Y:S01]  /*3f00*/  FADD.FTZ R0, R20.reuse, R5 ;  /* 0x0000000514007221 */ /* 0x042fe20000010000 */
[----:B------:R-:W-:Y:S01]  /*3f10*/  F2FP.F16.F32.PACK_AB R137, R20, R49 ;  /* 0x000000311489723e */ /* 0x000fe200000000ff */
[----:B------:R-:W-:Y:S02]  /*3f20*/  VIADD R20, R72, 0xfffffffe ;  /* 0xfffffffe48147836 */ /* 0x000fe40000000000 */
[----:B--2---:R-:W-:-:S04]  /*3f30*/  FADD.FTZ R5, R53, R0 ;  /* 0x0000000035057221 */ /* 0x004fc80000010000 */
[C---:B0-----:R-:W-:Y:S01]  /*3f40*/  FADD.FTZ R5, R2.reuse, R5 ;  /* 0x0000000502057221 */ /* 0x041fe20000010000 */
[----:B------:R-:W-:Y:S01]  /*3f50*/  F2FP.F16.F32.PACK_AB R139, R2, R53 ;  /* 0x00000035028b723e */ /* 0x000fe200000000ff */
        /* <DEDUP_REMOVED lines=11> */
.L_x_926:
[----:B------:R-:W-:-:S13]  /*4010*/  ISETP.NE.AND P2, PT, R75, 0x1, PT ;  /* 0x000000014b00780c */ /* 0x000fda0003f45270 */
[----:B------:R-:W0:Y:S02]  /*4020*/  @P2 LDC.64 R22, c[0x0][0x9e8] ;  /* 0x00027a00ff162b82 */ /* 0x000e240000000a00 */
[----:B0-----:R-:W-:-:S05]  /*4030*/  @P2 IMAD.HI.U32 R2, R0, R22, RZ ;  /* 0x0000001600022227 */ /* 0x001fca00078e00ff */
[----:B------:R-:W-:-:S07]  /*4040*/  @P2 SHF.R.U32.HI R0, RZ, R23, R2 ;  /* 0x00000017ff002219 */ /* 0x000fce0000011602 */
.L_x_927:
[----:B------:R-:W-:-:S05]  /*4050*/  IMAD R75, R0, R75, R75 ;  /* 0x0000004b004b7224 */ /* 0x000fca00078e024b */
[----:B------:R-:W-:-:S07]  /*4060*/  VIMNMX R74, R74, R75, PT ;  /* 0x0000004b4a4a7248 */ /* 0x000fce0003fe0100 */
.L_x_925:
[----:B------:R-:W-:Y:S01]  /*4070*/  IMAD.HI R74, R74, 0x2aaaaaab, RZ ;  /* 0x2aaaaaab4a4a7827 */ /* 0x000fe200078e02ff */
[----:B------:R-:W-:Y:S01]  /*4080*/  UMOV UR4, URZ ;  /* 0x0000003f00047c82 */ /* 0x000fe20008000000 */
[----:B------:R-:W-:Y:S02]  /*4090*/  CS2R R86, SRZ ;  /* 0x0000000000567805 */ /* 0x000fe4000001ff00 */
[----:B------:R-:W-:Y:S01]  /*40a0*/  CS2R R84, SRZ ;  /* 0x0000000000547805 */ /* 0x000fe2000001ff00 */
[----:B------:R-:W-:Y:S01]  /*40b0*/  IMAD.MOV.U32 R2, RZ, RZ, 0x3f800000 ;  /* 0x3f800000ff027424 */ /* 0x000fe200078e00ff */
[----:B------:R-:W-:Y:S01]  /*40c0*/  SHF.R.U32.HI R13, RZ, 0x1f, R74 ;  /* 0x0000001fff0d7819 */ /* 0x000fe2000001164a */
[----:B------:R-:W-:Y:S01]  /*40d0*/  IMAD.MOV.U32 R0, RZ, RZ, 0x3f800000 ;  /* 0x3f800000ff007424 */ /* 0x000fe200078e00ff */
[----:B------:R-:W-:Y:S01]  /*40e0*/  CS2R R82, SRZ ;  /* 0x0000000000527805 */ /* 0x000fe2000001ff00 */
[----:B------:R-:W-:Y:S01]  /*40f0*/  IMAD.MOV.U32 R4, RZ, RZ, RZ ;  /* 0x000000ffff047224 */ /* 0x000fe200078e00ff */
[----:B------:R-:W-:-:S02]  /*4100*/  LEA.HI.SX32 R22, R74, R13, 0x1c ;  /* 0x0000000d4a167211 */ /* 0x000fc400078fe2ff */
[----:B------:R-:W-:Y:S02]  /*4110*/  CS2R R80, SRZ ;  /* 0x0000000000507805 */ /* 0x000fe4000001ff00 */
[----:B------:R-:W-:Y:S02]  /*4120*/  CS2R R78, SRZ ;  /* 0x00000000004e7805 */ /* 0x000fe4000001ff00 */
[----:B------:R-:W-:Y:S02]  /*4130*/  CS2R R76, SRZ ;  /* 0x00000000004c7805 */ /* 0x000fe4000001ff00 */
[----:B------:R-:W-:Y:S02]  /*4140*/  VIMNMX R13, R17, R22, !PT ;  /* 0x00000016110d7248 */ /* 0x000fe40007fe0100 */
[----:B------:R-:W-:Y:S02]  /*4150*/  CS2R R74, SRZ ;  /* 0x00000000004a7805 */ /* 0x000fe4000001ff00 */
[----:B------:R-:W-:-:S02]  /*4160*/  CS2R R72, SRZ ;  /* 0x0000000000487805 */ /* 0x000fc4000001ff00 */
[----:B------:R-:W-:Y:S02]  /*4170*/  CS2R R70, SRZ ;  /* 0x0000000000467805 */ /* 0x000fe4000001ff00 */
[----:B------:R-:W-:Y:S02]  /*4180*/  ISETP.GE.AND P2, PT, R20, R13, PT ;  /* 0x0000000d1400720c */ /* 0x000fe40003f46270 */
        /* <DEDUP_REMOVED lines=22> */
[----:B------:R-:W-:Y:S01]  /*42f0*/  CS2R R24, SRZ ;  /* 0x0000000000187805 */ /* 0x000fe2000001ff00 */
[----:B------:R-:W-:Y:S06]  /*4300*/  @!P2 BRA `(.L_x_928) ;  /* 0x0000002c0064a947 */ /* 0x000fec0003800000 */
[----:B------:R-:W-:Y:S01]  /*4310*/  IMAD.MOV.U32 R21, RZ, RZ, RZ ;  /* 0x000000ffff157224 */ /* 0x000fe200078e00ff */
[----:B------:R-:W-:Y:S01]  /*4320*/  UMOV UR5, URZ ;  /* 0x0000003f00057c82 */ /* 0x000fe20008000000 */
[----:B------:R-:W-:Y:S01]  /*4330*/  IMAD.MOV.U32 R2, RZ, RZ, 0x3f800000 ;  /* 0x3f800000ff027424 */ /* 0x000fe200078e00ff */
[----:B------:R-:W-:Y:S01]  /*4340*/  ULDC UR6, c[0x0][0x9e4] ;  /* 0x0002790000067ab9 */ /* 0x000fe20000000800 */
[----:B------:R-:W-:Y:S01]  /*4350*/  IMAD.MOV.U32 R87, RZ, RZ, RZ ;  /* 0x000000ffff577224 */ /* 0x000fe200078e00ff */
[----:B------:R-:W-:Y:S01]  /*4360*/  ULDC UR59, c[0x0][0x288] ;  /* 0x0000a200003b7ab9 */ /* 0x000fe20000000800 */
[----:B------:R-:W-:-:S05]  /*4370*/  ULDC UR7, c[0x0][0x2f0] ;  /* 0x0000bc0000077ab9 */ /* 0x000fca0000000800 */
.L_x_945:
[----:B------:R-:W-:-:S04]  /*4380*/  UIADD3 UR4, UR5, 0x1, URZ ;  /* 0x0000000105047890 */ /* 0x000fc8000fffe03f */
[----:B------:R-:W-:-:S04]  /*4390*/  UISETP.NE.AND UP0, UPT, UR4, 0x2, UPT ;  /* 0x000000020400788c */ /* 0x000fc8000bf05270 */
[----:B------:R-:W-:Y:S02]  /*43a0*/  USEL UR10, URZ, 0x1, UP0 ;  /* 0x000000013f0a7887 */ /* 0x000fe40008000000 */
[----:B------:R-:W-:-:S04]  /*43b0*/  USEL UR4, UR4, URZ, UP0 ;  /* 0x0000003f04047287 */ /* 0x000fc80008000000 */
[----:B------:R-:W-:Y:S01]  /*43c0*/  LOP3.LUT R4, R21, UR10, RZ, 0x3c, !PT ;  /* 0x0000000a15047c12 */ /* 0x000fe2000f8e3cff */
[----:B------:R-:W-:Y:S07]  /*43d0*/  @!P0 BRA `(.L_x_929) ;  /* 0x0000000000048947 */ /* 0x000fee0003800000 */
[----:B------:R-:W-:Y:S01]  /*43e0*/  BPT.TRAP 0x1 ;  /* 0x000000040000795c */ /* 0x000fe20000300000 */
.L_x_929:
[----:B------:R-:W-:Y:S01]  /*43f0*/  ULEA UR58, UR4, UR56, 0x3 ;  /* 0x00000038043a7291 */ /* 0x000fe2000f8e183f */
[----:B------:R-:W-:-:S08]  /*4400*/  SHF.L.U32 R14, R4, 0x1f, RZ ;  /* 0x0000001f040e7819 */ /* 0x000fd000000006ff */
[----:B------:R0:W1:Y:S01]  /*4410*/  SYNCS.PHASECHK.TRANS64.TRYWAIT P2, [UR58+0x2a830], R14 ;  /* 0x02a8300eff0075a7 */ /* 0x000062000804017a */
[----:B------:R-:W-:Y:S05]  /*4420*/  @!P0 BRA `(.L_x_930) ;  /* 0x0000000000048947 */ /* 0x000fea0003800000 */
[----:B------:R-:W-:Y:S01]  /*4430*/  BPT.TRAP 0x1 ;  /* 0x000000040000795c */ /* 0x000fe20000300000 */
.L_x_930:
[----:B-1----:R-:W-:Y:S05]  /*4440*/  @P2 BRA `(.L_x_931) ;  /* 0x0000000000082947 */ /* 0x002fea0003800000 */
[----:B------:R-:W1:Y:S02]  /*4450*/  SYNCS.PHASECHK.TRANS64.TRYWAIT P2, [UR58+0x2a830], R14 ;  /* 0x02a8300eff0075a7 */ /* 0x000e64000804017a */
[----:B-1----:R-:W-:Y:S05]  /*4460*/  @!P2 BRA `(.L_x_932) ;  /* 0x000000e00018a947 */ /* 0x002fea0003800000 */
.L_x_931:
[----:B------:R-:W-:Y:S01]  /*4470*/  R2UR UR52, R6 ;  /* 0x00000000063472ca */ /* 0x000fe200000e0000 */
[----:B------:R-:W-:Y:S01]  /*4480*/  UIMAD UR50, UR4, 0x900, UR57 ;  /* 0x00000900043278a4 */ /* 0x000fe2000f8e0239 */
[----:B------:R-:W-:Y:S01]  /*4490*/  R2UR UR53, R7 ;  /* 0x00000000073572ca */ /* 0x000fe200000e0000 */
[----:B------:R-:W-:Y:S01]  /*44a0*/  WARPGROUP.ARRIVE ;  /* 0x00000000000079c5 */ /* 0x000fe20000000000 */
[----:B------:R-:W-:Y:S01]  /*44b0*/  UMOV UR55, 0x40000040 ;  /* 0x4000004000377882 */ /* 0x000fe20000000000 */
[----:B------:R-:W-:Y:S01]  /*44c0*/  UIADD3 UR10, UR50, 0x2, URZ ;  /* 0x00000002320a7890 */ /* 0x000fe2000fffe03f */
[-C--:B------:R-:W-:Y:S01]  /*44d0*/  FMUL.FTZ R24, R24, R0.reuse ;  /* 0x0000000018187220 */ /* 0x080fe20000410000 */
[----:B------:R-:W-:Y:S01]  /*44e0*/  UMOV UR11, 0x40000040 ;  /* 0x40000040000b7882 */ /* 0x000fe20000000000 */
[----:B------:R-:W-:Y:S01]  /*44f0*/  UMOV UR54, UR50 ;  /* 0x0000003200367c82 */ /* 0x000fe20008000000 */
[----:B------:R-:W-:Y:S01]  /*4500*/  UIADD3 UR14, UR50, 0x4, URZ ;  /* 0x00000004320e7890 */ /* 0x000fe2000fffe03f */
[-C--:B------:R-:W-:Y:S01]  /*4510*/  FMUL.FTZ R25, R25, R0.reuse ;  /* 0x0000000019197220 */ /* 0x080fe20000410000 */
[----:B------:R-:W-:Y:S01]  /*4520*/  UMOV UR15, 0x40000040 ;  /* 0x40000040000f7882 */ /* 0x000fe20000000000 */
[----:B------:R-:W-:Y:S01]  /*4530*/  UIADD3 UR18, UR50, 0x6, URZ ;  /* 0x0000000632127890 */ /* 0x000fe2000fffe03f */
[-C--:B------:R-:W-:Y:S01]  /*4540*/  FMUL.FTZ R28, R28, R0.reuse ;  /* 0x000000001c1c7220 */ /* 0x080fe20000410000 */
[----:B------:R-:W-:Y:S01]  /*4550*/  UMOV UR19, 0x40000040 ;  /* 0x4000004000137882 */ /* 0x000fe20000000000 */
[----:B------:R-:W-:Y:S01]  /*4560*/  HGMMA.64x96x16.F32 R88, gdesc[UR52], RZ, !UPT, gsb0 ;  /* 0x01600000345879f0 */ /* 0x000fe2000c0008ff */
[----:B------:R-:W-:Y:S01]  /*4570*/  UIADD3 UR22, UR50, 0x300, URZ ;  /* 0x0000030032167890 */ /* 0x000fe2000fffe03f */
[-C--:B------:R-:W-:Y:S01]  /*4580*/  FMUL.FTZ R29, R29, R0.reuse ;  /* 0x000000001d1d7220 */ /* 0x080fe20000410000 */
[----:B------:R-:W-:Y:S01]  /*4590*/  UMOV UR23, 0x40000040 ;  /* 0x4000004000177882 */ /* 0x000fe20000000000 */
        /* <DEDUP_REMOVED lines=108> */
[----:B------:R-:W-:Y:S05]  /*4c60*/  @!P0 BRA `(.L_x_933) ;  /* 0x0000000000048947 */ /* 0x000fea0003800000 */
[----:B------:R-:W-:Y:S01]  /*4c70*/  BPT.TRAP 0x1 ;  /* 0x000000040000795c */ /* 0x000fe20000300000 */
.L_x_933:
[----:B------:R-:W-:Y:S01]  /*4c80*/  ULEA UR11, UR5, UR56, 0x3 ;  /* 0x00000038050b7291 */ /* 0x000fe2000f8e183f */
[----:B------:R-:W-:-:S08]  /*4c90*/  SHF.L.U32 R0, R21, 0x1f, RZ ;  /* 0x0000001f15007819 */ /* 0x000fd000000006ff */
[----:B------:R2:W3:Y:S01]  /*4ca0*/  SYNCS.PHASECHK.TRANS64.TRYWAIT P2, [UR11+0x2a850], R0 ;  /* 0x02a85000ff0075a7 */ /* 0x0004e2000804014b */
[----:B------:R-:W-:Y:S05]  /*4cb0*/  @!P0 BRA `(.L_x_934) ;  /* 0x0000000000048947 */ /* 0x000fea0003800000 */
[----:B------:R-:W-:Y:S01]  /*4cc0*/  BPT.TRAP 0x1 ;  /* 0x000000040000795c */ /* 0x000fe20000300000 */
.L_x_934:
[----:B---3--:R-:W-:Y:S05]  /*4cd0*/  @P2 BRA `(.L_x_935) ;  /* 0x0000000000082947 */ /* 0x008fea0003800000 */
[----:B------:R-:W3:Y:S02]  /*4ce0*/  SYNCS.PHASECHK.TRANS64.TRYWAIT P2, [UR11+0x2a850], R0 ;  /* 0x02a85000ff0075a7 */ /* 0x000ee4000804014b */
[----:B---3--:R-:W-:Y:S05]  /*4cf0*/  @!P2 BRA `(.L_x_936) ;  /* 0x000000d8000ca947 */ /* 0x008fea0003800000 */
.L_x_935:
[----:B------:R-:W-:Y:S01]  /*4d00*/  UIADD3 UR10, UR56, 0x400, URZ ;  /* 0x00000400380a7890 */ /* 0x000fe2000fffe03f */
[----:B------:R-:W-:Y:S01]  /*4d10*/  WARPGROUP.ARRIVE ;  /* 0x00000000000079c5 */ /* 0x000fe20000000000 */
[----:B------:R-:W-:Y:S01]  /*4d20*/  UMOV UR15, 0x40000040 ;  /* 0x40000040000f7882 */ /* 0x000fe20000000000 */
[----:B------:R-:W-:Y:S01]  /*4d30*/  ISETP.NE.AND P3, PT, R160, 0x1, PT ;  /* 0x00000001a000780c */ /* 0x000fe20003f65270 */
[----:B------:R-:W-:Y:S01]  /*4d40*/  USHF.R.U32.HI UR10, URZ, 0x4, UR10 ;  /* 0x000000043f0a7899 */ /* 0x000fe2000801160a */
[----:B01----:R-:W-:Y:S01]  /*4d50*/  IMAD.MOV.U32 R14, RZ, RZ, R9 ;  /* 0x000000ffff0e7224 */ /* 0x003fe200078e0009 */
[----:B------:R-:W-:Y:S01]  /*4d60*/  R2UR UR18, R12 ;  /* 0x000000000c1272ca */ /* 0x000fe200000e0000 */
[----:B------:R-:W-:Y:S01]  /*4d70*/  IMAD.U32 R2, RZ, RZ, UR58 ;  /* 0x0000003aff027e24 */ /* 0x000fe2000f8e00ff */
[----:B------:R-:W-:Y:S01]  /*4d80*/  ULOP3.LUT UR10, UR10, 0x3fff, URZ, 0xc0, !UPT ;  /* 0x00003fff0a0a7892 */ /* 0x000fe2000f8ec03f */
[----:B------:R-:W-:Y:S01]  /*4d90*/  ISETP.NE.AND P2, PT, R161, RZ, PT ;  /* 0x000000ffa100720c */ /* 0x000fe20003f45270 */
[----:B------:R-:W-:-:S02]  /*4da0*/  ULDC UR19, c[0x0][0x9e0] ;  /* 0x0002780000137ab9 */ /* 0x000fc40000000800 */
[----:B------:R-:W-:-:S04]  /*4db0*/  ULOP3.LUT UR10, UR10, 0x3000000, URZ, 0xfc, !UPT ;  /* 0x030000000a0a7892 */ /* 0x000fc8000f8efc3f */
[----:B------:R-:W-:Y:S01]  /*4dc0*/  UIMAD UR10, UR5, 0x600, UR10 ;  /* 0x00000600050a78a4 */ /* 0x000fe2000f8e020a */
[----:B--2---:R-:W0:Y:S06]  /*4dd0*/  @P3 LDC R0, c[0x0][0x44c] ;  /* 0x00011300ff003b82 */ /* 0x004e2c0000000800 */
[----:B------:R-:W-:Y:S02]  /*4de0*/  UMOV UR14, UR10 ;  /* 0x0000000a000e7c82 */ /* 0x000fe40008000000 */
[----:B------:R-:W-:Y:S01]  /*4df0*/  HGMMA.64x128x16.F32 R24, R156, gdesc[UR12].tnspB, R24, gsb0 ;  /* 0x41e0000c9c187df0 */ /* 0x000fe20008000818 */
[----:B------:R-:W-:Y:S01]  /*4e00*/  UIADD3 UR14, UR10, 0x80, URZ ;  /* 0x000000800a0e7890 */ /* 0x000fe2000fffe03f */
[----:B------:R-:W1:Y:S01]  /*4e10*/  @P3 LDC R15, c[0x0][0x450] ;  /* 0x00011400ff0f3b82 */ /* 0x000e620000000800 */
[----:B------:R-:W-:Y:S01]  /*4e20*/  UMOV UR15, 0x40000040 ;  /* 0x40000040000f7882 */ /* 0x000fe20000000000 */
[----:B0-----:R-:W-:-:S05]  /*4e30*/  @P3 IMAD.HI.U32 R0, R9, R0, RZ ;  /* 0x0000000009003227 */ /* 0x001fca00078e00ff */
[----:B-1----:R-:W-:Y:S01]  /*4e40*/  @P3 SHF.R.U32.HI R14, RZ, R15, R0 ;  /* 0x0000000fff0e3219 */ /* 0x002fe20000011600 */
[----:B------:R-:W-:-:S04]  /*4e50*/  @!P1 VIADD R0, R2, 0x2a840 ;  /* 0x0002a84002009836 */ /* 0x000fc80000000000 */
[----:B------:R-:W0:Y:S01]  /*4e60*/  SHFL.IDX PT, R21, R14, RZ, 0x1c1f ;  /* 0x001c1fff0e157589 */ /* 0x000e2200000e0000 */
[----:B------:R-:W-:Y:S01]  /*4e70*/  @!P1 PRMT R0, RZ, 0x654, R0 ;  /* 0x00000654ff009816 */ /* 0x000fe20000000000 */
        /* <DEDUP_REMOVED lines=11> */
[----:B------:R-:W-:Y:S01]  /*4f30*/  WARPGROUP.ARRIVE ;  /* 0x00000000000079c5 */ /* 0x000fe20000000000 */
[----:B------:R-:W-:-:S04]  /*4f40*/  IMAD R149, R20, -0x60, RZ ;  /* 0xffffffa014957824 */ /* 0x000fc800078e02ff */
[----:B------:R-:W-:Y:S02]  /*4f50*/  VIADD R15, R149, 0x1 ;  /* 0x00000001950f7836 */ /* 0x000fe40000000000 */
[----:B------:R-:W-:Y:S01]  /*4f60*/  HGMMA.64x128x16.F32 R24, R144, gdesc[UR12].tnspB, R24, gsb0 ;  /* 0x41e0000c90187df0 */ /* 0x000fe20008000818 */
[----:B------:R-:W-:Y:S01]  /*4f70*/  UIADD3 UR14, UR10, 0x200, URZ ;  /* 0x000002000a0e7890 */ /* 0x000fe2000fffe03f */
[----:B------:R-:W-:Y:S01]  /*4f80*/  UMOV UR15, 0x40000040 ;  /* 0x40000040000f7882 */ /* 0x000fe20000000000 */
[----:B------:R-:W-:Y:S01]  /*4f90*/  UIADD3 UR10, UR10, 0x280, URZ ;  /* 0x000002800a0a7890 */ /* 0x000fe2000fffe03f */
[----:B------:R-:W-:Y:S01]  /*4fa0*/  IMAD R15, R10, -0x2, R15 ;  /* 0xfffffffe0a0f7824 */ /* 0x000fe200078e020f */
[----:B------:R-:W-:Y:S02]  /*4fb0*/  WARPGROUP.DEPBAR.LE gsb0, 0x0 ;  /* 0x00008000000079c5 */ /* 0x000fe40000010000 */
[----:B------:R-:W-:-:S06]  /*4fc0*/  WARPGROUP.ARRIVE ;  /* 0x00000000000079c5 */ /* 0x000fcc0000000000 */
[----:B------:R-:W-:Y:S01]  /*4fd0*/  HGMMA.64x128x16.F32 R24, R140, gdesc[UR12].tnspB, R24, gsb0 ;  /* 0x41e0000c8c187df0 */ /* 0x000fe20008000818 */
[----:B------:R-:W-:Y:S01]  /*4fe0*/  UMOV UR14, UR10 ;  /* 0x0000000a000e7c82 */ /* 0x000fe20008000000 */
[----:B------:R-:W-:Y:S01]  /*4ff0*/  UMOV UR15, 0x40000040 ;  /* 0x40000040000f7882 */ /* 0x000fe20000000000 */
[----:B------:R-:W-:Y:S02]  /*5000*/  WARPGROUP.DEPBAR.LE gsb0, 0x0 ;  /* 0x00008000000079c5 */ /* 0x000fe40000010000 */
[----:B------:R-:W-:Y:S01]  /*5010*/  WARPGROUP.ARRIVE ;  /* 0x00000000000079c5 */ /* 0x000fe20000000000 */
[----:B------:R-:W-:-:S06]  /*5020*/  VIADD R140, R15, 0xffffffff ;  /* 0xffffffff0f8c7836 */ /* 0x000fcc0000000000 */
[----:B------:R-:W-:Y:S03]  /*5030*/  HGMMA.64x128x16.F32 R24, R136, gdesc[UR12].tnspB, R24, gsb0 ;  /* 0x41e0000c88187df0 */ /* 0x000fe60008000818 */
[----:B------:R-:W-:Y:S02]  /*5040*/  WARPGROUP.DEPBAR.LE gsb0, 0x0 ;  /* 0x00008000000079c5 */ /* 0x000fe40000010000 */
[----:B------:R1:W-:Y:S02]  /*5050*/  @!P1 SYNCS.ARRIVE.TRANS64.RED.A1T0 RZ, [R0+URZ], RZ ;  /* 0x000000ff00ff99a7 */ /* 0x0003e4000810043f */
[----:B-1----:R-:W-:-:S04]  /*5060*/  IMAD R0, R16, UR7, R15 ;  /* 0x0000000710007c24 */ /* 0x002fc8000f8e020f */
[----:B------:R-:W-:-:S04]  /*5070*/  VIADD R0, R0, -UR59 ;  /* 0x8000003b00007c36 */ /* 0x000fc80008000000 */
[C---:B------:R-:W-:Y:S02]  /*5080*/  VIADD R136, R0.reuse, UR19 ;  /* 0x0000001300887c36 */ /* 0x040fe40008000000 */
[----:B------:R-:W-:Y:S02]  /*5090*/  VIADD R138, R0, UR18 ;  /* 0x00000012008a7c36 */ /* 0x000fe40008000000 */
[--C-:B0-----:R-:W-:Y:S02]  /*50a0*/  IMAD.IADD R0, R136, 0x1, R21.reuse ;  /* 0x0000000188007824 */ /* 0x101fe400078e0215 */
[----:B------:R-:W-:Y:S01]  /*50b0*/  IMAD.IADD R2, R138, 0x1, R21 ;  /* 0x000000018a027824 */ /* 0x000fe200078e0215 */
[----:B------:R-:W-:Y:S06]  /*50c0*/  @!P2 BRA `(.L_x_937) ;  /* 0x000000000058a947 */ /* 0x000fec0003800000 */
[----:B------:R-:W-:Y:S01]  /*50d0*/  IMAD R15, R16, UR7, R21 ;  /* 0x00000007100f7c24 */ /* 0x000fe2000f8e0215 */
[----:B------:R-:W-:Y:S03]  /*50e0*/  BSSY B0, `(.L_x_938) ;  /* 0x0000011000007945 */ /* 0x000fe60003800000 */
[----:B------:R-:W-:-:S05]  /*50f0*/  VIADD R15, R15, -UR59 ;  /* 0x8000003b0f0f7c36 */ /* 0x000fca0008000000 */
[----:B------:R-:W-:-:S13]  /*5100*/  ISETP.GT.AND P2, PT, R15, -0x1, PT ;  /* 0xffffffff0f00780c */ /* 0x000fda0003f44270 */
[----:B------:R-:W-:Y:S05]  /*5110*/  @P2 BRA `(.L_x_939) ;  /* 0x0000000000202947 */ /* 0x000fea0003800000 */
[----:B------:R-:W-:Y:S01]  /*5120*/  IMAD.U32 R21, RZ, RZ, UR6 ;  /* 0x00000006ff157e24 */ /* 0x000fe2000f8e00ff */
[----:B------:R-:W-:-:S04]  /*5130*/  LOP3.LUT R15, RZ, R15, RZ, 0x33, !PT ;  /* 0x0000000fff0f7212 */ /* 0x000fc800078e33ff */
[----:B------:R-:W-:-:S13]  /*5140*/  ISETP.NE.AND P2, PT, R21, 0x1, PT ;  /* 0x000000011500780c */ /* 0x000fda0003f45270 */
[----:B------:R-:W0:Y:S02]  /*5150*/  @P2 LDC.64 R22, c[0x0][0x9e8] ;  /* 0x00027a00ff162b82 */ /* 0x000e240000000a00 */
[----:B0-----:R-:W-:-:S05]  /*5160*/  @P2 IMAD.HI.U32 R22, R15, R22, RZ ;  /* 0x000000160f162227 */ /* 0x001fca00078e00ff */
[----:B------:R-:W-:-:S04]  /*5170*/  @P2 SHF.R.U32.HI R15, RZ, R23, R22 ;  /* 0x00000017ff0f2219 */ /* 0x000fc80000011616 */
[----:B------:R-:W-:Y:S01]  /*5180*/  LOP3.LUT R15, RZ, R15, RZ, 0x33, !PT ;  /* 0x0000000fff0f7212 */ /* 0x000fe200078e33ff */
[----:B------:R-:W-:Y:S06]  /*5190*/  BRA `(.L_x_940) ;  /* 0x0000000000147947 */ /* 0x000fec0003800000 */
.L_x_939:
[----:B------:R-:W-:-:S05]  /*51a0*/  IMAD.U32 R21, RZ, RZ, UR6 ;  /* 0x00000006ff157e24 */ /* 0x000fca000f8e00ff */
[----:B------:R-:W-:-:S13]  /*51b0*/  ISETP.NE.AND P2, PT, R21, 0x1, PT ;  /* 0x000000011500780c */ /* 0x000fda0003f45270 */
[----:B------:R-:W0:Y:S02]  /*51c0*/  @P2 LDC.64 R22, c[0x0][0x9e8] ;  /* 0x00027a00ff162b82 */ /* 0x000e240000000a00 */
[----:B0-----:R-:W-:-:S05]  /*51d0*/  @P2 IMAD.HI.U32 R22, R15, R22, RZ ;  /* 0x000000160f162227 */ /* 0x001fca00078e00ff */
[----:B------:R-:W-:-:S07]  /*51e0*/  @P2 SHF.R.U32.HI R15, RZ, R23, R22 ;  /* 0x00000017ff0f2219 */ /* 0x000fce0000011616 */
.L_x_940:
[----:B------:R-:W-:Y:S05]  /*51f0*/  BSYNC B0 ;  /* 0x0000000000007941 */ /* 0x000fea0003800000 */
.L_x_938:
[----:B------:R-:W-:-:S05]  /*5200*/  IMAD R15, R15, R21, R140 ;  /* 0x000000150f0f7224 */ /* 0x000fca00078e028c */
[----:B------:R-:W-:Y:S02]  /*5210*/  VIADDMNMX R0, R15, R21, R0, PT ;  /* 0x000000150f007246 */ /* 0x000fe40003800100 */
[----:B------:R-:W-:-:S07]  /*5220*/  VIMNMX R2, R2, R15, !PT ;  /* 0x0000000f02027248 */ /* 0x000fce0007fe0100 */
.L_x_937:
[C---:B------:R-:W-:Y:S02]  /*5230*/  ISETP.GE.AND P2, PT, R149.reuse, 0x2, PT ;  /* 0x000000029500780c */ /* 0x040fe40003f46270 */
[C---:B------:R-:W-:Y:S02]  /*5240*/  ISETP.GE.AND P5, PT, R149.reuse, 0xa, PT ;  /* 0x0000000a9500780c */ /* 0x040fe40003fa6270 */
[----:B------:R-:W-:Y:S02]  /*5250*/  ISETP.GT.AND P3, PT, R2, 0x1, !P2 ;  /* 0x000000010200780c */ /* 0x000fe40005764270 */
[----:B------:R-:W-:Y:S02]  /*5260*/  P2R R139, PR, RZ, 0x20 ;  /* 0x00000020ff8b7803 */ /* 0x000fe40000000000 */
[----:B------:R-:W-:Y:S02]  /*5270*/  ISETP.LT.OR P4, PT, R0, 0x2, P3 ;  /* 0x000000020000780c */ /* 0x000fe40001f81670 */
[----:B------:R-:W-:-:S02]  /*5280*/  ISETP.GE.AND P3, PT, R149, 0x9, PT ;  /* 0x000000099500780c */ /* 0x000fc40003f66270 */
        /* <DEDUP_REMOVED lines=28> */
[----:B------:R-:W-:Y:S01]  /*5450*/  ISETP.GT.AND P4, PT, R2, 0x20, !P5 ;  /* 0x000000200200780c */ /* 0x000fe20006f84270 */
[----:B------:R-:W0:Y:S01]  /*5460*/  SHFL.IDX PT, R101, R14, 0x1, 0x1c1f ;  /* 0x003c1f000e657f89 */ /* 0x000e2200000e0000 */
        /* <DEDUP_REMOVED lines=61> */
[----:B------:R-:W-:-:S04]  /*5840*/  ISETP.LT.OR P4, PT, R0, 0x51, P4 ;  /* 0x000000510000780c */ /* 0x000fc80002781670 */
[----:B------:R-:W-:Y:S02]  /*5850*/  FSEL R93, R128, -INF , !P4 ;  /* 0xff800000805d7808 */ /* 0x000fe40006000000 */
[----:B------:R-:W-:-:S04]  /*5860*/  ISETP.GE.AND P4, PT, R149, 0x52, PT ;  /* 0x000000529500780c */ /* 0x000fc80003f86270 */
[----:B------:R-:W-:-:S04]  /*5870*/  ISETP.GT.AND P5, PT, R2, 0x51, !P4 ;  /* 0x000000510200780c */ /* 0x000fc800067a4270 */
[----:B------:R-:W-:-:S04]  /*5880*/  ISETP.LT.OR P5, PT, R0, 0x52, P5 ;  /* 0x000000520000780c */ /* 0x000fc80002fa1670 */
[----:B------:R-:W-:Y:S02]  /*5890*/  FSEL R129, R129, -INF , !P5 ;  /* 0xff80000081817808 */ /* 0x000fe40006800000 */
[----:B------:R-:W-:-:S04]  /*58a0*/  ISETP.GE.AND P5, PT, R149, 0x59, PT ;  /* 0x000000599500780c */ /* 0x000fc80003fa6270 */
[----:B------:R-:W-:-:S04]  /*58b0*/  ISETP.GT.AND P6, PT, R2, 0x58, !P5 ;  /* 0x000000580200780c */ /* 0x000fc80006fc4270 */
[----:B------:R-:W-:-:S04]  /*58c0*/  ISETP.LT.OR P6, PT, R0, 0x59, P6 ;  /* 0x000000590000780c */ /* 0x000fc800037c1670 */
[----:B------:R-:W-:Y:S02]  /*58d0*/  FSEL R89, R132, -INF , !P6 ;  /* 0xff80000084597808 */ /* 0x000fe40007000000 */
[----:B------:R-:W-:-:S04]  /*58e0*/  ISETP.GE.AND P6, PT, R149, 0x1, PT ;  /* 0x000000019500780c */ /* 0x000fc80003fc6270 */
[----:B------:R-:W-:Y:S02]  /*58f0*/  P2R R92, PR, RZ, 0x40 ;  /* 0x00000040ff5c7803 */ /* 0x000fe40000000000 */
[----:B------:R-:W-:-:S04]  /*5900*/  ISETP.GT.AND P6, PT, R2, RZ, !P6 ;  /* 0x000000ff0200720c */ /* 0x000fc800077c4270 */
[----:B------:R-:W-:-:S04]  /*5910*/  ISETP.LT.OR P6, PT, R0, 0x1, P6 ;  /* 0x000000010000780c */ /* 0x000fc800037c1670 */
[----:B------:R-:W-:Y:S02]  /*5920*/  FSEL R165, R88, -INF , !P6 ;  /* 0xff80000058a57808 */ /* 0x000fe40007000000 */
[----:B------:R-:W-:-:S04]  /*5930*/  ISETP.GE.AND P6, PT, R149, 0x5a, PT ;  /* 0x0000005a9500780c */ /* 0x000fc80003fc6270 */
[----:B------:R-:W-:Y:S02]  /*5940*/  P2R R128, PR, RZ, 0x40 ;  /* 0x00000040ff807803 */ /* 0x000fe40000000000 */
[----:B------:R-:W-:Y:S01]  /*5950*/  ISETP.GT.AND P6, PT, R2, 0x59, !P6 ;  /* 0x000000590200780c */ /* 0x000fe200077c4270 */
[----:B0-----:R-:W-:-:S03]  /*5960*/  IMAD.IADD R2, R138, 0x1, R101 ;  /* 0x000000018a027824 */ /* 0x001fc600078e0265 */
[----:B------:R-:W-:Y:S01]  /*5970*/  ISETP.LT.OR P6, PT, R0, 0x5a, P6 ;  /* 0x0000005a0000780c */ /* 0x000fe200037c1670 */
[----:B------:R-:W-:-:S03]  /*5980*/  IMAD.IADD R0, R136, 0x1, R101 ;  /* 0x0000000188007824 */ /* 0x000fc600078e0265 */
[----:B------:R-:W-:Y:S02]  /*5990*/  FSEL R133, R133, -INF , !P6 ;  /* 0xff80000085857808 */ /* 0x000fe40007000000 */
[----:B------:R-:W-:-:S13]  /*59a0*/  ISETP.NE.AND P6, PT, R161, RZ, PT ;  /* 0x000000ffa100720c */ /* 0x000fda0003fc5270 */
[----:B------:R-:W-:Y:S05]  /*59b0*/  @!P6 BRA `(.L_x_941) ;  /* 0x000000000058e947 */ /* 0x000fea0003800000 */
        /* <DEDUP_REMOVED lines=13> */
.L_x_943:
[----:B------:R-:W-:-:S05]  /*5a90*/  IMAD.U32 R22, RZ, RZ, UR6 ;  /* 0x00000006ff167e24 */ /* 0x000fca000f8e00ff */
[----:B------:R-:W-:-:S13]  /*5aa0*/  ISETP.NE.AND P6, PT, R22, 0x1, PT ;  /* 0x000000011600780c */ /* 0x000fda0003fc5270 */
[----:B------:R-:W0:Y:S02]  /*5ab0*/  @P6 LDC.64 R104, c[0x0][0x9e8] ;  /* 0x00027a00ff686b82 */ /* 0x000e240000000a00 */
[----:B0-----:R-:W-:-:S05]  /*5ac0*/  @P6 IMAD.HI.U32 R14, R101, R104, RZ ;  /* 0x00000068650e6227 */ /* 0x001fca00078e00ff */
[----:B------:R-:W-:-:S07]  /*5ad0*/  @P6 SHF.R.U32.HI R101, RZ, R105, R14 ;  /* 0x00000069ff656219 */ /* 0x000fce000001160e */
.L_x_944:
[----:B------:R-:W-:Y:S05]  /*5ae0*/  BSYNC B0 ;  /* 0x0000000000007941 */ /* 0x000fea0003800000 */
.L_x_942:
[----:B------:R-:W-:-:S05]  /*5af0*/  IMAD R101, R101, R22, R140 ;  /* 0x0000001665657224 */ /* 0x000fca00078e028c */
[----:B------:R-:W-:Y:S02]  /*5b00*/  VIADDMNMX R0, R101, R22, R0, PT ;  /* 0x0000001665007246 */ /* 0x000fe40003800100 */
[----:B------:R-:W-:-:S07]  /*5b10*/  VIMNMX R2, R2, R101, !PT ;  /* 0x0000006502027248 */ /* 0x000fce0007fe0100 */
.L_x_941:
[C---:B------:R-:W-:Y:S01]  /*5b20*/  ISETP.GT.AND P2, PT, R2.reuse, 0x1, !P2 ;  /* 0x000000010200780c */ /* 0x040fe20005744270 */
[----:B------:R-:W-:Y:S01]  /*5b30*/  UMOV UR5, UR4 ;  /* 0x0000000400057c82 */ /* 0x000fe20008000000 */
[----:B------:R-:W-:Y:S02]  /*5b40*/  ISETP.GT.AND P3, PT, R2, 0x8, !P3 ;  /* 0x000000080200780c */ /* 0x000fe40005f64270 */
        /* <DEDUP_REMOVED lines=38> */
[----:B------:R-:W-:Y:S02]  /*5db0*/  ISETP.GT.AND P2, PT, R2, 0x20, !P3 ;  /* 0x000000200200780c */ /* 0x000fe40005f44270 */
[----:B------:R-:W-:-:S02]  /*5dc0*/  FMNMX.FTZ R14, R23, R14, !PT ;  /* 0x0000000e170e7209 */ /* 0x000fc40007810000 */
[----:B------:R-:W-:Y:S02]  /*5dd0*/  ISETP.LT.OR P2, PT, R0, 0x21, P2 ;  /* 0x000000210000780c */ /* 0x000fe40001741670 */
[----:B------:R-:W-:Y:S02]  /*5de0*/  FMNMX.FTZ R14, R113, R14, !PT ;  /* 0x0000000e710e7209 */ /* 0x000fe40007810000 */
[----:B------:R-:W-:Y:S02]  /*5df0*/  FSEL R141, R106, -INF , !P2 ;  /* 0xff8000006a8d7808 */ /* 0x000fe40005000000 */
[----:B------:R-:W-:Y:S02]  /*5e00*/  ISETP.GT.AND P2, PT, R2, 0x21, !P6 ;  /* 0x000000210200780c */ /* 0x000fe40007744270 */
[----:B------:R-:W-:Y:S02]  /*5e10*/  ISETP.NE.AND P6, PT, R147, RZ, PT ;  /* 0x000000ff9300720c */ /* 0x000fe40003fc5270 */
        /* <DEDUP_REMOVED lines=19> */
[----:B------:R-:W-:Y:S02]  /*5f50*/  ISETP.GT.AND P2, PT, R2, 0x30, !P2 ;  /* 0x000000300200780c */ /* 0x000fe40005744270 */
[----:B------:R-:W-:Y:S02]  /*5f60*/  ISETP.NE.AND P3, PT, R124, RZ, PT ;  /* 0x000000ff7c00720c */ /* 0x000fe40003f65270 */
[----:B------:R-:W-:Y:S02]  /*5f70*/  ISETP.LT.OR P2, PT, R0, 0x31, P2 ;  /* 0x000000310000780c */ /* 0x000fe40001741670 */
[----:B------:R-:W-:Y:S02]  /*5f80*/  FMNMX.FTZ R14, R89, R14, !PT ;  /* 0x0000000e590e7209 */ /* 0x000fe40007810000 */
[----:B------:R-:W-:Y:S02]  /*5f90*/  FSEL R107, R114, -INF , !P2 ;  /* 0xff800000726b7808 */ /* 0x000fe40005000000 */
[----:B------:R-:W-:-:S02]  /*5fa0*/  ISETP.NE.AND P2, PT, R112, RZ, PT ;  /* 0x000000ff7000720c */ /* 0x000fc40003f45270 */
[----:B------:R-:W-:Y:S02]  /*5fb0*/  FMNMX.FTZ R22, R133, R14, !PT ;  /* 0x0000000e85167209 */ /* 0x000fe40007810000 */
[C---:B------:R-:W-:Y:S01]  /*5fc0*/  ISETP.GT.AND P2, PT, R2.reuse, 0x31, !P2 ;  /* 0x000000310200780c */ /* 0x040fe20005744270 */
[----:B------:R-:W0:Y:S01]  /*5fd0*/  LDC R14, c[0x0][0x988] ;  /* 0x00026200ff0e7b82 */ /* 0x000e220000000800 */
[----:B------:R-:W-:Y:S01]  /*5fe0*/  ISETP.GT.AND P4, PT, R2, 0x51, !P4 ;  /* 0x000000510200780c */ /* 0x000fe20006784270 */
[----:B------:R-:W1:Y:S01]  /*5ff0*/  SHFL.BFLY PT, R163, R22, 0x2, 0x1f ;  /* 0x0c401f0016a37f89 */ /* 0x000e6200000e0000 */
[C---:B------:R-:W-:Y:S02]  /*6000*/  ISETP.LT.OR P2, PT, R0.reuse, 0x32, P2 ;  /* 0x000000320000780c */ /* 0x040fe40001741670 */
[----:B------:R-:W-:Y:S02]  /*6010*/  ISETP.LT.OR P4, PT, R0, 0x52, P4 ;  /* 0x000000520000780c */ /* 0x000fe40002781670 */
[----:B------:R-:W-:-:S02]  /*6020*/  FSEL R115, R115, -INF , !P2 ;  /* 0xff80000073737808 */ /* 0x000fc40005000000 */
[----:B------:R-:W-:Y:S02]  /*6030*/  ISETP.NE.AND P2, PT, R150, RZ, PT ;  /* 0x000000ff9600720c */ /* 0x000fe40003f45270 */
[C---:B------:R-:W-:Y:S02]  /*6040*/  ISETP.GT.AND P5, PT, R2.reuse, 0x58, !P5 ;  /* 0x000000580200780c */ /* 0x040fe40006fa4270 */
[----:B------:R-:W-:Y:S02]  /*6050*/  ISETP.GT.AND P2, PT, R2, 0x38, !P2 ;  /* 0x000000380200780c */ /* 0x000fe40005744270 */
[----:B------:R-:W-:Y:S02]  /*6060*/  FSEL R131, R131, -INF , !P4 ;  /* 0xff80000083837808 */ /* 0x000fe40006000000 */
[C---:B------:R-:W-:Y:S02]  /*6070*/  ISETP.LT.OR P2, PT, R0.reuse, 0x39, P2 ;  /* 0x000000390000780c */ /* 0x040fe40001741670 */
[----:B------:R-:W-:-:S02]  /*6080*/  ISETP.LT.OR P5, PT, R0, 0x59, P5 ;  /* 0x000000590000780c */ /* 0x000fc40002fa1670 */
[----:B------:R-:W-:Y:S02]  /*6090*/  FSEL R111, R118, -INF , !P2 ;  /* 0xff800000766f7808 */ /* 0x000fe40005000000 */
[----:B------:R-:W-:Y:S02]  /*60a0*/  ISETP.NE.AND P2, PT, R116, RZ, PT ;  /* 0x000000ff7400720c */ /* 0x000fe40003f45270 */
[----:B-1----:R-:W-:Y:S02]  /*60b0*/  FMNMX.FTZ R88, R22, R163, !PT ;  /* 0x000000a316587209 */ /* 0x002fe40007810000 */
[----:B------:R-:W-:-:S03]  /*60c0*/  ISETP.GT.AND P2, PT, R2, 0x39, !P2 ;  /* 0x000000390200780c */ /* 0x000fc60005744270 */
[----:B------:R-:W1:Y:S01]  /*60d0*/  SHFL.BFLY PT, R163, R88, 0x1, 0x1f ;  /* 0x0c201f0058a37f89 */ /* 0x000e6200000e0000 */
[----:B------:R-:W-:-:S04]  /*60e0*/  ISETP.LT.OR P2, PT, R0, 0x3a, P2 ;  /* 0x0000003a0000780c */ /* 0x000fc80001741670 */
[----:B------:R-:W-:Y:S02]  /*60f0*/  FSEL R119, R119, -INF , !P2 ;  /* 0xff80000077777808 */ /* 0x000fe40005000000 */
[----:B------:R-:W-:-:S04]  /*6100*/  ISETP.NE.AND P2, PT, R152, RZ, PT ;  /* 0x000000ff9800720c */ /* 0x000fc80003f45270 */
[----:B------:R-:W-:-:S04]  /*6110*/  ISETP.GT.AND P2, PT, R2, 0x40, !P2 ;  /* 0x000000400200780c */ /* 0x000fc80005744270 */
[----:B------:R-:W-:-:S04]  /*6120*/  ISETP.LT.OR P2, PT, R0, 0x41, P2 ;  /* 0x000000410000780c */ /* 0x000fc80001741670 */
[----:B------:R-:W-:Y:S02]  /*6130*/  FSEL R153, R122, -INF , !P2 ;  /* 0xff8000007a997808 */ /* 0x000fe40005000000 */
[----:B------:R-:W-:Y:S02]  /*6140*/  ISETP.NE.AND P2, PT, R120, RZ, PT ;  /* 0x000000ff7800720c */ /* 0x000fe40003f45270 */
[----:B-1----:R-:W-:Y:S02]  /*6150*/  FMNMX.FTZ R163, R88, R163, !PT ;  /* 0x000000a358a37209 */ /* 0x002fe40007810000 */
[----:B------:R-:W-:-:S04]  /*6160*/  ISETP.GT.AND P2, PT, R2, 0x41, !P2 ;  /* 0x000000410200780c */ /* 0x000fc80005744270 */
[----:B------:R-:W-:-:S04]  /*6170*/  ISETP.LT.OR P2, PT, R0, 0x42, P2 ;  /* 0x000000420000780c */ /* 0x000fc80001741670 */
[----:B------:R-:W-:Y:S02]  /*6180*/  FSEL R123, R123, -INF , !P2 ;  /* 0xff8000007b7b7808 */ /* 0x000fe40005000000 */
[----:B------:R-:W-:-:S04]  /*6190*/  ISETP.NE.AND P2, PT, R154, RZ, PT ;  /* 0x000000ff9a00720c */ /* 0x000fc80003f45270 */
[----:B------:R-:W-:-:S04]  /*61a0*/  ISETP.GT.AND P2, PT, R2, 0x48, !P2 ;  /* 0x000000480200780c */ /* 0x000fc80005744270 */
[----:B------:R-:W-:-:S04]  /*61b0*/  ISETP.LT.OR P2, PT, R0, 0x49, P2 ;  /* 0x000000490000780c */ /* 0x000fc80001741670 */
[----:B------:R-:W-:Y:S02]  /*61c0*/  FSEL R157, R126, -INF , !P2 ;  /* 0xff8000007e9d7808 */ /* 0x000fe40005000000 */
[----:B------:R-:W-:-:S04]  /*61d0*/  ISETP.GT.AND P2, PT, R2, 0x49, !P3 ;  /* 0x000000490200780c */ /* 0x000fc80005f44270 */
[----:B------:R-:W-:-:S04]  /*61e0*/  ISETP.LT.OR P2, PT, R0, 0x4a, P2 ;  /* 0x0000004a0000780c */ /* 0x000fc80001741670 */
[----:B------:R-:W-:Y:S02]  /*61f0*/  FSEL R127, R127, -INF , !P2 ;  /* 0xff8000007f7f7808 */ /* 0x000fe40005000000 */
[----:B------:R-:W-:Y:S02]  /*6200*/  ISETP.GT.AND P2, PT, R2, 0x50, !P6 ;  /* 0x000000500200780c */ /* 0x000fe40007744270 */
[----:B------:R-:W-:Y:S01]  /*6210*/  ISETP.NE.AND P6, PT, R92, RZ, PT ;  /* 0x000000ff5c00720c */ /* 0x000fe20003fc5270 */
[----:B0-----:R-:W-:Y:S01]  /*6220*/  FMUL.FTZ R92, R163, R14 ;  /* 0x0000000ea35c7220 */ /* 0x001fe20000410000 */
[----:B------:R-:W-:-:S04]  /*6230*/  ISETP.LT.OR P2, PT, R0, 0x51, P2 ;  /* 0x000000510000780c */ /* 0x000fc80001741670 */
[----:B------:R-:W-:Y:S02]  /*6240*/  FSEL R159, R130, -INF , !P2 ;  /* 0xff800000829f7808 */ /* 0x000fe40005000000 */
[----:B------:R-:W-:Y:S02]  /*6250*/  ISETP.GT.AND P2, PT, R2, RZ, !P6 ;  /* 0x000000ff0200720c */ /* 0x000fe40007744270 */
[----:B------:R-:W-:Y:S02]  /*6260*/  ISETP.NE.AND P6, PT, R128, RZ, PT ;  /* 0x000000ff8000720c */ /* 0x000fe40003fc5270 */
[----:B------:R-:W-:Y:S02]  /*6270*/  ISETP.LT.OR P2, PT, R0, 0x1, P2 ;  /* 0x000000010000780c */ /* 0x000fe40001741670 */
[----:B------:R-:W-:Y:S02]  /*6280*/  ISETP.GT.AND P3, PT, R2, 0x59, !P6 ;  /* 0x000000590200780c */ /* 0x000fe40007764270 */
[----:B------:R-:W-:-:S02]  /*6290*/  FSEL R90, R90, -INF , !P2 ;  /* 0xff8000005a5a7808 */ /* 0x000fc40005000000 */
[----:B------:R-:W-:Y:S02]  /*62a0*/  FSETP.NEU.FTZ.AND P2, PT, R163, -INF , PT ;  /* 0xff800000a300780b */ /* 0x000fe40003f5d000 */
[----:B------:R-:W-:Y:S02]  /*62b0*/  FMNMX.FTZ R22, R90, R11, !PT ;  /* 0x0000000b5a167209 */ /* 0x000fe40007810000 */
[----:B------:R-:W-:Y:S02]  /*62c0*/  FSEL R92, R92, RZ, P2 ;  /* 0x000000ff5c5c7208 */ /* 0x000fe40001000000 */
[----:B------:R-:W-:Y:S02]  /*62d0*/  FMNMX.FTZ R22, R101, R22, !PT ;  /* 0x0000001665167209 */ /* 0x000fe40007810000 */
[----:B------:R-:W-:Y:S01]  /*62e0*/  ISETP.LT.OR P3, PT, R0, 0x5a, P3 ;  /* 0x0000005a0000780c */ /* 0x000fe20001f61670 */
[--C-:B------:R-:W-:Y:S01]  /*62f0*/  FFMA.FTZ R148, R151, R14, -R92.reuse ;  /* 0x0000000e97947223 */ /* 0x100fe2000001085c */
[----:B------:R-:W-:Y:S01]  /*6300*/  FMNMX.FTZ R22, R91, R22, !PT ;  /* 0x000000165b167209 */ /* 0x000fe20007810000 */
[-CC-:B------:R-:W-:Y:S01]  /*6310*/  FFMA.FTZ R150, R137, R14.reuse, -R92.reuse ;  /* 0x0000000e89967223 */ /* 0x180fe2000001085c */
[----:B------:R-:W-:Y:S01]  /*6320*/  FSEL R151, R134, -INF , !P5 ;  /* 0xff80000086977808 */ /* 0x000fe20006800000 */
[--C-:B------:R-:W-:Y:S01]  /*6330*/  FFMA.FTZ R142, R15, R14, -R92.reuse ;  /* 0x0000000e0f8e7223 */ /* 0x100fe2000001085c */
[----:B------:R-:W-:Y:S01]  /*6340*/  FMNMX.FTZ R22, R95, R22, !PT ;  /* 0x000000165f167209 */ /* 0x000fe20007810000 */
[-CC-:B------:R-:W-:Y:S01]  /*6350*/  FFMA.FTZ R138, R89, R14.reuse, -R92.reuse ;  /* 0x0000000e598a7223 */ /* 0x180fe2000001085c */
[----:B------:R-:W-:Y:S01]  /*6360*/  FSEL R135, R135, -INF , !P3 ;  /* 0xff80000087877808 */ /* 0x000fe20005800000 */
[--C-:B------:R-:W-:Y:S01]  /*6370*/  FFMA.FTZ R144, R23, R14, -R92.reuse ;  /* 0x0000000e17907223 */ /* 0x100fe2000001085c */
[----:B------:R-:W-:Y:S01]  /*6380*/  FMNMX.FTZ R22, R105, R22, !PT ;  /* 0x0000001669167209 */ /* 0x000fe20007810000 */
[-CC-:B------:R-:W-:Y:S01]  /*6390*/  FFMA.FTZ R23, R113, R14.reuse, -R92.reuse ;  /* 0x0000000e71177223 */ /* 0x180fe2000001085c */
[----:B------:R-:W-:Y:S01]  /*63a0*/  FSEL R2, R163, RZ, P2 ;  /* 0x000000ffa3027208 */ /* 0x000fe20001000000 */
[--C-:B------:R-:W-:Y:S01]  /*63b0*/  FFMA.FTZ R146, R97, R14, -R92.reuse ;  /* 0x0000000e61927223 */ /* 0x100fe2000001085c */
[----:B------:R-:W-:Y:S01]  /*63c0*/  FMNMX.FTZ R22, R99, R22, !PT ;  /* 0x0000001663167209 */ /* 0x000fe20007810000 */
[-CC-:B------:R-:W-:Y:S01]  /*63d0*/  FFMA.FTZ R140, R21, R14.reuse, -R92.reuse ;  /* 0x0000000e158c7223 */ /* 0x180fe2000001085c */
[--C-:B------:R-:W-:Y:S01]  /*63e0*/  FFMA.FTZ R136, R93, R14, -R92.reuse ;  /* 0x0000000e5d887223 */ /* 0x100fe2000001085c */
[----:B------:R-:W-:Y:S01]  /*63f0*/  FADD.FTZ R89, -R2, R3 ;  /* 0x0000000302597221 */ /* 0x000fe20000010100 */
        /* <DEDUP_REMOVED lines=39> */
[----:B------:R-:W-:Y:S04]  /*6670*/  MUFU.EX2 R154, R154 ;  /* 0x0000009a009a7308 */ /* 0x000fe80000000800 */
        /* <DEDUP_REMOVED lines=10> */
[----:B0-----:R-:W-:Y:S01]  /*6720*/  FMNMX.FTZ R15, R137, R0, !PT ;  /* 0x00000000890f7209 */ /* 0x001fe20007810000 */
[----:B------:R-:W-:-:S03]  /*6730*/  FMUL.FTZ R0, R89, R14 ;  /* 0x0000000e59007220 */ /* 0x000fc60000410000 */
[C---:B------:R-:W-:Y:S01]  /*6740*/  FSETP.NEU.FTZ.AND P2, PT, R15.reuse, -INF , PT ;  /* 0xff8000000f00780b */ /* 0x040fe20003f5d000 */
[CC--:B------:R-:W-:Y:S02]  /*6750*/  FMUL.FTZ R2, R15.reuse, R14.reuse ;  /* 0x0000000e0f027220 */ /* 0x0c0fe40000410000 */
[----:B------:R-:W0:Y:S03]  /*6760*/  MUFU.EX2 R0, R0 ;  /* 0x0000000000007308 */ /* 0x000e260000000800 */
[----:B------:R-:W-:Y:S02]  /*6770*/  FSEL R92, R2, RZ, P2 ;  /* 0x000000ff025c7208 */ /* 0x000fe40001000000 */
[----:B------:R-:W-:Y:S02]  /*6780*/  FSEL R2, R15, RZ, P2 ;  /* 0x000000ff0f027208 */ /* 0x000fe40001000000 */
[----:B------:R-:W-:Y:S01]  /*6790*/  ISETP.GT.AND P2, PT, R20, R13, PT ;  /* 0x0000000d1400720c */ /* 0x000fe20003f44270 */
[-CC-:B------:R-:W-:Y:S01]  /*67a0*/  FFMA.FTZ R89, R90, R14.reuse, -R92.reuse ;  /* 0x0000000e5a597223 */ /* 0x180fe2000001085c */
[-CC-:B------:R-:W-:Y:S01]  /*67b0*/  FFMA.FTZ R88, R101, R14.reuse, -R92.reuse ;  /* 0x0000000e65587223 */ /* 0x180fe2000001085c */
[----:B------:R-:W-:Y:S01]  /*67c0*/  FADD.FTZ R11, -R2, R11 ;  /* 0x0000000b020b7221 */ /* 0x000fe20000010100 */
[-CC-:B------:R-:W-:Y:S01]  /*67d0*/  FFMA.FTZ R22, R91, R14.reuse, -R92.reuse ;  /* 0x0000000e5b167223 */ /* 0x180fe2000001085c */
[-CC-:B------:R-:W-:Y:S01]  /*67e0*/  FFMA.FTZ R95, R95, R14.reuse, -R92.reuse ;  /* 0x0000000e5f5f7223 */ /* 0x180fe2000001085c */
[-CC-:B------:R-:W-:Y:S01]  /*67f0*/  FFMA.FTZ R105, R105, R14.reuse, -R92.reuse ;  /* 0x0000000e69697223 */ /* 0x180fe2000001085c */
[-C--:B------:R-:W-:Y:S01]  /*6800*/  FMUL.FTZ R11, R11, R14.reuse ;  /* 0x0000000e0b0b7220 */ /* 0x080fe20000410000 */
[----:B------:R-:W-:Y:S01]  /*6810*/  MUFU.EX2 R89, R89 ;  /* 0x0000005900597308 */ /* 0x000fe20000000800 */
[--C-:B------:R-:W-:Y:S01]  /*6820*/  FFMA.FTZ R99, R99, R14, -R92.reuse ;  /* 0x0000000e63637223 */ /* 0x100fe2000001085c */
[----:B0-----:R-:W-:Y:S01]  /*6830*/  FFMA.FTZ R91, R0, R8, R165 ;  /* 0x00000008005b7223 */ /* 0x001fe200000100a5 */
[-CC-:B------:R-:W-:Y:S01]  /*6840*/  FFMA.FTZ R139, R139, R14.reuse, -R92.reuse ;  /* 0x0000000e8b8b7223 */ /* 0x180fe2000001085c */
[-CC-:B------:R-:W-:Y:S01]  /*6850*/  FFMA.FTZ R103, R103, R14.reuse, -R92.reuse ;  /* 0x0000000e67677223 */ /* 0x180fe2000001085c */
[-CC-:B------:R-:W-:Y:S01]  /*6860*/  FFMA.FTZ R141, R141, R14.reuse, -R92.reuse ;  /* 0x0000000e8d8d7223 */ /* 0x180fe2000001085c */
[----:B------:R-:W-:Y:S01]  /*6870*/  FADD.FTZ R91, R156, R91 ;  /* 0x0000005b9c5b7221 */ /* 0x000fe20000010000 */
[-CC-:B------:R-:W-:Y:S01]  /*6880*/  FFMA.FTZ R143, R143, R14.reuse, -R92.reuse ;  /* 0x0000000e8f8f7223 */ /* 0x180fe2000001085c */
[----:B------:R0:W1:Y:S01]  /*6890*/  MUFU.EX2 R2, R11 ;  /* 0x0000000b00027308 */ /* 0x0000620000000800 */
[-CC-:B------:R-:W-:Y:S01]  /*68a0*/  FFMA.FTZ R147, R147, R14.reuse, -R92.reuse ;  /* 0x0000000e93937223 */ /* 0x180fe2000001085c */
[----:B------:R-:W-:Y:S01]  /*68b0*/  FADD.FTZ R8, R158, R91 ;  /* 0x0000005b9e087221 */ /* 0x000fe20000010000 */
[-CC-:B------:R-:W-:Y:S01]  /*68c0*/  FFMA.FTZ R149, R149, R14.reuse, -R92.reuse ;  /* 0x0000000e95957223 */ /* 0x180fe2000001085c */
[-CC-:B------:R-:W-:Y:S01]  /*68d0*/  FFMA.FTZ R107, R107, R14.reuse, -R92.reuse ;  /* 0x0000000e6b6b7223 */ /* 0x180fe2000001085c */
[-C--:B------:R-:W-:Y:S01]  /*68e0*/  FFMA.FTZ R115, R115, R14.reuse, -R92 ;  /* 0x0000000e73737223 */ /* 0x080fe2000001085c */
[----:B------:R-:W-:Y:S01]  /*68f0*/  FADD.FTZ R91, R167, R8 ;  /* 0x00000008a75b7221 */ /* 0x000fe20000010000 */
[-CC-:B------:R-:W-:Y:S01]  /*6900*/  FFMA.FTZ R111, R111, R14.reuse, -R92.reuse ;  /* 0x0000000e6f6f7223 */ /* 0x180fe2000001085c */
[----:B------:R-:W2:Y:S01]  /*6910*/  MUFU.EX2 R88, R88 ;  /* 0x0000005800587308 */ /* 0x000ea20000000800 */
[----:B------:R-:W-:Y:S01]  /*6920*/  FFMA.FTZ R119, R119, R14, -R92 ;  /* 0x0000000e77777223 */ /* 0x000fe2000001085c */
[----:B------:R-:W-:Y:S01]  /*6930*/  FADD.FTZ R8, R152, R91 ;  /* 0x0000005b98087221 */ /* 0x000fe20000010000 */
[----:B------:R-:W-:-:S02]  /*6940*/  IMAD.U32 R90, RZ, RZ, UR11 ;  /* 0x0000000bff5a7e24 */ /* 0x000fc4000f8e00ff */
[-CC-:B------:R-:W-:Y:S01]  /*6950*/  FFMA.FTZ R153, R153, R14.reuse, -R92.reuse ;  /* 0x0000000e99997223 */ /* 0x180fe2000001085c */
[-C--:B------:R-:W-:Y:S01]  /*6960*/  FFMA.FTZ R123, R123, R14.reuse, -R92 ;  /* 0x0000000e7b7b7223 */ /* 0x080fe2000001085c */
[----:B0-----:R-:W-:Y:S01]  /*6970*/  FADD.FTZ R11, R169, R8 ;  /* 0x00000008a90b7221 */ /* 0x001fe20000010000 */
[----:B------:R-:W-:Y:S01]  /*6980*/  @!P1 VIADD R90, R90, 0x2a860 ;  /* 0x0002a8605a5a9836 */ /* 0x000fe20000000000 */
[----:B------:R-:W0:Y:S01]  /*6990*/  MUFU.EX2 R22, R22 ;  /* 0x0000001600167308 */ /* 0x000e220000000800 */
[----:B-1----:R-:W-:Y:S01]  /*69a0*/  FFMA.FTZ R5, R2, R5, R89 ;  /* 0x0000000502057223 */ /* 0x002fe20000010059 */
[----:B------:R-:W-:Y:S01]  /*69b0*/  FADD.FTZ R8, R154, R11 ;  /* 0x0000000b9a087221 */ /* 0x000fe20000010000 */
[-C--:B------:R-:W-:Y:S01]  /*69c0*/  FFMA.FTZ R157, R157, R14.reuse, -R92 ;  /* 0x0000000e9d9d7223 */ /* 0x080fe2000001085c */
[----:B------:R-:W-:Y:S01]  /*69d0*/  @!P1 PRMT R90, RZ, 0x654, R90 ;  /* 0x00000654ff5a9816 */ /* 0x000fe2000000005a */
[-C--:B------:R-:W-:Y:S01]  /*69e0*/  FFMA.FTZ R127, R127, R14.reuse, -R92 ;  /* 0x0000000e7f7f7223 */ /* 0x080fe2000001085c */
[----:B------:R-:W-:Y:S01]  /*69f0*/  FADD.FTZ R11, R155, R8 ;  /* 0x000000089b0b7221 */ /* 0x000fe20000010000 */
[-CC-:B------:R-:W-:Y:S01]  /*6a00*/  FFMA.FTZ R159, R159, R14.reuse, -R92.reuse ;  /* 0x0000000e9f9f7223 */ /* 0x180fe2000001085c */
[----:B------:R-:W1:Y:S01]  /*6a10*/  MUFU.EX2 R95, R95 ;  /* 0x0000005f005f7308 */ /* 0x000e620000000800 */
[----:B--2---:R-:W-:Y:S01]  /*6a20*/  FADD.FTZ R5, R88, R5 ;  /* 0x0000000558057221 */ /* 0x004fe20000010000 */
[----:B------:R-:W-:Y:S01]  /*6a30*/  FADD.FTZ R8, R148, R11 ;  /* 0x0000000b94087221 */ /* 0x000fe20000010000 */
[----:B------:R2:W-:Y:S01]  /*6a40*/  @!P1 SYNCS.ARRIVE.TRANS64.RED.A1T0 RZ, [R90+URZ], RZ ;  /* 0x000000ff5aff99a7 */ /* 0x0005e2000810043f */
[-CC-:B------:R-:W-:Y:S01]  /*6a50*/  FFMA.FTZ R131, R131, R14.reuse, -R92.reuse ;  /* 0x0000000e83837223 */ /* 0x180fe2000001085c */
[-C--:B------:R-:W-:Y:S01]  /*6a60*/  FFMA.FTZ R151, R151, R14.reuse, -R92 ;  /* 0x0000000e97977223 */ /* 0x080fe2000001085c */
[----:B------:R-:W-:Y:S01]  /*6a70*/  FADD.FTZ R11, R145, R8 ;  /* 0x00000008910b7221 */ /* 0x000fe20000010000 */
[----:B------:R-:W-:Y:S01]  /*6a80*/  FFMA.FTZ R92, R135, R14, -R92 ;  /* 0x0000000e875c7223 */ /* 0x000fe2000001085c */
[----:B------:R-:W3:Y:S01]  /*6a90*/  MUFU.EX2 R94, R105 ;  /* 0x00000069005e7308 */ /* 0x000ee20000000800 */
[----:B0-----:R-:W-:Y:S01]  /*6aa0*/  FADD.FTZ R5, R22, R5 ;  /* 0x0000000516057221 */ /* 0x001fe20000010000 */
[----:B------:R-:W-:Y:S01]  /*6ab0*/  FADD.FTZ R8, R150, R11 ;  /* 0x0000000b96087221 */ /* 0x000fe20000010000 */
[----:B------:R-:W-:Y:S01]  /*6ac0*/  F2FP.F16.F32.PACK_AB R154, R155, R154 ;  /* 0x0000009a9b9a723e */ /* 0x000fe200000000ff */
[----:B------:R-:W-:Y:S01]  /*6ad0*/  VIADD R20, R20, 0xffffffff ;  /* 0xffffffff14147836 */ /* 0x000fe20000000000 */
[----:B------:R-:W-:Y:S01]  /*6ae0*/  F2FP.F16.F32.PACK_AB R148, R145, R148 ;  /* 0x000000949194723e */ /* 0x000fe200000000ff */
[----:B------:R-:W-:Y:S01]  /*6af0*/  FADD.FTZ R11, R109, R8 ;  /* 0x000000086d0b7221 */ /* 0x000fe20000010000 */
[----:B------:R-:W-:Y:S01]  /*6b00*/  F2FP.F16.F32.PACK_AB R156, R156, R165 ;  /* 0x000000a59c9c723e */ /* 0x000fe200000000ff */
[----:B------:R-:W0:Y:S01]  /*6b10*/  MUFU.EX2 R99, R99 ;  /* 0x0000006300637308 */ /* 0x000e220000000800 */
[----:B-1----:R-:W-:Y:S01]  /*6b20*/  FADD.FTZ R5, R95, R5 ;  /* 0x000000055f057221 */ /* 0x002fe20000010000 */
[----:B------:R-:W-:Y:S01]  /*6b30*/  FADD.FTZ R8, R144, R11 ;  /* 0x0000000b90087221 */ /* 0x000fe20000010000 */
[----:B------:R-:W-:-:S02]  /*6b40*/  F2FP.F16.F32.PACK_AB R158, R167, R158 ;  /* 0x0000009ea79e723e */ /* 0x000fc400000000ff */
[----:B------:R-:W-:Y:S01]  /*6b50*/  F2FP.F16.F32.PACK_AB R152, R169, R152 ;  /* 0x00000098a998723e */ /* 0x000fe200000000ff */
[----:B------:R-:W-:Y:S01]  /*6b60*/  FADD.FTZ R11, R23, R8 ;  /* 0x00000008170b7221 */ /* 0x000fe20000010000 */
[----:B------:R-:W-:Y:S01]  /*6b70*/  F2FP.F16.F32.PACK_AB R150, R109, R150 ;  /* 0x000000966d96723e */ /* 0x000fe200000000ff */
[----:B------:R-:W1:Y:S01]  /*6b80*/  MUFU.EX2 R96, R139 ;  /* 0x0000008b00607308 */ /* 0x000e620000000800 */
[----:B---3--:R-:W-:Y:S01]  /*6b90*/  FADD.FTZ R5, R94, R5 ;  /* 0x000000055e057221 */ /* 0x008fe20000010000 */
[----:B------:R-:W-:-:S06]  /*6ba0*/  F2FP.F16.F32.PACK_AB R144, R23, R144 ;  /* 0x000000901790723e */ /* 0x000fcc00000000ff */
[----:B------:R-:W3:Y:S01]  /*6bb0*/  MUFU.EX2 R103, R103 ;  /* 0x0000006700677308 */ /* 0x000ee20000000800 */
[----:B0-----:R-:W-:-:S07]  /*6bc0*/  FADD.FTZ R5, R99, R5 ;  /* 0x0000000563057221 */ /* 0x001fce0000010000 */
[----:B------:R-:W0:Y:S01]  /*6bd0*/  MUFU.EX2 R98, R141 ;  /* 0x0000008d00627308 */ /* 0x000e220000000800 */
[----:B-1----:R-:W-:-:S07]  /*6be0*/  FADD.FTZ R5, R96, R5 ;  /* 0x0000000560057221 */ /* 0x002fce0000010000 */
[----:B------:R-:W1:Y:S01]  /*6bf0*/  MUFU.EX2 R143, R143 ;  /* 0x0000008f008f7308 */ /* 0x000e620000000800 */
[C---:B---3--:R-:W-:Y:S01]  /*6c00*/  FADD.FTZ R5, R103.reuse, R5 ;  /* 0x0000000567057221 */ /* 0x048fe20000010000 */
[----:B------:R-:W-:-:S06]  /*6c10*/  F2FP.F16.F32.PACK_AB R155, R103, R96 ;  /* 0x00000060679b723e */ /* 0x000fcc00000000ff */
[----:B------:R-:W3:Y:S01]  /*6c20*/  MUFU.EX2 R100, R147 ;  /* 0x0000009300647308 */ /* 0x000ee20000000800 */
[----:B0-----:R-:W-:-:S07]  /*6c30*/  FADD.FTZ R5, R98, R5 ;  /* 0x0000000562057221 */ /* 0x001fce0000010000 */
[----:B------:R0:W4:Y:S01]  /*6c40*/  MUFU.EX2 R101, R149 ;  /* 0x0000009500657308 */ /* 0x0001220000000800 */
[----:B-1----:R-:W-:-:S07]  /*6c50*/  FADD.FTZ R5, R143, R5 ;  /* 0x000000058f057221 */ /* 0x002fce0000010000 */
[----:B------:R-:W1:Y:S01]  /*6c60*/  MUFU.EX2 R102, R107 ;  /* 0x0000006b00667308 */ /* 0x000e620000000800 */
[----:B---3--:R-:W-:Y:S01]  /*6c70*/  FADD.FTZ R5, R100, R5 ;  /* 0x0000000564057221 */ /* 0x008fe20000010000 */
[----:B0-----:R-:W-:-:S06]  /*6c80*/  F2FP.F16.F32.PACK_AB R149, R143, R98 ;  /* 0x000000628f95723e */ /* 0x001fcc00000000ff */
[----:B------:R-:W0:Y:S01]  /*6c90*/  MUFU.EX2 R115, R115 ;  /* 0x0000007300737308 */ /* 0x000e220000000800 */
[----:B----4-:R-:W-:-:S07]  /*6ca0*/  FADD.FTZ R5, R101, R5 ;  /* 0x0000000565057221 */ /* 0x010fce0000010000 */
[----:B------:R-:W3:Y:S01]  /*6cb0*/  MUFU.EX2 R146, R146 ;  /* 0x0000009200927308 */ /* 0x000ee20000000800 */
[----:B-1----:R-:W-:-:S07]  /*6cc0*/  FADD.FTZ R5, R102, R5 ;  /* 0x0000000566057221 */ /* 0x002fce0000010000 */
[----:B------:R-:W1:Y:S01]  /*6cd0*/  MUFU.EX2 R104, R111 ;  /* 0x0000006f00687308 */ /* 0x000e620000000800 */
[C---:B0-----:R-:W-:Y:S01]  /*6ce0*/  FADD.FTZ R5, R115.reuse, R5 ;  /* 0x0000000573057221 */ /* 0x041fe20000010000 */
[----:B------:R-:W-:-:S06]  /*6cf0*/  F2FP.F16.F32.PACK_AB R145, R115, R102 ;  /* 0x000000667391723e */ /* 0x000fcc00000000ff */
[----:B------:R-:W0:Y:S01]  /*6d00*/  MUFU.EX2 R97, R97 ;  /* 0x0000006100617308 */ /* 0x000e220000000800 */
[----:B---3--:R-:W-:-:S07]  /*6d10*/  FADD.FTZ R8, R146, R11 ;  /* 0x0000000b92087221 */ /* 0x008fce0000010000 */
[----:B------:R-:W3:Y:S01]  /*6d20*/  MUFU.EX2 R119, R119 ;  /* 0x0000007700777308 */ /* 0x000ee20000000800 */
[----:B-1----:R-:W-:-:S07]  /*6d30*/  FADD.FTZ R5, R104, R5 ;  /* 0x0000000568057221 */ /* 0x002fce0000010000 */
[----:B------:R-:W1:Y:S01]  /*6d40*/  MUFU.EX2 R140, R140 ;  /* 0x0000008c008c7308 */ /* 0x000e620000000800 */
[C---:B0-----:R-:W-:Y:S01]  /*6d50*/  FADD.FTZ R11, R97.reuse, R8 ;  /* 0x00000008610b7221 */ /* 0x041fe20000010000 */
[----:B------:R-:W-:-:S06]  /*6d60*/  F2FP.F16.F32.PACK_AB R146, R97, R146 ;  /* 0x000000926192723e */ /* 0x000fcc00000000ff */
[----:B------:R0:W4:Y:S01]  /*6d70*/  MUFU.EX2 R106, R153 ;  /* 0x00000099006a7308 */ /* 0x0001220000000800 */
[C---:B---3--:R-:W-:Y:S01]  /*6d80*/  FADD.FTZ R5, R119.reuse, R5 ;  /* 0x0000000577057221 */ /* 0x048fe20000010000 */
[----:B------:R-:W-:-:S06]  /*6d90*/  F2FP.F16.F32.PACK_AB R147, R119, R104 ;  /* 0x000000687793723e */ /* 0x000fcc00000000ff */
[----:B------:R-:W3:Y:S01]  /*6da0*/  MUFU.EX2 R21, R21 ;  /* 0x0000001500157308 */ /* 0x000ee20000000800 */
[----:B-1----:R-:W-:Y:S01]  /*6db0*/  FADD.FTZ R8, R140, R11 ;  /* 0x0000000b8c087221 */ /* 0x002fe20000010000 */
[----:B0-----:R-:W-:-:S06]  /*6dc0*/  F2FP.F16.F32.PACK_AB R153, R99, R94 ;  /* 0x0000005e6399723e */ /* 0x001fcc00000000ff */
[----:B------:R-:W0:Y:S01]  /*6dd0*/  MUFU.EX2 R123, R123 ;  /* 0x0000007b007b7308 */ /* 0x000e220000000800 */
[----:B----4-:R-:W-:-:S07]  /*6de0*/  FADD.FTZ R5, R106, R5 ;  /* 0x000000056a057221 */ /* 0x010fce0000010000 */
[----:B------:R-:W1:Y:S01]  /*6df0*/  MUFU.EX2 R142, R142 ;  /* 0x0000008e008e7308 */ /* 0x000e620000000800 */
[C---:B---3--:R-:W-:Y:S01]  /*6e00*/  FADD.FTZ R11, R21.reuse, R8 ;  /* 0x00000008150b7221 */ /* 0x048fe20000010000 */
[----:B------:R-:W-:Y:S01]  /*6e10*/  F2FP.F16.F32.PACK_AB R140, R21, R140 ;  /* 0x0000008c158c723e */ /* 0x000fe200000000ff */
[----:B------:R-:W-:-:S05]  /*6e20*/  IMAD.MOV.U32 R21, RZ, RZ, R4 ;  /* 0x000000ffff157224 */ /* 0x000fca00078e0004 */
[----:B--2---:R2:W3:Y:S01]  /*6e30*/  MUFU.EX2 R90, R157 ;  /* 0x0000009d005a7308 */ /* 0x0044e20000000800 */
[C---:B0-----:R-:W-:Y:S01]  /*6e40*/  FADD.FTZ R5, R123.reuse, R5 ;  /* 0x000000057b057221 */ /* 0x041fe20000010000 */
[----:B------:R-:W-:-:S06]  /*6e50*/  F2FP.F16.F32.PACK_AB R141, R123, R106 ;  /* 0x0000006a7b8d723e */ /* 0x000fcc00000000ff */
[----:B------:R-:W0:Y:S01]  /*6e60*/  MUFU.EX2 R113, R113 ;  /* 0x0000007100717308 */ /* 0x000e220000000800 */
[----:B-1----:R-:W-:Y:S01]  /*6e70*/  FADD.FTZ R8, R142, R11 ;  /* 0x0000000b8e087221 */ /* 0x002fe20000010000 */
[----:B--2---:R-:W-:-:S06]  /*6e80*/  F2FP.F16.F32.PACK_AB R157, R88, R89 ;  /* 0x00000059589d723e */ /* 0x004fcc00000000ff */
[----:B------:R-:W1:Y:S01]  /*6e90*/  MUFU.EX2 R127, R127 ;  /* 0x0000007f007f7308 */ /* 0x000e620000000800 */
[----:B---3--:R-:W-:-:S07]  /*6ea0*/  FADD.FTZ R5, R90, R5 ;  /* 0x000000055a057221 */ /* 0x008fce0000010000 */
[----:B------:R-:W2:Y:S01]  /*6eb0*/  MUFU.EX2 R136, R136 ;  /* 0x0000008800887308 */ /* 0x000ea20000000800 */
[C---:B0-----:R-:W-:Y:S01]  /*6ec0*/  FADD.FTZ R11, R113.reuse, R8 ;  /* 0x00000008710b7221 */ /* 0x041fe20000010000 */
[----:B------:R-:W-:-:S06]  /*6ed0*/  F2FP.F16.F32.PACK_AB R142, R113, R142 ;  /* 0x0000008e718e723e */ /* 0x000fcc00000000ff */
[----:B------:R0:W3:Y:S01]  /*6ee0*/  MUFU.EX2 R108, R159 ;  /* 0x0000009f006c7308 */ /* 0x0000e20000000800 */
[C---:B-1----:R-:W-:Y:S01]  /*6ef0*/  FADD.FTZ R5, R127.reuse, R5 ;  /* 0x000000057f057221 */ /* 0x042fe20000010000 */
[----:B------:R-:W-:-:S06]  /*6f00*/  F2FP.F16.F32.PACK_AB R143, R127, R90 ;  /* 0x0000005a7f8f723e */ /* 0x000fcc00000000ff */
[----:B------:R-:W1:Y:S01]  /*6f10*/  MUFU.EX2 R93, R93 ;  /* 0x0000005d005d7308 */ /* 0x000e620000000800 */
[----:B--2---:R-:W-:Y:S01]  /*6f20*/  FADD.FTZ R8, R136, R11 ;  /* 0x0000000b88087221 */ /* 0x004fe20000010000 */
[----:B0-----:R-:W-:-:S06]  /*6f30*/  F2FP.F16.F32.PACK_AB R159, R95, R22 ;  /* 0x000000165f9f723e */ /* 0x001fcc00000000ff */
[----:B------:R-:W0:Y:S01]  /*6f40*/  MUFU.EX2 R131, R131 ;  /* 0x0000008300837308 */ /* 0x000e220000000800 */
[----:B---3--:R-:W-:-:S07]  /*6f50*/  FADD.FTZ R5, R108, R5 ;  /* 0x000000056c057221 */ /* 0x008fce0000010000 */
[----:B------:R-:W2:Y:S01]  /*6f60*/  MUFU.EX2 R138, R138 ;  /* 0x0000008a008a7308 */ /* 0x000ea20000000800 */
[C---:B-1----:R-:W-:Y:S01]  /*6f70*/  FADD.FTZ R11, R93.reuse, R8 ;  /* 0x000000085d0b7221 */ /* 0x042fe20000010000 */
[----:B------:R-:W-:-:S06]  /*6f80*/  F2FP.F16.F32.PACK_AB R136, R93, R136 ;  /* 0x000000885d88723e */ /* 0x000fcc00000000ff */
[----:B------:R1:W3:Y:S01]  /*6f90*/  MUFU.EX2 R110, R151 ;  /* 0x00000097006e7308 */ /* 0x0002e20000000800 */
[C---:B0-----:R-:W-:Y:S01]  /*6fa0*/  FADD.FTZ R5, R131.reuse, R5 ;  /* 0x0000000583057221 */ /* 0x041fe20000010000 */
[----:B------:R-:W-:-:S06]  /*6fb0*/  F2FP.F16.F32.PACK_AB R137, R131, R108 ;  /* 0x0000006c8389723e */ /* 0x000fcc00000000ff */
[----:B------:R-:W0:Y:S01]  /*6fc0*/  MUFU.EX2 R3, R3 ;  /* 0x0000000300037308 */ /* 0x000e220000000800 */
[----:B--2---:R-:W-:Y:S01]  /*6fd0*/  FADD.FTZ R8, R138, R11 ;  /* 0x0000000b8a087221 */ /* 0x004fe20000010000 */
[----:B-1----:R-:W-:Y:S01]  /*6fe0*/  F2FP.F16.F32.PACK_AB R151, R101, R100 ;  /* 0x000000646597723e */ /* 0x002fe200000000ff */
[----:B------:R-:W-:-:S05]  /*6ff0*/  IMAD.MOV.U32 R11, RZ, RZ, R15 ;  /* 0x000000ffff0b7224 */ /* 0x000fca00078e000f */
[----:B------:R-:W1:Y:S01]  /*7000*/  MUFU.EX2 R92, R92 ;  /* 0x0000005c005c7308 */ /* 0x000e620000000800 */
[----:B---3--:R-:W-:Y:S01]  /*7010*/  FADD.FTZ R5, R110, R5 ;  /* 0x000000056e057221 */ /* 0x008fe20000010000 */
[C---:B0-----:R-:W-:Y:S01]  /*7020*/  FADD.FTZ R8, R3.reuse, R8 ;  /* 0x0000000803087221 */ /* 0x041fe20000010000 */
[----:B------:R-:W-:Y:S01]  /*7030*/  F2FP.F16.F32.PACK_AB R138, R3, R138 ;  /* 0x0000008a038a723e */ /* 0x000fe200000000ff */
[----:B------:R-:W-:Y:S02]  /*7040*/  IMAD.MOV.U32 R3, RZ, RZ, R163 ;  /* 0x000000ffff037224 */ /* 0x000fe400078e00a3 */
[C---:B-1----:R-:W-:Y:S01]  /*7050*/  FADD.FTZ R5, R92.reuse, R5 ;  /* 0x000000055c057221 */ /* 0x042fe20000010000 */
[----:B------:R-:W-:Y:S01]  /*7060*/  F2FP.F16.F32.PACK_AB R139, R92, R110 ;  /* 0x0000006e5c8b723e */ /* 0x000fe200000000ff */
[----:B------:R-:W-:Y:S06]  /*7070*/  @P2 BRA `(.L_x_945) ;  /* 0xffffffd000c02947 */ /* 0x000fec000383ffff */
[----:B------:R-:W-:Y:S02]  /*7080*/  IMAD.MOV.U32 R11, RZ, RZ, R15 ;  /* 0x000000ffff0b7224 */ /* 0x000fe400078e000f */
[----:B------:R-:W-:-:S07]  /*7090*/  IMAD.MOV.U32 R3, RZ, RZ, R163 ;  /* 0x000000ffff037224 */ /* 0x000fce00078e00a3 */
.L_x_928:
[----:B------:R-:W0:Y:S01]  /*70a0*/  LDC R160, c[0x0][0x448] ;  /* 0x00011200ffa07b82 */ /* 0x000e220000000800 */
[----:B------:R-:W-:-:S07]  /*70b0*/  UIADD3 UR59, -UR59, 0x1, URZ ;  /* 0x000000013b3b7890 */ /* 0x000fce000fffe13f */
[----:B------:R-:W1:Y:S08]  /*70c0*/  S2UR UR5, SR_CTAID.X ;  /* 0x00000000000579c3 */ /* 0x000e700000002500 */
[----:B------:R-:W2:Y:S01]  /*70d0*/  LDC R13, c[0x0][0x9e4] ;  /* 0x00027900ff0d7b82 */ /* 0x000ea20000000800 */
[----:B0-----:R-:W-:-:S07]  /*70e0*/  ISETP.NE.AND P2, PT, R160, 0x1, PT ;  /* 0x00000001a000780c */ /* 0x001fce0003f45270 */
[----:B------:R-:W0:Y:S01]  /*70f0*/  LDC R23, c[0x0][0x2f0] ;  /* 0x0000bc00ff177b82 */ /* 0x000e220000000800 */
[----:B-1----:R-:W-:-:S07]  /*7100*/  ULEA UR5, UR5, 0x7f, 0x7 ;  /* 0x0000007f05057891 */ /* 0x002fce000f8e383f */
[----:B------:R-:W1:Y:S01]  /*7110*/  @P2 LDC R21, c[0x0][0x44c] ;  /* 0x00011300ff152b82 */ /* 0x000e620000000800 */
[----:B------:R-:W-:-:S07]  /*7120*/  IMAD.U32 R15, RZ, RZ, UR5 ;  /* 0x00000005ff0f7e24 */ /* 0x000fce000f8e00ff */
[----:B------:R-:W3:Y:S01]  /*7130*/  @P2 LDC R22, c[0x0][0x450] ;  /* 0x00011400ff162b82 */ /* 0x000ee20000000800 */
[----:B0-----:R-:W-:Y:S02]  /*7140*/  IMAD R88, R16, R23, UR59 ;  /* 0x0000003b10587e24 */ /* 0x001fe4000f8e0217 */
[----:B-1----:R-:W-:Y:S01]  /*7150*/  @P2 IMAD.HI.U32 R21, R21, UR5, RZ ;  /* 0x0000000515152c27 */ /* 0x002fe2000f8e00ff */
[----:B------:R-:W-:-:S04]  /*7160*/  ULDC UR5, c[0x0][0x9dc] ;  /* 0x0002770000057ab9 */ /* 0x000fc80000000800 */
[----:B---3--:R-:W-:Y:S02]  /*7170*/  @P2 SHF.R.U32.HI R15, RZ, R22, R21 ;  /* 0x00000016ff0f2219 */ /* 0x008fe40000011615 */
[----:B--2---:R-:W-:-:S03]  /*7180*/  ISETP.GE.AND P2, PT, R13, 0x1, PT ;  /* 0x000000010d00780c */ /* 0x004fc60003f46270 */
[----:B------:R-:W-:-:S04]  /*7190*/  IMAD.IADD R15, R88, 0x1, R15 ;  /* 0x00000001580f7824 */ /* 0x000fc800078e020f */
[----:B------:R-:W-:-:S06]  /*71a0*/  VIADD R21, R15, -UR5 ;  /* 0x800000050f157c36 */ /* 0x000fcc0008000000 */
[----:B------:R-:W-:Y:S05]  /*71b0*/  @!P2 BRA `(.L_x_946) ;  /* 0x00000000003ca947 */ /* 0x000fea0003800000 */
        /* <DEDUP_REMOVED lines=9> */
.L_x_947:
[----:B------:R-:W-:-:S13]  /*7250*/  ISETP.NE.AND P2, PT, R13, 0x1, PT ;  /* 0x000000010d00780c */ /* 0x000fda0003f45270 */
[----:B------:R-:W0:Y:S02]  /*7260*/  @P2 LDC.64 R22, c[0x0][0x9e8] ;  /* 0x00027a00ff162b82 */ /* 0x000e240000000a00 */
[----:B0-----:R-:W-:-:S05]  /*7270*/  @P2 IMAD.HI.U32 R22, R15, R22, RZ ;  /* 0x000000160f162227 */ /* 0x001fca00078e00ff */
[----:B------:R-:W-:-:S07]  /*7280*/  @P2 SHF.R.U32.HI R15, RZ, R23, R22 ;  /* 0x00000017ff0f2219 */ /* 0x000fce0000011616 */
.L_x_948:
[----:B------:R-:W-:-:S05]  /*7290*/  IMAD R22, R15, R13, RZ ;  /* 0x0000000d0f167224 */ /* 0x000fca00078e02ff */
[----:B------:R-:W-:-:S07]  /*72a0*/  VIMNMX R21, R21, R22, !PT ;  /* 0x0000001615157248 */ /* 0x000fce0007fe0100 */
.L_x_946:
[----:B------:R-:W-:-:S04]  /*72b0*/  VIADD R21, R21, 0x5f ;  /* 0x0000005f15157836 */ /* 0x000fc80000000000 */
[----:B------:R-:W-:-:S05]  /*72c0*/  IMAD.HI R21, R21, 0x2aaaaaab, RZ ;  /* 0x2aaaaaab15157827 */ /* 0x000fca00078e02ff */
[----:B------:R-:W-:-:S04]  /*72d0*/  SHF.R.U32.HI R22, RZ, 0x1f, R21 ;  /* 0x0000001fff167819 */ /* 0x000fc80000011615 */
[----:B------:R-:W-:-:S04]  /*72e0*/  LEA.HI.SX32 R22, R21, R22, 0x1c ;  /* 0x0000001615167211 */ /* 0x000fc800078fe2ff */
[----:B------:R-:W-:-:S04]  /*72f0*/  VIMNMX R15, R17, R22, !PT ;  /* 0x00000016110f7248 */ /* 0x000fc80007fe0100 */
[----:B------:R-:W-:-:S13]  /*7300*/  ISETP.GE.AND P2, PT, R20, R15, PT ;  /* 0x0000000f1400720c */ /* 0x000fda0003f46270 */
[----:B------:R-:W-:Y:S05]  /*7310*/  @!P2 BRA `(.L_x_949) ;  /* 0x0000001800eca947 */ /* 0x000fea0003800000 */
[----:B------:R-:W-:Y:S01]  /*7320*/  IMAD.MOV.U32 R21, RZ, RZ, R11 ;  /* 0x000000ffff157224 */ /* 0x000fe200078e000b */
[----:B------:R-:W-:Y:S01]  /*7330*/  UMOV UR5, UR4 ;  /* 0x0000000400057c82 */ /* 0x000fe20008000000 */
[----:B------:R-:W-:Y:S02]  /*7340*/  IMAD.MOV.U32 R22, RZ, RZ, R3 ;  /* 0x000000ffff167224 */ /* 0x000fe400078e0003 */
[----:B------:R-:W-:-:S07]  /*7350*/  IMAD.MOV.U32 R23, RZ, RZ, R4 ;  /* 0x000000ffff177224 */ /* 0x000fce00078e0004 */
.L_x_958:
[----:B------:R-:W-:-:S04]  /*7360*/  UIADD3 UR4, UR5, 0x1, URZ ;  /* 0x0000000105047890 */ /* 0x000fc8000fffe03f */
[----:B------:R-:W-:-:S04]  /*7370*/  UISETP.NE.AND UP0, UPT, UR4, 0x2, UPT ;  /* 0x000000020400788c */ /* 0x000fc8000bf05270 */
[----:B------:R-:W-:Y:S02]  /*7380*/  USEL UR6, URZ, 0x1, UP0 ;  /* 0x000000013f067887 */ /* 0x000fe40008000000 */
[----:B------:R-:W-:-:S04]  /*7390*/  USEL UR4, UR4, URZ, UP0 ;  /* 0x0000003f04047287 */ /* 0x000fc80008000000 */
[----:B------:R-:W-:Y:S01]  /*73a0*/  LOP3.LUT R4, R23, UR6, RZ, 0x3c, !PT ;  /* 0x0000000617047c12 */ /* 0x000fe2000f8e3cff */
[----:B------:R-:W-:Y:S07]  /*73b0*/  @!P0 BRA `(.L_x_950) ;  /* 0x0000000000048947 */ /* 0x000fee0003800000 */
[----:B------:R-:W-:Y:S01]  /*73c0*/  BPT.TRAP 0x1 ;  /* 0x000000040000795c */ /* 0x000fe20000300000 */
.L_x_950:
[----:B------:R-:W-:Y:S01]  /*73d0*/  ULEA UR7, UR4, UR56, 0x3 ;  /* 0x0000003804077291 */ /* 0x000fe2000f8e183f */
[----:B------:R-:W-:-:S08]  /*73e0*/  SHF.L.U32 R3, R4, 0x1f, RZ ;  /* 0x0000001f04037819 */ /* 0x000fd000000006ff */
[----:B------:R0:W1:Y:S01]  /*73f0*/  SYNCS.PHASECHK.TRANS64.TRYWAIT P2, [UR7+0x2a830], R3 ;  /* 0x02a83003ff0075a7 */ /* 0x0000620008040147 */
[----:B------:R-:W-:Y:S05]  /*7400*/  @!P0 BRA `(.L_x_951) ;  /* 0x0000000000048947 */ /* 0x000fea0003800000 */
[----:B------:R-:W-:Y:S01]  /*7410*/  BPT.TRAP 0x1 ;  /* 0x000000040000795c */ /* 0x000fe20000300000 */
.L_x_951:
[----:B-1----:R-:W-:Y:S05]  /*7420*/  @P2 BRA `(.L_x_952) ;  /* 0x0000000000082947 */ /* 0x002fea0003800000 */
[----:B------:R-:W1:Y:S02]  /*7430*/  SYNCS.PHASECHK.TRANS64.TRYWAIT P2, [UR7+0x2a830], R3 ;  /* 0x02a83003ff0075a7 */ /* 0x000e640008040147 */
[----:B-1----:R-:W-:Y:S05]  /*7440*/  @!P2 BRA `(.L_x_953) ;  /* 0x000000b00050a947 */ /* 0x002fea0003800000 */
.L_x_952:
        /* <DEDUP_REMOVED lines=129> */
.L_x_954:
[----:B------:R-:W-:Y:S01]  /*7c60*/  ULEA UR11, UR5, UR56, 0x3 ;  /* 0x00000038050b7291 */ /* 0x000fe2000f8e183f */
[----:B------:R-:W-:-:S08]  /*7c70*/  SHF.L.U32 R0, R23, 0x1f, RZ ;  /* 0x0000001f17007819 */ /* 0x000fd000000006ff */
[----:B------:R2:W3:Y:S01]  /*7c80*/  SYNCS.PHASECHK.TRANS64.TRYWAIT P2, [UR11+0x2a850], R0 ;  /* 0x02a85000ff0075a7 */ /* 0x0004e2000804014b */
[----:B------:R-:W-:Y:S05]  /*7c90*/  @!P0 BRA `(.L_x_955) ;  /* 0x0000000000048947 */ /* 0x000fea0003800000 */
[----:B------:R-:W-:Y:S01]  /*7ca0*/  BPT.TRAP 0x1 ;  /* 0x000000040000795c */ /* 0x000fe20000300000 */
.L_x_955:
[----:B---3--:R-:W-:Y:S05]  /*7cb0*/  @P2 BRA `(.L_x_956) ;  /* 0x0000000000082947 */ /* 0x008fea0003800000 */
[----:B------:R-:W3:Y:S02]  /*7cc0*/  SYNCS.PHASECHK.TRANS64.TRYWAIT P2, [UR11+0x2a850], R0 ;  /* 0x02a85000ff0075a7 */ /* 0x000ee4000804014b */
[----:B---3--:R-:W-:Y:S05]  /*7cd0*/  @!P2 BRA `(.L_x_957) ;  /* 0x000000a80044a947 */ /* 0x008fea0003800000 */
.L_x_956:
[----:B------:R-:W-:Y:S01]  /*7ce0*/  UIADD3 UR6, UR56, 0x400, URZ ;  /* 0x0000040038067890 */ /* 0x000fe2000fffe03f */
[----:B------:R-:W-:Y:S01]  /*7cf0*/  WARPGROUP.ARRIVE ;  /* 0x00000000000079c5 */ /* 0x000fe20000000000 */
[----:B------:R-:W-:Y:S01]  /*7d00*/  UMOV UR15, 0x40000040 ;  /* 0x40000040000f7882 */ /* 0x000fe20000000000 */
[----:B0-2---:R-:W-:Y:S01]  /*7d10*/  FMNMX.FTZ R0, R88, R22, !PT ;  /* 0x0000001658007209 */ /* 0x005fe20007810000 */
[----:B------:R-:W-:Y:S01]  /*7d20*/  USHF.R.U32.HI UR6, URZ, 0x4, UR6 ;  /* 0x000000043f067899 */ /* 0x000fe20008011606 */
[----:B-1----:R-:W0:Y:S01]  /*7d30*/  LDC R14, c[0x0][0x988] ;  /* 0x00026200ff0e7b82 */ /* 0x002e220000000800 */
[----:B------:R-:W-:Y:S02]  /*7d40*/  FMNMX.FTZ R2, R90, R21, !PT ;  /* 0x000000155a027209 */ /* 0x000fe40007810000 */
[----:B------:R-:W-:Y:S01]  /*7d50*/  ULOP3.LUT UR6, UR6, 0x3fff, URZ, 0xc0, !UPT ;  /* 0x00003fff06067892 */ /* 0x000fe2000f8ec03f */
[----:B------:R-:W-:Y:S02]  /*7d60*/  FMNMX.FTZ R3, R89, R0, !PT ;  /* 0x0000000059037209 */ /* 0x000fe40007810000 */
[----:B------:R-:W-:Y:S01]  /*7d70*/  ISETP.GT.AND P2, PT, R20, R15, PT ;  /* 0x0000000f1400720c */ /* 0x000fe20003f44270 */
[----:B------:R-:W-:Y:S01]  /*7d80*/  ULOP3.LUT UR6, UR6, 0x3000000, URZ, 0xfc, !UPT ;  /* 0x0300000006067892 */ /* 0x000fe2000f8efc3f */
[----:B------:R-:W-:Y:S01]  /*7d90*/  FMNMX.FTZ R0, R92, R3, !PT ;  /* 0x000000035c007209 */ /* 0x000fe20007810000 */
[----:B------:R-:W-:-:S02]  /*7da0*/  VIADD R20, R20, 0xffffffff ;  /* 0xffffffff14147836 */ /* 0x000fc40000000000 */
[----:B------:R-:W-:Y:S01]  /*7db0*/  UIMAD UR6, UR5, 0x600, UR6 ;  /* 0x00000600050678a4 */ /* 0x000fe2000f8e0206 */
[----:B------:R-:W-:Y:S02]  /*7dc0*/  FMNMX.FTZ R3, R93, R0, !PT ;  /* 0x000000005d037209 */ /* 0x000fe40007810000 */
[----:B------:R-:W-:Y:S01]  /*7dd0*/  UMOV UR5, UR4 ;  /* 0x0000000400057c82 */ /* 0x000fe20008000000 */
[----:B------:R-:W-:Y:S01]  /*7de0*/  UIADD3 UR10, UR6, 0x80, URZ ;  /* 0x00000080060a7890 */ /* 0x000fe2000fffe03f */
[----:B------:R-:W-:Y:S02]  /*7df0*/  FMNMX.FTZ R0, R96, R3, !PT ;  /* 0x0000000360007209 */ /* 0x000fe40007810000 */
[----:B------:R-:W-:Y:S02]  /*7e00*/  UMOV UR14, UR6 ;  /* 0x00000006000e7c82 */ /* 0x000fe40008000000 */
[----:B------:R-:W-:Y:S01]  /*7e10*/  HGMMA.64x128x16.F32 R24, R156, gdesc[UR12].tnspB, R24, gsb0 ;  /* 0x41e0000c9c187df0 */ /* 0x000fe20008000818 */
[----:B------:R-:W-:Y:S01]  /*7e20*/  UMOV UR15, 0x40000040 ;  /* 0x40000040000f7882 */ /* 0x000fe20000000000 */
[----:B------:R-:W-:Y:S01]  /*7e30*/  UMOV UR14, UR10 ;  /* 0x0000000a000e7c82 */ /* 0x000fe20008000000 */
[----:B------:R-:W-:Y:S01]  /*7e40*/  UIADD3 UR10, UR6, 0x100, URZ ;  /* 0x00000100060a7890 */ /* 0x000fe2000fffe03f */
        /* <DEDUP_REMOVED lines=19> */
[----:B------:R-:W1:Y:S01]  /*7f80*/  SHFL.BFLY PT, R3, R0, 0x2, 0x1f ;  /* 0x0c401f0000037f89 */ /* 0x000e6200000e0000 */
[----:B------:R-:W-:Y:S02]  /*7f90*/  WARPGROUP.DEPBAR.LE gsb0, 0x0 ;  /* 0x00008000000079c5 */ /* 0x000fe40000010000 */
[----:B------:R-:W-:-:S06]  /*7fa0*/  WARPGROUP.ARRIVE ;  /* 0x00000000000079c5 */ /* 0x000fcc0000000000 */
[----:B------:R-:W-:Y:S01]  /*7fb0*/  HGMMA.64x128x16.F32 R24, R152, gdesc[UR12].tnspB, R24, gsb0 ;  /* 0x41e0000c98187df0 */ /* 0x000fe20008000818 */
[----:B------:R-:W-:Y:S01]  /*7fc0*/  UMOV UR14, UR10 ;  /* 0x0000000a000e7c82 */ /* 0x000fe20008000000 */
[----:B------:R-:W-:Y:S01]  /*7fd0*/  UMOV UR15, 0x40000040 ;  /* 0x40000040000f7882 */ /* 0x000fe20000000000 */
[----:B------:R-:W-:Y:S01]  /*7fe0*/  UIADD3 UR10, UR6, 0x180, URZ ;  /* 0x00000180060a7890 */ /* 0x000fe2000fffe03f */
[----:B------:R-:W-:Y:S02]  /*7ff0*/  WARPGROUP.DEPBAR.LE gsb0, 0x0 ;  /* 0x00008000000079c5 */ /* 0x000fe40000010000 */
[----:B------:R-:W-:-:S06]  /*8000*/  WARPGROUP.ARRIVE ;  /* 0x00000000000079c5 */ /* 0x000fcc0000000000 */
[----:B------:R-:W-:Y:S01]  /*8010*/  HGMMA.64x128x16.F32 R24, R148, gdesc[UR12].tnspB, R24, gsb0 ;  /* 0x41e0000c94187df0 */ /* 0x000fe20008000818 */
[----:B------:R-:W-:Y:S01]  /*8020*/  UMOV UR14, UR10 ;  /* 0x0000000a000e7c82 */ /* 0x000fe20008000000 */
[----:B------:R-:W-:Y:S01]  /*8030*/  UMOV UR15, 0x40000040 ;  /* 0x40000040000f7882 */ /* 0x000fe20000000000 */
[----:B------:R-:W-:Y:S02]  /*8040*/  UIADD3 UR10, UR6, 0x200, URZ ;  /* 0x00000200060a7890 */ /* 0x000fe4000fffe03f */
[----:B------:R-:W-:Y:S01]  /*8050*/  UIADD3 UR6, UR6, 0x280, URZ ;  /* 0x0000028006067890 */ /* 0x000fe2000fffe03f */
[----:B------:R-:W-:Y:S02]  /*8060*/  WARPGROUP.DEPBAR.LE gsb0, 0x0 ;  /* 0x00008000000079c5 */ /* 0x000fe40000010000 */
[----:B------:R-:W-:Y:S01]  /*8070*/  WARPGROUP.ARRIVE ;  /* 0x00000000000079c5 */ /* 0x000fe20000000000 */
[----:B-1----:R-:W-:-:S05]  /*8080*/  FMNMX.FTZ R148, R0, R3, !PT ;  /* 0x0000000300947209 */ /* 0x002fca0007810000 */
[----:B------:R-:W-:Y:S01]  /*8090*/  HGMMA.64x128x16.F32 R24, R144, gdesc[UR12].tnspB, R24, gsb0 ;  /* 0x41e0000c90187df0 */ /* 0x000fe20008000818 */
[----:B------:R-:W1:Y:S01]  /*80a0*/  SHFL.BFLY PT, R3, R148, 0x1, 0x1f ;  /* 0x0c201f0094037f89 */ /* 0x000e6200000e0000 */
[----:B------:R-:W-:Y:S01]  /*80b0*/  UMOV UR14, UR10 ;  /* 0x0000000a000e7c82 */ /* 0x000fe20008000000 */
[----:B------:R-:W-:Y:S01]  /*80c0*/  UMOV UR15, 0x40000040 ;  /* 0x40000040000f7882 */ /* 0x000fe20000000000 */
[----:B-1----:R-:W-:-:S05]  /*80d0*/  FMNMX.FTZ R3, R148, R3, !PT ;  /* 0x0000000394037209 */ /* 0x002fca0007810000 */
[C---:B------:R-:W-:Y:S01]  /*80e0*/  FADD.FTZ R11, -R3.reuse, R22 ;  /* 0x00000016030b7221 */ /* 0x040fe20000010100 */
[----:B0-----:R-:W-:-:S03]  /*80f0*/  FMUL.FTZ R149, R3, R14 ;  /* 0x0000000e03957220 */ /* 0x001fc60000410000 */
[----:B------:R-:W-:Y:S01]  /*8100*/  FMUL.FTZ R22, R11, R14 ;  /* 0x0000000e0b167220 */ /* 0x000fe20000410000 */
        /* <DEDUP_REMOVED lines=17> */
[----:B------:R0:W-:Y:S01]  /*8220*/  MUFU.EX2 R0, R22 ;  /* 0x0000001600007308 */ /* 0x0001e20000000800 */
[-CC-:B------:R-:W-:Y:S01]  /*8230*/  FFMA.FTZ R158, R92, R14.reuse, -R149.reuse ;  /* 0x0000000e5c9e7223 */ /* 0x180fe20000010895 */
[-CC-:B------:R-:W-:Y:S01]  /*8240*/  FFMA.FTZ R154, R100, R14.reuse, -R149.reuse ;  /* 0x0000000e649a7223 */ /* 0x180fe20000010895 */
[----:B------:R-:W-:Y:S01]  /*8250*/  FMNMX.FTZ R2, R102, R11, !PT ;  /* 0x0000000b66027209 */ /* 0x000fe20007810000 */
[-CC-:B------:R-:W-:Y:S01]  /*8260*/  FFMA.FTZ R152, R96, R14.reuse, -R149.reuse ;  /* 0x0000000e60987223 */ /* 0x180fe20000010895 */
[-CC-:B------:R-:W-:Y:S01]  /*8270*/  FFMA.FTZ R148, R104, R14.reuse, -R149.reuse ;  /* 0x0000000e68947223 */ /* 0x180fe20000010895 */
[--C-:B------:R-:W-:Y:S01]  /*8280*/  FFMA.FTZ R150, R108, R14, -R149.reuse ;  /* 0x0000000e6c967223 */ /* 0x100fe20000010895 */
[----:B------:R-:W-:Y:S01]  /*8290*/  FMNMX.FTZ R11, R103, R2, !PT ;  /* 0x00000002670b7209 */ /* 0x000fe20007810000 */
[----:B------:R-:W-:Y:S01]  /*82a0*/  MUFU.EX2 R23, R23 ;  /* 0x0000001700177308 */ /* 0x000fe20000000800 */
[-CC-:B0-----:R-:W-:Y:S01]  /*82b0*/  FFMA.FTZ R22, R120, R14.reuse, -R149.reuse ;  /* 0x0000000e78167223 */ /* 0x181fe20000010895 */
[-CC-:B------:R-:W-:Y:S01]  /*82c0*/  FFMA.FTZ R88, R124, R14.reuse, -R149.reuse ;  /* 0x0000000e7c587223 */ /* 0x180fe20000010895 */
        /* <DEDUP_REMOVED lines=36> */
[----:B0-----:R-:W-:-:S06]  /*8510*/  FMNMX.FTZ R11, R2, R11, !PT ;  /* 0x0000000b020b7209 */ /* 0x001fcc0007810000 */
[----:B------:R-:W-:Y:S01]  /*8520*/  MUFU.EX2 R144, R144 ;  /* 0x0000009000907308 */ /* 0x000fe20000000800 */
[----:B------:R-:W0:Y:S07]  /*8530*/  SHFL.BFLY PT, R2, R11, 0x1, 0x1f ;  /* 0x0c201f000b027f89 */ /* 0x000e2e00000e0000 */
[----:B------:R-:W-:Y:S08]  /*8540*/  MUFU.EX2 R109, R109 ;  /* 0x0000006d006d7308 */ /* 0x000ff00000000800 */
[----:B------:R-:W-:Y:S08]  /*8550*/  MUFU.EX2 R146, R146 ;  /* 0x0000009200927308 */ /* 0x000ff00000000800 */
[----:B------:R-:W-:Y:S01]  /*8560*/  MUFU.EX2 R113, R113 ;  /* 0x0000007100717308 */ /* 0x000fe20000000800 */
[----:B0-----:R-:W-:-:S05]  /*8570*/  FMNMX.FTZ R11, R11, R2, !PT ;  /* 0x000000020b0b7209 */ /* 0x001fca0007810000 */
[----:B------:R-:W-:Y:S02]  /*8580*/  FADD.FTZ R129, -R11, R21 ;  /* 0x000000150b817221 */ /* 0x000fe40000010100 */
[----:B------:R-:W-:Y:S02]  /*8590*/  MUFU.EX2 R22, R22 ;  /* 0x0000001600167308 */ /* 0x000fe40000000800 */
[----:B------:R-:W-:-:S06]  /*85a0*/  FMUL.FTZ R129, R129, R14 ;  /* 0x0000000e81817220 */ /* 0x000fcc0000410000 */
[----:B------:R-:W-:Y:S08]  /*85b0*/  MUFU.EX2 R2, R129 ;  /* 0x0000008100027308 */ /* 0x000ff00000000800 */
[----:B------:R-:W0:Y:S08]  /*85c0*/  MUFU.EX2 R117, R117 ;  /* 0x0000007500757308 */ /* 0x000e300000000800 */
[----:B------:R-:W-:Y:S08]  /*85d0*/  MUFU.EX2 R88, R88 ;  /* 0x0000005800587308 */ /* 0x000ff00000000800 */
[----:B------:R-:W-:Y:S08]  /*85e0*/  MUFU.EX2 R121, R121 ;  /* 0x0000007900797308 */ /* 0x000ff00000000800 */
[----:B------:R-:W-:Y:S08]  /*85f0*/  MUFU.EX2 R92, R92 ;  /* 0x0000005c005c7308 */ /* 0x000ff00000000800 */
[----:B------:R-:W-:Y:S08]  /*8600*/  MUFU.EX2 R125, R125 ;  /* 0x0000007d007d7308 */ /* 0x000ff00000000800 */
[----:B------:R-:W-:Y:S08]  /*8610*/  MUFU.EX2 R96, R96 ;  /* 0x0000006000607308 */ /* 0x000ff00000000800 */
[----:B------:R-:W-:Y:S01]  /*8620*/  MUFU.EX2 R21, R133 ;  /* 0x0000008500157308 */ /* 0x000fe20000000800 */
[----:B------:R-:W-:-:S02]  /*8630*/  WARPGROUP.DEPBAR.LE gsb0, 0x0 ;  /* 0x00008000000079c5 */ /* 0x000fc40000010000 */
[----:B------:R-:W-:Y:S01]  /*8640*/  FMUL.FTZ R141, R11, R14 ;  /* 0x0000000e0b8d7220 */ /* 0x000fe20000410000 */
[----:B------:R-:W-:Y:S01]  /*8650*/  WARPGROUP.ARRIVE ;  /* 0x00000000000079c5 */ /* 0x000fe20000000000 */
[----:B0-----:R-:W-:Y:S02]  /*8660*/  F2FP.F16.F32.PACK_AB R140, R117, R22 ;  /* 0x00000016758c723e */ /* 0x001fe400000000ff */
[-CC-:B------:R-:W-:Y:S01]  /*8670*/  FFMA.FTZ R90, R90, R14.reuse, -R141.reuse ;  /* 0x0000000e5a5a7223 */ /* 0x180fe2000001088d */
[-CC-:B------:R-:W-:Y:S01]  /*8680*/  FFMA.FTZ R91, R91, R14.reuse, -R141.reuse ;  /* 0x0000000e5b5b7223 */ /* 0x180fe2000001088d */
[-CC-:B------:R-:W-:Y:S01]  /*8690*/  FFMA.FTZ R94, R94, R14.reuse, -R141.reuse ;  /* 0x0000000e5e5e7223 */ /* 0x180fe2000001088d */
[-CC-:B------:R-:W-:Y:S01]  /*86a0*/  FFMA.FTZ R95, R95, R14.reuse, -R141.reuse ;  /* 0x0000000e5f5f7223 */ /* 0x180fe2000001088d */
[----:B------:R0:W1:Y:S01]  /*86b0*/  MUFU.EX2 R157, R90 ;  /* 0x0000005a009d7308 */ /* 0x0000620000000800 */
[-CC-:B------:R-:W-:Y:S01]  /*86c0*/  FFMA.FTZ R98, R98, R14.reuse, -R141.reuse ;  /* 0x0000000e62627223 */ /* 0x180fe2000001088d */
[-CC-:B------:R-:W-:Y:S01]  /*86d0*/  FFMA.FTZ R99, R99, R14.reuse, -R141.reuse ;  /* 0x0000000e63637223 */ /* 0x180fe2000001088d */
[-CC-:B------:R-:W-:Y:S01]  /*86e0*/  FFMA.FTZ R102, R102, R14.reuse, -R141.reuse ;  /* 0x0000000e66667223 */ /* 0x180fe2000001088d */
[-CC-:B------:R-:W-:Y:S01]  /*86f0*/  FFMA.FTZ R103, R103, R14.reuse, -R141.reuse ;  /* 0x0000000e67677223 */ /* 0x180fe2000001088d */
[-CC-:B------:R-:W-:Y:S01]  /*8700*/  FFMA.FTZ R106, R106, R14.reuse, -R141.reuse ;  /* 0x0000000e6a6a7223 */ /* 0x180fe2000001088d */
[-CC-:B------:R-:W-:Y:S01]  /*8710*/  FFMA.FTZ R107, R107, R14.reuse, -R141.reuse ;  /* 0x0000000e6b6b7223 */ /* 0x180fe2000001088d */
[-CC-:B------:R-:W-:Y:S01]  /*8720*/  FFMA.FTZ R110, R110, R14.reuse, -R141.reuse ;  /* 0x0000000e6e6e7223 */ /* 0x180fe2000001088d */
[----:B------:R2:W3:Y:S01]  /*8730*/  MUFU.EX2 R100, R91 ;  /* 0x0000005b00647308 */ /* 0x0004e20000000800 */
[----:B0-----:R-:W-:Y:S01]  /*8740*/  IMAD.U32 R90, RZ, RZ, UR7 ;  /* 0x00000007ff5a7e24 */ /* 0x001fe2000f8e00ff */
[----:B------:R-:W-:Y:S01]  /*8750*/  UMOV UR7, 0x40000040 ;  /* 0x4000004000077882 */ /* 0x000fe20000000000 */
[-CC-:B------:R-:W-:Y:S01]  /*8760*/  FFMA.FTZ R111, R111, R14.reuse, -R141.reuse ;  /* 0x0000000e6f6f7223 */ /* 0x180fe2000001088d */
[----:B------:R-:W-:Y:S01]  /*8770*/  HGMMA.64x128x16.F32 R24, R136, gdesc[UR4].tnspB, R24, gsb0 ;  /* 0x41e0000488187df0 */ /* 0x000fe20008000818 */
[-CC-:B------:R-:W-:Y:S01]  /*8780*/  FFMA.FTZ R114, R114, R14.reuse, -R141.reuse ;  /* 0x0000000e72727223 */ /* 0x180fe2000001088d */
[-CC-:B------:R-:W-:Y:S01]  /*8790*/  FFMA.FTZ R115, R115, R14.reuse, -R141.reuse ;  /* 0x0000000e73737223 */ /* 0x180fe2000001088d */
[----:B------:R-:W-:Y:S01]  /*87a0*/  FFMA.FTZ R118, R118, R14, -R141 ;  /* 0x0000000e76767223 */ /* 0x000fe2000001088d */
[----:B------:R-:W0:Y:S01]  /*87b0*/  MUFU.EX2 R94, R94 ;  /* 0x0000005e005e7308 */ /* 0x000e220000000800 */
[----:B--2---:R-:W-:Y:S01]  /*87c0*/  FFMA.FTZ R91, R0, R8, R23 ;  /* 0x00000008005b7223 */ /* 0x004fe20000010017 */
[----:B-1----:R-:W-:Y:S01]  /*87d0*/  FFMA.FTZ R5, R2, R5, R157 ;  /* 0x0000000502057223 */ /* 0x002fe2000001009d */
[-CC-:B------:R-:W-:Y:S01]  /*87e0*/  FFMA.FTZ R119, R119, R14.reuse, -R141.reuse ;  /* 0x0000000e77777223 */ /* 0x180fe2000001088d */
[-C--:B------:R-:W-:Y:S01]  /*87f0*/  FFMA.FTZ R122, R122, R14.reuse, -R141 ;  /* 0x0000000e7a7a7223 */ /* 0x080fe2000001088d */
[C---:B------:R-:W-:Y:S01]  /*8800*/  FADD.FTZ R91, R156.reuse, R91 ;  /* 0x0000005b9c5b7221 */ /* 0x040fe20000010000 */
[----:B------:R-:W-:Y:S01]  /*8810*/  F2FP.F16.F32.PACK_AB R156, R156, R23 ;  /* 0x000000179c9c723e */ /* 0x000fe200000000ff */
[-C--:B------:R-:W-:Y:S01]  /*8820*/  FFMA.FTZ R123, R123, R14.reuse, -R141 ;  /* 0x0000000e7b7b7223 */ /* 0x080fe2000001088d */
[----:B------:R-:W1:Y:S01]  /*8830*/  MUFU.EX2 R95, R95 ;  /* 0x0000005f005f7308 */ /* 0x000e620000000800 */
[----:B---3--:R-:W-:Y:S01]  /*8840*/  FADD.FTZ R5, R100, R5 ;  /* 0x0000000564057221 */ /* 0x008fe20000010000 */
[----:B------:R-:W-:Y:S01]  /*8850*/  FADD.FTZ R8, R158, R91 ;  /* 0x0000005b9e087221 */ /* 0x000fe20000010000 */
[-CC-:B------:R-:W-:Y:S01]  /*8860*/  FFMA.FTZ R126, R126, R14.reuse, -R141.reuse ;  /* 0x0000000e7e7e7223 */ /* 0x180fe2000001088d */
[-CC-:B------:R-:W-:Y:S01]  /*8870*/  FFMA.FTZ R127, R127, R14.reuse, -R141.reuse ;  /* 0x0000000e7f7f7223 */ /* 0x180fe2000001088d */
[-CC-:B------:R-:W-:Y:S01]  /*8880*/  FFMA.FTZ R130, R130, R14.reuse, -R141.reuse ;  /* 0x0000000e82827223 */ /* 0x180fe2000001088d */
[----:B------:R-:W-:Y:S01]  /*8890*/  FADD.FTZ R91, R89, R8 ;  /* 0x00000008595b7221 */ /* 0x000fe20000010000 */
[-C--:B------:R-:W-:Y:S01]  /*88a0*/  FFMA.FTZ R131, R131, R14.reuse, -R141 ;  /* 0x0000000e83837223 */ /* 0x080fe2000001088d */
[----:B------:R-:W2:Y:S01]  /*88b0*/  MUFU.EX2 R98, R98 ;  /* 0x0000006200627308 */ /* 0x000ea20000000800 */
[----:B0-----:R-:W-:Y:S01]  /*88c0*/  FADD.FTZ R5, R94, R5 ;  /* 0x000000055e057221 */ /* 0x001fe20000010000 */
[----:B------:R-:W-:Y:S01]  /*88d0*/  FADD.FTZ R8, R152, R91 ;  /* 0x0000005b98087221 */ /* 0x000fe20000010000 */
[----:B------:R-:W-:Y:S01]  /*88e0*/  FFMA.FTZ R134, R134, R14, -R141 ;  /* 0x0000000e86867223 */ /* 0x000fe2000001088d */
[----:B------:R-:W-:-:S02]  /*88f0*/  @!P1 VIADD R90, R90, 0x2a840 ;  /* 0x0002a8405a5a9836 */ /* 0x000fc40000000000 */
[----:B------:R-:W-:Y:S01]  /*8900*/  FFMA.FTZ R135, R135, R14, -R141 ;  /* 0x0000000e87877223 */ /* 0x000fe2000001088d */
[----:B------:R-:W-:Y:S01]  /*8910*/  FADD.FTZ R91, R93, R8 ;  /* 0x000000085d5b7221 */ /* 0x000fe20000010000 */
[----:B------:R-:W-:Y:S01]  /*8920*/  F2FP.F16.F32.PACK_AB R158, R89, R158 ;  /* 0x0000009e599e723e */ /* 0x000fe200000000ff */
[----:B------:R-:W0:Y:S01]  /*8930*/  MUFU.EX2 R99, R99 ;  /* 0x0000006300637308 */ /* 0x000e220000000800 */
[----:B-1----:R-:W-:Y:S01]  /*8940*/  FADD.FTZ R5, R95, R5 ;  /* 0x000000055f057221 */ /* 0x002fe20000010000 */
[----:B------:R-:W-:Y:S01]  /*8950*/  FADD.FTZ R8, R154, R91 ;  /* 0x0000005b9a087221 */ /* 0x000fe20000010000 */
[----:B------:R-:W-:Y:S02]  /*8960*/  @!P1 PRMT R90, RZ, 0x654, R90 ;  /* 0x00000654ff5a9816 */ /* 0x000fe4000000005a */
[----:B------:R-:W-:Y:S01]  /*8970*/  F2FP.F16.F32.PACK_AB R152, R93, R152 ;  /* 0x000000985d98723e */ /* 0x000fe200000000ff */
[----:B------:R-:W-:Y:S01]  /*8980*/  FADD.FTZ R91, R97, R8 ;  /* 0x00000008615b7221 */ /* 0x000fe20000010000 */
[----:B------:R-:W-:Y:S01]  /*8990*/  F2FP.F16.F32.PACK_AB R157, R100, R157 ;  /* 0x0000009d649d723e */ /* 0x000fe200000000ff */
[----:B------:R-:W1:Y:S01]  /*89a0*/  MUFU.EX2 R102, R102 ;  /* 0x0000006600667308 */ /* 0x000e620000000800 */
[----:B--2---:R-:W-:Y:S01]  /*89b0*/  FADD.FTZ R5, R98, R5 ;  /* 0x0000000562057221 */ /* 0x004fe20000010000 */
[----:B------:R-:W-:Y:S01]  /*89c0*/  FADD.FTZ R8, R148, R91 ;  /* 0x0000005b94087221 */ /* 0x000fe20000010000 */
[----:B------:R-:W-:-:S02]  /*89d0*/  F2FP.F16.F32.PACK_AB R159, R95, R94 ;  /* 0x0000005e5f9f723e */ /* 0x000fc400000000ff */
[----:B------:R-:W-:Y:S01]  /*89e0*/  F2FP.F16.F32.PACK_AB R154, R97, R154 ;  /* 0x0000009a619a723e */ /* 0x000fe200000000ff */
[C---:B------:R-:W-:Y:S01]  /*89f0*/  FADD.FTZ R91, R101.reuse, R8 ;  /* 0x00000008655b7221 */ /* 0x040fe20000010000 */
[----:B------:R-:W-:Y:S01]  /*8a00*/  F2FP.F16.F32.PACK_AB R148, R101, R148 ;  /* 0x000000946594723e */ /* 0x000fe200000000ff */
[----:B------:R-:W2:Y:S01]  /*8a10*/  MUFU.EX2 R103, R103 ;  /* 0x0000006700677308 */ /* 0x000ea20000000800 */
[C---:B0-----:R-:W-:Y:S01]  /*8a20*/  FADD.FTZ R5, R99.reuse, R5 ;  /* 0x0000000563057221 */ /* 0x041fe20000010000 */
[----:B------:R-:W-:Y:S01]  /*8a30*/  FADD.FTZ R8, R150, R91 ;  /* 0x0000005b96087221 */ /* 0x000fe20000010000 */
[----:B------:R-:W-:Y:S02]  /*8a40*/  F2FP.F16.F32.PACK_AB R153, R99, R98 ;  /* 0x000000626399723e */ /* 0x000fe400000000ff */
[C---:B------:R-:W-:Y:S01]  /*8a50*/  F2FP.F16.F32.PACK_AB R150, R105.reuse, R150 ;  /* 0x000000966996723e */ /* 0x040fe200000000ff */
[----:B------:R-:W-:Y:S01]  /*8a60*/  FADD.FTZ R23, R105, R8 ;  /* 0x0000000869177221 */ /* 0x000fe20000010000 */
[----:B------:R-:W-:Y:S01]  /*8a70*/  F2FP.F16.F32.PACK_AB R142, R121, R88 ;  /* 0x00000058798e723e */ /* 0x000fe200000000ff */
[----:B------:R-:W0:Y:S01]  /*8a80*/  MUFU.EX2 R106, R106 ;  /* 0x0000006a006a7308 */ /* 0x000e220000000800 */
[----:B-1----:R-:W-:Y:S01]  /*8a90*/  FADD.FTZ R5, R102, R5 ;  /* 0x0000000566057221 */ /* 0x002fe20000010000 */
[----:B------:R-:W-:Y:S01]  /*8aa0*/  FADD.FTZ R8, R144, R23 ;  /* 0x0000001790087221 */ /* 0x000fe20000010000 */
[----:B------:R-:W-:-:S03]  /*8ab0*/  F2FP.F16.F32.PACK_AB R144, R109, R144 ;  /* 0x000000906d90723e */ /* 0x000fc600000000ff */
[----:B------:R-:W-:Y:S02]  /*8ac0*/  FADD.FTZ R23, R109, R8 ;  /* 0x000000086d177221 */ /* 0x000fe40000010000 */
[----:B------:R-:W1:Y:S01]  /*8ad0*/  MUFU.EX2 R107, R107 ;  /* 0x0000006b006b7308 */ /* 0x000e620000000800 */
[C---:B--2---:R-:W-:Y:S01]  /*8ae0*/  FADD.FTZ R5, R103.reuse, R5 ;  /* 0x0000000567057221 */ /* 0x044fe20000010000 */
[----:B------:R-:W-:Y:S01]  /*8af0*/  FADD.FTZ R8, R146, R23 ;  /* 0x0000001792087221 */ /* 0x000fe20000010000 */
[----:B------:R-:W-:Y:S02]  /*8b00*/  F2FP.F16.F32.PACK_AB R155, R103, R102 ;  /* 0x00000066679b723e */ /* 0x000fe400000000ff */
[C---:B------:R-:W-:Y:S01]  /*8b10*/  F2FP.F16.F32.PACK_AB R146, R113.reuse, R146 ;  /* 0x000000927192723e */ /* 0x040fe200000000ff */
[----:B------:R-:W-:Y:S02]  /*8b20*/  FADD.FTZ R23, R113, R8 ;  /* 0x0000000871177221 */ /* 0x000fe40000010000 */
[----:B------:R-:W2:Y:S01]  /*8b30*/  MUFU.EX2 R110, R110 ;  /* 0x0000006e006e7308 */ /* 0x000ea20000000800 */
[----:B0-----:R-:W-:Y:S01]  /*8b40*/  FADD.FTZ R5, R106, R5 ;  /* 0x000000056a057221 */ /* 0x001fe20000010000 */
[----:B------:R-:W-:Y:S01]  /*8b50*/  FADD.FTZ R8, R22, R23 ;  /* 0x0000001716087221 */ /* 0x000fe20000010000 */
[----:B------:R-:W-:-:S03]  /*8b60*/  IMAD.MOV.U32 R22, RZ, RZ, R3 ;  /* 0x000000ffff167224 */ /* 0x000fc600078e0003 */
[----:B------:R-:W-:Y:S02]  /*8b70*/  FADD.FTZ R23, R117, R8 ;  /* 0x0000000875177221 */ /* 0x000fe40000010000 */
[----:B------:R-:W0:Y:S01]  /*8b80*/  MUFU.EX2 R111, R111 ;  /* 0x0000006f006f7308 */ /* 0x000e220000000800 */
[C---:B-1----:R-:W-:Y:S01]  /*8b90*/  FADD.FTZ R5, R107.reuse, R5 ;  /* 0x000000056b057221 */ /* 0x042fe20000010000 */
[----:B------:R-:W-:Y:S01]  /*8ba0*/  FADD.FTZ R8, R88, R23 ;  /* 0x0000001758087221 */ /* 0x000fe20000010000 */
[----:B------:R-:W-:-:S03]  /*8bb0*/  F2FP.F16.F32.PACK_AB R149, R107, R106 ;  /* 0x0000006a6b95723e */ /* 0x000fc600000000ff */
[----:B------:R-:W-:Y:S02]  /*8bc0*/  FADD.FTZ R23, R121, R8 ;  /* 0x0000000879177221 */ /* 0x000fe40000010000 */
[----:B------:R-:W1:Y:S01]  /*8bd0*/  MUFU.EX2 R114, R114 ;  /* 0x0000007200727308 */ /* 0x000e620000000800 */
[----:B--2---:R-:W-:Y:S01]  /*8be0*/  FADD.FTZ R5, R110, R5 ;  /* 0x000000056e057221 */ /* 0x004fe20000010000 */
[----:B------:R-:W-:-:S04]  /*8bf0*/  FADD.FTZ R8, R92, R23 ;  /* 0x000000175c087221 */ /* 0x000fc80000010000 */
[----:B------:R-:W-:Y:S02]  /*8c00*/  FADD.FTZ R23, R125, R8 ;  /* 0x000000087d177221 */ /* 0x000fe40000010000 */
[----:B------:R-:W2:Y:S01]  /*8c10*/  MUFU.EX2 R115, R115 ;  /* 0x0000007300737308 */ /* 0x000ea20000000800 */
[C---:B0-----:R-:W-:Y:S01]  /*8c20*/  FADD.FTZ R5, R111.reuse, R5 ;  /* 0x000000056f057221 */ /* 0x041fe20000010000 */
[----:B------:R-:W-:Y:S01]  /*8c30*/  FADD.FTZ R8, R96, R23 ;  /* 0x0000001760087221 */ /* 0x000fe20000010000 */
[----:B------:R-:W-:Y:S01]  /*8c40*/  F2FP.F16.F32.PACK_AB R151, R111, R110 ;  /* 0x0000006e6f97723e */ /* 0x000fe200000000ff */
[----:B------:R-:W-:Y:S02]  /*8c50*/  IMAD.MOV.U32 R23, RZ, RZ, R4 ;  /* 0x000000ffff177224 */ /* 0x000fe400078e0004 */
[----:B------:R-:W-:Y:S02]  /*8c60*/  FADD.FTZ R8, R21, R8 ;  /* 0x0000000815087221 */ /* 0x000fe40000010000 */
[----:B------:R-:W0:Y:S01]  /*8c70*/  MUFU.EX2 R118, R118 ;  /* 0x0000007600767308 */ /* 0x000e220000000800 */
[----:B-1----:R-:W-:-:S07]  /*8c80*/  FADD.FTZ R5, R114, R5 ;  /* 0x0000000572057221 */ /* 0x002fce0000010000 */
[----:B------:R-:W1:Y:S01]  /*8c90*/  MUFU.EX2 R119, R119 ;  /* 0x0000007700777308 */ /* 0x000e620000000800 */
[C---:B--2---:R-:W-:Y:S01]  /*8ca0*/  FADD.FTZ R5, R115.reuse, R5 ;  /* 0x0000000573057221 */ /* 0x044fe20000010000 */
[----:B------:R-:W-:-:S06]  /*8cb0*/  F2FP.F16.F32.PACK_AB R145, R115, R114 ;  /* 0x000000727391723e */ /* 0x000fcc00000000ff */
        /* <DEDUP_REMOVED lines=8> */
[----:B0-----:R-:W-:Y:S01]  /*8d40*/  FADD.FTZ R5, R123, R5 ;  /* 0x000000057b057221 */ /* 0x001fe20000010000 */
[----:B------:R-:W-:Y:S02]  /*8d50*/  WARPGROUP.DEPBAR.LE gsb0, 0x0 ;  /* 0x00008000000079c5 */ /* 0x000fe40000010000 */
[----:B------:R0:W-:Y:S01]  /*8d60*/  @!P1 SYNCS.ARRIVE.TRANS64.RED.A1T0 RZ, [R90+URZ], RZ ;  /* 0x000000ff5aff99a7 */ /* 0x0001e2000810043f */
[----:B------:R-:W-:Y:S01]  /*8d70*/  F2FP.F16.F32.PACK_AB R138, R21, R96 ;  /* 0x00000060158a723e */ /* 0x000fe200000000ff */
[----:B------:R-:W-:Y:S01]  /*8d80*/  IMAD.MOV.U32 R21, RZ, RZ, R11 ;  /* 0x000000ffff157224 */ /* 0x000fe200078e000b */
[----:B------:R-:W-:Y:S01]  /*8d90*/  F2FP.F16.F32.PACK_AB R141, R123, R122 ;  /* 0x0000007a7b8d723e */ /* 0x000fe200000000ff */
[----:B------:R-:W3:Y:S01]  /*8da0*/  MUFU.EX2 R130, R130 ;  /* 0x0000008200827308 */ /* 0x000ee20000000800 */
[----:B-1----:R-:W-:Y:S01]  /*8db0*/  FADD.FTZ R5, R126, R5 ;  /* 0x000000057e057221 */ /* 0x002fe20000010000 */
[----:B------:R-:W-:Y:S01]  /*8dc0*/  F2FP.F16.F32.PACK_AB R136, R125, R92 ;  /* 0x0000005c7d88723e */ /* 0x000fe200000000ff */
[----:B0-----:R-:W-:-:S05]  /*8dd0*/  IMAD.U32 R90, RZ, RZ, UR11 ;  /* 0x0000000bff5a7e24 */ /* 0x001fca000f8e00ff */
[----:B------:R-:W0:Y:S01]  /*8de0*/  MUFU.EX2 R131, R131 ;  /* 0x0000008300837308 */ /* 0x000e220000000800 */
[C---:B--2---:R-:W-:Y:S01]  /*8df0*/  FADD.FTZ R5, R127.reuse, R5 ;  /* 0x000000057f057221 */ /* 0x044fe20000010000 */
[----:B------:R-:W-:Y:S01]  /*8e00*/  @!P1 VIADD R90, R90, 0x2a860 ;  /* 0x0002a8605a5a9836 */ /* 0x000fe20000000000 */
[----:B------:R-:W-:-:S04]  /*8e10*/  F2FP.F16.F32.PACK_AB R143, R127, R126 ;  /* 0x0000007e7f8f723e */ /* 0x000fc800000000ff */
[----:B------:R-:W-:Y:S01]  /*8e20*/  @!P1 PRMT R90, RZ, 0x654, R90 ;  /* 0x00000654ff5a9816 */ /* 0x000fe2000000005a */
[----:B------:R-:W1:Y:S01]  /*8e30*/  MUFU.EX2 R134, R134 ;  /* 0x0000008600867308 */ /* 0x000e620000000800 */
[----:B---3--:R-:W-:Y:S02]  /*8e40*/  FADD.FTZ R5, R130, R5 ;  /* 0x0000000582057221 */ /* 0x008fe40000010000 */
[----:B------:R2:W-:Y:S05]  /*8e50*/  @!P1 SYNCS.ARRIVE.TRANS64.RED.A1T0 RZ, [R90+URZ], RZ ;  /* 0x000000ff5aff99a7 */ /* 0x0005ea000810043f */
[----:B------:R-:W3:Y:S01]  /*8e60*/  MUFU.EX2 R135, R135 ;  /* 0x0000008700877308 */ /* 0x000ee20000000800 */
[C---:B0-----:R-:W-:Y:S01]  /*8e70*/  FADD.FTZ R5, R131.reuse, R5 ;  /* 0x0000000583057221 */ /* 0x041fe20000010000 */
[----:B------:R-:W-:-:S03]  /*8e80*/  F2FP.F16.F32.PACK_AB R137, R131, R130 ;  /* 0x000000828389723e */ /* 0x000fc600000000ff */
[----:B-1----:R-:W-:-:S04]  /*8e90*/  FADD.FTZ R5, R134, R5 ;  /* 0x0000000586057221 */ /* 0x002fc80000010000 */
[C---:B---3--:R-:W-:Y:S01]  /*8ea0*/  FADD.FTZ R5, R135.reuse, R5 ;  /* 0x0000000587057221 */ /* 0x048fe20000010000 */
[----:B------:R-:W-:Y:S01]  /*8eb0*/  F2FP.F16.F32.PACK_AB R139, R135, R134 ;  /* 0x00000086878b723e */ /* 0x000fe200000000ff */
[----:B--2---:R-:W-:Y:S06]  /*8ec0*/  @P2 BRA `(.L_x_958) ;  /* 0xffffffe400242947 */ /* 0x004fec000383ffff */
.L_x_949:
[----:B------:R-:W-:-:S13]  /*8ed0*/  ISETP.GE.AND P2, PT, R20, R17, PT ;  /* 0x000000111400720c */ /* 0x000fda0003f46270 */
[----:B------:R-:W-:Y:S05]  /*8ee0*/  @!P2 BRA `(.L_x_959) ;  /* 0x0000002c006ca947 */ /* 0x000fea0003800000 */
[----:B------:R-:W-:Y:S01]  /*8ef0*/  IMAD.MOV.U32 R15, RZ, RZ, R11 ;  /* 0x000000ffff0f7224 */ /* 0x000fe200078e000b */
[----:B------:R-:W-:Y:S01]  /*8f00*/  UMOV UR5, UR4 ;  /* 0x0000000400057c82 */ /* 0x000fe20008000000 */
[----:B------:R-:W-:Y:S01]  /*8f10*/  IMAD.MOV.U32 R21, RZ, RZ, R3 ;  /* 0x000000ffff157224 */ /* 0x000fe200078e0003 */
[----:B------:R-:W-:Y:S01]  /*8f20*/  ULDC UR58, c[0x0][0x9e4] ;  /* 0x00027900003a7ab9 */ /* 0x000fe20000000800 */
[----:B------:R-:W-:Y:S01]  /*8f30*/  IMAD.MOV.U32 R22, RZ, RZ, R4 ;  /* 0x000000ffff167224 */ /* 0x000fe200078e0004 */
[----:B------:R-:W-:-:S06]  /*8f40*/  ULDC UR59, c[0x0][0x288] ;  /* 0x0000a200003b7ab9 */ /* 0x000fcc0000000800 */
.L_x_976:
[----:B------:R-:W-:-:S04]  /*8f50*/  UIADD3 UR4, UR5, 0x1, URZ ;  /* 0x0000000105047890 */ /* 0x000fc8000fffe03f */
[----:B------:R-:W-:-:S04]  /*8f60*/  UISETP.NE.AND UP0, UPT, UR4, 0x2, UPT ;  /* 0x000000020400788c */ /* 0x000fc8000bf05270 */
[----:B------:R-:W-:Y:S02]  /*8f70*/  USEL UR6, URZ, 0x1, UP0 ;  /* 0x000000013f067887 */ /* 0x000fe40008000000 */
[----:B------:R-:W-:-:S04]  /*8f80*/  USEL UR4, UR4, URZ, UP0 ;  /* 0x0000003f04047287 */ /* 0x000fc80008000000 */
[----:B------:R-:W-:Y:S01]  /*8f90*/  LOP3.LUT R4, R22, UR6, RZ, 0x3c, !PT ;  /* 0x0000000616047c12 */ /* 0x000fe2000f8e3cff */
[----:B------:R-:W-:Y:S07]  /*8fa0*/  @!P0 BRA `(.L_x_960) ;  /* 0x0000000000048947 */ /* 0x000fee0003800000 */
[----:B------:R-:W-:Y:S01]  /*8fb0*/  BPT.TRAP 0x1 ;  /* 0x000000040000795c */ /* 0x000fe20000300000 */
.L_x_960:
[----:B------:R-:W-:Y:S01]  /*8fc0*/  ULEA UR7, UR4, UR56, 0x3 ;  /* 0x0000003804077291 */ /* 0x000fe2000f8e183f */
[----:B------:R-:W-:-:S08]  /*8fd0*/  SHF.L.U32 R3, R4, 0x1f, RZ ;  /* 0x0000001f04037819 */ /* 0x000fd000000006ff */
[----:B------:R0:W1:Y:S01]  /*8fe0*/  SYNCS.PHASECHK.TRANS64.TRYWAIT P2, [UR7+0x2a830], R3 ;  /* 0x02a83003ff0075a7 */ /* 0x0000620008040147 */
[----:B------:R-:W-:Y:S05]  /*8ff0*/  @!P0 BRA `(.L_x_961) ;  /* 0x0000000000048947 */ /* 0x000fea0003800000 */
[----:B------:R-:W-:Y:S01]  /*9000*/  BPT.TRAP 0x1 ;  /* 0x000000040000795c */ /* 0x000fe20000300000 */
.L_x_961:
[----:B-1----:R-:W-:Y:S05]  /*9010*/  @P2 BRA `(.L_x_962) ;  /* 0x0000000000082947 */ /* 0x002fea0003800000 */
[----:B------:R-:W1:Y:S02]  /*9020*/  SYNCS.PHASECHK.TRANS64.TRYWAIT P2, [UR7+0x2a830], R3 ;  /* 0x02a83003ff0075a7 */ /* 0x000e640008040147 */
[----:B-1----:R-:W-:Y:S05]  /*9030*/  @!P2 BRA `(.L_x_963) ;  /* 0x000000940084a947 */ /* 0x002fea0003800000 */
.L_x_962:
        /* <DEDUP_REMOVED lines=129> */
.L_x_964:
[----:B------:R-:W-:Y:S01]  /*9850*/  ULEA UR11, UR5, UR56, 0x3 ;  /* 0x00000038050b7291 */ /* 0x000fe2000f8e183f */
[----:B------:R-:W-:-:S08]  /*9860*/  SHF.L.U32 R0, R22, 0x1f, RZ ;  /* 0x0000001f16007819 */ /* 0x000fd000000006ff */
[----:B------:R2:W3:Y:S01]  /*9870*/  SYNCS.PHASECHK.TRANS64.TRYWAIT P2, [UR11+0x2a850], R0 ;  /* 0x02a85000ff0075a7 */ /* 0x0004e2000804014b */
[----:B------:R-:W-:Y:S05]  /*9880*/  @!P0 BRA `(.L_x_965) ;  /* 0x0000000000048947 */ /* 0x000fea0003800000 */
[----:B------:R-:W-:Y:S01]  /*9890*/  BPT.TRAP 0x1 ;  /* 0x000000040000795c */ /* 0x000fe20000300000 */
.L_x_965:
[----:B---3--:R-:W-:Y:S05]  /*98a0*/  @P2 BRA `(.L_x_966) ;  /* 0x0000000000082947 */ /* 0x008fea0003800000 */
[----:B------:R-:W3:Y:S02]  /*98b0*/  SYNCS.PHASECHK.TRANS64.TRYWAIT P2, [UR11+0x2a850], R0 ;  /* 0x02a85000ff0075a7 */ /* 0x000ee4000804014b */
[----:B---3--:R-:W-:Y:S05]  /*98c0*/  @!P2 BRA `(.L_x_967) ;  /* 0x0000008c0078a947 */ /* 0x008fea0003800000 */
.L_x_966:
        /* <DEDUP_REMOVED lines=9> */
[----:B------:R-:W-:Y:S01]  /*9960*/  IMAD R22, R20, -0x60, RZ ;  /* 0xffffffa014167824 */ /* 0x000fe200078e02ff */
[----:B------:R-:W-:-:S02]  /*9970*/  ULDC UR19, c[0x0][0x9e0] ;  /* 0x0002780000137ab9 */ /* 0x000fc40000000800 */
[----:B------:R-:W-:-:S04]  /*9980*/  ULOP3.LUT UR6, UR6, 0x3000000, URZ, 0xfc, !UPT ;  /* 0x0300000006067892 */ /* 0x000fc8000f8efc3f */
[----:B------:R-:W-:Y:S01]  /*9990*/  UIMAD UR6, UR5, 0x600, UR6 ;  /* 0x00000600050678a4 */ /* 0x000fe2000f8e0206 */
[----:B--2---:R-:W0:Y:S03]  /*99a0*/  @P2 LDC R0, c[0x0][0x44c] ;  /* 0x00011300ff002b82 */ /* 0x004e260000000800 */
[----:B------:R-:W-:-:S03]  /*99b0*/  UIADD3 UR10, UR6, 0x80, URZ ;  /* 0x00000080060a7890 */ /* 0x000fc6000fffe03f */
[----:B------:R-:W-:Y:S02]  /*99c0*/  UMOV UR14, UR6 ;  /* 0x00000006000e7c82 */ /* 0x000fe40008000000 */
[----:B------:R-:W-:Y:S01]  /*99d0*/  HGMMA.64x128x16.F32 R24, R156, gdesc[UR12].tnspB, R24, gsb0 ;  /* 0x41e0000c9c187df0 */ /* 0x000fe20008000818 */
[----:B------:R-:W-:Y:S01]  /*99e0*/  UMOV UR15, 0x40000040 ;  /* 0x40000040000f7882 */ /* 0x000fe20000000000 */
[----:B------:R-:W-:Y:S01]  /*99f0*/  UMOV UR14, UR10 ;  /* 0x0000000a000e7c82 */ /* 0x000fe20008000000 */
[----:B------:R-:W-:Y:S01]  /*9a00*/  UIADD3 UR10, UR6, 0x100, URZ ;  /* 0x00000100060a7890 */ /* 0x000fe2000fffe03f */
[----:B------:R-:W1:Y:S01]  /*9a10*/  @P2 LDC R11, c[0x0][0x450] ;  /* 0x00011400ff0b2b82 */ /* 0x000e620000000800 */
[----:B0-----:R-:W-:-:S05]  /*9a20*/  @P2 IMAD.HI.U32 R0, R9, R0, RZ ;  /* 0x0000000009002227 */ /* 0x001fca00078e00ff */
[----:B-1----:R-:W-:Y:S01]  /*9a30*/  @P2 SHF.R.U32.HI R3, RZ, R11, R0 ;  /* 0x0000000bff032219 */ /* 0x002fe20000011600 */
[----:B------:R-:W-:Y:S01]  /*9a40*/  @!P1 VIADD R0, R2, 0x2a840 ;  /* 0x0002a84002009836 */ /* 0x000fe20000000000 */
[----:B------:R-:W-:Y:S01]  /*9a50*/  ISETP.GE.AND P2, PT, R13, 0x1, PT ;  /* 0x000000010d00780c */ /* 0x000fe20003f46270 */
[----:B------:R-:W-:Y:S02]  /*9a60*/  VIADD R11, R22, 0x1 ;  /* 0x00000001160b7836 */ /* 0x000fe40000000000 */
[----:B------:R-:W0:Y:S01]  /*9a70*/  SHFL.IDX PT, R23, R3, RZ, 0x1c1f ;  /* 0x001c1fff03177589 */ /* 0x000e2200000e0000 */
[----:B------:R-:W-:Y:S01]  /*9a80*/  @!P1 PRMT R0, RZ, 0x654, R0 ;  /* 0x00000654ff009816 */ /* 0x000fe20000000000 */
        /* <DEDUP_REMOVED lines=20> */
[----:B------:R-:W-:Y:S01]  /*9bd0*/  HGMMA.64x128x16.F32 R24, R140, gdesc[UR12].tnspB, R24, gsb0 ;  /* 0x41e0000c8c187df0 */ /* 0x000fe20008000818 */
[----:B------:R-:W-:Y:S01]  /*9be0*/  UMOV UR14, UR6 ;  /* 0x00000006000e7c82 */ /* 0x000fe20008000000 */
[----:B------:R-:W-:Y:S01]  /*9bf0*/  UMOV UR15, 0x40000040 ;  /* 0x40000040000f7882 */ /* 0x000fe20000000000 */
[----:B------:R-:W-:Y:S02]  /*9c00*/  WARPGROUP.DEPBAR.LE gsb0, 0x0 ;  /* 0x00008000000079c5 */ /* 0x000fe40000010000 */
[----:B------:R-:W-:-:S07]  /*9c10*/  WARPGROUP.ARRIVE ;  /* 0x00000000000079c5 */ /* 0x000fce0000000000 */
[----:B------:R-:W-:Y:S03]  /*9c20*/  HGMMA.64x128x16.F32 R24, R136, gdesc[UR12].tnspB, R24, gsb0 ;  /* 0x41e0000c88187df0 */ /* 0x000fe60008000818 */
[----:B------:R-:W-:Y:S02]  /*9c30*/  WARPGROUP.DEPBAR.LE gsb0, 0x0 ;  /* 0x00008000000079c5 */ /* 0x000fe40000010000 */
[----:B------:R1:W-:Y:S02]  /*9c40*/  @!P1 SYNCS.ARRIVE.TRANS64.RED.A1T0 RZ, [R0+URZ], RZ ;  /* 0x000000ff00ff99a7 */ /* 0x0003e4000810043f */
[----:B-1----:R-:W-:-:S04]  /*9c50*/  IMAD R0, R10, -0x2, R11 ;  /* 0xfffffffe0a007824 */ /* 0x002fc800078e020b */
[C---:B------:R-:W-:Y:S01]  /*9c60*/  VIADD R138, R0.reuse, 0xffffffff ;  /* 0xffffffff008a7836 */ /* 0x040fe20000000000 */
[----:B------:R-:W-:-:S05]  /*9c70*/  IADD3 R2, R0, -UR59, R19 ;  /* 0x8000003b00027c10 */ /* 0x000fca000fffe013 */
[C---:B------:R-:W-:Y:S02]  /*9c80*/  VIADD R136, R2.reuse, UR19 ;  /* 0x0000001302887c36 */ /* 0x040fe40008000000 */
[----:B------:R-:W-:Y:S02]  /*9c90*/  VIADD R137, R2, UR18 ;  /* 0x0000001202897c36 */ /* 0x000fe40008000000 */
[--C-:B0-----:R-:W-:Y:S02]  /*9ca0*/  IMAD.IADD R0, R136, 0x1, R23.reuse ;  /* 0x0000000188007824 */ /* 0x101fe400078e0217 */
[----:B------:R-:W-:Y:S01]  /*9cb0*/  IMAD.IADD R2, R137, 0x1, R23 ;  /* 0x0000000189027824 */ /* 0x000fe200078e0217 */
[----:B------:R-:W-:Y:S06]  /*9cc0*/  @!P2 BRA `(.L_x_968) ;  /* 0x00000000005ca947 */ /* 0x000fec0003800000 */
[----:B------:R-:W-:Y:S01]  /*9cd0*/  ULDC UR5, c[0x0][0x2f0] ;  /* 0x0000bc0000057ab9 */ /* 0x000fe20000000800 */
[----:B------:R-:W-:Y:S01]  /*9ce0*/  BSSY B0, `(.L_x_969) ;  /* 0x0000012000007945 */ /* 0x000fe20003800000 */
[----:B------:R-:W-:-:S04]  /*9cf0*/  IMAD R11, R16, UR5, R23 ;  /* 0x00000005100b7c24 */ /* 0x000fc8000f8e0217 */
        /* <DEDUP_REMOVED lines=11> */
.L_x_970:
[----:B------:R-:W-:-:S05]  /*9db0*/  IMAD.U32 R23, RZ, RZ, UR58 ;  /* 0x0000003aff177e24 */ /* 0x000fca000f8e00ff */
[----:B------:R-:W-:-:S13]  /*9dc0*/  ISETP.NE.AND P2, PT, R23, 0x1, PT ;  /* 0x000000011700780c */ /* 0x000fda0003f45270 */
[----:B------:R-:W0:Y:S02]  /*9dd0*/  @P2 LDC.64 R140, c[0x0][0x9e8] ;  /* 0x00027a00ff8c2b82 */ /* 0x000e240000000a00 */
[----:B0-----:R-:W-:-:S05]  /*9de0*/  @P2 IMAD.HI.U32 R14, R11, R140, RZ ;  /* 0x0000008c0b0e2227 */ /* 0x001fca00078e00ff */
[----:B------:R-:W-:-:S07]  /*9df0*/  @P2 SHF.R.U32.HI R11, RZ, R141, R14 ;  /* 0x0000008dff0b2219 */ /* 0x000fce000001160e */
.L_x_971:
[----:B------:R-:W-:Y:S05]  /*9e00*/  BSYNC B0 ;  /* 0x0000000000007941 */ /* 0x000fea0003800000 */
.L_x_969:
[----:B------:R-:W-:-:S05]  /*9e10*/  IMAD R11, R11, R23, R138 ;  /* 0x000000170b0b7224 */ /* 0x000fca00078e028a */
[----:B------:R-:W-:Y:S02]  /*9e20*/  VIADDMNMX R0, R11, R23, R0, PT ;  /* 0x000000170b007246 */ /* 0x000fe40003800100 */
[----:B------:R-:W-:-:S07]  /*9e30*/  VIMNMX R2, R2, R11, !PT ;  /* 0x0000000b02027248 */ /* 0x000fce0007fe0100 */
.L_x_968:
[C---:B------:R-:W-:Y:S01]  /*9e40*/  ISETP.GE.AND P2, PT, R22.reuse, 0x2, PT ;  /* 0x000000021600780c */ /* 0x040fe20003f46270 */
[----:B------:R-:W0:Y:S01]  /*9e50*/  SHFL.IDX PT, R3, R3, 0x1, 0x1c1f ;  /* 0x003c1f0003037f89 */ /* 0x000e2200000e0000 */
[----:B------:R-:W-:Y:S02]  /*9e60*/  ISETP.GE.AND P5, PT, R22, 0xa, PT ;  /* 0x0000000a1600780c */ /* 0x000fe40003fa6270 */
        /* <DEDUP_REMOVED lines=116> */
[----:B------:R-:W-:-:S13]  /*a5b0*/  ISETP.GE.AND P6, PT, R13, 0x1, PT ;  /* 0x000000010d00780c */ /* 0x000fda0003fc6270 */
[----:B------:R-:W-:Y:S05]  /*a5c0*/  @!P6 BRA `(.L_x_972) ;  /* 0x00000000005ce947 */ /* 0x000fea0003800000 */
        /* <DEDUP_REMOVED lines=14> */
.L_x_974:
[----:B------:R-:W-:-:S05]  /*a6b0*/  IMAD.U32 R22, RZ, RZ, UR58 ;  /* 0x0000003aff167e24 */ /* 0x000fca000f8e00ff */
[----:B------:R-:W-:-:S13]  /*a6c0*/  ISETP.NE.AND P6, PT, R22, 0x1, PT ;  /* 0x000000011600780c */ /* 0x000fda0003fc5270 */
[----:B------:R-:W0:Y:S02]  /*a6d0*/  @P6 LDC.64 R104, c[0x0][0x9e8] ;  /* 0x00027a00ff686b82 */ /* 0x000e240000000a00 */
[----:B0-----:R-:W-:-:S05]  /*a6e0*/  @P6 IMAD.HI.U32 R14, R3, R104, RZ ;  /* 0x00000068030e6227 */ /* 0x001fca00078e00ff */
[----:B------:R-:W-:-:S07]  /*a6f0*/  @P6 SHF.R.U32.HI R3, RZ, R105, R14 ;  /* 0x00000069ff036219 */ /* 0x000fce000001160e */
.L_x_975:
[----:B------:R-:W-:Y:S05]  /*a700*/  BSYNC B0 ;  /* 0x0000000000007941 */ /* 0x000fea0003800000 */
.L_x_973:
[----:B------:R-:W-:-:S05]  /*a710*/  IMAD R3, R3, R22, R138 ;  /* 0x0000001603037224 */ /* 0x000fca00078e028a */
[----:B------:R-:W-:Y:S02]  /*a720*/  VIADDMNMX R0, R3, R22, R0, PT ;  /* 0x0000001603007246 */ /* 0x000fe40003800100 */
[----:B------:R-:W-:-:S07]  /*a730*/  VIMNMX R2, R2, R3, !PT ;  /* 0x0000000302027248 */ /* 0x000fce0007fe0100 */
.L_x_972:
        /* <DEDUP_REMOVED lines=139> */
[----:B------:R-:W-:Y:S01]  /*aff0*/  MUFU.EX2 R163, R163 ;  /* 0x000000a300a37308 */ /* 0x000fe20000000800 */
        /* <DEDUP_REMOVED lines=8> */
[----:B------:R-:W-:Y:S01]  /*b080*/  MUFU.EX2 R156, R156 ;  /* 0x0000009c009c7308 */ /* 0x000fe20000000800 */
        /* <DEDUP_REMOVED lines=34> */
[----:B------:R-:W-:Y:S02]  /*b2b0*/  MUFU.EX2 R148, R148 ;  /* 0x0000009400947308 */ /* 0x000fe40000000800 */
[----:B------:R-:W0:Y:S06]  /*b2c0*/  SHFL.BFLY PT, R139, R22, 0x2, 0x1f ;  /* 0x0c401f00168b7f89 */ /* 0x000e2c00000e0000 */
[----:B------:R-:W-:Y:S08]  /*b2d0*/  MUFU.EX2 R145, R145 ;  /* 0x0000009100917308 */ /* 0x000ff00000000800 */
[----:B------:R-:W-:Y:S08]  /*b2e0*/  MUFU.EX2 R150, R150 ;  /* 0x0000009600967308 */ /* 0x000ff00000000800 */
[----:B------:R-:W-:Y:S01]  /*b2f0*/  MUFU.EX2 R109, R109 ;  /* 0x0000006d006d7308 */ /* 0x000fe20000000800 */
[----:B0-----:R-:W-:-:S05]  /*b300*/  FMNMX.FTZ R139, R22, R139, !PT ;  /* 0x0000008b168b7209 */ /* 0x001fca0007810000 */
[----:B------:R-:W0:Y:S02]  /*b310*/  SHFL.BFLY PT, R0, R139, 0x1, 0x1f ;  /* 0x0c201f008b007f89 */ /* 0x000e2400000e0000 */
[----:B------:R-:W-:Y:S08]  /*b320*/  MUFU.EX2 R144, R144 ;  /* 0x0000009000907308 */ /* 0x000ff00000000800 */
[----:B------:R-:W-:Y:S08]  /*b330*/  MUFU.EX2 R89, R89 ;  /* 0x0000005900597308 */ /* 0x000ff00000000800 */
[----:B------:R-:W-:Y:S01]  /*b340*/  MUFU.EX2 R146, R146 ;  /* 0x0000009200927308 */ /* 0x000fe20000000800 */
[----:B0-----:R-:W-:Y:S01]  /*b350*/  FMNMX.FTZ R11, R139, R0, !PT ;  /* 0x000000008b0b7209 */ /* 0x001fe20007810000 */
[----:B------:R-:W-:-:S06]  /*b360*/  FMUL.FTZ R0, R93, R14 ;  /* 0x0000000e5d007220 */ /* 0x000fcc0000410000 */
[----:B------:R-:W-:Y:S01]  /*b370*/  MUFU.EX2 R101, R101 ;  /* 0x0000006500657308 */ /* 0x000fe20000000800 */
[C---:B------:R-:W-:Y:S01]  /*b380*/  FSETP.NEU.FTZ.AND P2, PT, R11.reuse, -INF , PT ;  /* 0xff8000000b00780b */ /* 0x040fe20003f5d000 */
[----:B------:R-:W-:-:S05]  /*b390*/  FMUL.FTZ R2, R11, R14 ;  /* 0x0000000e0b027220 */ /* 0x000fca0000410000 */
[----:B------:R-:W-:Y:S01]  /*b3a0*/  FSEL R88, R2, RZ, P2 ;  /* 0x000000ff02587208 */ /* 0x000fe20001000000 */
[----:B------:R-:W0:Y:S01]  /*b3b0*/  MUFU.EX2 R0, R0 ;  /* 0x0000000000007308 */ /* 0x000e220000000800 */
[----:B------:R-:W-:Y:S02]  /*b3c0*/  FSEL R2, R11, RZ, P2 ;  /* 0x000000ff0b027208 */ /* 0x000fe40001000000 */
[----:B------:R-:W-:Y:S01]  /*b3d0*/  ISETP.GT.AND P2, PT, R20, R17, PT ;  /* 0x000000111400720c */ /* 0x000fe20003f44270 */
[-CC-:B------:R-:W-:Y:S01]  /*b3e0*/  FFMA.FTZ R93, R90, R14.reuse, -R88.reuse ;  /* 0x0000000e5a5d7223 */ /* 0x180fe20000010858 */
[-CC-:B------:R-:W-:Y:S01]  /*b3f0*/  FFMA.FTZ R91, R91, R14.reuse, -R88.reuse ;  /* 0x0000000e5b5b7223 */ /* 0x180fe20000010858 */
[----:B------:R-:W-:Y:S01]  /*b400*/  FADD.FTZ R15, -R2, R15 ;  /* 0x0000000f020f7221 */ /* 0x000fe20000010100 */
[-CC-:B------:R-:W-:Y:S01]  /*b410*/  FFMA.FTZ R22, R105, R14.reuse, -R88.reuse ;  /* 0x0000000e69167223 */ /* 0x180fe20000010858 */
[-CC-:B------:R-:W-:Y:S01]  /*b420*/  FFMA.FTZ R95, R95, R14.reuse, -R88.reuse ;  /* 0x0000000e5f5f7223 */ /* 0x180fe20000010858 */
[----:B------:R0:W-:Y:S01]  /*b430*/  MUFU.EX2 R92, R91 ;  /* 0x0000005b005c7308 */ /* 0x0001e20000000800 */
[-C--:B------:R-:W-:Y:S01]  /*b440*/  FMUL.FTZ R15, R15, R14.reuse ;  /* 0x0000000e0f0f7220 */ /* 0x080fe20000410000 */
[-CC-:B------:R-:W-:Y:S01]  /*b450*/  FFMA.FTZ R137, R137, R14.reuse, -R88.reuse ;  /* 0x0000000e89897223 */ /* 0x180fe20000010858 */
[-CC-:B------:R-:W-:Y:S01]  /*b460*/  FFMA.FTZ R99, R99, R14.reuse, -R88.reuse ;  /* 0x0000000e63637223 */ /* 0x180fe20000010858 */
[-CC-:B------:R-:W-:Y:S01]  /*b470*/  FFMA.FTZ R141, R141, R14.reuse, -R88.reuse ;  /* 0x0000000e8d8d7223 */ /* 0x180fe20000010858 */
[-CC-:B------:R-:W-:Y:S01]  /*b480*/  FFMA.FTZ R103, R103, R14.reuse, -R88.reuse ;  /* 0x0000000e67677223 */ /* 0x180fe20000010858 */
[-CC-:B------:R-:W-:Y:S01]  /*b490*/  FFMA.FTZ R143, R143, R14.reuse, -R88.reuse ;  /* 0x0000000e8f8f7223 */ /* 0x180fe20000010858 */
[--C-:B------:R-:W-:Y:S01]  /*b4a0*/  FFMA.FTZ R147, R147, R14, -R88.reuse ;  /* 0x0000000e93937223 */ /* 0x100fe20000010858 */
[----:B------:R-:W-:Y:S01]  /*b4b0*/  MUFU.EX2 R93, R93 ;  /* 0x0000005d005d7308 */ /* 0x000fe20000000800 */
[----:B0-----:R-:W-:Y:S01]  /*b4c0*/  FFMA.FTZ R91, R0, R8, R163 ;  /* 0x00000008005b7223 */ /* 0x001fe200000100a3 */
[-CC-:B------:R-:W-:Y:S01]  /*b4d0*/  FFMA.FTZ R149, R149, R14.reuse, -R88.reuse ;  /* 0x0000000e95957223 */ /* 0x180fe20000010858 */
[-CC-:B------:R-:W-:Y:S01]  /*b4e0*/  FFMA.FTZ R151, R151, R14.reuse, -R88.reuse ;  /* 0x0000000e97977223 */ /* 0x180fe20000010858 */
[-CC-:B------:R-:W-:Y:S01]  /*b4f0*/  FFMA.FTZ R107, R107, R14.reuse, -R88.reuse ;  /* 0x0000000e6b6b7223 */ /* 0x180fe20000010858 */
[----:B------:R-:W-:Y:S01]  /*b500*/  FADD.FTZ R91, R156, R91 ;  /* 0x0000005b9c5b7221 */ /* 0x000fe20000010000 */
[-CC-:B------:R-:W-:Y:S01]  /*b510*/  FFMA.FTZ R115, R115, R14.reuse, -R88.reuse ;  /* 0x0000000e73737223 */ /* 0x180fe20000010858 */
[-CC-:B------:R-:W-:Y:S01]  /*b520*/  FFMA.FTZ R111, R111, R14.reuse, -R88.reuse ;  /* 0x0000000e6f6f7223 */ /* 0x180fe20000010858 */
[----:B------:R0:W1:Y:S01]  /*b530*/  MUFU.EX2 R2, R15 ;  /* 0x0000000f00027308 */ /* 0x0000620000000800 */
[----:B------:R-:W-:Y:S01]  /*b540*/  FADD.FTZ R8, R158, R91 ;  /* 0x0000005b9e087221 */ /* 0x000fe20000010000 */
[----:B------:R-:W-:Y:S01]  /*b550*/  FFMA.FTZ R119, R119, R14, -R88 ;  /* 0x0000000e77777223 */ /* 0x000fe20000010858 */
[----:B------:R-:W-:-:S02]  /*b560*/  IMAD.U32 R90, RZ, RZ, UR11 ;  /* 0x0000000bff5a7e24 */ /* 0x000fc4000f8e00ff */
[-C--:B------:R-:W-:Y:S01]  /*b570*/  FFMA.FTZ R157, R157, R14.reuse, -R88 ;  /* 0x0000000e9d9d7223 */ /* 0x080fe20000010858 */
[----:B------:R-:W-:Y:S01]  /*b580*/  FADD.FTZ R91, R165, R8 ;  /* 0x00000008a55b7221 */ /* 0x000fe20000010000 */
[-CC-:B------:R-:W-:Y:S01]  /*b590*/  FFMA.FTZ R123, R123, R14.reuse, -R88.reuse ;  /* 0x0000000e7b7b7223 */ /* 0x180fe20000010858 */
[----:B------:R-:W-:Y:S01]  /*b5a0*/  @!P1 VIADD R90, R90, 0x2a860 ;  /* 0x0002a8605a5a9836 */ /* 0x000fe20000000000 */
[----:B------:R-:W2:Y:S01]  /*b5b0*/  MUFU.EX2 R22, R22 ;  /* 0x0000001600167308 */ /* 0x000ea20000000800 */
[----:B------:R-:W-:Y:S01]  /*b5c0*/  FADD.FTZ R8, R152, R91 ;  /* 0x0000005b98087221 */ /* 0x000fe20000010000 */
[-CC-:B------:R-:W-:Y:S01]  /*b5d0*/  FFMA.FTZ R159, R159, R14.reuse, -R88.reuse ;  /* 0x0000000e9f9f7223 */ /* 0x180fe20000010858 */
[-C--:B------:R-:W-:Y:S01]  /*b5e0*/  FFMA.FTZ R127, R127, R14.reuse, -R88 ;  /* 0x0000000e7f7f7223 */ /* 0x080fe20000010858 */
[----:B------:R-:W-:Y:S01]  /*b5f0*/  @!P1 PRMT R90, RZ, 0x654, R90 ;  /* 0x00000654ff5a9816 */ /* 0x000fe2000000005a */
[----:B0-----:R-:W-:Y:S01]  /*b600*/  FADD.FTZ R15, R167, R8 ;  /* 0x00000008a70f7221 */ /* 0x001fe20000010000 */
[-CC-:B------:R-:W-:Y:S01]  /*b610*/  FFMA.FTZ R161, R161, R14.reuse, -R88.reuse ;  /* 0x0000000ea1a17223 */ /* 0x180fe20000010858 */
[-CC-:B------:R-:W-:Y:S01]  /*b620*/  FFMA.FTZ R131, R131, R14.reuse, -R88.reuse ;  /* 0x0000000e83837223 */ /* 0x180fe20000010858 */
[----:B------:R-:W0:Y:S01]  /*b630*/  MUFU.EX2 R95, R95 ;  /* 0x0000005f005f7308 */ /* 0x000e220000000800 */
[----:B-1----:R-:W-:Y:S01]  /*b640*/  FFMA.FTZ R5, R2, R5, R93 ;  /* 0x0000000502057223 */ /* 0x002fe2000001005d */
[----:B------:R-:W-:Y:S01]  /*b650*/  FADD.FTZ R8, R154, R15 ;  /* 0x0000000f9a087221 */ /* 0x000fe20000010000 */
[----:B------:R1:W-:Y:S01]  /*b660*/  @!P1 SYNCS.ARRIVE.TRANS64.RED.A1T0 RZ, [R90+URZ], RZ ;  /* 0x000000ff5aff99a7 */ /* 0x0003e2000810043f */
[-C--:B------:R-:W-:Y:S01]  /*b670*/  FFMA.FTZ R153, R153, R14.reuse, -R88 ;  /* 0x0000000e99997223 */ /* 0x080fe20000010858 */
[----:B------:R-:W-:Y:S01]  /*b680*/  FADD.FTZ R5, R92, R5 ;  /* 0x000000055c057221 */ /* 0x000fe20000010000 */
[----:B------:R-:W-:Y:S01]  /*b690*/  FADD.FTZ R15, R155, R8 ;  /* 0x000000089b0f7221 */ /* 0x000fe20000010000 */
[----:B------:R-:W-:Y:S01]  /*b6a0*/  FFMA.FTZ R88, R135, R14, -R88 ;  /* 0x0000000e87587223 */ /* 0x000fe20000010858 */
[----:B------:R-:W3:Y:S01]  /*b6b0*/  MUFU.EX2 R94, R137 ;  /* 0x00000089005e7308 */ /* 0x000ee20000000800 */
[----:B--2---:R-:W-:Y:S01]  /*b6c0*/  FADD.FTZ R5, R22, R5 ;  /* 0x0000000516057221 */ /* 0x004fe20000010000 */
[----:B------:R-:W-:Y:S01]  /*b6d0*/  FADD.FTZ R8, R148, R15 ;  /* 0x0000000f94087221 */ /* 0x000fe20000010000 */
[----:B------:R-:W-:Y:S01]  /*b6e0*/  F2FP.F16.F32.PACK_AB R154, R155, R154 ;  /* 0x0000009a9b9a723e */ /* 0x000fe200000000ff */
[----:B------:R-:W-:Y:S01]  /*b6f0*/  VIADD R20, R20, 0xffffffff ;  /* 0xffffffff14147836 */ /* 0x000fe20000000000 */
[C---:B------:R-:W-:Y:S01]  /*b700*/  F2FP.F16.F32.PACK_AB R148, R145.reuse, R148 ;  /* 0x000000949194723e */ /* 0x040fe200000000ff */
[----:B------:R-:W-:Y:S01]  /*b710*/  FADD.FTZ R15, R145, R8 ;  /* 0x00000008910f7221 */ /* 0x000fe20000010000 */
[----:B------:R-:W-:Y:S01]  /*b720*/  F2FP.F16.F32.PACK_AB R156, R156, R163 ;  /* 0x000000a39c9c723e */ /* 0x000fe200000000ff */
[----:B------:R-:W2:Y:S01]  /*b730*/  MUFU.EX2 R99, R99 ;  /* 0x0000006300637308 */ /* 0x000ea20000000800 */
[----:B0-----:R-:W-:Y:S01]  /*b740*/  FADD.FTZ R5, R95, R5 ;  /* 0x000000055f057221 */ /* 0x001fe20000010000 */
[----:B------:R-:W-:Y:S01]  /*b750*/  FADD.FTZ R8, R150, R15 ;  /* 0x0000000f96087221 */ /* 0x000fe20000010000 */
[----:B------:R-:W-:-:S02]  /*b760*/  F2FP.F16.F32.PACK_AB R158, R165, R158 ;  /* 0x0000009ea59e723e */ /* 0x000fc400000000ff */
[----:B------:R-:W-:Y:S01]  /*b770*/  F2FP.F16.F32.PACK_AB R152, R167, R152 ;  /* 0x00000098a798723e */ /* 0x000fe200000000ff */
[C---:B------:R-:W-:Y:S01]  /*b780*/  FADD.FTZ R15, R109.reuse, R8 ;  /* 0x000000086d0f7221 */ /* 0x040fe20000010000 */
[----:B------:R-:W-:Y:S01]  /*b790*/  F2FP.F16.F32.PACK_AB R150, R109, R150 ;  /* 0x000000966d96723e */ /* 0x000fe200000000ff */
[----:B------:R-:W0:Y:S01]  /*b7a0*/  MUFU.EX2 R96, R141 ;  /* 0x0000008d00607308 */ /* 0x000e220000000800 */
[----:B---3--:R-:W-:Y:S01]  /*b7b0*/  FADD.FTZ R5, R94, R5 ;  /* 0x000000055e057221 */ /* 0x008fe20000010000 */
[----:B------:R-:W-:Y:S01]  /*b7c0*/  FADD.FTZ R8, R144, R15 ;  /* 0x0000000f90087221 */ /* 0x000fe20000010000 */
[----:B------:R-:W-:-:S03]  /*b7d0*/  F2FP.F16.F32.PACK_AB R144, R89, R144 ;  /* 0x000000905990723e */ /* 0x000fc600000000ff */
[----:B------:R-:W-:Y:S02]  /*b7e0*/  FADD.FTZ R15, R89, R8 ;  /* 0x00000008590f7221 */ /* 0x000fe40000010000 */
[----:B------:R-:W3:Y:S01]  /*b7f0*/  MUFU.EX2 R103, R103 ;  /* 0x0000006700677308 */ /* 0x000ee20000000800 */
[----:B--2---:R-:W-:Y:S01]  /*b800*/  FADD.FTZ R5, R99, R5 ;  /* 0x0000000563057221 */ /* 0x004fe20000010000 */
[----:B------:R-:W-:Y:S01]  /*b810*/  FADD.FTZ R8, R146, R15 ;  /* 0x0000000f92087221 */ /* 0x000fe20000010000 */
[----:B------:R-:W-:-:S03]  /*b820*/  F2FP.F16.F32.PACK_AB R146, R101, R146 ;  /* 0x000000926592723e */ /* 0x000fc600000000ff */
[----:B------:R-:W-:Y:S02]  /*b830*/  FADD.FTZ R15, R101, R8 ;  /* 0x00000008650f7221 */ /* 0x000fe40000010000 */
[----:B------:R-:W2:Y:S01]  /*b840*/  MUFU.EX2 R98, R143 ;  /* 0x0000008f00627308 */ /* 0x000ea20000000800 */
[----:B0-----:R-:W-:-:S07]  /*b850*/  FADD.FTZ R5, R96, R5 ;  /* 0x0000000560057221 */ /* 0x001fce0000010000 */
[----:B------:R-:W0:Y:S01]  /*b860*/  MUFU.EX2 R147, R147 ;  /* 0x0000009300937308 */ /* 0x000e220000000800 */
[C---:B---3--:R-:W-:Y:S01]  /*b870*/  FADD.FTZ R5, R103.reuse, R5 ;  /* 0x0000000567057221 */ /* 0x048fe20000010000 */
[----:B------:R-:W-:-:S06]  /*b880*/  F2FP.F16.F32.PACK_AB R155, R103, R96 ;  /* 0x00000060679b723e */ /* 0x000fcc00000000ff */
[----:B------:R3:W4:Y:S01]  /*b890*/  MUFU.EX2 R100, R149 ;  /* 0x0000009500647308 */ /* 0x0007220000000800 */
[----:B--2---:R-:W-:-:S07]  /*b8a0*/  FADD.FTZ R5, R98, R5 ;  /* 0x0000000562057221 */ /* 0x004fce0000010000 */
[----:B------:R-:W2:Y:S01]  /*b8b0*/  MUFU.EX2 R151, R151 ;  /* 0x0000009700977308 */ /* 0x000ea20000000800 */
[C---:B0-----:R-:W-:Y:S01]  /*b8c0*/  FADD.FTZ R5, R147.reuse, R5 ;  /* 0x0000000593057221 */ /* 0x041fe20000010000 */
[----:B---3--:R-:W-:-:S06]  /*b8d0*/  F2FP.F16.F32.PACK_AB R149, R147, R98 ;  /* 0x000000629395723e */ /* 0x008fcc00000000ff */
[----:B------:R-:W0:Y:S01]  /*b8e0*/  MUFU.EX2 R102, R107 ;  /* 0x0000006b00667308 */ /* 0x000e220000000800 */
[----:B----4-:R-:W-:-:S07]  /*b8f0*/  FADD.FTZ R5, R100, R5 ;  /* 0x0000000564057221 */ /* 0x010fce0000010000 */
[----:B------:R-:W3:Y:S01]  /*b900*/  MUFU.EX2 R115, R115 ;  /* 0x0000007300737308 */ /* 0x000ee20000000800 */
[C---:B--2---:R-:W-:Y:S01]  /*b910*/  FADD.FTZ R5, R151.reuse, R5 ;  /* 0x0000000597057221 */ /* 0x044fe20000010000 */
[----:B------:R-:W-:-:S06]  /*b920*/  F2FP.F16.F32.PACK_AB R151, R151, R100 ;  /* 0x000000649797723e */ /* 0x000fcc00000000ff */
[----:B------:R-:W2:Y:S01]  /*b930*/  MUFU.EX2 R104, R111 ;  /* 0x0000006f00687308 */ /* 0x000ea20000000800 */
[----:B0-----:R-:W-:-:S07]  /*b940*/  FADD.FTZ R5, R102, R5 ;  /* 0x0000000566057221 */ /* 0x001fce0000010000 */
[----:B------:R-:W0:Y:S01]  /*b950*/  MUFU.EX2 R119, R119 ;  /* 0x0000007700777308 */ /* 0x000e220000000800 */
[C---:B---3--:R-:W-:Y:S01]  /*b960*/  FADD.FTZ R5, R115.reuse, R5 ;  /* 0x0000000573057221 */ /* 0x048fe20000010000 */
[----:B------:R-:W-:-:S06]  /*b970*/  F2FP.F16.F32.PACK_AB R145, R115, R102 ;  /* 0x000000667391723e */ /* 0x000fcc00000000ff */
[----:B------:R-:W3:Y:S01]  /*b980*/  MUFU.EX2 R140, R140 ;  /* 0x0000008c008c7308 */ /* 0x000ee20000000800 */
[----:B--2---:R-:W-:-:S07]  /*b990*/  FADD.FTZ R5, R104, R5 ;  /* 0x0000000568057221 */ /* 0x004fce0000010000 */
[----:B------:R2:W4:Y:S01]  /*b9a0*/  MUFU.EX2 R106, R157 ;  /* 0x0000009d006a7308 */ /* 0x0005220000000800 */
[C---:B0-----:R-:W-:Y:S01]  /*b9b0*/  FADD.FTZ R5, R119.reuse, R5 ;  /* 0x0000000577057221 */ /* 0x041fe20000010000 */
[----:B------:R-:W-:-:S06]  /*b9c0*/  F2FP.F16.F32.PACK_AB R147, R119, R104 ;  /* 0x000000687793723e */ /* 0x000fcc00000000ff */
[----:B------:R-:W0:Y:S01]  /*b9d0*/  MUFU.EX2 R23, R23 ;  /* 0x0000001700177308 */ /* 0x000e220000000800 */
[----:B---3--:R-:W-:Y:S01]  /*b9e0*/  FADD.FTZ R8, R140, R15 ;  /* 0x0000000f8c087221 */ /* 0x008fe20000010000 */
[----:B--2---:R-:W-:-:S06]  /*b9f0*/  F2FP.F16.F32.PACK_AB R157, R92, R93 ;  /* 0x0000005d5c9d723e */ /* 0x004fcc00000000ff */
[----:B------:R-:W2:Y:S01]  /*ba00*/  MUFU.EX2 R123, R123 ;  /* 0x0000007b007b7308 */ /* 0x000ea20000000800 */
[----:B----4-:R-:W-:-:S07]  /*ba10*/  FADD.FTZ R5, R106, R5 ;  /* 0x000000056a057221 */ /* 0x010fce0000010000 */
[----:B------:R-:W3:Y:S01]  /*ba20*/  MUFU.EX2 R142, R142 ;  /* 0x0000008e008e7308 */ /* 0x000ee20000000800 */
[C---:B0-----:R-:W-:Y:S01]  /*ba30*/  FADD.FTZ R15, R23.reuse, R8 ;  /* 0x00000008170f7221 */ /* 0x041fe20000010000 */
[----:B------:R-:W-:-:S06]  /*ba40*/  F2FP.F16.F32.PACK_AB R140, R23, R140 ;  /* 0x0000008c178c723e */ /* 0x000fcc00000000ff */
[----:B-1----:R0:W1:Y:S01]  /*ba50*/  MUFU.EX2 R90, R159 ;  /* 0x0000009f005a7308 */ /* 0x0020620000000800 */
[C---:B--2---:R-:W-:Y:S01]  /*ba60*/  FADD.FTZ R5, R123.reuse, R5 ;  /* 0x000000057b057221 */ /* 0x044fe20000010000 */
[----:B------:R-:W-:-:S06]  /*ba70*/  F2FP.F16.F32.PACK_AB R141, R123, R106 ;  /* 0x0000006a7b8d723e */ /* 0x000fcc00000000ff */
[----:B------:R-:W2:Y:S01]  /*ba80*/  MUFU.EX2 R113, R113 ;  /* 0x0000007100717308 */ /* 0x000ea20000000800 */
[----:B---3--:R-:W-:Y:S01]  /*ba90*/  FADD.FTZ R8, R142, R15 ;  /* 0x0000000f8e087221 */ /* 0x008fe20000010000 */
[----:B0-----:R-:W-:Y:S01]  /*baa0*/  F2FP.F16.F32.PACK_AB R159, R95, R22 ;  /* 0x000000165f9f723e */ /* 0x001fe200000000ff */
[----:B------:R-:W-:-:S05]  /*bab0*/  IMAD.MOV.U32 R22, RZ, RZ, R4 ;  /* 0x000000ffff167224 */ /* 0x000fca00078e0004 */
        /* <DEDUP_REMOVED lines=20> */
[----:B0-----:R-:W-:Y:S01]  /*bc00*/  F2FP.F16.F32.PACK_AB R153, R99, R94 ;  /* 0x0000005e6399723e */ /* 0x001fe200000000ff */
[----:B------:R-:W-:-:S05]  /*bc10*/  IMAD.MOV.U32 R15, RZ, RZ, R11 ;  /* 0x000000ffff0f7224 */ /* 0x000fca00078e000b */
[----:B------:R-:W0:Y:S01]  /*bc20*/  MUFU.EX2 R88, R88 ;  /* 0x0000005800587308 */ /* 0x000e220000000800 */
[----:B---3--:R-:W-:Y:S01]  /*bc30*/  FADD.FTZ R5, R110, R5 ;  /* 0x000000056e057221 */ /* 0x008fe20000010000 */
[C---:B-1----:R-:W-:Y:S01]  /*bc40*/  FADD.FTZ R8, R21.reuse, R8 ;  /* 0x0000000815087221 */ /* 0x042fe20000010000 */
[----:B------:R-:W-:Y:S01]  /*bc50*/  F2FP.F16.F32.PACK_AB R138, R21, R138 ;  /* 0x0000008a158a723e */ /* 0x000fe200000000ff */
[----:B------:R-:W-:Y:S02]  /*bc60*/  IMAD.MOV.U32 R21, RZ, RZ, R3 ;  /* 0x000000ffff157224 */ /* 0x000fe400078e0003 */
[C---:B0-----:R-:W-:Y:S01]  /*bc70*/  FADD.FTZ R5, R88.reuse, R5 ;  /* 0x0000000558057221 */ /* 0x041fe20000010000 */
[----:B------:R-:W-:Y:S01]  /*bc80*/  F2FP.F16.F32.PACK_AB R139, R88, R110 ;  /* 0x0000006e588b723e */ /* 0x000fe200000000ff */
[----:B------:R-:W-:Y:S06]  /*bc90*/  @P2 BRA `(.L_x_976) ;  /* 0xffffffd000ac2947 */ /* 0x000fec000383ffff */
.L_x_959:
        /* <DEDUP_REMOVED lines=67> */
.L_x_977:
[----:B------:R-:W-:Y:S01]  /*c0d0*/  ULEA UR5, UR4, UR56, 0x3 ;  /* 0x0000003804057291 */ /* 0x000fe2000f8e183f */
[----:B------:R-:W-:-:S08]  /*c0e0*/  SHF.L.U32 R4, R4, 0x1f, RZ ;  /* 0x0000001f04047819 */ /* 0x000fd000000006ff */
[----:B------:R0:W1:Y:S01]  /*c0f0*/  SYNCS.PHASECHK.TRANS64.TRYWAIT P2, [UR5+0x2a850], R4 ;  /* 0x02a85004ff0075a7 */ /* 0x0000620008040145 */
[----:B------:R-:W-:Y:S05]  /*c100*/  @!P0 BRA `(.L_x_978) ;  /* 0x0000000000048947 */ /* 0x000fea0003800000 */
[----:B------:R-:W-:Y:S01]  /*c110*/  BPT.TRAP 0x1 ;  /* 0x000000040000795c */ /* 0x000fe20000300000 */
.L_x_978:
[----:B-1----:R-:W-:Y:S05]  /*c120*/  @P2 BRA `(.L_x_979) ;  /* 0x0000000000082947 */ /* 0x002fea0003800000 */
[----:B------:R-:W1:Y:S02]  /*c130*/  SYNCS.PHASECHK.TRANS64.TRYWAIT P0, [UR5+0x2a850], R4 ;  /* 0x02a85004ff0075a7 */ /* 0x000e640008000145 */
[----:B-1----:R-:W-:Y:S05]  /*c140*/  @!P0 BRA `(.L_x_980) ;  /* 0x0000006400708947 */ /* 0x002fea0003800000 */
.L_x_979:
[----:B------:R-:W-:Y:S01]  /*c150*/  UIADD3 UR56, UR56, 0x400, URZ ;  /* 0x0000040038387890 */ /* 0x000fe2000fffe03f */
[----:B------:R-:W-:Y:S01]  /*c160*/  WARPGROUP.ARRIVE ;  /* 0x00000000000079c5 */ /* 0x000fe20000000000 */
[----:B------:R-:W-:Y:S01]  /*c170*/  UMOV UR7, 0x40000040 ;  /* 0x4000004000077882 */ /* 0x000fe20000000000 */
[----:B-1----:R-:W1:Y:S01]  /*c180*/  SHFL.BFLY PT, R7, R8, 0x2, 0x1f ;  /* 0x0c401f0008077f89 */ /* 0x002e6200000e0000 */
[----:B------:R-:W-:Y:S01]  /*c190*/  USHF.R.U32.HI UR56, URZ, 0x4, UR56 ;  /* 0x000000043f387899 */ /* 0x000fe20008011638 */
[----:B------:R-:W-:Y:S02]  /*c1a0*/  IMAD.U32 R10, RZ, RZ, UR5 ;  /* 0x00000005ff0a7e24 */ /* 0x000fe4000f8e00ff */
[----:B------:R-:W2:Y:S01]  /*c1b0*/  SHFL.BFLY PT, R0, R5, 0x2, 0x1f ;  /* 0x0c401f0005007f89 */ /* 0x000ea200000e0000 */
[----:B------:R-:W-:Y:S01]  /*c1c0*/  ULOP3.LUT UR56, UR56, 0x3fff, URZ, 0xc0, !UPT ;  /* 0x00003fff38387892 */ /* 0x000fe2000f8ec03f */
[----:B------:R-:W-:Y:S02]  /*c1d0*/  @!P1 VIADD R10, R10, 0x2a860 ;  /* 0x0002a8600a0a9836 */ /* 0x000fe40000000000 */
[----:B0-----:R-:W-:Y:S01]  /*c1e0*/  IMAD.MOV.U32 R4, RZ, RZ, -0x800000 ;  /* 0xff800000ff047424 */ /* 0x001fe200078e00ff */
[----:B------:R-:W-:-:S02]  /*c1f0*/  ULOP3.LUT UR56, UR56, 0x3000000, URZ, 0xfc, !UPT ;  /* 0x0300000038387892 */ /* 0x000fc4000f8efc3f */
[----:B------:R-:W-:Y:S02]  /*c200*/  @!P1 PRMT R10, RZ, 0x654, R10 ;  /* 0x00000654ff0a9816 */ /* 0x000fe4000000000a */
[----:B------:R-:W-:-:S07]  /*c210*/  UIMAD UR4, UR4, 0x600, UR56 ;  /* 0x00000600040478a4 */ /* 0x000fce000f8e0238 */
[----:B------:R-:W-:Y:S02]  /*c220*/  UMOV UR6, UR4 ;  /* 0x0000000400067c82 */ /* 0x000fe40008000000 */
[----:B------:R-:W-:Y:S01]  /*c230*/  HGMMA.64x128x16.F32 R24, R156, gdesc[UR4].tnspB, R24, gsb0 ;  /* 0x41e000049c187df0 */ /* 0x000fe20008000818 */
[----:B------:R-:W-:Y:S01]  /*c240*/  UIADD3 UR6, UR4, 0x80, URZ ;  /* 0x0000008004067890 */ /* 0x000fe2000fffe03f */
[----:B-1----:R-:W-:Y:S01]  /*c250*/  FADD.FTZ R7, R7, R8 ;  /* 0x0000000807077221 */ /* 0x002fe20000010000 */
[----:B------:R-:W-:Y:S01]  /*c260*/  UMOV UR7, 0x40000040 ;  /* 0x4000004000077882 */ /* 0x000fe20000000000 */
[----:B------:R-:W-:Y:S02]  /*c270*/  IMAD.MOV.U32 R8, RZ, RZ, RZ ;  /* 0x000000ffff087224 */ /* 0x000fe400078e00ff */
[----:B--2---:R-:W-:Y:S01]  /*c280*/  FADD.FTZ R2, R0, R5 ;  /* 0x0000000500027221 */ /* 0x004fe20000010000 */
        /* <DEDUP_REMOVED lines=109> */
.L_x_910:
        /* <DEDUP_REMOVED lines=20> */
[----:B------:R-:W-:-:S03]  /*caa0*/  LOP3.LUT R6, R6, 0xfffffffc, RZ, 0xc0, !PT ;  /* 0xfffffffc06067812 */ /* 0x000fc600078ec0ff */
[C---:B------:R-:W-:Y:S01]  /*cab0*/  IMAD.IADD R88, R5.reuse, 0x1, -R8 ;  /* 0x0000000105587824 */ /* 0x040fe200078e0a08 */
[----:B------:R-:W-:Y:S01]  /*cac0*/  SHF.R.S32.HI R8, RZ, 0x7, R7 ;  /* 0x00000007ff087819 */ /* 0x000fe20000011407 */
[----:B------:R-:W-:Y:S01]  /*cad0*/  IMAD.IADD R12, R5, 0x1, -R6 ;  /* 0x00000001050c7824 */ /* 0x000fe200078e0a06 */
[----:B------:R-:W5:Y:S02]  /*cae0*/  @P0 LDC R15, c[0x0][0xbec] ;  /* 0x0002fb00ff0f0b82 */ /* 0x000f640000000800 */
[----:B------:R-:W-:Y:S02]  /*caf0*/  SHF.R.S32.HI R9, RZ, 0x1f, R88 ;  /* 0x0000001fff097819 */ /* 0x000fe40000011458 */
[----:B------:R-:W-:Y:S02]  /*cb00*/  LEA.HI R5, R7, R8, RZ, 0x1 ;  /* 0x0000000807057211 */ /* 0x000fe400078f08ff */
[CC--:B------:R-:W-:Y:S02]  /*cb10*/  LEA.HI R90, R9.reuse, R88.reuse, RZ, 0x2 ;  /* 0x00000058095a7211 */ /* 0x0c0fe400078f10ff */
[----:B------:R-:W-:Y:S01]  /*cb20*/  LEA.HI R9, R9, R88, RZ, 0x5 ;  /* 0x0000005809097211 */ /* 0x000fe200078f28ff */
[----:B------:R-:W5:Y:S01]  /*cb30*/  @P0 LDC R91, c[0x0][0xbec] ;  /* 0x0002fb00ff5b0b82 */ /* 0x000f620000000800 */
[----:B------:R-:W-:-:S02]  /*cb40*/  SHF.R.S32.HI R10, RZ, 0x2, R90 ;  /* 0x00000002ff0a7819 */ /* 0x000fc4000001145a */
[----:B------:R-:W-:Y:S02]  /*cb50*/  SHF.R.S32.HI R11, RZ, 0x1f, R90 ;  /* 0x0000001fff0b7819 */ /* 0x000fe4000001145a */
[----:B------:R-:W-:Y:S02]  /*cb60*/  LOP3.LUT R5, R5, 0x3fffffe, RZ, 0xc0, !PT ;  /* 0x03fffffe05057812 */ /* 0x000fe400078ec0ff */
[----:B------:R-:W-:Y:S01]  /*cb70*/  LEA.HI R11, R11, R10, RZ, 0x3 ;  /* 0x0000000a0b0b7211 */ /* 0x000fe200078f18ff */
[----:B------:R-:W5:Y:S01]  /*cb80*/  @P0 LDC R17, c[0x0][0xbf0] ;  /* 0x0002fc00ff110b82 */ /* 0x000f620000000800 */
[----:B------:R-:W-:Y:S01]  /*cb90*/  LEA.HI R7, R12, R12, RZ, 0x1 ;  /* 0x0000000c0c077211 */ /* 0x000fe200078f08ff */
[----:B------:R-:W-:Y:S01]  /*cba0*/  IMAD.IADD R5, R8, 0x1, -R5 ;  /* 0x0000000108057824 */ /* 0x000fe200078e0a05 */
[----:B------:R-:W-:Y:S02]  /*cbb0*/  LOP3.LUT R11, R11, 0xfffffff8, RZ, 0xc0, !PT ;  /* 0xfffffff80b0b7812 */ /* 0x000fe400078ec0ff */
[----:B------:R-:W-:-:S02]  /*cbc0*/  SHF.R.S32.HI R9, RZ, 0x5, R9 ;  /* 0x00000005ff097819 */ /* 0x000fc40000011409 */
[----:B------:R-:W-:Y:S01]  /*cbd0*/  LOP3.LUT R7, R7, 0x1ffffffe, RZ, 0xc0, !PT ;  /* 0x1ffffffe07077812 */ /* 0x000fe200078ec0ff */
[----:B------:R-:W-:Y:S01]  /*cbe0*/  IMAD.IADD R6, R10, 0x1, -R11 ;  /* 0x000000010a067824 */ /* 0x000fe200078e0a0b */
[----:B------:R-:W5:Y:S03]  /*cbf0*/  @P0 LDC R16, c[0x0][0xbf0] ;  /* 0x0002fc00ff100b82 */ /* 0x000f660000000800 */
[----:B------:R-:W-:Y:S02]  /*cc00*/  IMAD R6, R9, 0x10, R6 ;  /* 0x0000001009067824 */ /* 0x000fe400078e0206 */
[----:B------:R-:W-:Y:S02]  /*cc10*/  IMAD R9, R13, UR4, RZ ;  /* 0x000000040d097c24 */ /* 0x000fe4000f8e02ff */
[----:B------:R-:W-:Y:S02]  /*cc20*/  IMAD.IADD R10, R12, 0x1, -R7 ;  /* 0x000000010c0a7824 */ /* 0x000fe400078e0a07 */
[----:B------:R-:W-:-:S02]  /*cc30*/  IMAD R5, R5, 0x40, R6 ;  /* 0x0000004005057824 */ /* 0x000fc400078e0206 */
[----:B------:R-:W-:Y:S01]  /*cc40*/  IMAD.WIDE.U32 R6, R18, UR4, RZ ;  /* 0x0000000412067c25 */ /* 0x000fe2000f8e00ff */
[----:B---3--:R-:W-:-:S03]  /*cc50*/  USHF.R.S32.HI UR4, URZ, 0x1f, UR9 ;  /* 0x0000001f3f047899 */ /* 0x008fc60008011409 */
[C---:B------:R-:W-:Y:S02]  /*cc60*/  IMAD R11, R18.reuse, UR5, R9 ;  /* 0x00000005120b7c24 */ /* 0x040fe4000f8e0209 */
[----:B------:R-:W-:Y:S02]  /*cc70*/  IMAD R13, R13, UR6, RZ ;  /* 0x000000060d0d7c24 */ /* 0x000fe4000f8e02ff */
[----:B------:R-:W-:Y:S02]  /*cc80*/  IMAD.IADD R7, R7, 0x1, R11 ;  /* 0x0000000107077824 */ /* 0x000fe400078e020b */
[----:B------:R-:W-:-:S04]  /*cc90*/  IMAD.WIDE.U32 R8, R18, UR6, RZ ;  /* 0x0000000612087c25 */ /* 0x000fc8000f8e00ff */
        /* <DEDUP_REMOVED lines=17> */
[----:B------:R-:W-:Y:S02]  /*cdb0*/  IMAD.IADD R7, R7, 0x1, R13 ;  /* 0x0000000107077824 */ /* 0x000fe400078e020d */
[----:B------:R-:W-:-:S04]  /*cdc0*/  @P0 IMAD.HI.U32 R91, R10, R91, RZ ;  /* 0x0000005b0a5b0227 */ /* 0x000fc800078e00ff */
[----:B------:R-:W-:Y:S02]  /*cdd0*/  IMAD.IADD R9, R9, 0x1, R15 ;  /* 0x0000000109097824 */ /* 0x000fe400078e020f */
[----:B------:R-:W-:Y:S01]  /*cde0*/  IMAD.MOV.U32 R11, RZ, RZ, R10 ;  /* 0x000000ffff0b7224 */ /* 0x000fe200078e000a */
[----:B------:R-:W-:Y:S01]  /*cdf0*/  @P0 SHF.R.U32.HI R11, RZ, R17, R12 ;  /* 0x00000011ff0b0219 */ /* 0x000fe2000001160c */
[----:B------:R-:W-:Y:S02]  /*ce00*/  IMAD R15, R14, UR6, RZ ;  /* 0x000000060e0f7c24 */ /* 0x000fe4000f8e02ff */
[----:B------:R-:W-:-:S04]  /*ce10*/  IMAD.WIDE.U32 R6, R89, UR4, R6 ;  /* 0x0000000459067c25 */ /* 0x000fc8000f8e0006 */
[----:B------:R-:W-:Y:S01]  /*ce20*/  IMAD.MOV.U32 R13, RZ, RZ, R10 ;  /* 0x000000ffff0d7224 */ /* 0x000fe200078e000a */
[----:B------:R-:W-:Y:S01]  /*ce30*/  @P0 SHF.R.U32.HI R13, RZ, R16, R91 ;  /* 0x00000010ff0d0219 */ /* 0x000fe2000001165b */
        /* <DEDUP_REMOVED lines=34> */
[----:B------:R-:W-:Y:S01]  /*d060*/  LEA R22, P1, R8, UR8, 0x2 ;  /* 0x0000000808167c11 */ /* 0x000fe2000f8210ff */
[----:B------:R-:W-:Y:S01]  /*d070*/  IMAD.IADD R7, R9, 0x1, R17 ;  /* 0x0000000109077824 */ /* 0x000fe200078e0211 */
[----:B0-----:R-:W-:Y:S01]  /*d080*/  ULEA UR4, UR5, UR4, 0x18 ;  /* 0x0000000405047291 */ /* 0x001fe2000f8ec03f */
[----:B------:R-:W-:Y:S01]  /*d090*/  IMAD R5, R73, 0x80, R5 ;  /* 0x0000008049057824 */ /* 0x000fe200078e0205 */
[----:B------:R-:W-:Y:S01]  /*d0a0*/  LEA.HI.X R11, R6, UR7, R11, 0x2, P0 ;  /* 0x00000007060b7c11 */ /* 0x000fe200080f140b */
[----:B------:R-:W-:Y:S01]  /*d0b0*/  IMAD R18, R19, UR6, RZ ;  /* 0x0000000613127c24 */ /* 0x000fe2000f8e02ff */
[----:B------:R-:W-:Y:S01]  /*d0c0*/  LEA.HI.X R72, R8, UR9, R7, 0x2, P1 ;  /* 0x0000000908487c11 */ /* 0x000fe200088f1407 */
[----:B------:R-:W-:Y:S01]  /*d0d0*/  SHFL.IDX PT, R6, R10, RZ, 0x1c1f ;  /* 0x001c1fff0a067589 */ /* 0x000fe200000e0000 */
[----:B------:R-:W-:Y:S01]  /*d0e0*/  LOP3.LUT P0, RZ, R88, 0x3, RZ, 0xc0, !PT ;  /* 0x0000000358ff7812 */ /* 0x000fe2000780c0ff */
[C---:B------:R-:W-:Y:S01]  /*d0f0*/  VIADD R19, R5.reuse, 0x8 ;  /* 0x0000000805137836 */ /* 0x040fe20000000000 */
[----:B------:R-:W-:Y:S01]  /*d100*/  UIADD3 UR4, UR4, 0x2a820, URZ ;  /* 0x0002a82004047890 */ /* 0x000fe2000fffe03f */
[----:B------:R-:W0:Y:S01]  /*d110*/  SHFL.IDX PT, R7, R11, RZ, 0x1c1f ;  /* 0x001c1fff0b077589 */ /* 0x000e2200000e0000 */
[----:B------:R-:W-:-:S02]  /*d120*/  ISETP.GE.OR P1, PT, R5, R18, P0 ;  /* 0x000000120500720c */ /* 0x000fc40000726670 */
[-C--:B------:R-:W-:Y:S01]  /*d130*/  ISETP.GE.OR P0, PT, R19, R18.reuse, P0 ;  /* 0x000000121300720c */ /* 0x080fe20000706670 */
[----:B------:R-:W-:Y:S01]  /*d140*/  SHFL.IDX PT, R8, R10, 0x1, 0x1c1f ;  /* 0x003c1f000a087f89 */ /* 0x000fe200000e0000 */
[----:B------:R-:W-:Y:S01]  /*d150*/  UPRMT UR4, URZ, 0x654, UR4 ;  /* 0x000006543f047896 */ /* 0x000fe20008000004 */
[----:B------:R-:W-:Y:S02]  /*d160*/  ISETP.GE.AND P2, PT, R5, R18, PT ;  /* 0x000000120500720c */ /* 0x000fe40003f46270 */
[----:B------:R1:W2:Y:S04]  /*d170*/  SHFL.IDX PT, R9, R11, 0x1, 0x1c1f ;  /* 0x003c1f000b097f89 */ /* 0x0002a800000e0000 */
[----:B------:R3:W4:Y:S02]  /*d180*/  SHFL.IDX PT, R16, R22, RZ, 0x1c1f ;  /* 0x001c1fff16107589 */ /* 0x00072400000e0000 */
[----:B------:R-:W-:Y:S01]  /*d190*/  SYNCS.ARRIVE.TRANS64.RED.A1T0 RZ, [UR4], RZ ;  /* 0x000000ffffff79a7 */ /* 0x000fe20008100404 */
[----:B-1----:R-:W-:Y:S01]  /*d1a0*/  LOP3.LUT R11, R90, 0x7ffffffc, RZ, 0xc0, !PT ;  /* 0x7ffffffc5a0b7812 */ /* 0x002fe200078ec0ff */
[----:B------:R3:W1:Y:S04]  /*d1b0*/  SHFL.IDX PT, R17, R72, RZ, 0x1c1f ;  /* 0x001c1fff48117589 */ /* 0x00066800000e0000 */
[----:B------:R-:W-:Y:S01]  /*d1c0*/  IMAD.IADD R11, R88, 0x1, -R11 ;  /* 0x00000001580b7824 */ /* 0x000fe200078e0a0b */
[----:B0-----:R3:W-:Y:S03]  /*d1d0*/  @!P1 ST.E desc[UR60][R6.64], R4 ;  /* 0x0000000406009985 */ /* 0x0017e6000c10193c */
[----:B------:R-:W-:Y:S01]  /*d1e0*/  IMAD.SHL.U32 R21, R11, 0x2, RZ ;  /* 0x000000020b157824 */ /* 0x000fe200078e00ff */
[----:B--2---:R3:W-:Y:S01]  /*d1f0*/  @!P0 ST.E desc[UR60][R8.64], R0 ;  /* 0x0000000008008985 */ /* 0x0047e2000c10193c */
[----:B------:R-:W-:Y:S05]  /*d200*/  @P2 BRA `(.L_x_983) ;  /* 0x0000000400782947 */ /* 0x000fea0003800000 */
[C---:B---3--:R-:W-:Y:S01]  /*d210*/  VIADD R0, R21.reuse, 0x8 ;  /* 0x0000000815007836 */ /* 0x048fe20000000000 */
[----:B------:R-:W-:Y:S01]  /*d220*/  ULDC UR4, c[0x0][0xac8] ;  /* 0x0002b20000047ab9 */ /* 0x000fe20000000800 */
[C---:B------:R-:W-:Y:S01]  /*d230*/  VIADD R8, R21.reuse, 0x10 ;  /* 0x0000001015087836 */ /* 0x040fe20000000000 */
[C---:B------:R-:W-:Y:S01]  /*d240*/  ISETP.GE.AND P2, PT, R21.reuse, UR4, PT ;  /* 0x0000000415007c0c */ /* 0x040fe2000bf46270 */
[C---:B------:R-:W-:Y:S01]  /*d250*/  VIADD R9, R21.reuse, 0x18 ;  /* 0x0000001815097836 */ /* 0x040fe20000000000 */
[----:B------:R-:W-:Y:S01]  /*d260*/  ISETP.GE.AND P3, PT, R0, UR4, PT ;  /* 0x0000000400007c0c */ /* 0x000fe2000bf66270 */
[C---:B------:R-:W-:Y:S01]  /*d270*/  VIADD R10, R21.reuse, 0x28 ;  /* 0x00000028150a7836 */ /* 0x040fe20000000000 */
[----:B------:R-:W-:Y:S01]  /*d280*/  ISETP.GE.AND P0, PT, R8, UR4, PT ;  /* 0x0000000408007c0c */ /* 0x000fe2000bf06270 */
[----:B------:R-:W-:Y:S01]  /*d290*/  VIADD R11, R21, 0x30 ;  /* 0x00000030150b7836 */ /* 0x000fe20000000000 */
[----:B------:R-:W-:Y:S01]  /*d2a0*/  ISETP.GE.AND P1, PT, R9, UR4, PT ;  /* 0x0000000409007c0c */ /* 0x000fe2000bf26270 */
[----:B------:R-:W-:-:S02]  /*d2b0*/  VIADD R12, R21, 0x38 ;  /* 0x00000038150c7836 */ /* 0x000fc40000000000 */
[----:B------:R-:W-:Y:S01]  /*d2c0*/  VIADD R13, R21, 0x40 ;  /* 0x00000040150d7836 */ /* 0x000fe20000000000 */
[----:B------:R-:W-:Y:S01]  /*d2d0*/  ISETP.GE.AND P4, PT, R11, UR4, PT ;  /* 0x000000040b007c0c */ /* 0x000fe2000bf86270 */
[C---:B------:R-:W-:Y:S01]  /*d2e0*/  VIADD R14, R21.reuse, 0x50 ;  /* 0x00000050150e7836 */ /* 0x040fe20000000000 */
[----:B------:R-:W-:Y:S01]  /*d2f0*/  ISETP.GE.AND P5, PT, R12, UR4, PT ;  /* 0x000000040c007c0c */ /* 0x000fe2000bfa6270 */
[----:B-1--4-:R-:W-:Y:S01]  /*d300*/  @!P2 IMAD.WIDE R4, R21, 0x4, R16 ;  /* 0x000000041504a825 */ /* 0x012fe200078e0210 */
[----:B------:R-:W-:Y:S02]  /*d310*/  ISETP.GE.AND P6, PT, R13, UR4, PT ;  /* 0x000000040d007c0c */ /* 0x000fe4000bfc6270 */
[----:B------:R-:W-:Y:S01]  /*d320*/  @!P3 LEA.HI R0, R0, R0, RZ, 0x1 ;  /* 0x000000000000b211 */ /* 0x000fe200078f08ff */
[----:B------:R-:W-:Y:S01]  /*d330*/  VIADD R20, R21, 0x60 ;  /* 0x0000006015147836 */ /* 0x000fe20000000000 */
[----:B------:R0:W-:Y:S01]  /*d340*/  @!P2 ST.E.64 desc[UR60][R4.64], R24 ;  /* 0x000000180400a985 */ /* 0x0001e2000c101b3c */
[----:B------:R-:W-:-:S02]  /*d350*/  @!P0 LEA.HI R8, R8, R8, RZ, 0x1 ;  /* 0x0000000808088211 */ /* 0x000fc400078f08ff */
[----:B------:R-:W-:Y:S01]  /*d360*/  @!P3 LOP3.LUT R7, R0, 0xfffffffe, RZ, 0xc0, !PT ;  /* 0xfffffffe0007b812 */ /* 0x000fe200078ec0ff */
[----:B------:R-:W-:Y:S01]  /*d370*/  VIADD R0, R21, 0x20 ;  /* 0x0000002015007836 */ /* 0x000fe20000000000 */
[----:B------:R-:W-:Y:S02]  /*d380*/  @!P1 LEA.HI R9, R9, R9, RZ, 0x1 ;  /* 0x0000000909099211 */ /* 0x000fe400078f08ff */
[----:B------:R-:W-:Y:S01]  /*d390*/  @!P5 LEA.HI R12, R12, R12, RZ, 0x1 ;  /* 0x0000000c0c0cd211 */ /* 0x000fe200078f08ff */
[----:B------:R-:W-:Y:S01]  /*d3a0*/  @!P3 IMAD.WIDE R6, R7, 0x4, R16 ;  /* 0x000000040706b825 */ /* 0x000fe200078e0210 */
[----:B------:R-:W-:Y:S02]  /*d3b0*/  ISETP.GE.AND P2, PT, R0, UR4, PT ;  /* 0x0000000400007c0c */ /* 0x000fe4000bf46270 */
[----:B------:R-:W-:Y:S02]  /*d3c0*/  @!P5 LOP3.LUT R15, R12, 0xfffffffe, RZ, 0xc0, !PT ;  /* 0xfffffffe0c0fd812 */ /* 0x000fe400078ec0ff */
[----:B------:R1:W-:Y:S01]  /*d3d0*/  @!P3 ST.E.64 desc[UR60][R6.64], R28 ;  /* 0x0000001c0600b985 */ /* 0x0003e2000c101b3c */
[----:B------:R-:W-:-:S02]  /*d3e0*/  ISETP.GE.AND P3, PT, R10, UR4, PT ;  /* 0x000000040a007c0c */ /* 0x000fc4000bf66270 */
[----:B0-----:R-:W-:Y:S02]  /*d3f0*/  @!P0 LOP3.LUT R5, R8, 0xfffffffe, RZ, 0xc0, !PT ;  /* 0xfffffffe08058812 */ /* 0x001fe400078ec0ff */
[----:B------:R-:W-:-:S03]  /*d400*/  @!P4 LEA.HI R8, R11, R11, RZ, 0x1 ;  /* 0x0000000b0b08c211 */ /* 0x000fc600078f08ff */
        /* <DEDUP_REMOVED lines=62> */
.L_x_983:
[----:B------:R-:W-:Y:S05]  /*d7f0*/  BSYNC B0 ;  /* 0x0000000000007941 */ /* 0x000fea0003800000 */
.L_x_982:
[----:B------:R-:W-:Y:S01]  /*d800*/  ISETP.GE.AND P0, PT, R19, R18, PT ;  /* 0x000000121300720c */ /* 0x000fe20003f06270 */
[----:B0-----:R2:W0:Y:S04]  /*d810*/  SHFL.IDX PT, R13, R72, 0x1, 0x1c1f ;  /* 0x003c1f00480d7f89 */ /* 0x00142800000e0000 */
[----:B------:R2:W0:Y:S08]  /*d820*/  SHFL.IDX PT, R12, R22, 0x1, 0x1c1f ;  /* 0x003c1f00160c7f89 */ /* 0x00043000000e0000 */
[----:B--2---:R-:W-:Y:S05]  /*d830*/  @P0 BRA `(.L_x_902) ;  /* 0x0000004800ec0947 */ /* 0x004fea0003800000 */
[----:B------:R-:W-:Y:S01]  /*d840*/  ULDC UR4, c[0x0][0xac8] ;  /* 0x0002b20000047ab9 */ /* 0x000fe20000000800 */
[C---:B---3--:R-:W-:Y:S01]  /*d850*/  VIADD R0, R21.reuse, 0x8 ;  /* 0x0000000815007836 */ /* 0x048fe20000000000 */
[C---:B------:R-:W-:Y:S01]  /*d860*/  ISETP.GE.AND P0, PT, R21.reuse, UR4, PT ;  /* 0x0000000415007c0c */ /* 0x040fe2000bf06270 */
[C---:B------:R-:W-:Y:S02]  /*d870*/  VIADD R4, R21.reuse, 0x10 ;  /* 0x0000001015047836 */ /* 0x040fe40000000000 */
[C---:B------:R-:W-:Y:S01]  /*d880*/  VIADD R6, R21.reuse, 0x18 ;  /* 0x0000001815067836 */ /* 0x040fe20000000000 */
[----:B------:R-:W-:Y:S01]  /*d890*/  ISETP.GE.AND P5, PT, R0, UR4, PT ;  /* 0x0000000400007c0c */ /* 0x000fe2000bfa6270 */
[C---:B------:R-:W-:Y:S01]  /*d8a0*/  VIADD R8, R21.reuse, 0x20 ;  /* 0x0000002015087836 */ /* 0x040fe20000000000 */
[----:B------:R-:W-:Y:S01]  /*d8b0*/  ISETP.GE.AND P6, PT, R4, UR4, PT ;  /* 0x0000000404007c0c */ /* 0x000fe2000bfc6270 */
[C---:B------:R-:W-:Y:S02]  /*d8c0*/  VIADD R9, R21.reuse, 0x28 ;  /* 0x0000002815097836 */ /* 0x040fe40000000000 */
[C---:B------:R-:W-:Y:S01]  /*d8d0*/  VIADD R10, R21.reuse, 0x30 ;  /* 0x00000030150a7836 */ /* 0x040fe20000000000 */
[----:B------:R-:W-:Y:S01]  /*d8e0*/  ISETP.GE.AND P4, PT, R8, UR4, PT ;  /* 0x0000000408007c0c */ /* 0x000fe2000bf86270 */
[----:B------:R-:W-:Y:S01]  /*d8f0*/  VIADD R11, R21, 0x38 ;  /* 0x00000038150b7836 */ /* 0x000fe20000000000 */
[----:B------:R-:W-:Y:S01]  /*d900*/  ISETP.GE.AND P3, PT, R9, UR4, PT ;  /* 0x0000000409007c0c */ /* 0x000fe2000bf66270 */
[----:B0-----:R-:W-:Y:S01]  /*d910*/  @!P0 IMAD.WIDE R2, R21, 0x4, R12 ;  /* 0x0000000415028825 */ /* 0x001fe200078e020c */
[----:B------:R-:W-:-:S02]  /*d920*/  ISETP.GE.AND P2, PT, R10, UR4, PT ;  /* 0x000000040a007c0c */ /* 0x000fc4000bf46270 */
[----:B------:R-:W-:Y:S01]  /*d930*/  ISETP.GE.AND P1, PT, R11, UR4, PT ;  /* 0x000000040b007c0c */ /* 0x000fe2000bf26270 */
[C---:B----4-:R-:W-:Y:S01]  /*d940*/  VIADD R16, R21.reuse, 0x40 ;  /* 0x0000004015107836 */ /* 0x050fe20000000000 */
[----:B------:R0:W-:Y:S01]  /*d950*/  @!P0 ST.E.64 desc[UR60][R2.64], R26 ;  /* 0x0000001a02008985 */ /* 0x0001e2000c101b3c */
[----:B------:R-:W-:Y:S01]  /*d960*/  ISETP.GE.AND P0, PT, R6, UR4, PT ;  /* 0x0000000406007c0c */ /* 0x000fe2000bf06270 */
[C---:B------:R-:W-:Y:S01]  /*d970*/  VIADD R18, R21.reuse, 0x48 ;  /* 0x0000004815127836 */ /* 0x040fe20000000000 */
[----:B------:R-:W-:Y:S01]  /*d980*/  @!P5 LEA.HI R0, R0, R0, RZ, 0x1 ;  /* 0x000000000000d211 */ /* 0x000fe200078f08ff */
[----:B------:R-:W-:Y:S01]  /*d990*/  VIADD R19, R21, 0x70 ;  /* 0x0000007015137836 */ /* 0x000fe20000000000 */
        /* <DEDUP_REMOVED lines=9> */
[----:B------:R-:W-:Y:S01]  /*da30*/  @!P1 LEA.HI R14, R11, R11, RZ, 0x1 ;  /* 0x0000000b0b0e9211 */ /* 0x000fe200078f08ff */
[----:B------:R0:W-:Y:S01]  /*da40*/  @!P5 ST.E.64 desc[UR60][R2.64], R30 ;  /* 0x0000001e0200d985 */ /* 0x0001e2000c101b3c */
[----:B------:R-:W-:-:S02]  /*da50*/  @!P0 LOP3.LUT R7, R6, 0xfffffffe, RZ, 0xc0, !PT ;  /* 0xfffffffe06078812 */ /* 0x000fc400078ec0ff */
[----:B------:R-:W-:Y:S01]  /*da60*/  @!P4 LOP3.LUT R9, R8, 0xfffffffe, RZ, 0xc0, !PT ;  /* 0xfffffffe0809c812 */ /* 0x000fe200078ec0ff */
[----:B------:R2:W-:Y:S01]  /*da70*/  @!P6 ST.E.64 desc[UR60][R4.64], R34 ;  /* 0x000000220400e985 */ /* 0x0005e2000c101b3c */
[----:B------:R-:W-:Y:S01]  /*da80*/  @!P3 LOP3.LUT R11, R0, 0xfffffffe, RZ, 0xc0, !PT ;  /* 0xfffffffe000bb812 */ /* 0x000fe200078ec0ff */
[C---:B------:R-:W-:Y:S01]  /*da90*/  VIADD R0, R21.reuse, 0x50 ;  /* 0x0000005015007836 */ /* 0x040fe20000000000 */
[----:B------:R-:W-:Y:S02]  /*daa0*/  @!P2 LOP3.LUT R15, R10, 0xfffffffe, RZ, 0xc0, !PT ;  /* 0xfffffffe0a0fa812 */ /* 0x000fe400078ec0ff */
[----:B-1----:R-:W-:Y:S01]  /*dab0*/  @!P1 LOP3.LUT R17, R14, 0xfffffffe, RZ, 0xc0, !PT ;  /* 0xfffffffe0e119812 */ /* 0x002fe200078ec0ff */
[----:B------:R-:W-:Y:S01]  /*dac0*/  VIADD R14, R21, 0x58 ;  /* 0x00000058150e7836 */ /* 0x000fe20000000000 */
[----:B------:R-:W-:Y:S02]  /*dad0*/  ISETP.GE.AND P5, PT, R16, UR4, PT ;  /* 0x0000000410007c0c */ /* 0x000fe4000bfa6270 */
[----:B------:R-:W-:Y:S01]  /*dae0*/  ISETP.GE.AND P6, PT, R18, UR4, PT ;  /* 0x0000000412007c0c */ /* 0x000fe2000bfc6270 */
[----:B0-----:R-:W-:-:S04]  /*daf0*/  @!P0 IMAD.WIDE R2, R7, 0x4, R12 ;  /* 0x0000000407028825 */ /* 0x001fc800078e020c */
[--C-:B--2---:R-:W-:Y:S01]  /*db00*/  @!P4 IMAD.WIDE R4, R9, 0x4, R12.reuse ;  /* 0x000000040904c825 */ /* 0x104fe200078e020c */
        /* <DEDUP_REMOVED lines=47> */
[----:B--2---:R-:W-:-:S05]  /*de00*/  LOP3.LUT R3, R21, 0xfffffffe, RZ, 0xc0, !PT ;  /* 0xfffffffe15037812 */ /* 0x004fca00078ec0ff */
[----:B------:R-:W-:-:S05]  /*de10*/  IMAD.WIDE R2, R3, 0x4, R12 ;  /* 0x0000000403027825 */ /* 0x000fca00078e020c */
[----:B------:R0:W-:Y:S01]  /*de20*/  ST.E.64 desc[UR60][R2.64], R86 ;  /* 0x0000005602007985 */ /* 0x0001e2000c101b3c */
[----:B------:R-:W-:Y:S05]  /*de30*/  BRA `(.L_x_902) ;  /* 0x00000044006c7947 */ /* 0x000fea0003800000 */
.L_x_981:
[----:B------:R-:W0:Y:S02]  /*de40*/  S2R R0, SR_TID.X ;  /* 0x0000000000007919 */ /* 0x000e240000002100 */
[----:B0-----:R-:W-:-:S05]  /*de50*/  VIADD R2, R0, 0xffffff80 ;  /* 0xffffff8000027836 */ /* 0x001fca0000000000 */
        /* <DEDUP_REMOVED lines=30> */
[----:B------:R-:W-:-:S03]  /*e040*/  ULDC.64 UR4, c[0x0][0xbe0] ;  /* 0x0002f80000047ab9 */ /* 0x000fc60000000a00 */
[----:B------:R-:W-:Y:S02]  /*e050*/  IMAD.IADD R3, R13, 0x1, R3 ;  /* 0x000000010d037824 */ /* 0x000fe400078e0203 */
        /* <DEDUP_REMOVED lines=23> */
.L_x_900:
        /* <DEDUP_REMOVED lines=18> */
.L_x_984:
[----:B------:R-:W-:Y:S01]  /*e2f0*/  ULDC UR7, c[0x0][0xc50] ;  /* 0x0003140000077ab9 */ /* 0x000fe20000000800 */
[----:B------:R-:W-:Y:S01]  /*e300*/  UMOV UR36, UR6 ;  /* 0x0000000600247c82 */ /* 0x000fe20008000000 */
[----:B------:R-:W-:-:S11]  /*e310*/  UISETP.NE.AND UP0, UPT, UR7, 0x1, UPT ;  /* 0x000000010700788c */ /* 0x000fd6000bf05270 */
[----:B------:R-:W-:Y:S01]  /*e320*/  @UP0 ULDC UR4, c[0x0][0xc54] ;  /* 0x0003150000040ab9 */ /* 0x000fe20000000800 */
[----:B------:R-:W-:Y:S01]  /*e330*/  @UP0 ULDC UR8, c[0x0][0xc58] ;  /* 0x0003160000080ab9 */ /* 0x000fe20000000800 */
[----:B------:R-:W-:-:S04]  /*e340*/  UIMAD.WIDE.U32 UR4, UR6, UR4, URZ ;  /* 0x00000004060472a5 */ /* 0x000fc8000f8e003f */
[----:B------:R-:W-:-:S12]  /*e350*/  @UP0 USHF.R.U32.HI UR36, URZ, UR8, UR5 ;  /* 0x000000083f240299 */ /* 0x000fd80008011605 */
.L_x_985:
[----:B------:R-:W-:Y:S01]  /*e360*/  ISETP.GE.AND P0, PT, R19, RZ, PT ;  /* 0x000000ff1300720c */ /* 0x000fe20003f06270 */
[----:B------:R-:W-:Y:S01]  /*e370*/  UIADD3 UR41, -UR36, URZ, URZ ;  /* 0x0000003f24297290 */ /* 0x000fe2000fffe13f */
[----:B------:R-:W-:Y:S02]  /*e380*/  IMAD.MOV.U32 R9, RZ, RZ, 0x1 ;  /* 0x00000001ff097424 */ /* 0x000fe400078e00ff */
[----:B------:R-:W-:Y:S01]  /*e390*/  IMAD.MOV.U32 R0, RZ, RZ, RZ ;  /* 0x000000ffff007224 */ /* 0x000fe200078e00ff */
[----:B------:R-:W-:Y:S01]  /*e3a0*/  UIMAD UR41, UR7, UR41, UR6 ;  /* 0x00000029072972a4 */ /* 0x000fe2000f8e0206 */
[----:B------:R-:W-:-:S07]  /*e3b0*/  IMAD.MOV.U32 R3, RZ, RZ, 0x1 ;  /* 0x00000001ff037424 */ /* 0x000fce00078e00ff */
[----:B------:R-:W-:Y:S05]  /*e3c0*/  @!P0 BRA `(.L_x_986) ;  /* 0x0000003c00488947 */ /* 0x000fea0003800000 */
[----:B------:R-:W0:Y:S01]  /*e3d0*/  S2UR UR42, SR_CTAID.X ;  /* 0x00000000002a79c3 */ /* 0x000e220000002500 */
[----:B------:R-:W-:Y:S01]  /*e3e0*/  ULDC UR6, c[0x0][0x448] ;  /* 0x0001120000067ab9 */ /* 0x000fe20000000800 */
[----:B------:R-:W-:Y:S01]  /*e3f0*/  ULDC.64 UR4, c[0x0][0x418] ;  /* 0x0001060000047ab9 */ /* 0x000fe20000000a00 */
[----:B------:R-:W-:Y:S02]  /*e400*/  UISETP.NE.AND UP1, UPT, UR6, 0x1, UPT ;  /* 0x000000010600788c */ /* 0x000fe4000bf25270 */
[----:B------:R-:W-:Y:S01]  /*e410*/  UISETP.NE.U32.AND UP0, UPT, UR4, URZ, UPT ;  /* 0x0000003f0400728c */ /* 0x000fe2000bf05070 */
[----:B------:R-:W-:Y:S02]  /*e420*/  ULDC UR11, c[0x0][0x288] ;  /* 0x0000a200000b7ab9 */ /* 0x000fe40000000800 */
[----:B------:R-:W-:Y:S01]  /*e430*/  ULDC UR4, c[0x0][0x424] ;  /* 0x0001090000047ab9 */ /* 0x000fe20000000800 */
[----:B------:R-:W-:Y:S01]  /*e440*/  UISETP.NE.AND.EX UP0, UPT, UR5, URZ, UPT, UP0 ;  /* 0x0000003f0500728c */ /* 0x000fe2000bf05300 */
[----:B------:R-:W-:Y:S01]  /*e450*/  ULDC UR12, c[0x0][0x2f0] ;  /* 0x0000bc00000c7ab9 */ /* 0x000fe20000000800 */
[----:B------:R-:W-:-:S02]  /*e460*/  UIADD3 UR6, -UR11, 0x1, URZ ;  /* 0x000000010b067890 */ /* 0x000fc4000fffe13f */
[----:B------:R-:W-:Y:S01]  /*e470*/  USEL UR10, UR4, 0x1, UP0 ;  /* 0x00000001040a7887 */ /* 0x000fe20008000000 */
[----:B------:R-:W-:Y:S02]  /*e480*/  @UP1 ULDC UR13, c[0x0][0x450] ;  /* 0x00011400000d1ab9 */ /* 0x000fe40000000800 */
[----:B------:R-:W-:Y:S01]  /*e490*/  @UP1 ULDC UR4, c[0x0][0x44c] ;  /* 0x0001130000041ab9 */ /* 0x000fe20000000800 */
[----:B------:R-:W-:Y:S02]  /*e4a0*/  UIMAD UR7, UR10, UR12, 0x5f ;  /* 0x0000005f0a0774a4 */ /* 0x000fe4000f8e020c */
[----:B------:R-:W-:Y:S02]  /*e4b0*/  UIMAD UR9, UR10, UR12, UR6 ;  /* 0x0000000c0a0972a4 */ /* 0x000fe4000f8e0206 */
[----:B------:R-:W-:Y:S02]  /*e4c0*/  UIMAD.WIDE UR6, UR7, 0x2aaaaaab, URZ ;  /* 0x2aaaaaab070678a5 */ /* 0x000fe4000f8e023f */
[----:B0-----:R-:W-:-:S02]  /*e4d0*/  USHF.L.U32 UR42, UR42, 0x7, URZ ;  /* 0x000000072a2a7899 */ /* 0x001fc4000800063f */
[----:B------:R-:W-:Y:S02]  /*e4e0*/  USHF.R.U32.HI UR40, URZ, 0x1f, UR7 ;  /* 0x0000001f3f287899 */ /* 0x000fe40008011607 */
[----:B------:R-:W-:Y:S02]  /*e4f0*/  UIADD3 UR8, UR42, 0x7f, URZ ;  /* 0x0000007f2a087890 */ /* 0x000fe4000fffe03f */
[----:B------:R-:W-:Y:S02]  /*e500*/  ULEA.HI.SX32 UR40, UR7, UR40, 0x1c ;  /* 0x0000002807287291 */ /* 0x000fe4000f8fe23f */
[----:B------:R-:W-:-:S04]  /*e510*/  UIMAD.WIDE.U32 UR4, UR8, UR4, URZ ;  /* 0x00000004080472a5 */ /* 0x000fc8000f8e003f */
[----:B------:R-:W-:-:S03]  /*e520*/  @UP1 USHF.R.U32.HI UR8, URZ, UR13, UR5 ;  /* 0x0000000d3f081299 */ /* 0x000fc60008011605 */
[----:B------:R-:W-:Y:S01]  /*e530*/  ULDC.64 UR4, c[0x0][0x9e0] ;  /* 0x0002780000047ab9 */ /* 0x000fe20000000a00 */
[----:B------:R-:W-:Y:S02]  /*e540*/  UIADD3 UR9, UR9, UR8, URZ ;  /* 0x0000000809097290 */ /* 0x000fe4000fffe03f */
[----:B------:R-:W-:Y:S02]  /*e550*/  UISETP.GE.AND UP0, UPT, UR5, 0x1, UPT ;  /* 0x000000010500788c */ /* 0x000fe4000bf06270 */
[----:B------:R-:W-:-:S04]  /*e560*/  UIADD3 UR4, UR9, UR4, URZ ;  /* 0x0000000409047290 */ /* 0x000fc8000fffe03f */
[----:B------:R-:W-:-:S13]  /*e570*/  PLOP3.LUT P1, PT, PT, PT, UP0, 0x80, 0x0 ;  /* 0x000000000000781c */ /* 0x000fda0003f2f008 */
[----:B------:R-:W-:Y:S05]  /*e580*/  @!P1 BRA `(.L_x_987) ;  /* 0x0000000000449947 */ /* 0x000fea0003800000 */
[----:B------:R-:W-:Y:S01]  /*e590*/  ISETP.LT.AND P0, PT, RZ, UR9, PT ;  /* 0x00000009ff007c0c */ /* 0x000fe2000bf01270 */
[----:B------:R-:W-:-:S12]  /*e5a0*/  UIADD3 UR8, UR9, -0x1, URZ ;  /* 0xffffffff09087890 */ /* 0x000fd8000fffe03f */
[----:B------:R-:W-:Y:S05]  /*e5b0*/  @P0 BRA `(.L_x_988) ;  /* 0x00000000001c0947 */ /* 0x000fea0003800000 */
[----:B------:R-:W-:Y:S02]  /*e5c0*/  UISETP.NE.AND UP0, UPT, UR5, 0x1, UPT ;  /* 0x000000010500788c */ /* 0x000fe4000bf05270 */
[----:B------:R-:W-:-:S09]  /*e5d0*/  UIADD3 UR8, -UR9, URZ, URZ ;  /* 0x0000003f09087290 */ /* 0x000fd2000fffe13f */
[----:B------:R-:W-:Y:S02]  /*e5e0*/  @UP0 ULDC.64 UR14, c[0x0][0x9e8] ;  /* 0x00027a00000e0ab9 */ /* 0x000fe40000000a00 */
[----:B------:R-:W-:-:S04]  /*e5f0*/  UIMAD.WIDE.U32 UR6, UR8, UR14, URZ ;  /* 0x0000000e080672a5 */ /* 0x000fc8000f8e003f */
[----:B------:R-:W-:-:S04]  /*e600*/  @UP0 USHF.R.U32.HI UR8, URZ, UR15, UR7 ;  /* 0x0000000f3f080299 */ /* 0x000fc80008011607 */
[----:B------:R-:W-:Y:S01]  /*e610*/  ULOP3.LUT UR8, URZ, UR8, URZ, 0x33, !UPT ;  /* 0x000000083f087292 */ /* 0x000fe2000f8e333f */
[----:B------:R-:W-:Y:S11]  /*e620*/  BRA `(.L_x_989) ;  /* 0x0000000000107947 */ /* 0x000ff60003800000 */
.L_x_988:
[----:B------:R-:W-:-:S11]  /*e630*/  UISETP.NE.AND UP0, UPT, UR5, 0x1, UPT ;  /* 0x000000010500788c */ /* 0x000fd6000bf05270 */
[----:B------:R-:W-:Y:S02]  /*e640*/  @UP0 ULDC.64 UR14, c[0x0][0x9e8] ;  /* 0x00027a00000e0ab9 */ /* 0x000fe40000000a00 */
[----:B------:R-:W-:-:S04]  /*e650*/  UIMAD.WIDE.U32 UR6, UR8, UR14, URZ ;  /* 0x0000000e080672a5 */ /* 0x000fc8000f8e003f */
[----:B------:R-:W-:-:S12]  /*e660*/  @UP0 USHF.R.U32.HI UR8, URZ, UR15, UR7 ;  /* 0x0000000f3f080299 */ /* 0x000fd80008011607 */
.L_x_989:
[----:B------:R-:W-:-:S04]  /*e670*/  UIMAD UR8, UR8, UR5, UR5 ;  /* 0x00000005080872a4 */ /* 0x000fc8000f8e0205 */
[----:B------:R-:W-:-:S04]  /*e680*/  UISETP.LT.AND UP0, UPT, UR4, UR8, UPT ;  /* 0x000000080400728c */ /* 0x000fc8000bf01270 */
[----:B------:R-:W-:-:S12]  /*e690*/  USEL UR4, UR4, UR8, UP0 ;  /* 0x0000000804047287 */ /* 0x000fd80008000000 */
.L_x_987:
[----:B------:R-:W-:Y:S01]  /*e6a0*/  UIADD3 UR6, UR4, 0x5f, URZ ;  /* 0x0000005f04067890 */ /* 0x000fe2000fffe03f */
[----:B------:R-:W-:Y:S01]  /*e6b0*/  @UP1 ULDC UR8, c[0x0][0x44c] ;  /* 0x0001130000081ab9 */ /* 0x000fe20000000800 */
[----:B------:R-:W-:Y:S02]  /*e6c0*/  @UP1 ULDC UR13, c[0x0][0x450] ;  /* 0x00011400000d1ab9 */ /* 0x000fe40000000800 */
[----:B------:R-:W-:Y:S02]  /*e6d0*/  UIMAD.WIDE UR6, UR6, 0x2aaaaaab, URZ ;  /* 0x2aaaaaab060678a5 */ /* 0x000fe4000f8e023f */
[----:B------:R-:W-:Y:S02]  /*e6e0*/  UIMAD.WIDE.U32 UR8, UR42, UR8, URZ ;  /* 0x000000082a0872a5 */ /* 0x000fe4000f8e003f */
[----:B------:R-:W-:Y:S01]  /*e6f0*/  USHF.R.U32.HI UR39, URZ, 0x1f, UR7 ;  /* 0x0000001f3f277899 */ /* 0x000fe20008011607 */
[----:B------:R-:W-:Y:S01]  /*e700*/  UMOV UR4, UR42 ;  /* 0x0000002a00047c82 */ /* 0x000fe20008000000 */
[----:B------:R-:W-:-:S02]  /*e710*/  UIMAD UR10, UR10, UR12, -UR11 ;  /* 0x0000000c0a0a72a4 */ /* 0x000fc4000f8e0a0b */
[----:B------:R-:W-:Y:S02]  /*e720*/  @UP1 USHF.R.U32.HI UR4, URZ, UR13, UR9 ;  /* 0x0000000d3f041299 */ /* 0x000fe40008011609 */
[----:B------:R-:W-:Y:S02]  /*e730*/  ULEA.HI.SX32 UR39, UR7, UR39, 0x1c ;  /* 0x0000002707277291 */ /* 0x000fe4000f8fe23f */
[----:B------:R-:W-:Y:S02]  /*e740*/  UIADD3 UR4, UR10, UR4, URZ ;  /* 0x000000040a047290 */ /* 0x000fe4000fffe03f */
[----:B------:R-:W-:Y:S01]  /*e750*/  UISETP.LT.AND UP0, UPT, UR40, UR39, UPT ;  /* 0x000000272800728c */ /* 0x000fe2000bf01270 */
[----:B------:R-:W-:Y:S02]  /*e760*/  ULDC UR8, c[0x0][0x9dc] ;  /* 0x0002770000087ab9 */ /* 0x000fe40000000800 */
[----:B------:R-:W-:Y:S02]  /*e770*/  UIADD3 UR8, UR4, -UR8, URZ ;  /* 0x8000000804087290 */ /* 0x000fe4000fffe03f */
[----:B------:R-:W-:Y:S01]  /*e780*/  USEL UR9, UR40, UR39, UP0 ;  /* 0x0000002728097287 */ /* 0x000fe20008000000 */
[----:B------:R-:W-:Y:S11]  /*e790*/  @!P1 BRA `(.L_x_990) ;  /* 0x0000000000449947 */ /* 0x000ff60003800000 */
[----:B------:R-:W-:-:S06]  /*e7a0*/  UISETP.GT.AND UP0, UPT, UR4, -0x1, UPT ;  /* 0xffffffff0400788c */ /* 0x000fcc000bf04270 */
[----:B------:R-:W-:-:S13]  /*e7b0*/  PLOP3.LUT P0, PT, PT, PT, UP0, 0x80, 0x0 ;  /* 0x000000000000781c */ /* 0x000fda0003f0f008 */
[----:B------:R-:W-:Y:S05]  /*e7c0*/  @P0 BRA `(.L_x_991) ;  /* 0x00000000001c0947 */ /* 0x000fea0003800000 */
[----:B------:R-:W-:Y:S02]  /*e7d0*/  UISETP.NE.AND UP0, UPT, UR5, 0x1, UPT ;  /* 0x000000010500788c */ /* 0x000fe4000bf05270 */
[----:B------:R-:W-:-:S09]  /*e7e0*/  ULOP3.LUT UR4, URZ, UR4, URZ, 0x33, !UPT ;  /* 0x000000043f047292 */ /* 0x000fd2000f8e333f */
[----:B------:R-:W-:Y:S02]  /*e7f0*/  @UP0 ULDC.64 UR10, c[0x0][0x9e8] ;  /* 0x00027a00000a0ab9 */ /* 0x000fe40000000a00 */
[----:B------:R-:W-:-:S04]  /*e800*/  UIMAD.WIDE.U32 UR6, UR4, UR10, URZ ;  /* 0x0000000a040672a5 */ /* 0x000fc8000f8e003f */
[----:B------:R-:W-:-:S04]  /*e810*/  @UP0 USHF.R.U32.HI UR4, URZ, UR11, UR7 ;  /* 0x0000000b3f040299 */ /* 0x000fc80008011607 */
[----:B------:R-:W-:Y:S01]  /*e820*/  ULOP3.LUT UR4, URZ, UR4, URZ, 0x33, !UPT ;  /* 0x000000043f047292 */ /* 0x000fe2000f8e333f */
[----:B------:R-:W-:Y:S11]  /*e830*/  BRA `(.L_x_992) ;  /* 0x0000000000107947 */ /* 0x000ff60003800000 */
.L_x_991:
[----:B------:R-:W-:-:S11]  /*e840*/  UISETP.NE.AND UP0, UPT, UR5, 0x1, UPT ;  /* 0x000000010500788c */ /* 0x000fd6000bf05270 */
[----:B------:R-:W-:Y:S02]  /*e850*/  @UP0 ULDC.64 UR10, c[0x0][0x9e8] ;  /* 0x00027a00000a0ab9 */ /* 0x000fe40000000a00 */
[----:B------:R-:W-:-:S04]  /*e860*/  UIMAD.WIDE.U32 UR6, UR4, UR10, URZ ;  /* 0x0000000a040672a5 */ /* 0x000fc8000f8e003f */
[----:B------:R-:W-:-:S12]  /*e870*/  @UP0 USHF.R.U32.HI UR4, URZ, UR11, UR7 ;  /* 0x0000000b3f040299 */ /* 0x000fd80008011607 */
.L_x_992:
[----:B------:R-:W-:-:S04]  /*e880*/  UIMAD UR4, UR4, UR5, URZ ;  /* 0x00000005040472a4 */ /* 0x000fc8000f8e023f */
[----:B------:R-:W-:-:S04]  /*e890*/  UISETP.LT.AND UP0, UPT, UR8, UR4, UPT ;  /* 0x000000040800728c */ /* 0x000fc8000bf01270 */
[----:B------:R-:W-:-:S12]  /*e8a0*/  USEL UR8, UR8, UR4, !UP0 ;  /* 0x0000000408087287 */ /* 0x000fd8000c000000 */
.L_x_990:
[----:B------:R-:W-:-:S04]  /*e8b0*/  UIMAD.WIDE UR4, UR8, 0x2aaaaaab, URZ ;  /* 0x2aaaaaab080478a5 */ /* 0x000fc8000f8e023f */
[----:B------:R-:W-:-:S04]  /*e8c0*/  USHF.R.U32.HI UR4, URZ, 0x1f, UR5 ;  /* 0x0000001f3f047899 */ /* 0x000fc80008011605 */
[----:B------:R-:W-:Y:S02]  /*e8d0*/  ULEA.HI.SX32 UR4, UR5, UR4, 0x1c ;  /* 0x0000000405047291 */ /* 0x000fe4000f8fe23f */
[----:B------:R-:W-:Y:S02]  /*e8e0*/  USHF.R.U32.HI UR5, URZ, 0x10, UR41 ;  /* 0x000000103f057899 */ /* 0x000fe40008011629 */
[----:B------:R-:W-:Y:S02]  /*e8f0*/  ULOP3.LUT UR41, UR41, 0xffff, URZ, 0xc0, !UPT ;  /* 0x0000ffff29297892 */ /* 0x000fe4000f8ec03f */
[----:B------:R-:W-:Y:S01]  /*e900*/  VIMNMX R7, RZ, UR4, !PT ;  /* 0x00000004ff077c48 */ /* 0x000fe2000ffe0100 */
[----:B------:R-:W-:-:S03]  /*e910*/  UISETP.NE.AND UP0, UPT, UR5, URZ, UPT ;  /* 0x0000003f0500728c */ /* 0x000fc6000bf05270 */
[----:B------:R-:W-:Y:S01]  /*e920*/  ISETP.LT.AND P0, PT, R7, UR9, PT ;  /* 0x0000000907007c0c */ /* 0x000fe2000bf01270 */
[----:B------:R0:W-:Y:S04]  /*e930*/  STL [R1+0x8], R7 ;  /* 0x0000080701007387 */ /* 0x0001e80000100800 */
[----:B------:R0:W-:Y:S03]  /*e940*/  STL [R1+0xc], RZ ;  /* 0x00000cff01007387 */ /* 0x0001e60000100800 */
[----:B------:R-:W-:-:S05]  /*e950*/  @!UP0 ULDC UR5, c[0x0][0x9f0] ;  /* 0x00027c0000058ab9 */ /* 0x000fca0000000800 */
[----:B0-----:R-:W-:Y:S05]  /*e960*/  @!P0 BRA `(.L_x_993) ;  /* 0x0000000000708947 */ /* 0x001fea0003800000 */
[----:B------:R-:W-:Y:S01]  /*e970*/  IMAD.U32 R6, RZ, RZ, UR5 ;  /* 0x00000005ff067e24 */ /* 0x000fe2000f8e00ff */
[----:B------:R-:W-:Y:S01]  /*e980*/  UIADD3 UR4, UR5, -0x1, UR9 ;  /* 0xffffffff05047890 */ /* 0x000fe2000fffe009 */
[----:B------:R-:W-:-:S03]  /*e990*/  IMAD.MOV.U32 R2, RZ, RZ, RZ ;  /* 0x000000ffff027224 */ /* 0x000fc600078e00ff */
[-C--:B------:R-:W-:Y:S02]  /*e9a0*/  IABS R0, R6.reuse ;  /* 0x0000000600007213 */ /* 0x080fe40000000000 */
[----:B------:R-:W-:Y:S02]  /*e9b0*/  IABS R6, R6 ;  /* 0x0000000600067213 */ /* 0x000fe40000000000 */
[----:B------:R-:W0:Y:S08]  /*e9c0*/  I2F.RP R4, R0 ;  /* 0x0000000000047306 */ /* 0x000e300000209400 */
[----:B0-----:R-:W0:Y:S02]  /*e9d0*/  MUFU.RCP R4, R4 ;  /* 0x0000000400047308 */ /* 0x001e240000001000 */
[----:B0-----:R-:W-:-:S06]  /*e9e0*/  VIADD R3, R4, 0xffffffe ;  /* 0x0ffffffe04037836 */ /* 0x001fcc0000000000 */
[----:B------:R-:W0:Y:S02]  /*e9f0*/  F2I.FTZ.U32.TRUNC.NTZ R3, R3 ;  /* 0x0000000300037305 */ /* 0x000e24000021f000 */
[----:B0-----:R-:W-:-:S04]  /*ea00*/  IMAD.MOV R5, RZ, RZ, -R3 ;  /* 0x000000ffff057224 */ /* 0x001fc800078e0a03 */
[----:B------:R-:W-:-:S04]  /*ea10*/  IMAD R5, R5, R0, RZ ;  /* 0x0000000005057224 */ /* 0x000fc800078e02ff */
[----:B------:R-:W-:Y:S01]  /*ea20*/  IMAD.HI.U32 R5, R3, R5, R2 ;  /* 0x0000000503057227 */ /* 0x000fe200078e0002 */
[----:B------:R-:W-:-:S03]  /*ea30*/  IADD3 R2, -R7, UR4, RZ ;  /* 0x0000000407027c10 */ /* 0x000fc6000fffe1ff */
[----:B------:R-:W-:Y:S01]  /*ea40*/  IMAD.MOV R3, RZ, RZ, -R6 ;  /* 0x000000ffff037224 */ /* 0x000fe200078e0a06 */
[----:B------:R-:W-:Y:S02]  /*ea50*/  IABS R4, R2 ;  /* 0x0000000200047213 */ /* 0x000fe40000000000 */
[----:B------:R-:W-:-:S03]  /*ea60*/  LOP3.LUT R2, R2, UR5, RZ, 0x3c, !PT ;  /* 0x0000000502027c12 */ /* 0x000fc6000f8e3cff */
[----:B------:R-:W-:Y:S01]  /*ea70*/  IMAD.HI.U32 R5, R5, R4, RZ ;  /* 0x0000000405057227 */ /* 0x000fe200078e00ff */
[----:B------:R-:W-:-:S03]  /*ea80*/  ISETP.GE.AND P2, PT, R2, RZ, PT ;  /* 0x000000ff0200720c */ /* 0x000fc60003f46270 */
[----:B------:R-:W-:-:S05]  /*ea90*/  IMAD R3, R5, R3, R4 ;  /* 0x0000000305037224 */ /* 0x000fca00078e0204 */
[----:B------:R-:W-:-:S13]  /*eaa0*/  ISETP.GT.U32.AND P1, PT, R0, R3, PT ;  /* 0x000000030000720c */ /* 0x000fda0003f24070 */
[----:B------:R-:W-:Y:S02]  /*eab0*/  @!P1 IMAD.IADD R3, R3, 0x1, -R0 ;  /* 0x0000000103039824 */ /* 0x000fe400078e0a00 */
[----:B------:R-:W-:Y:S01]  /*eac0*/  @!P1 VIADD R5, R5, 0x1 ;  /* 0x0000000105059836 */ /* 0x000fe20000000000 */
[----:B------:R-:W-:Y:S02]  /*ead0*/  ISETP.NE.AND P1, PT, RZ, UR5, PT ;  /* 0x00000005ff007c0c */ /* 0x000fe4000bf25270 */
[----:B------:R-:W-:-:S13]  /*eae0*/  ISETP.GE.U32.AND P0, PT, R3, R0, PT ;  /* 0x000000000300720c */ /* 0x000fda0003f06070 */
[----:B------:R-:W-:-:S04]  /*eaf0*/  @P0 VIADD R5, R5, 0x1 ;  /* 0x0000000105050836 */ /* 0x000fc80000000000 */
[----:B------:R-:W-:Y:S01]  /*eb00*/  @!P2 IMAD.MOV R5, RZ, RZ, -R5 ;  /* 0x000000ffff05a224 */ /* 0x000fe200078e0a05 */
[----:B------:R-:W-:-:S05]  /*eb10*/  @!P1 LOP3.LUT R5, RZ, UR5, RZ, 0x33, !PT ;  /* 0x00000005ff059c12 */ /* 0x000fca000f8e33ff */
[----:B------:R0:W-:Y:S02]  /*eb20*/  STL [R1+0xc], R5 ;  /* 0x00000c0501007387 */ /* 0x0001e40000100800 */
.L_x_993:
[----:B------:R-:W2:Y:S01]  /*eb30*/  LDL R2, [R1+0xc] ;  /* 0x00000c0001027983 */ /* 0x000ea20000100800 */
[----:B------:R-:W-:Y:S02]  /*eb40*/  IMAD.MOV.U32 R9, RZ, RZ, 0x1 ;  /* 0x00000001ff097424 */ /* 0x000fe400078e00ff */
[----:B------:R-:W-:Y:S02]  /*eb50*/  IMAD.MOV.U32 R3, RZ, RZ, 0x1 ;  /* 0x00000001ff037424 */ /* 0x000fe400078e00ff */
[----:B--2---:R-:W-:-:S05]  /*eb60*/  IMAD R0, R2, UR41, R7 ;  /* 0x0000002902007c24 */ /* 0x004fca000f8e0207 */
[----:B------:R-:W-:Y:S01]  /*eb70*/  VIADDMNMX R18, R0, R2, UR9, PT ;  /* 0x0000000900127e46 */ /* 0x000fe2000b800102 */
[----:B------:R1:W-:Y:S03]  /*eb80*/  STL [R1+0x4], R0 ;  /* 0x0000040001007387 */ /* 0x0003e60000100800 */
[----:B------:R-:W-:Y:S01]  /*eb90*/  ISETP.GT.AND P0, PT, R18, R0, PT ;  /* 0x000000001200720c */ /* 0x000fe20003f04270 */
[----:B------:R2:W-:Y:S01]  /*eba0*/  STL [R1+0x10], R18 ;  /* 0x0000101201007387 */ /* 0x0005e20000100800 */
[----:B-1----:R-:W-:-:S11]  /*ebb0*/  IMAD.MOV.U32 R0, RZ, RZ, RZ ;  /* 0x000000ffff007224 */ /* 0x002fd600078e00ff */
[----:B--2---:R-:W-:Y:S05]  /*ebc0*/  @!P0 BRA `(.L_x_986) ;  /* 0x0000003400488947 */ /* 0x004fea0003800000 */
[----:B------:R-:W1:Y:S01]  /*ebd0*/  S2UR UR4, SR_CgaCtaId ;  /* 0x00000000000479c3 */ /* 0x000e620000008800 */
[----:B------:R-:W-:Y:S02]  /*ebe0*/  UMOV UR38, 0x400 ;  /* 0x0000040000267882 */ /* 0x000fe40000000000 */
[----:B-1----:R-:W-:-:S04]  /*ebf0*/  ULEA UR38, UR4, UR38, 0x18 ;  /* 0x0000002604267291 */ /* 0x002fc8000f8ec03f */
        /* <DEDUP_REMOVED lines=8> */
[----:B------:R-:W-:Y:S02]  /*ec80*/  IMAD.U32 R4, RZ, RZ, UR6 ;  /* 0x00000006ff047e24 */ /* 0x000fe4000f8e00ff */
[----:B------:R-:W1:Y:S01]  /*ec90*/  LDC.64 R2, c[0x4][R2] ;  /* 0x0100000002027b82 */ /* 0x000e620000000a00 */
[----:B0-----:R-:W-:Y:S02]  /*eca0*/  IMAD.U32 R5, RZ, RZ, UR7 ;  /* 0x00000007ff057e24 */ /* 0x001fe4000f8e00ff */
        /* <DEDUP_REMOVED lines=8> */
[----:B-1----:R-:W-:Y:S05]  /*ed30*/  CALL.ABS.NOINC R2 ;  /* 0x0000000002007343 */ /* 0x002fea0003c00000 */
.L_x_994:
        /* <DEDUP_REMOVED lines=8> */
[----:B------:R1:W2:Y:S01]  /*edc0*/  LDC.64 R2, c[0x4][R16] ;  /* 0x0100000010027b82 */ /* 0x0002a20000000a00 */
[----:B------:R-:W-:Y:S02]  /*edd0*/  IMAD.U32 R4, RZ, RZ, UR6 ;  /* 0x00000006ff047e24 */ /* 0x000fe4000f8e00ff */
[----:B0-----:R-:W-:Y:S02]  /*ede0*/  IMAD.U32 R5, RZ, RZ, UR7 ;  /* 0x00000007ff057e24 */ /* 0x001fe4000f8e00ff */
[----:B------:R-:W-:Y:S02]  /*edf0*/  IMAD.U32 R6, RZ, RZ, UR8 ;  /* 0x00000008ff067e24 */ /* 0x000fe4000f8e00ff */
[----:B------:R-:W-:-:S02]  /*ee00*/  IMAD.U32 R7, RZ, RZ, UR9 ;  /* 0x00000009ff077e24 */ /* 0x000fc4000f8e00ff */
[----:B------:R-:W-:Y:S02]  /*ee10*/  IMAD.U32 R10, RZ, RZ, UR4 ;  /* 0x00000004ff0a7e24 */ /* 0x000fe4000f8e00ff */
[----:B------:R-:W-:Y:S02]  /*ee20*/  IMAD.U32 R11, RZ, RZ, UR5 ;  /* 0x00000005ff0b7e24 */ /* 0x000fe4000f8e00ff */
[----:B------:R-:W-:Y:S02]  /*ee30*/  IMAD.MOV.U32 R8, RZ, RZ, 0x70 ;  /* 0x00000070ff087424 */ /* 0x000fe400078e00ff */
[----:B------:R-:W-:Y:S02]  /*ee40*/  IMAD.MOV.U32 R12, RZ, RZ, 0x1 ;  /* 0x00000001ff0c7424 */ /* 0x000fe400078e00ff */
[----:B-1----:R-:W-:-:S07]  /*ee50*/  IMAD.MOV.U32 R13, RZ, RZ, RZ ;  /* 0x000000ffff0d7224 */ /* 0x002fce00078e00ff */
[----:B------:R-:W-:-:S07]  /*ee60*/  LEPC R20, `(.L_x_996) ;  /* 0x000000001014794e */ /* 0x000fce0000000000 */
[----:B--2---:R-:W-:Y:S05]  /*ee70*/  CALL.ABS.NOINC R2 ;  /* 0x0000000002007343 */ /* 0x004fea0003c00000 */
.L_x_996:
[----:B------:R0:W1:Y:S01]  /*ee80*/  LDC.64 R2, c[0x4][R16] ;  /* 0x0100000010027b82 */ /* 0x0000620000000a00 */
[----:B------:R-:W-:Y:S01]  /*ee90*/  ULDC.64 UR6, c[0x4][0xb8] ;  /* 0x01002e0000067ab9 */ /* 0x000fe20000000a00 */
[----:B------:R-:W-:Y:S01]  /*eea0*/  ULDC.64 UR8, c[0x4][0xc0] ;  /* 0x0100300000087ab9 */ /* 0x000fe20000000a00 */
[----:B------:R-:W-:Y:S01]  /*eeb0*/  ULDC.64 UR4, c[0x4][0x48] ;  /* 0x0100120000047ab9 */ /* 0x000fe20000000a00 */
[----:B------:R-:W-:Y:S02]  /*eec0*/  IMAD.U32 R4, RZ, RZ, UR6 ;  /* 0x00000006ff047e24 */ /* 0x000fe4000f8e00ff */
[----:B------:R-:W-:Y:S02]  /*eed0*/  IMAD.U32 R5, RZ, RZ, UR7 ;  /* 0x00000007ff057e24 */ /* 0x000fe4000f8e00ff */
[----:B------:R-:W-:Y:S02]  /*eee0*/  IMAD.U32 R6, RZ, RZ, UR8 ;  /* 0x00000008ff067e24 */ /* 0x000fe4000f8e00ff */
[----:B------:R-:W-:-:S02]  /*eef0*/  IMAD.U32 R7, RZ, RZ, UR9 ;  /* 0x00000009ff077e24 */ /* 0x000fc4000f8e00ff */
[----:B------:R-:W-:Y:S02]  /*ef00*/  IMAD.U32 R10, RZ, RZ, UR4 ;  /* 0x00000004ff0a7e24 */ /* 0x000fe4000f8e00ff */
[----:B------:R-:W-:Y:S02]  /*ef10*/  IMAD.U32 R11, RZ, RZ, UR5 ;  /* 0x00000005ff0b7e24 */ /* 0x000fe4000f8e00ff */
[----:B------:R-:W-:Y:S02]  /*ef20*/  IMAD.MOV.U32 R8, RZ, RZ, 0x70 ;  /* 0x00000070ff087424 */ /* 0x000fe400078e00ff */
[----:B------:R-:W-:Y:S02]  /*ef30*/  IMAD.MOV.U32 R12, RZ, RZ, 0x1 ;  /* 0x00000001ff0c7424 */ /* 0x000fe400078e00ff */
[----:B0-----:R-:W-:-:S07]  /*ef40*/  IMAD.MOV.U32 R13, RZ, RZ, RZ ;  /* 0x000000ffff0d7224 */ /* 0x001fce00078e00ff */
[----:B------:R-:W-:-:S07]  /*ef50*/  LEPC R20, `(.L_x_995) ;  /* 0x000000001014794e */ /* 0x000fce0000000000 */
[----:B-1----:R-:W-:Y:S05]  /*ef60*/  CALL.ABS.NOINC R2 ;  /* 0x0000000002007343 */ /* 0x002fea0003c00000 */
.L_x_995:
[----:B------:R-:W1:Y:S02]  /*ef70*/  LDC.64 R2, c[0x0][0x9f8] ;  /* 0x00027e00ff027b82 */ /* 0x000e640000000a00 */
[----:B-1----:R-:W-:-:S04]  /*ef80*/  ISETP.NE.U32.AND P0, PT, R2, RZ, PT ;  /* 0x000000ff0200720c */ /* 0x002fc80003f05070 */
[----:B------:R-:W-:-:S13]  /*ef90*/  ISETP.NE.AND.EX P0, PT, R3, RZ, PT, P0 ;  /* 0x000000ff0300720c */ /* 0x000fda0003f05300 */
[----:B------:R-:W1:Y:S02]  /*efa0*/  @P0 LDC.64 R2, c[0x0][0x9f8] ;  /* 0x00027e00ff020b82 */ /* 0x000e640000000a00 */
[----:B-1----:R-:W-:-:S05]  /*efb0*/  @P0 IMAD.WIDE R2, R19, 0x4, R2 ;  /* 0x0000000413020825 */ /* 0x002fca00078e0202 */
[----:B------:R1:W2:Y:S01]  /*efc0*/  @P0 LDG.E R19, desc[UR60][R2.64] ;  /* 0x0000003c02130981 */ /* 0x0002a2000c1e1900 */
[----:B------:R-:W-:Y:S01]  /*efd0*/  UMOV UR4, 0xffffffff ;  /* 0xffffffff00047882 */ /* 0x000fe20000000000 */
[----:B------:R-:W-:Y:S01]  /*efe0*/  LOP3.LUT R17, R17, 0xfffffffe, RZ, 0xc0, !PT ;  /* 0xfffffffe11117812 */ /* 0x000fe200078ec0ff */
[----:B------:R-:W-:Y:S01]  /*eff0*/  VIADD R18, R18, 0xffffffff ;  /* 0xffffffff12127836 */ /* 0x000fe20000000000 */
[----:B------:R-:W3:Y:S01]  /*f000*/  S2R R0, SR_TID.X ;  /* 0x0000000000007919 */ /* 0x000ee20000002100 */
[----:B-1----:R-:W1:Y:S02]  /*f010*/  LDC.64 R2, c[0x0][0x418] ;  /* 0x00010600ff027b82 */ /* 0x002e640000000a00 */
[----:B-1----:R-:W-:Y:S02]  /*f020*/  ISETP.NE.U32.AND P0, PT, R2, RZ, PT ;  /* 0x000000ff0200720c */ /* 0x002fe40003f05070 */
[----:B---3--:R-:W-:Y:S02]  /*f030*/  SHF.R.U32.HI R0, RZ, 0x5, R0 ;  /* 0x00000005ff007819 */ /* 0x008fe40000011600 */
[----:B------:R-:W-:-:S02]  /*f040*/  ISETP.NE.AND.EX P1, PT, R3, RZ, PT, P0 ;  /* 0x000000ff0300720c */ /* 0x000fc40003f25300 */
[----:B------:R-:W-:-:S11]  /*f050*/  LOP3.LUT R0, R0, 0x3, RZ, 0xc0, !PT ;  /* 0x0000000300007812 */ /* 0x000fd600078ec0ff */
[----:B------:R-:W-:Y:S02]  /*f060*/  @P1 LOP3.LUT R17, R17, 0x1, RZ, 0xfc, !PT ;  /* 0x0000000111111812 */ /* 0x000fe400078efcff */
[----:B--2---:R-:W-:Y:S02]  /*f070*/  SHF.R.S32.HI R6, RZ, 0x1f, R19 ;  /* 0x0000001fff067819 */ /* 0x004fe40000011413 */
[----:B------:R-:W-:-:S03]  /*f080*/  SEL R16, R19, RZ, !P1 ;  /* 0x000000ff13107207 */ /* 0x000fc60004800000 */
[----:B------:R1:W-:Y:S01]  /*f090*/  STL [R1], R6 ;  /* 0x0000000601007387 */ /* 0x0003e20000100800 */
[----:B------:R-:W-:Y:S05]  /*f0a0*/  BRA.DIV UR4, `(.L_x_997) ;  /* 0x0000003604b07947 */ /* 0x000fea000b800000 */
[----:B------:R2:W3:Y:S02]  /*f0b0*/  SHFL.IDX PT, R14, R0, RZ, 0x1f ;  /* 0x00001fff000e7589 */ /* 0x0004e400000e0000 */
.L_x_1077:
[----:B---3--:R-:W-:Y:S02]  /*f0c0*/  ISETP.NE.AND P0, PT, R14, RZ, PT ;  /* 0x000000ff0e00720c */ /* 0x008fe40003f05270 */
[----:B------:R-:W-:Y:S02]  /*f0d0*/  PLOP3.LUT P2, PT, PT, PT, PT, 0x8, 0x0 ;  /* 0x000000000000781c */ /* 0x000fe40003f4e170 */
[----:B------:R-:W-:-:S11]  /*f0e0*/  LOP3.LUT R17, R17, 0xfffffffd, RZ, 0xc0, !PT ;  /* 0xfffffffd11117812 */ /* 0x000fd600078ec0ff */
[----:B------:R-:W-:Y:S01]  /*f0f0*/  @P2 LOP3.LUT R17, R17, 0x2, RZ, 0xfc, !PT ;  /* 0x0000000211112812 */ /* 0x000fe200078efcff */
[----:B------:R-:W-:Y:S06]  /*f100*/  @P0 BRA `(.L_x_998) ;  /* 0x0000000400100947 */ /* 0x000fec0003800000 */
[----:B------:R-:W-:-:S03]  /*f110*/  UMOV UR4, 0xffffffff ;  /* 0xffffffff00047882 */ /* 0x000fc60000000000 */
[----:B------:R-:W-:Y:S05]  /*f120*/  BRA.DIV UR4, `(.L_x_999) ;  /* 0x0000003604b07947 */ /* 0x000fea000b800000 */
[----:B------:R-:W-:-:S13]  /*f130*/  ELECT P6, URZ, PT ;  /* 0x00000000003f782f */ /* 0x000fda00038c0000 */
.L_x_1080:
[----:B------:R-:W-:Y:S05]  /*f140*/  @!P6 BRA `(.L_x_998) ;  /* 0x000000040000e947 */ /* 0x000fea0003800000 */
[----:B------:R-:W-:Y:S01]  /*f150*/  IMAD.MOV.U32 R16, RZ, RZ, R19 ;  /* 0x000000ffff107224 */ /* 0x000fe200078e0013 */
[----:B------:R-:W-:Y:S06]  /*f160*/  @!P1 BRA `(.L_x_1000) ;  /* 0x0000000000449947 */ /* 0x000fec0003800000 */
[----:B------:R-:W3:Y:S01]  /*f170*/  LDC R7, c[0x0][0x43c] ;  /* 0x00010f00ff077b82 */ /* 0x000ee20000000800 */
[----:B------:R-:W-:Y:S01]  /*f180*/  ULDC.64 UR4, c[0x0][0x428] ;  /* 0x00010a0000047ab9 */ /* 0x000fe20000000a00 */
[----:B---3--:R-:W-:-:S13]  /*f190*/  ISETP.NE.AND P0, PT, R7, 0x1, PT ;  /* 0x000000010700780c */ /* 0x008fda0003f05270 */
[----:B0-----:R-:W2:Y:S02]  /*f1a0*/  @P0 LDC.64 R4, c[0x0][0x440] ;  /* 0x00011000ff040b82 */ /* 0x001ea40000000a00 */
[----:B--2---:R-:W-:-:S04]  /*f1b0*/  @P0 IMAD.HI.U32 R0, R18, R4, RZ ;  /* 0x0000000412000227 */ /* 0x004fc800078e00ff */
        /* <DEDUP_REMOVED lines=8> */
[----:B------:R-:W-:-:S03]  /*f240*/  LEA R2, P0, R4, R2, 0x2 ;  /* 0x0000000204027211 */ /* 0x000fc600078010ff */
[----:B------:R-:W-:-:S05]  /*f250*/  IMAD.IADD R0, R5, 0x1, R7 ;  /* 0x0000000105007824 */ /* 0x000fca00078e0207 */
[----:B------:R-:W-:-:S05]  /*f260*/  LEA.HI.X R3, R4, R3, R0, 0x2, P0 ;  /* 0x0000000304037211 */ /* 0x000fca00000f1400 */
[----:B------:R3:W5:Y:S02]  /*f270*/  LDG.E R16, desc[UR60][R2.64] ;  /* 0x0000003c02107981 */ /* 0x000764000c1e1900 */
.L_x_1000:
[----:B--2---:R-:W-:Y:S01]  /*f280*/  IMAD.MOV.U32 R0, RZ, RZ, 0x1 ;  /* 0x00000001ff007424 */ /* 0x004fe200078e00ff */
[----:B-1----:R-:W3:Y:S04]  /*f290*/  S2R R6, SR_TID.X ;  /* 0x0000000000067919 */ /* 0x002ee80000002100 */
[----:B------:R-:W-:-:S04]  /*f2a0*/  SHF.L.U32 R0, R0, 0x1f, RZ ;  /* 0x0000001f00007819 */ /* 0x000fc800000006ff */
[----:B------:R-:W1:Y:S01]  /*f2b0*/  SYNCS.PHASECHK.TRANS64.TRYWAIT P0, [UR38+0x2a840], R0 ;  /* 0x02a84000ff0075a7 */ /* 0x000e620008000166 */
[----:B---3--:R-:W-:-:S04]  /*f2c0*/  LOP3.LUT R2, R6, 0x7f, RZ, 0xc0, !PT ;  /* 0x0000007f06027812 */ /* 0x008fc800078ec0ff */
[----:B------:R-:W-:Y:S01]  /*f2d0*/  ISETP.NE.AND P1, PT, R2, RZ, PT ;  /* 0x000000ff0200720c */ /* 0x000fe20003f25270 */
[----:B-1----:R-:W-:-:S12]  /*f2e0*/  @!P0 BRA `(.L_x_1001) ;  /* 0x0000003400608947 */ /* 0x002fd80003800000 */
.L_x_1081:
[----:B------:R-:W-:Y:S05]  /*f2f0*/  @P1 BRA `(.L_x_1002) ;  /* 0x0000000000181947 */ /* 0x000fea0003800000 */
[----:B------:R-:W2:Y:S01]  /*f300*/  S2R R2, SR_TID.X ;  /* 0x0000000000027919 */ /* 0x000ea20000002100 */
[----:B-1----:R-:W-:-:S04]  /*f310*/  IMAD.MOV.U32 R0, RZ, RZ, 0x9000 ;  /* 0x00009000ff007424 */ /* 0x002fc800078e00ff */
[----:B------:R3:W-:Y:S01]  /*f320*/  SYNCS.ARRIVE.TRANS64 RZ, [UR38+0x2a830], R0 ;  /* 0x02a83000ffff79a7 */ /* 0x0007e20008000026 */
[----:B--2---:R-:W-:-:S13]  /*f330*/  LOP3.LUT P0, RZ, R2, 0x1f, RZ, 0xc0, !PT ;  /* 0x0000001f02ff7812 */ /* 0x004fda000780c0ff */
[----:B---3--:R-:W-:Y:S05]  /*f340*/  @!P0 BRA `(.L_x_1002) ;  /* 0x0000000000048947 */ /* 0x008fea0003800000 */
[----:B------:R-:W-:Y:S01]  /*f350*/  BPT.TRAP 0x1 ;  /* 0x000000040000795c */ /* 0x000fe20000300000 */
.L_x_1002:
        /* <DEDUP_REMOVED lines=10> */
[----:B------:R-:W-:Y:S02]  /*f400*/  UIMAD UR11, UR11, 0x60, URZ ;  /* 0x000000600b0b78a4 */ /* 0x000fe4000f8e023f */
        /* <DEDUP_REMOVED lines=13> */
[----:B------:R-:W-:Y:S01]  /*f4e0*/  UMOV UR21, UR13 ;  /* 0x0000000d00157c82 */ /* 0x000fe20008000000 */
[----:B------:R3:W-:Y:S01]  /*f4f0*/  UTMALDG.4D [UR8], [UR4], desc[UR6] ;  /* 0x00000608040075b4 */ /* 0x0007e20008019000 */
[----:B------:R-:W-:Y:S01]  /*f500*/  UMOV UR19, UR11 ;  /* 0x0000000b00137c82 */ /* 0x000fe20008000000 */
[----:B------:R-:W-:Y:S01]  /*f510*/  @P0 LOP3.LUT R17, R17, 0x2, RZ, 0xfc, !PT ;  /* 0x0000000211110812 */ /* 0x000fe200078efcff */
[----:B------:R3:W-:Y:S01]  /*f520*/  UTMALDG.4D [UR24], [UR4], desc[UR6] ;  /* 0x00000618040075b4 */ /* 0x0007e20008019000 */
[----:B------:R3:W-:Y:S02]  /*f530*/  UTMALDG.4D [UR16], [UR4], desc[UR6] ;  /* 0x00000610040075b4 */ /* 0x0007e40008019000 */
[----:B---3--:R-:W-:-:S03]  /*f540*/  NOP ;  /* 0x0000000000007918 */ /* 0x008fc60000000000 */
.L_x_998:
        /* <DEDUP_REMOVED lines=11> */
[----:B-1----:R-:W1:Y:S01]  /*f600*/  LDC.64 R2, c[0x4][R2] ;  /* 0x0100000002027b82 */ /* 0x002e620000000a00 */
        /* <DEDUP_REMOVED lines=9> */
[----:B-12---:R-:W-:Y:S05]  /*f6a0*/  CALL.ABS.NOINC R2 ;  /* 0x0000000002007343 */ /* 0x006fea0003c00000 */
.L_x_1003:
[----:B------:R-:W0:Y:S01]  /*f6b0*/  S2R R4, SR_CTAID.Z ;  /* 0x0000000000047919 */ /* 0x000e220000002700 */
[----:B------:R-:W3:Y:S01]  /*f6c0*/  LDC R8, c[0x0][0x448] ;  /* 0x00011200ff087b82 */ /* 0x000ee20000000800 */
[----:B------:R-:W-:Y:S01]  /*f6d0*/  USHF.R.S32.HI UR4, URZ, 0x1f, UR36 ;  /* 0x0000001f3f047899 */ /* 0x000fe20008011424 */
[----:B------:R-:W4:Y:S01]  /*f6e0*/  S2R R11, SR_TID.X ;  /* 0x00000000000b7919 */ /* 0x000f220000002100 */
[----:B------:R-:W-:Y:S02]  /*f6f0*/  ULDC.64 UR8, c[0x0][0x2d8] ;  /* 0x0000b60000087ab9 */ /* 0x000fe40000000a00 */
[----:B------:R-:W-:-:S03]  /*f700*/  UIMAD UR6, UR4, UR8, URZ ;  /* 0x00000008040672a4 */ /* 0x000fc6000f8e023f */
[----:B-1----:R-:W2:Y:S01]  /*f710*/  LDC.64 R2, c[0x0][0x2e0] ;  /* 0x0000b800ff027b82 */ /* 0x002ea20000000a00 */
[----:B------:R-:W-:Y:S02]  /*f720*/  UIMAD.WIDE.U32 UR4, UR36, UR8, URZ ;  /* 0x00000008240472a5 */ /* 0x000fe4000f8e003f */
[----:B------:R-:W-:-:S04]  /*f730*/  UIMAD UR6, UR36, UR9, UR6 ;  /* 0x00000009240672a4 */ /* 0x000fc8000f8e0206 */
[----:B------:R-:W-:Y:S01]  /*f740*/  UIADD3 UR5, UR5, UR6, URZ ;  /* 0x0000000605057290 */ /* 0x000fe2000fffe03f */
[----:B---3--:R-:W-:Y:S02]  /*f750*/  ISETP.NE.AND P0, PT, R8, 0x1, PT ;  /* 0x000000010800780c */ /* 0x008fe40003f05270 */
[----:B0-----:R-:W-:Y:S02]  /*f760*/  SHF.R.S32.HI R5, RZ, 0x1f, R4 ;  /* 0x0000001fff057819 */ /* 0x001fe40000011404 */
[----:B----4-:R-:W-:-:S03]  /*f770*/  LOP3.LUT R9, R11, 0x7f, RZ, 0xc0, !PT ;  /* 0x0000007f0b097812 */ /* 0x010fc600078ec0ff */
[-C--:B--2---:R-:W-:Y:S02]  /*f780*/  IMAD R0, R5, R2.reuse, RZ ;  /* 0x0000000205007224 */ /* 0x084fe400078e02ff */
[----:B------:R-:W-:Y:S02]  /*f790*/  IMAD.SHL.U32 R7, R11, 0x10, RZ ;  /* 0x000000100b077824 */ /* 0x000fe400078e00ff */
[C---:B------:R-:W-:Y:S02]  /*f7a0*/  IMAD R5, R4.reuse, R3, R0 ;  /* 0x0000000304057224 */ /* 0x040fe400078e0200 */
[----:B------:R-:W-:Y:S01]  /*f7b0*/  IMAD.WIDE.U32 R2, R4, R2, UR4 ;  /* 0x0000000404027e25 */ /* 0x000fe2000f8e0002 */
[----:B------:R-:W0:Y:S01]  /*f7c0*/  @P0 LDC R0, c[0x0][0x450] ;  /* 0x00011400ff000b82 */ /* 0x000e220000000800 */
[----:B------:R-:W-:Y:S01]  /*f7d0*/  SHF.R.U32.HI R4, RZ, 0x3, R9 ;  /* 0x00000003ff047819 */ /* 0x000fe20000011609 */
[----:B------:R-:W-:Y:S01]  /*f7e0*/  ULDC.64 UR4, c[0x0][0x2d0] ;  /* 0x0000b40000047ab9 */ /* 0x000fe20000000a00 */
[----:B------:R-:W-:-:S02]  /*f7f0*/  IMAD.IADD R3, R3, 0x1, R5 ;  /* 0x0000000103037824 */ /* 0x000fc400078e0205 */
[----:B------:R-:W-:-:S03]  /*f800*/  LOP3.LUT R6, R4, 0x70, R7, 0xf8, !PT ;  /* 0x0000007004067812 */ /* 0x000fc600078ef807 */
[----:B------:R-:W1:Y:S02]  /*f810*/  @P0 LDC R5, c[0x0][0x44c] ;  /* 0x00011300ff050b82 */ /* 0x000e640000000800 */
[----:B------:R-:W-:-:S04]  /*f820*/  VIADD R6, R6, UR42 ;  /* 0x0000002a06067c36 */ /* 0x000fc80008000000 */
[----:B-1----:R-:W-:-:S04]  /*f830*/  @P0 IMAD.HI.U32 R7, R6, R5, RZ ;  /* 0x0000000506070227 */ /* 0x002fc800078e00ff */
[----:B------:R-:W-:Y:S01]  /*f840*/  IMAD.MOV.U32 R5, RZ, RZ, R6 ;  /* 0x000000ffff057224 */ /* 0x000fe200078e0006 */
[----:B0-----:R-:W-:-:S05]  /*f850*/  @P0 SHF.R.U32.HI R5, RZ, R0, R7 ;  /* 0x00000000ff050219 */ /* 0x001fca0000011607 */
[----:B------:R-:W-:Y:S02]  /*f860*/  IMAD.MOV R7, RZ, RZ, -R5 ;  /* 0x000000ffff077224 */ /* 0x000fe400078e0a05 */
[----:B------:R-:W-:-:S04]  /*f870*/  IMAD.WIDE.U32 R2, R5, UR4, R2 ;  /* 0x0000000405027c25 */ /* 0x000fc8000f8e0002 */
[----:B------:R-:W-:Y:S01]  /*f880*/  IMAD R0, R8, R7, R6 ;  /* 0x0000000708007224 */ /* 0x000fe200078e0206 */
[----:B------:R-:W-:Y:S01]  /*f890*/  SHF.R.S32.HI R6, RZ, 0x1f, R5 ;  /* 0x0000001fff067819 */ /* 0x000fe20000011405 */
[----:B------:R-:W-:-:S04]  /*f8a0*/  IMAD.SHL.U32 R7, R9, 0x8, RZ ;  /* 0x0000000809077824 */ /* 0x000fc800078e00ff */
[----:B------:R-:W-:-:S04]  /*f8b0*/  IMAD R6, R6, UR4, RZ ;  /* 0x0000000406067c24 */ /* 0x000fc8000f8e02ff */
[----:B------:R-:W-:Y:S01]  /*f8c0*/  IMAD R5, R5, UR5, R6 ;  /* 0x0000000505057c24 */ /* 0x000fe2000f8e0206 */
[----:B------:R-:W-:-:S03]  /*f8d0*/  ULDC.64 UR4, c[0x0][0x2c8] ;  /* 0x0000b20000047ab9 */ /* 0x000fc60000000a00 */
[----:B------:R-:W-:Y:S01]  /*f8e0*/  IMAD.IADD R3, R3, 0x1, R5 ;  /* 0x0000000103037824 */ /* 0x000fe200078e0205 */
[----:B------:R-:W-:Y:S01]  /*f8f0*/  SHF.R.S32.HI R5, RZ, 0x1f, R0 ;  /* 0x0000001fff057819 */ /* 0x000fe20000011400 */
[----:B------:R-:W-:-:S04]  /*f900*/  IMAD.WIDE.U32 R2, R0, UR4, R2 ;  /* 0x0000000400027c25 */ /* 0x000fc8000f8e0002 */
[----:B------:R-:W-:-:S04]  /*f910*/  IMAD R5, R5, UR4, RZ ;  /* 0x0000000405057c24 */ /* 0x000fc8000f8e02ff */
[----:B------:R-:W-:Y:S01]  /*f920*/  IMAD R5, R0, UR5, R5 ;  /* 0x0000000500057c24 */ /* 0x000fe2000f8e0205 */
[----:B------:R-:W-:Y:S02]  /*f930*/  ULDC.64 UR4, c[0x0][0x280] ;  /* 0x0000a00000047ab9 */ /* 0x000fe40000000a00 */
[----:B------:R-:W-:Y:S01]  /*f940*/  LEA R0, P0, R2, UR4, 0x1 ;  /* 0x0000000402007c11 */ /* 0x000fe2000f8008ff */
[----:B------:R-:W-:Y:S01]  /*f950*/  IMAD.IADD R3, R3, 0x1, R5 ;  /* 0x0000000103037824 */ /* 0x000fe200078e0205 */
[----:B------:R-:W-:-:S04]  /*f960*/  ULDC UR4, c[0x0][0x2b8] ;  /* 0x0000ae0000047ab9 */ /* 0x000fc80000000800 */
        /* <DEDUP_REMOVED lines=14> */
[----:B------:R-:W-:Y:S01]  /*fa50*/  SHFL.IDX PT, R2, R6, RZ, 0x181f ;  /* 0x00181fff06027589 */ /* 0x000fe200000e0000 */
[----:B------:R-:W-:Y:S01]  /*fa60*/  ULDC UR4, c[0x0][0x288] ;  /* 0x0000a20000047ab9 */ /* 0x000fe20000000800 */
[----:B------:R-:W-:Y:S02]  /*fa70*/  VIADD R4, R4, UR42 ;  /* 0x0000002a04047c36 */ /* 0x000fe40008000000 */
[----:B------:R-:W0:Y:S01]  /*fa80*/  SHFL.IDX PT, R3, R0, RZ, 0x181f ;  /* 0x00181fff00037589 */ /* 0x000e2200000e0000 */
[----:B------:R-:W-:Y:S02]  /*fa90*/  IMAD R5, R8, UR4, RZ ;  /* 0x0000000408057c24 */ /* 0x000fe4000f8e02ff */
[C---:B------:R-:W-:Y:S01]  /*faa0*/  VIADD R8, R4.reuse, 0x10 ;  /* 0x0000001004087836 */ /* 0x040fe20000000000 */
[----:B------:R-:W-:Y:S02]  /*fab0*/  SHFL.IDX PT, R14, R0, 0x1, 0x181f ;  /* 0x00381f00000e7f89 */ /* 0x000fe400000e0000 */
[----:B------:R-:W-:-:S13]  /*fac0*/  ISETP.GE.AND P3, PT, R4, R5, PT ;  /* 0x000000050400720c */ /* 0x000fda0003f66270 */
[----:B------:R-:W-:Y:S02]  /*fad0*/  @!P3 LEA R21, R7, UR38, 0x1 ;  /* 0x000000260715bc11 */ /* 0x000fe4000f8e08ff */
[----:B0-----:R-:W-:-:S04]  /*fae0*/  LOP3.LUT R3, R3, R2, RZ, 0x3c, !PT ;  /* 0x0000000203037212 */ /* 0x001fc800078e3cff */
[----:B------:R-:W-:-:S04]  /*faf0*/  LOP3.LUT R2, R3, R2, RZ, 0x3c, !PT ;  /* 0x0000000203027212 */ /* 0x000fc800078e3cff */
[----:B------:R-:W-:-:S03]  /*fb00*/  LOP3.LUT R3, R3, R2, RZ, 0x3c, !PT ;  /* 0x0000000203037212 */ /* 0x000fc600078e3cff */
[----:B------:R-:W-:-:S05]  /*fb10*/  @!P3 IMAD.WIDE.U32 R2, R10, 0x2, R2 ;  /* 0x000000020a02b825 */ /* 0x000fca00078e0002 */
[----:B------:R-:W-:Y:S04]  /*fb20*/  @!P3 LDGSTS.E.BYPASS.LTC128B.128 [R21+0xc400], desc[UR60][R2.64], !P2 ;  /* 0x0c4000000215bfae */ /* 0x000fe8000d101d7c */
[----:B------:R-:W-:Y:S04]  /*fb30*/  @!P3 LDGSTS.E.BYPASS.LTC128B.128 [R21+0x10400], desc[UR60][R2.64+0x80], !P0 ;  /* 0x104000800215bfae */ /* 0x000fe8000c101d7c */
[----:B------:R0:W-:Y:S01]  /*fb40*/  @!P3 LDGSTS.E.BYPASS.LTC128B.128 [R21+0x14400], desc[UR60][R2.64+0x100], !P1 ;  /* 0x144001000215bfae */ /* 0x0001e2000c901d7c */
[----:B------:R-:W-:-:S03]  /*fb50*/  ISETP.GE.AND P3, PT, R8, R5, PT ;  /* 0x000000050800720c */ /* 0x000fc60003f66270 */
[----:B------:R-:W1:Y:S01]  /*fb60*/  SHFL.IDX PT, R8, R6, 0x1, 0x181f ;  /* 0x00381f0006087f89 */ /* 0x000e6200000e0000 */
[----:B0-----:R-:W-:-:S09]  /*fb70*/  VIADD R2, R4, 0x20 ;  /* 0x0000002004027836 */ /* 0x001fd20000000000 */
[----:B------:R-:W-:Y:S01]  /*fb80*/  @!P3 LEA R20, R7, UR38, 0x1 ;  /* 0x000000260714bc11 */ /* 0x000fe2000f8e08ff */
[----:B-1----:R-:W-:Y:S02]  /*fb90*/  IMAD.MOV.U32 R9, RZ, RZ, R8 ;  /* 0x000000ffff097224 */ /* 0x002fe400078e0008 */
[----:B------:R-:W-:Y:S02]  /*fba0*/  IMAD.MOV.U32 R8, RZ, RZ, R14 ;  /* 0x000000ffff087224 */ /* 0x000fe400078e000e */
[----:B------:R-:W-:Y:S02]  /*fbb0*/  SHFL.IDX PT, R14, R0, 0x2, 0x181f ;  /* 0x00581f00000e7f89 */ /* 0x000fe400000e0000 */
        /* <DEDUP_REMOVED lines=49> */
[----:B------:R-:W1:Y:S04]  /*fed0*/  SHFL.IDX PT, R2, R6, 0x6, 0x181f ;  /* 0x00d81f0006027f89 */ /* 0x000e6800000e0000 */
[----:B0-----:R0:W2:Y:S06]  /*fee0*/  SHFL.IDX PT, R8, R6, 0x7, 0x181f ;  /* 0x00f81f0006087f89 */ /* 0x0010ac00000e0000 */
[----:B------:R-:W-:Y:S01]  /*fef0*/  @!P3 LEA R21, R7, UR38, 0x1 ;  /* 0x000000260715bc11 */ /* 0x000fe2000f8e08ff */
[----:B-1----:R-:W-:-:S02]  /*ff00*/  IMAD.MOV.U32 R3, RZ, RZ, R2 ;  /* 0x000000ffff037224 */ /* 0x002fc400078e0002 */
[----:B------:R-:W-:Y:S02]  /*ff10*/  IMAD.MOV.U32 R2, RZ, RZ, R14 ;  /* 0x000000ffff027224 */ /* 0x000fe400078e000e */
[----:B------:R0:W1:Y:S02]  /*ff20*/  SHFL.IDX PT, R14, R0, 0x7, 0x181f ;  /* 0x00f81f00000e7f89 */ /* 0x00006400000e0000 */
[----:B------:R-:W-:-:S05]  /*ff30*/  @!P3 IMAD.WIDE.U32 R2, R10, 0x2, R2 ;  /* 0x000000020a02b825 */ /* 0x000fca00078e0002 */
[----:B------:R0:W-:Y:S04]  /*ff40*/  @!P3 LDGSTS.E.BYPASS.LTC128B.128 [R21+0xf400], desc[UR60][R2.64], !P2 ;  /* 0x0f4000000215bfae */ /* 0x0001e8000d101d7c */
[----:B------:R0:W-:Y:S04]  /*ff50*/  @!P3 LDGSTS.E.BYPASS.LTC128B.128 [R21+0x13400], desc[UR60][R2.64+0x80], !P0 ;  /* 0x134000800215bfae */ /* 0x0001e8000c101d7c */
[----:B--2---:R0:W-:Y:S02]  /*ff60*/  @!P3 LDGSTS.E.BYPASS.LTC128B.128 [R21+0x17400], desc[UR60][R2.64+0x100], !P1 ;  /* 0x174001000215bfae */ /* 0x0041e4000c901d7c */
.L_x_1098:
[----:B------:R-:W-:Y:S01]  /*ff70*/  VIADD R4, R4, 0x70 ;  /* 0x0000007004047836 */ /* 0x000fe20000000000 */
[----:B------:R-:W-:Y:S01]  /*ff80*/  BSSY B0, `(.L_x_1005) ;  /* 0x000000d000007945 */ /* 0x000fe20003800000 */
[----:B01----:R-:W-:Y:S02]  /*ff90*/  IMAD.MOV.U32 R2, RZ, RZ, R14 ;  /* 0x000000ffff027224 */ /* 0x003fe400078e000e */
[----:B------:R-:W-:Y:S01]  /*ffa0*/  IMAD.MOV.U32 R3, RZ, RZ, R8 ;  /* 0x000000ffff037224 */ /* 0x000fe200078e0008 */
[----:B------:R-:W-:-:S13]  /*ffb0*/  ISETP.GE.AND P3, PT, R4, R5, PT ;  /* 0x000000050400720c */ /* 0x000fda0003f66270 */
        /* <DEDUP_REMOVED lines=9> */
.L_x_1006:
[----:B------:R-:W-:Y:S05]  /*10050*/  BSYNC B0 ;  /* 0x0000000000007941 */ /* 0x000fea0003800000 */
.L_x_1005:
        /* <DEDUP_REMOVED lines=13> */
.L_x_1099:
[----:B------:R-:W-:Y:S02]  /*10130*/  IMAD.MOV.U32 R9, RZ, RZ, 0x1 ;  /* 0x00000001ff097424 */ /* 0x000fe400078e00ff */
[----:B-1----:R-:W-:Y:S01]  /*10140*/  IMAD.MOV.U32 R0, RZ, RZ, RZ ;  /* 0x000000ffff007224 */ /* 0x002fe200078e00ff */
[----:B------:R-:W-:Y:S06]  /*10150*/  @!P1 BRA `(.L_x_1008) ;  /* 0x0000001800ec9947 */ /* 0x000fec0003800000 */
[----:B------:R-:W2:Y:S04]  /*10160*/  LDL.LU R2, [R1+0xc] ;  /* 0x00000c0001027983 */ /* 0x000ea80000300800 */
[----:B------:R-:W3:Y:S04]  /*10170*/  LDL.LU R4, [R1+0x8] ;  /* 0x0000080001047983 */ /* 0x000ee80000300800 */
[----:B------:R-:W4:Y:S01]  /*10180*/  LDL.LU R3, [R1+0x4] ;  /* 0x0000040001037983 */ /* 0x000f220000300800 */
[----:B------:R-:W-:Y:S01]  /*10190*/  UIADD3 UR4, UR41, 0x1, URZ ;  /* 0x0000000129047890 */ /* 0x000fe2000fffe03f */
[----:B------:R-:W-:-:S05]  /*101a0*/  IMAD.MOV.U32 R9, RZ, RZ, 0x1 ;  /* 0x00000001ff097424 */ /* 0x000fca00078e00ff */
[----:B--2---:R-:W-:Y:S01]  /*101b0*/  IMAD R2, R2, UR4, RZ ;  /* 0x0000000402027c24 */ /* 0x004fe2000f8e02ff */
[----:B------:R-:W-:-:S04]  /*101c0*/  ULOP3.LUT UR4, URZ, UR39, URZ, 0x33, !UPT ;  /* 0x000000273f047292 */ /* 0x000fc8000f8e333f */
[----:B------:R-:W-:Y:S02]  /*101d0*/  LOP3.LUT R2, RZ, R2, RZ, 0x33, !PT ;  /* 0x00000002ff027212 */ /* 0x000fe400078e33ff */
[----:B----4-:R-:W-:Y:S02]  /*101e0*/  LOP3.LUT R3, RZ, R3, RZ, 0x33, !PT ;  /* 0x00000003ff037212 */ /* 0x010fe400078e33ff */
[----:B---3--:R-:W-:Y:S01]  /*101f0*/  VIADDMNMX R2, R2, -R4, UR4, !PT ;  /* 0x0000000402027e46 */ /* 0x008fe2000f800904 */
[----:B------:R-:W-:Y:S01]  /*10200*/  ULOP3.LUT UR4, URZ, UR40, URZ, 0x33, !UPT ;  /* 0x000000283f047292 */ /* 0x000fe2000f8e333f */
[----:B------:R-:W1:Y:S05]  /*10210*/  S2R R4, SR_TID.X ;  /* 0x0000000000047919 */ /* 0x000e6a0000002100 */
[----:B------:R-:W-:-:S04]  /*10220*/  VIMNMX R2, R2, UR4, !PT ;  /* 0x0000000402027c48 */ /* 0x000fc8000ffe0100 */
[----:B------:R-:W-:-:S05]  /*10230*/  VIADDMNMX R3, R2, 0x2, R3, !PT ;  /* 0x0000000202037846 */ /* 0x000fca0007800103 */
[----:B------:R-:W-:-:S05]  /*10240*/  VIADD R5, R3, 0xfffffffe ;  /* 0xfffffffe03057836 */ /* 0x000fca0000000000 */
[-C--:B------:R-:W-:Y:S02]  /*10250*/  ISETP.NE.AND P0, PT, R5, R2.reuse, PT ;  /* 0x000000020500720c */ /* 0x080fe40003f05270 */
[----:B------:R-:W-:-:S05]  /*10260*/  LOP3.LUT R2, RZ, R2, RZ, 0x33, !PT ;  /* 0x00000002ff027212 */ /* 0x000fca00078e33ff */
[----:B------:R-:W-:-:S05]  /*10270*/  IMAD.IADD R2, R3, 0x1, R2 ;  /* 0x0000000103027824 */ /* 0x000fca00078e0202 */
[----:B0-----:R-:W-:Y:S02]  /*10280*/  LOP3.LUT R11, R2, 0x1, RZ, 0xc0, !PT ;  /* 0x00000001020b7812 */ /* 0x001fe400078ec0ff */
[----:B-1----:R-:W-:Y:S01]  /*10290*/  LOP3.LUT R10, R4, 0x1f, RZ, 0xc0, !PT ;  /* 0x0000001f040a7812 */ /* 0x002fe200078ec0ff */
[----:B------:R-:W-:Y:S01]  /*102a0*/  IMAD.MOV.U32 R4, RZ, RZ, R16 ;  /* 0x000000ffff047224 */ /* 0x000fe200078e0010 */
[----:B------:R-:W-:Y:S06]  /*102b0*/  @!P0 BRA `(.L_x_1009) ;  /* 0x00000010006c8947 */ /* 0x000fec0003800000 */
[----:B------:R-:W-:Y:S01]  /*102c0*/  BSSY B0, `(.L_x_1009) ;  /* 0x000011a000007945 */ /* 0x000fe20003800000 */
[----:B------:R-:W-:Y:S02]  /*102d0*/  IMAD.IADD R7, R2, 0x1, -R11 ;  /* 0x0000000102077824 */ /* 0x000fe400078e0a0b */
[----:B------:R-:W-:Y:S02]  /*102e0*/  IMAD.MOV.U32 R8, RZ, RZ, 0x1 ;  /* 0x00000001ff087424 */ /* 0x000fe400078e00ff */
[----:B------:R-:W-:-:S07]  /*102f0*/  IMAD.MOV.U32 R4, RZ, RZ, R16 ;  /* 0x000000ffff047224 */ /* 0x000fce00078e0010 */
.L_x_1042:
        /* <DEDUP_REMOVED lines=27> */
.L_x_1012:
[----:B------:R-:W1:Y:S01]  /*104b0*/  S2R R2, SR_TID.X ;  /* 0x0000000000027919 */ /* 0x000e620000002100 */
[----:B------:R-:W-:Y:S01]  /*104c0*/  BSSY B2, `(.L_x_1013) ;  /* 0x0000006000027945 */ /* 0x000fe20003800000 */
[----:B-1----:R-:W-:Y:S02]  /*104d0*/  LOP3.LUT R3, R2, 0x7f, RZ, 0xc0, !PT ;  /* 0x0000007f02037812 */ /* 0x002fe400078ec0ff */
[----:B------:R-:W-:Y:S02]  /*104e0*/  SHF.L.U32 R2, R8, 0x1f, RZ ;  /* 0x0000001f08027819 */ /* 0x000fe400000006ff */
[----:B------:R-:W-:Y:S02]  /*104f0*/  ISETP.NE.AND P2, PT, R3, RZ, PT ;  /* 0x000000ff0300720c */ /* 0x000fe40003f45270 */
[----:B------:R-:W1:Y:S02]  /*10500*/  SYNCS.PHASECHK.TRANS64.TRYWAIT P0, [UR38+0x2a848], R2 ;  /* 0x02a84802ff0075a7 */ /* 0x000e640008000166 */
[----:B-1----:R-:W-:Y:S09]  /*10510*/  @!P0 BRA `(.L_x_1014) ;  /* 0x0000002c00b08947 */ /* 0x002ff20003800000 */
.L_x_1100:
[----:B------:R-:W-:Y:S05]  /*10520*/  BSYNC B2 ;  /* 0x0000000000027941 */ /* 0x000fea0003800000 */
.L_x_1013:
[----:B------:R-:W-:Y:S04]  /*10530*/  BSSY B2, `(.L_x_1015) ;  /* 0x0000007000027945 */ /* 0x000fe80003800000 */
[----:B------:R-:W-:Y:S05]  /*10540*/  @P2 BRA `(.L_x_1016) ;  /* 0x0000000000142947 */ /* 0x000fea0003800000 */
[----:B------:R-:W-:Y:S01]  /*10550*/  ISETP.NE.AND P0, PT, R10, RZ, PT ;  /* 0x000000ff0a00720c */ /* 0x000fe20003f05270 */
[----:B-1----:R-:W-:-:S04]  /*10560*/  IMAD.MOV.U32 R3, RZ, RZ, 0x9000 ;  /* 0x00009000ff037424 */ /* 0x002fc800078e00ff */
[----:B------:R2:W-:Y:S08]  /*10570*/  SYNCS.ARRIVE.TRANS64 RZ, [UR38+0x2a838], R3 ;  /* 0x02a83803ffff79a7 */ /* 0x0005f00008000026 */
[----:B--2---:R-:W-:Y:S05]  /*10580*/  @!P0 BRA `(.L_x_1016) ;  /* 0x0000000000048947 */ /* 0x004fea0003800000 */
[----:B------:R-:W-:Y:S01]  /*10590*/  BPT.TRAP 0x1 ;  /* 0x000000040000795c */ /* 0x000fe20000300000 */
.L_x_1016:
[----:B------:R-:W-:Y:S05]  /*105a0*/  BSYNC B2 ;  /* 0x0000000000027941 */ /* 0x000fea0003800000 */
.L_x_1015:
[----:B0-----:R-:W-:Y:S01]  /*105b0*/  IMAD.MOV.U32 R5, RZ, RZ, RZ ;  /* 0x000000ffff057224 */ /* 0x001fe200078e00ff */
[----:B------:R-:W-:Y:S01]  /*105c0*/  ULDC.64 UR4, c[0x0][0x198] ;  /* 0x0000660000047ab9 */ /* 0x000fe20000000a00 */
[----:B------:R-:W-:Y:S01]  /*105d0*/  PLOP3.LUT P0, PT, PT, PT, PT, 0x80, 0x0 ;  /* 0x000000000000781c */ /* 0x000fe20003f0f070 */
[----:B------:R-:W-:Y:S01]  /*105e0*/  UIADD3 UR4, UP0, UR4, 0x370, URZ ;  /* 0x0000037004047890 */ /* 0x000fe2000ff1e03f */
[----:B-1----:R-:W-:Y:S01]  /*105f0*/  IMAD R3, R9, 0x60, RZ ;  /* 0x0000006009037824 */ /* 0x002fe200078e02ff */
[----:B------:R-:W-:Y:S01]  /*10600*/  R2UR UR34, R5 ;  /* 0x00000000052272ca */ /* 0x000fe200000e0000 */
[----:B------:R-:W-:Y:S02]  /*10610*/  UIADD3 UR32, UR38, 0x21400, URZ ;  /* 0x0002140026207890 */ /* 0x000fe4000fffe03f */
[----:B------:R-:W-:Y:S02]  /*10620*/  UIADD3 UR33, UR38, 0x2a838, URZ ;  /* 0x0002a83826217890 */ /* 0x000fe4000fffe03f */
[----:B------:R-:W-:Y:S01]  /*10630*/  UIADD3.X UR5, URZ, UR5, URZ, UP0, !UPT ;  /* 0x000000053f057290 */ /* 0x000fe200087fe43f */
[----:B------:R-:W-:Y:S01]  /*10640*/  UMOV UR6, 0x0 ;  /* 0x0000000000067882 */ /* 0x000fe20000000000 */
[----:B------:R-:W-:-:S10]  /*10650*/  UMOV UR7, 0x14f00000 ;  /* 0x14f0000000077882 */ /* 0x000fd40000000000 */
.L_x_1017:
        /* <DEDUP_REMOVED lines=13> */
.L_x_1018:
        /* <DEDUP_REMOVED lines=14> */
.L_x_1019:
        /* <DEDUP_REMOVED lines=12> */
.L_x_1101:
[----:B------:R-:W-:Y:S05]  /*108d0*/  BSYNC B2 ;  /* 0x0000000000027941 */ /* 0x000fea0003800000 */
.L_x_1020:
        /* <DEDUP_REMOVED lines=9> */
.L_x_1023:
[----:B------:R-:W-:Y:S05]  /*10970*/  BSYNC B2 ;  /* 0x0000000000027941 */ /* 0x000fea0003800000 */
.L_x_1022:
[----:B------:R-:W-:Y:S01]  /*10980*/  R2UR UR6, R2 ;  /* 0x00000000020672ca */ /* 0x000fe200000e0000 */
[----:B------:R-:W-:Y:S01]  /*10990*/  ULDC.64 UR4, c[0x0][0x198] ;  /* 0x0000660000047ab9 */ /* 0x000fe20000000a00 */
[----:B------:R-:W-:Y:S01]  /*109a0*/  R2UR UR7, R3 ;  /* 0x00000000030772ca */ /* 0x000fe200000e0000 */
[----:B------:R-:W-:Y:S01]  /*109b0*/  UIADD3 UR4, UP0, UR4, 0x470, URZ ;  /* 0x0000047004047890 */ /* 0x000fe2000ff1e03f */
[----:B------:R-:W-:Y:S01]  /*109c0*/  R2UR UR10, R5 ;  /* 0x00000000050a72ca */ /* 0x000fe200000e0000 */
[----:B------:R-:W-:Y:S01]  /*109d0*/  IMAD R5, R18, 0x60, RZ ;  /* 0x0000006012057824 */ /* 0x000fe200078e02ff */
[----:B------:R-:W-:Y:S01]  /*109e0*/  PLOP3.LUT P0, PT, PT, PT, PT, 0x80, 0x0 ;  /* 0x000000000000781c */ /* 0x000fe20003f0f070 */
[----:B------:R-:W-:Y:S02]  /*109f0*/  UIADD3 UR8, UR38, 0x400, URZ ;  /* 0x0000040026087890 */ /* 0x000fe4000fffe03f */
[----:B------:R-:W-:Y:S02]  /*10a00*/  UIADD3 UR9, UR38, 0x2a850, URZ ;  /* 0x0002a85026097890 */ /* 0x000fe4000fffe03f */
[----:B------:R-:W-:-:S12]  /*10a10*/  UIADD3.X UR5, URZ, UR5, URZ, UP0, !UPT ;  /* 0x000000053f057290 */ /* 0x000fd800087fe43f */
.L_x_1024:
        /* <DEDUP_REMOVED lines=13> */
.L_x_1025:
        /* <DEDUP_REMOVED lines=10> */
.L_x_1011:
[----:B------:R-:W-:Y:S05]  /*10b90*/  BSYNC B1 ;  /* 0x0000000000017941 */ /* 0x000fea0003800000 */
.L_x_1010:
[----:B------:R-:W-:Y:S01]  /*10ba0*/  LOP3.LUT P0, RZ, R17, 0x2, RZ, 0xc0, !PT ;  /* 0x0000000211ff7812 */ /* 0x000fe2000780c0ff */
[----:B------:R-:W-:Y:S01]  /*10bb0*/  BSSY B1, `(.L_x_1026) ;  /* 0x0000087000017945 */ /* 0x000fe20003800000 */
[----:B------:R-:W-:-:S11]  /*10bc0*/  LOP3.LUT R9, R8, 0x1, RZ, 0x3c, !PT ;  /* 0x0000000108097812 */ /* 0x000fd600078e3cff */
[----:B------:R-:W-:Y:S05]  /*10bd0*/  @!P0 BRA `(.L_x_1027) ;  /* 0x0000000800108947 */ /* 0x000fea0003800000 */
[----:B------:R-:W-:Y:S01]  /*10be0*/  LOP3.LUT P0, RZ, R17, 0x1, RZ, 0xc0, !PT ;  /* 0x0000000111ff7812 */ /* 0x000fe2000780c0ff */
[----:B------:R-:W-:-:S12]  /*10bf0*/  VIADD R12, R6, 0xffffffff ;  /* 0xffffffff060c7836 */ /* 0x000fd80000000000 */
        /* <DEDUP_REMOVED lines=20> */
.L_x_1028:
[----:B------:R-:W1:Y:S01]  /*10d40*/  S2R R2, SR_TID.X ;  /* 0x0000000000027919 */ /* 0x000e620000002100 */
[----:B------:R-:W-:Y:S01]  /*10d50*/  BSSY B2, `(.L_x_1029) ;  /* 0x0000006000027945 */ /* 0x000fe20003800000 */
[----:B-1----:R-:W-:Y:S02]  /*10d60*/  LOP3.LUT R3, R2, 0x7f, RZ, 0xc0, !PT ;  /* 0x0000007f02037812 */ /* 0x002fe400078ec0ff */
[----:B------:R-:W-:Y:S02]  /*10d70*/  SHF.L.U32 R2, R9, 0x1f, RZ ;  /* 0x0000001f09027819 */ /* 0x000fe400000006ff */
[----:B------:R-:W-:Y:S02]  /*10d80*/  ISETP.NE.AND P2, PT, R3, RZ, PT ;  /* 0x000000ff0300720c */ /* 0x000fe40003f45270 */
[----:B------:R-:W1:Y:S02]  /*10d90*/  SYNCS.PHASECHK.TRANS64.TRYWAIT P0, [UR38+0x2a840], R2 ;  /* 0x02a84002ff0075a7 */ /* 0x000e640008000166 */
[----:B-1----:R-:W-:Y:S09]  /*10da0*/  @!P0 BRA `(.L_x_1030) ;  /* 0x0000002400bc8947 */ /* 0x002ff20003800000 */
.L_x_1102:
[----:B------:R-:W-:Y:S05]  /*10db0*/  BSYNC B2 ;  /* 0x0000000000027941 */ /* 0x000fea0003800000 */
.L_x_1029:
[----:B------:R-:W-:Y:S04]  /*10dc0*/  BSSY B2, `(.L_x_1031) ;  /* 0x0000007000027945 */ /* 0x000fe80003800000 */
[----:B------:R-:W-:Y:S05]  /*10dd0*/  @P2 BRA `(.L_x_1032) ;  /* 0x0000000000142947 */ /* 0x000fea0003800000 */
[----:B------:R-:W-:Y:S01]  /*10de0*/  ISETP.NE.AND P0, PT, R10, RZ, PT ;  /* 0x000000ff0a00720c */ /* 0x000fe20003f05270 */
[----:B-1----:R-:W-:-:S04]  /*10df0*/  IMAD.MOV.U32 R2, RZ, RZ, 0x9000 ;  /* 0x00009000ff027424 */ /* 0x002fc800078e00ff */
[----:B------:R2:W-:Y:S08]  /*10e00*/  SYNCS.ARRIVE.TRANS64 RZ, [UR38+0x2a830], R2 ;  /* 0x02a83002ffff79a7 */ /* 0x0005f00008000026 */
[----:B--2---:R-:W-:Y:S05]  /*10e10*/  @!P0 BRA `(.L_x_1032) ;  /* 0x0000000000048947 */ /* 0x004fea0003800000 */
[----:B------:R-:W-:Y:S01]  /*10e20*/  BPT.TRAP 0x1 ;  /* 0x000000040000795c */ /* 0x000fe20000300000 */
.L_x_1032:
[----:B------:R-:W-:Y:S05]  /*10e30*/  BSYNC B2 ;  /* 0x0000000000027941 */ /* 0x000fea0003800000 */
.L_x_1031:
        /* <DEDUP_REMOVED lines=11> */
.L_x_1033:
        /* <DEDUP_REMOVED lines=14> */
.L_x_1034:
        /* <DEDUP_REMOVED lines=13> */
.L_x_1035:
        /* <DEDUP_REMOVED lines=12> */
.L_x_1103:
[----:B------:R-:W-:Y:S05]  /*11160*/  BSYNC B2 ;  /* 0x0000000000027941 */ /* 0x000fea0003800000 */
.L_x_1036:
        /* <DEDUP_REMOVED lines=9> */
.L_x_1039:
[----:B------:R-:W-:Y:S05]  /*11200*/  BSYNC B2 ;  /* 0x0000000000027941 */ /* 0x000fea0003800000 */
.L_x_1038:
        /* <DEDUP_REMOVED lines=10> */
.L_x_1040:
        /* <DEDUP_REMOVED lines=13> */
.L_x_1041:
        /* <DEDUP_REMOVED lines=10> */
.L_x_1027:
[----:B------:R-:W-:Y:S05]  /*11420*/  BSYNC B1 ;  /* 0x0000000000017941 */ /* 0x000fea0003800000 */
.L_x_1026:
[----:B------:R-:W-:Y:S02]  /*11430*/  VIADD R6, R6, 0xfffffffe ;  /* 0xfffffffe06067836 */ /* 0x000fe40000000000 */
[----:B------:R-:W-:Y:S01]  /*11440*/  IMAD.MOV.U32 R8, RZ, RZ, R9 ;  /* 0x000000ffff087224 */ /* 0x000fe200078e0009 */
[----:B------:R-:W-:Y:S06]  /*11450*/  @P1 BRA `(.L_x_1042) ;  /* 0xffffffec00a81947 */ /* 0x000fec000383ffff */
[----:B------:R-:W-:Y:S05]  /*11460*/  BSYNC B0 ;  /* 0x0000000000007941 */ /* 0x000fea0003800000 */
.L_x_1009:
        /* <DEDUP_REMOVED lines=18> */
[----:B------:R-:W-:Y:S02]  /*11590*/  IMAD R5, R19, UR5, R2 ;  /* 0x0000000513057c24 */ /* 0x000fe4000f8e0202 */
[----:B------:R-:W-:-:S04]  /*115a0*/  IMAD.MOV.U32 R2, RZ, RZ, R7 ;  /* 0x000000ffff027224 */ /* 0x000fc800078e0007 */
        /* <DEDUP_REMOVED lines=8> */
.L_x_1044:
[----:B------:R-:W1:Y:S01]  /*11630*/  S2R R2, SR_TID.X ;  /* 0x0000000000027919 */ /* 0x000e620000002100 */
[----:B------:R-:W-:Y:S01]  /*11640*/  BSSY B1, `(.L_x_1045) ;  /* 0x0000006000017945 */ /* 0x000fe20003800000 */
[----:B-1----:R-:W-:Y:S02]  /*11650*/  LOP3.LUT R3, R2, 0x7f, RZ, 0xc0, !PT ;  /* 0x0000007f02037812 */ /* 0x002fe400078ec0ff */
[----:B------:R-:W-:Y:S02]  /*11660*/  SHF.L.U32 R2, R9, 0x1f, RZ ;  /* 0x0000001f09027819 */ /* 0x000fe400000006ff */
[----:B------:R-:W-:Y:S02]  /*11670*/  ISETP.NE.AND P1, PT, R3, RZ, PT ;  /* 0x000000ff0300720c */ /* 0x000fe40003f25270 */
[----:B------:R-:W1:Y:S02]  /*11680*/  SYNCS.PHASECHK.TRANS64.TRYWAIT P0, [UR38+0x2a848], R2 ;  /* 0x02a84802ff0075a7 */ /* 0x000e640008000166 */
[----:B-1----:R-:W-:Y:S09]  /*11690*/  @!P0 BRA `(.L_x_1046) ;  /* 0x0000001c00b08947 */ /* 0x002ff20003800000 */
.L_x_1104:
[----:B------:R-:W-:Y:S05]  /*116a0*/  BSYNC B1 ;  /* 0x0000000000017941 */ /* 0x000fea0003800000 */
.L_x_1045:
[----:B------:R-:W-:Y:S04]  /*116b0*/  BSSY B1, `(.L_x_1047) ;  /* 0x0000007000017945 */ /* 0x000fe80003800000 */
[----:B------:R-:W-:Y:S05]  /*116c0*/  @P1 BRA `(.L_x_1048) ;  /* 0x0000000000141947 */ /* 0x000fea0003800000 */
[----:B------:R-:W-:Y:S01]  /*116d0*/  ISETP.NE.AND P0, PT, R10, RZ, PT ;  /* 0x000000ff0a00720c */ /* 0x000fe20003f05270 */
[----:B-1----:R-:W-:-:S04]  /*116e0*/  IMAD.MOV.U32 R3, RZ, RZ, 0x9000 ;  /* 0x00009000ff037424 */ /* 0x002fc800078e00ff */
[----:B------:R2:W-:Y:S08]  /*116f0*/  SYNCS.ARRIVE.TRANS64 RZ, [UR38+0x2a838], R3 ;  /* 0x02a83803ffff79a7 */ /* 0x0005f00008000026 */
[----:B--2---:R-:W-:Y:S05]  /*11700*/  @!P0 BRA `(.L_x_1048) ;  /* 0x0000000000048947 */ /* 0x004fea0003800000 */
[----:B------:R-:W-:Y:S01]  /*11710*/  BPT.TRAP 0x1 ;  /* 0x000000040000795c */ /* 0x000fe20000300000 */
.L_x_1048:
[----:B------:R-:W-:Y:S05]  /*11720*/  BSYNC B1 ;  /* 0x0000000000017941 */ /* 0x000fea0003800000 */
.L_x_1047:
        /* <DEDUP_REMOVED lines=11> */
.L_x_1049:
        /* <DEDUP_REMOVED lines=14> */
.L_x_1050:
        /* <DEDUP_REMOVED lines=13> */
.L_x_1051:
        /* <DEDUP_REMOVED lines=11> */
.L_x_1105:
[----:B------:R-:W-:Y:S05]  /*11a40*/  BSYNC B1 ;  /* 0x0000000000017941 */ /* 0x000fea0003800000 */
.L_x_1052:
        /* <DEDUP_REMOVED lines=9> */
.L_x_1055:
[----:B------:R-:W-:Y:S05]  /*11ae0*/  BSYNC B1 ;  /* 0x0000000000017941 */ /* 0x000fea0003800000 */
.L_x_1054:
        /* <DEDUP_REMOVED lines=10> */
.L_x_1056:
        /* <DEDUP_REMOVED lines=13> */
.L_x_1057:
        /* <DEDUP_REMOVED lines=10> */
.L_x_1043:
[----:B------:R-:W-:Y:S05]  /*11d00*/  BSYNC B0 ;  /* 0x0000000000007941 */ /* 0x000fea0003800000 */
.L_x_1008:
[----:B------:R-:W-:Y:S01]  /*11d10*/  LOP3.LUT P0, RZ, R17, 0x2, RZ, 0xc0, !PT ;  /* 0x0000000211ff7812 */ /* 0x000fe2000780c0ff */
[----:B------:R-:W-:-:S12]  /*11d20*/  BSSY B0, `(.L_x_1058) ;  /* 0x0000036000007945 */ /* 0x000fd80003800000 */
[----:B------:R-:W-:Y:S05]  /*11d30*/  @!P0 BRA `(.L_x_1059) ;  /* 0x0000000000d08947 */ /* 0x000fea0003800000 */
[----:B------:R-:W1:Y:S01]  /*11d40*/  S2R R2, SR_TID.X ;  /* 0x0000000000027919 */ /* 0x000e620000002100 */
[----:B------:R-:W-:Y:S01]  /*11d50*/  LEA R3, R0, UR38, 0x3 ;  /* 0x0000002600037c11 */ /* 0x000fe2000f8e18ff */
[----:B------:R-:W-:Y:S01]  /*11d60*/  BSSY B1, `(.L_x_1060) ;  /* 0x0000006000017945 */ /* 0x000fe20003800000 */
[----:B-1----:R-:W-:Y:S02]  /*11d70*/  LOP3.LUT R4, R2, 0x7f, RZ, 0xc0, !PT ;  /* 0x0000007f02047812 */ /* 0x002fe400078ec0ff */
[----:B------:R-:W-:Y:S02]  /*11d80*/  SHF.L.U32 R2, R9, 0x1f, RZ ;  /* 0x0000001f09027819 */ /* 0x000fe400000006ff */
[----:B------:R-:W-:Y:S02]  /*11d90*/  ISETP.NE.AND P1, PT, R4, RZ, PT ;  /* 0x000000ff0400720c */ /* 0x000fe40003f25270 */
[----:B------:R-:W1:Y:S02]  /*11da0*/  SYNCS.PHASECHK.TRANS64.TRYWAIT P0, [R3+URZ+0x2a860], R2 ;  /* 0x02a86002030075a7 */ /* 0x000e64000800017f */
[----:B-1----:R-:W-:Y:S09]  /*11db0*/  @!P0 BRA `(.L_x_1061) ;  /* 0x0000001800188947 */ /* 0x002ff20003800000 */
.L_x_1106:
[----:B------:R-:W-:Y:S05]  /*11dc0*/  BSYNC B1 ;  /* 0x0000000000017941 */ /* 0x000fea0003800000 */
.L_x_1060:
[----:B------:R-:W-:Y:S04]  /*11dd0*/  BSSY B1, `(.L_x_1062) ;  /* 0x0000008000017945 */ /* 0x000fe80003800000 */
[----:B------:R-:W-:Y:S05]  /*11de0*/  @P1 BRA `(.L_x_1063) ;  /* 0x0000000000181947 */ /* 0x000fea0003800000 */
[----:B------:R-:W2:Y:S01]  /*11df0*/  S2R R4, SR_TID.X ;  /* 0x0000000000047919 */ /* 0x000ea20000002100 */
[----:B-1----:R-:W-:-:S04]  /*11e00*/  IMAD.MOV.U32 R2, RZ, RZ, 0x6000 ;  /* 0x00006000ff027424 */ /* 0x002fc800078e00ff */
[----:B------:R3:W-:Y:S01]  /*11e10*/  SYNCS.ARRIVE.TRANS64 RZ, [R3+URZ+0x2a850], R2 ;  /* 0x02a8500203ff79a7 */ /* 0x0007e2000800003f */
[----:B--2---:R-:W-:-:S13]  /*11e20*/  LOP3.LUT P0, RZ, R4, 0x1f, RZ, 0xc0, !PT ;  /* 0x0000001f04ff7812 */ /* 0x004fda000780c0ff */
[----:B---3--:R-:W-:Y:S05]  /*11e30*/  @!P0 BRA `(.L_x_1063) ;  /* 0x0000000000048947 */ /* 0x008fea0003800000 */
[----:B------:R-:W-:Y:S01]  /*11e40*/  BPT.TRAP 0x1 ;  /* 0x000000040000795c */ /* 0x000fe20000300000 */
.L_x_1063:
[----:B------:R-:W-:Y:S05]  /*11e50*/  BSYNC B1 ;  /* 0x0000000000017941 */ /* 0x000fea0003800000 */
.L_x_1062:
[----:B------:R-:W-:Y:S01]  /*11e60*/  R2UR UR4, R0 ;  /* 0x00000000000472ca */ /* 0x000fe200000e0000 */
[----:B------:R-:W-:Y:S01]  /*11e70*/  ULDC.64 UR6, c[0x0][0x198] ;  /* 0x0000660000067ab9 */ /* 0x000fe20000000a00 */
[----:B------:R-:W-:Y:S01]  /*11e80*/  R2UR UR9, R3 ;  /* 0x00000000030972ca */ /* 0x000fe200000e0000 */
[----:B------:R-:W-:Y:S01]  /*11e90*/  UIADD3 UR6, UP0, UR6, 0x470, URZ ;  /* 0x0000047006067890 */ /* 0x000fe2000ff1e03f */
[----:B------:R-:W-:Y:S01]  /*11ea0*/  PLOP3.LUT P0, PT, PT, PT, PT, 0x80, 0x0 ;  /* 0x000000000000781c */ /* 0x000fe20003f0f070 */
[----:B------:R-:W-:Y:S01]  /*11eb0*/  IMAD R18, R18, 0x60, RZ ;  /* 0x0000006012127824 */ /* 0x000fe200078e02ff */
[----:B------:R-:W-:Y:S01]  /*11ec0*/  UMOV UR14, 0x0 ;  /* 0x00000000000e7882 */ /* 0x000fe20000000000 */
[----:B------:R-:W-:Y:S01]  /*11ed0*/  UIADD3.X UR7, URZ, UR7, URZ, UP0, !UPT ;  /* 0x000000073f077290 */ /* 0x000fe200087fe43f */
[----:B------:R-:W-:Y:S01]  /*11ee0*/  UMOV UR15, 0x14f00000 ;  /* 0x14f00000000f7882 */ /* 0x000fe20000000000 */
[----:B------:R-:W-:-:S04]  /*11ef0*/  UMOV UR10, URZ ;  /* 0x0000003f000a7c82 */ /* 0x000fc80008000000 */
[----:B------:R-:W-:Y:S02]  /*11f00*/  UIMAD UR4, UR4, 0x6000, UR38 ;  /* 0x00006000040478a4 */ /* 0x000fe4000f8e0226 */
[----:B------:R-:W-:Y:S02]  /*11f10*/  UIADD3 UR9, UR9, 0x2a850, URZ ;  /* 0x0002a85009097890 */ /* 0x000fe4000fffe03f */
[----:B------:R-:W-:-:S12]  /*11f20*/  UIADD3 UR8, UR4, 0x400, URZ ;  /* 0x0000040004087890 */ /* 0x000fd8000fffe03f */
.L_x_1064:
[----:B------:R-:W-:-:S13]  /*11f30*/  @P0 ELECT P1, URZ, PT ;  /* 0x00000000003f082f */ /* 0x000fda0003820000 */
[----:B------:R-:W-:Y:S01]  /*11f40*/  @P1 R2UR UR13, R16 ;  /* 0x00000000100d12ca */ /* 0x000fe200000e0000 */
[----:B------:R-:W-:Y:S01]  /*11f50*/  UMOV UR12, UR36 ;  /* 0x00000024000c7c82 */ /* 0x000fe20008000000 */
[----:B------:R-:W-:Y:S02]  /*11f60*/  @P1 R2UR UR11, R18 ;  /* 0x00000000120b12ca */ /* 0x000fe400000e0000 */
[----:B------:R-:W-:Y:S02]  /*11f70*/  @P1 PLOP3.LUT P0, PT, P1, PT, PT, 0x8, 0x0 ;  /* 0x000000000000181c */ /* 0x000fe40000f0e170 */
[----:B------:R-:W-:-:S09]  /*11f80*/  PLOP3.LUT P1, PT, PT, PT, PT, 0x8, 0x0 ;  /* 0x000000000000781c */ /* 0x000fd20003f2e170 */
[----:B------:R2:W-:Y:S02]  /*11f90*/  UTMALDG.4D [UR8], [UR6], desc[UR14] ;  /* 0x00000e08060075b4 */ /* 0x0005e40008019000 */
[----:B--2---:R-:W-:Y:S05]  /*11fa0*/  @P0 BRA.U.ANY `(.L_x_1064) ;  /* 0xfffffffd00e00947 */ /* 0x004fea000393ffff */
[----:B------:R-:W-:Y:S01]  /*11fb0*/  PLOP3.LUT P0, PT, PT, PT, PT, 0x80, 0x0 ;  /* 0x000000000000781c */ /* 0x000fe20003f0f070 */
[----:B------:R-:W-:Y:S01]  /*11fc0*/  UIADD3 UR8, UR4, 0x3400, URZ ;  /* 0x0000340004087890 */ /* 0x000fe2000fffe03f */
[----:B------:R-:W-:Y:S02]  /*11fd0*/  UMOV UR5, 0x14f00000 ;  /* 0x14f0000000057882 */ /* 0x000fe40000000000 */
[----:B------:R-:W-:Y:S01]  /*11fe0*/  UMOV UR4, 0x0 ;  /* 0x0000000000047882 */ /* 0x000fe20000000000 */
[----:B------:R-:W-:-:S08]  /*11ff0*/  UMOV UR10, 0x40 ;  /* 0x00000040000a7882 */ /* 0x000fd00000000000 */
.L_x_1065:
        /* <DEDUP_REMOVED lines=8> */
.L_x_1059:
[----:B------:R-:W-:Y:S05]  /*12080*/  BSYNC B0 ;  /* 0x0000000000007941 */ /* 0x000fea0003800000 */
.L_x_1058:
[----:B------:R-:W-:Y:S02]  /*12090*/  VIADD R0, R0, 0x1 ;  /* 0x0000000100007836 */ /* 0x000fe40000000000 */
[----:B-1----:R-:W-:-:S03]  /*120a0*/  IMAD.MOV.U32 R3, RZ, RZ, RZ ;  /* 0x000000ffff037224 */ /* 0x002fc600078e00ff */
[----:B------:R-:W-:-:S04]  /*120b0*/  ISETP.NE.AND P0, PT, R0, 0x2, PT ;  /* 0x000000020000780c */ /* 0x000fc80003f05270 */
[----:B------:R-:W-:Y:S02]  /*120c0*/  SEL R2, RZ, 0x1, P0 ;  /* 0x00000001ff027807 */ /* 0x000fe40000000000 */
[----:B------:R-:W-:Y:S02]  /*120d0*/  SEL R0, R0, RZ, P0 ;  /* 0x000000ff00007207 */ /* 0x000fe40000000000 */
[----:B------:R-:W-:-:S07]  /*120e0*/  LOP3.LUT R9, R9, R2, RZ, 0x3c, !PT ;  /* 0x0000000209097212 */ /* 0x000fce00078e3cff */
.L_x_986:
[----:B0-----:R-:W0:Y:S01]  /*120f0*/  S2R R5, SR_CgaCtaId ;  /* 0x0000000000057919 */ /* 0x001e220000008800 */
[----:B------:R-:W-:Y:S02]  /*12100*/  MOV R2, 0x400 ;  /* 0x0000040000027802 */ /* 0x000fe40000000f00 */
[----:B------:R-:W-:Y:S02]  /*12110*/  SHF.L.U32 R3, R3, 0x1f, RZ ;  /* 0x0000001f03037819 */ /* 0x000fe400000006ff */
[----:B0-----:R-:W-:-:S04]  /*12120*/  LEA R2, R5, R2, 0x18 ;  /* 0x0000000205027211 */ /* 0x001fc800078ec0ff */
[----:B------:R-:W0:Y:S02]  /*12130*/  SYNCS.PHASECHK.TRANS64.TRYWAIT P0, [R2+URZ+0x2a820], R3 ;  /* 0x02a82003020075a7 */ /* 0x000e24000800017f */
[----:B0-----:R-:W-:Y:S05]  /*12140*/  @!P0 BRA `(.L_x_1066) ;  /* 0x0000001400488947 */ /* 0x001fea0003800000 */
.L_x_1107:
[----:B------:R-:W-:-:S03]  /*12150*/  UMOV UR4, 0xffffffff ;  /* 0xffffffff00047882 */ /* 0x000fc60000000000 */
[----:B------:R-:W-:Y:S05]  /*12160*/  BRA.DIV UR4, `(.L_x_1067) ;  /* 0x0000001604547947 */ /* 0x000fea000b800000 */
[----:B0-----:R-:W0:Y:S02]  /*12170*/  S2R R3, SR_TID.X ;  /* 0x0000000000037919 */ /* 0x001e240000002100 */
[----:B0-----:R-:W-:-:S04]  /*12180*/  SHF.R.U32.HI R3, RZ, 0x5, R3 ;  /* 0x00000005ff037819 */ /* 0x001fc80000011603 */
[----:B------:R-:W-:-:S05]  /*12190*/  LOP3.LUT R3, R3, 0x3, RZ, 0xc0, !PT ;  /* 0x0000000303037812 */ /* 0x000fca00078ec0ff */
[----:B------:R0:W1:Y:S02]  /*121a0*/  SHFL.IDX PT, R14, R3, RZ, 0x1f ;  /* 0x00001fff030e7589 */ /* 0x00006400000e0000 */
.L_x_1110:
[----:B-1----:R-:W-:-:S13]  /*121b0*/  ISETP.NE.AND P0, PT, R14, RZ, PT ;  /* 0x000000ff0e00720c */ /* 0x002fda0003f05270 */
[----:B------:R-:W-:Y:S05]  /*121c0*/  @P0 BRA `(.L_x_902) ;  /* 0x0000000000880947 */ /* 0x000fea0003800000 */
[----:B------:R-:W-:-:S03]  /*121d0*/  UMOV UR4, 0xffffffff ;  /* 0xffffffff00047882 */ /* 0x000fc60000000000 */
[----:B------:R-:W-:Y:S05]  /*121e0*/  BRA.DIV UR4, `(.L_x_1068) ;  /* 0x0000001604687947 */ /* 0x000fea000b800000 */
[----:B------:R-:W-:-:S13]  /*121f0*/  ELECT P6, URZ, PT ;  /* 0x00000000003f782f */ /* 0x000fda00038c0000 */
.L_x_1113:
[----:B------:R-:W-:Y:S05]  /*12200*/  @!P6 BRA `(.L_x_902) ;  /* 0x000000000078e947 */ /* 0x000fea0003800000 */
[----:B0-----:R-:W2:Y:S02]  /*12210*/  LDL.LU R3, [R1+0x14] ;  /* 0x0000140001037983 */ /* 0x001ea40000300800 */
[----:B--2---:R-:W-:-:S04]  /*12220*/  LOP3.LUT R3, R3, 0x2, RZ, 0xfc, !PT ;  /* 0x0000000203037812 */ /* 0x004fc800078efcff */
[----:B------:R-:W-:-:S13]  /*12230*/  ISETP.NE.AND P2, PT, R3, 0x3, PT ;  /* 0x000000030300780c */ /* 0x000fda0003f45270 */
[----:B------:R-:W-:Y:S05]  /*12240*/  @!P2 BRA `(.L_x_1069) ;  /* 0x000000000004a947 */ /* 0x000fea0003800000 */
[----:B------:R-:W-:Y:S01]  /*12250*/  BPT.TRAP 0x1 ;  /* 0x000000040000795c */ /* 0x000fe20000300000 */
.L_x_1069:
[----:B------:R-:W-:Y:S01]  /*12260*/  VIADD R7, R2, 0x2a840 ;  /* 0x0002a84002077836 */ /* 0x000fe20000000000 */
[----:B------:R-:W-:Y:S01]  /*12270*/  SHF.L.U32 R5, R9, 0x1f, RZ ;  /* 0x0000001f09057819 */ /* 0x000fe200000006ff */
[C---:B------:R-:W-:Y:S02]  /*12280*/  VIADD R3, R0.reuse, 0x1 ;  /* 0x0000000100037836 */ /* 0x040fe40000000000 */
[----:B------:R-:W-:-:S03]  /*12290*/  IMAD R6, R0, 0x8, R7 ;  /* 0x0000000800067824 */ /* 0x000fc600078e0207 */
[C---:B------:R-:W-:Y:S01]  /*122a0*/  ISETP.NE.AND P1, PT, R3.reuse, 0x2, PT ;  /* 0x000000020300780c */ /* 0x040fe20003f25270 */
[----:B------:R-:W0:Y:S03]  /*122b0*/  SYNCS.PHASECHK.TRANS64.TRYWAIT P0, [R6+URZ], R5 ;  /* 0x00000005060075a7 */ /* 0x000e26000800017f */
[----:B------:R-:W-:Y:S02]  /*122c0*/  SEL R4, RZ, 0x1, P1 ;  /* 0x00000001ff047807 */ /* 0x000fe40000800000 */
[----:B------:R-:W-:Y:S02]  /*122d0*/  SEL R8, R3, RZ, P1 ;  /* 0x000000ff03087207 */ /* 0x000fe40000800000 */
[----:B------:R-:W-:-:S03]  /*122e0*/  LOP3.LUT R4, R9, R4, RZ, 0x3c, !PT ;  /* 0x0000000409047212 */ /* 0x000fc600078e3cff */
[----:B------:R-:W-:Y:S01]  /*122f0*/  IMAD R3, R8, 0x8, R7 ;  /* 0x0000000808037824 */ /* 0x000fe200078e0207 */
[----:B------:R-:W-:Y:S01]  /*12300*/  SHF.L.U32 R4, R4, 0x1f, RZ ;  /* 0x0000001f04047819 */ /* 0x000fe200000006ff */
[----:B0-----:R-:W-:Y:S06]  /*12310*/  @!P0 BRA `(.L_x_1070) ;  /* 0x00000014003c8947 */ /* 0x001fec0003800000 */
.L_x_1114:
[----:B------:R-:W1:Y:S02]  /*12320*/  SYNCS.PHASECHK.TRANS64.TRYWAIT P0, [R3+URZ], R4 ;  /* 0x00000004030075a7 */ /* 0x000e64000800017f */
[----:B-1----:R-:W-:Y:S05]  /*12330*/  @!P0 BRA `(.L_x_1071) ;  /* 0x0000001400488947 */ /* 0x002fea0003800000 */
.L_x_1115:
[----:B------:R-:W-:Y:S05]  /*12340*/  @!P2 BRA `(.L_x_1072) ;  /* 0x000000000004a947 */ /* 0x000fea0003800000 */
[----:B------:R-:W-:Y:S01]  /*12350*/  BPT.TRAP 0x1 ;  /* 0x000000040000795c */ /* 0x000fe20000300000 */
.L_x_1072:
[----:B-1----:R-:W-:-:S04]  /*12360*/  VIADD R3, R2, 0x2a860 ;  /* 0x0002a86002037836 */ /* 0x002fc80000000000 */
[----:B------:R-:W-:-:S04]  /*12370*/  IMAD R0, R0, 0x8, R3 ;  /* 0x0000000800007824 */ /* 0x000fc800078e0203 */
[----:B------:R-:W1:Y:S02]  /*12380*/  SYNCS.PHASECHK.TRANS64.TRYWAIT P0, [R0+URZ], R5 ;  /* 0x00000005000075a7 */ /* 0x000e64000800017f */
[----:B-1----:R-:W-:Y:S05]  /*12390*/  @!P0 BRA `(.L_x_1073) ;  /* 0x0000001400448947 */ /* 0x002fea0003800000 */
.L_x_1116:
[----:B------:R-:W-:-:S07]  /*123a0*/  IMAD R3, R8, 0x8, R3 ;  /* 0x0000000808037824 */ /* 0x000fce00078e0203 */
.L_x_1074:
[----:B--2---:R2:W3:Y:S02]  /*123b0*/  SYNCS.PHASECHK.TRANS64.TRYWAIT P0, [R3+URZ], R4 ;  /* 0x00000004030075a7 */ /* 0x0044e4000800017f */
[----:B---3--:R-:W-:Y:S05]  /*123c0*/  @!P0 NANOSLEEP.SYNCS 0x989680 ;  /* 0x009896800000895d */ /* 0x008fea0003900000 */
[----:B------:R-:W3:Y:S02]  /*123d0*/  @!P0 SYNCS.PHASECHK.TRANS64 P0, [R3+URZ], R4 ;  /* 0x00000004030085a7 */ /* 0x000ee4000800007f */
[----:B---3--:R-:W-:Y:S05]  /*123e0*/  @!P0 BRA `(.L_x_1074) ;  /* 0xfffffffc00f08947 */ /* 0x008fea000383ffff */
.L_x_902:
[----:B------:R-:W-:Y:S05]  /*123f0*/  BSYNC B6 ;  /* 0x0000000000067941 */ /* 0x000fea0003800000 */
.L_x_899:
[----:B------:R-:W-:Y:S05]  /*12400*/  EXIT ;  /* 0x000000000000794d */ /* 0x000fea0003800000 */
.L_x_912:
[----:B0-----:R-:W-:-:S04]  /*12410*/  IMAD.U32 R3, RZ, RZ, UR56 ;  /* 0x00000038ff037e24 */ /* 0x001fc8000f8e00ff */
[----:B------:R0:W1:Y:S03]  /*12420*/  SYNCS.PHASECHK.TRANS64.TRYWAIT P1, [R3+URZ+0x2a800], R2 ;  /* 0x02a80002030075a7 */ /* 0x000066000802017f */
[----:B-1----:R-:W-:Y:S05]  /*12430*/  @!P1 NANOSLEEP.SYNCS 0x989680 ;  /* 0x009896800000995d */ /* 0x002fea0003900000 */
[----:B------:R-:W1:Y:S02]  /*12440*/  @!P1 SYNCS.PHASECHK.TRANS64 P1, [R3+URZ+0x2a800], R2 ;  /* 0x02a80002030095a7 */ /* 0x000e64000802007f */
[----:B-1----:R-:W-:Y:S05]  /*12450*/  @!P1 BRA `(.L_x_912) ;  /* 0xfffffffc00ec9947 */ /* 0x002fea000383ffff */
[----:B------:R-:W-:Y:S05]  /*12460*/  BRA `(.L_x_1075) ;  /* 0xfffffef000947947 */ /* 0x000fea000383ffff */
.L_x_916:
[----:B0-----:R-:W-:-:S04]  /*12470*/  IMAD.U32 R3, RZ, RZ, UR56 ;  /* 0x00000038ff037e24 */ /* 0x001fc8000f8e00ff */
[----:B------:R0:W2:Y:S03]  /*12480*/  SYNCS.PHASECHK.TRANS64.TRYWAIT P2, [R3+URZ+0x2a830], R2 ;  /* 0x02a83002030075a7 */ /* 0x0000a6000804017f */
[----:B--2---:R-:W-:Y:S05]  /*12490*/  @!P2 NANOSLEEP.SYNCS 0x989680 ;  /* 0x009896800000a95d */ /* 0x004fea0003900000 */
[----:B------:R-:W2:Y:S02]  /*124a0*/  @!P2 SYNCS.PHASECHK.TRANS64 P2, [R3+URZ+0x2a830], R2 ;  /* 0x02a830020300a5a7 */ /* 0x000ea4000804007f */
[----:B--2---:R-:W-:Y:S05]  /*124b0*/  @!P2 BRA `(.L_x_916) ;  /* 0xfffffffc00eca947 */ /* 0x004fea000383ffff */
[----:B------:R-:W-:Y:S05]  /*124c0*/  BRA `(.L_x_915) ;  /* 0xfffffef000b07947 */ /* 0x000fea000383ffff */
.L_x_932:
[----:B-1----:R-:W-:-:S04]  /*124d0*/  IMAD.U32 R15, RZ, RZ, UR58 ;  /* 0x0000003aff0f7e24 */ /* 0x002fc8000f8e00ff */
[----:B------:R1:W2:Y:S03]  /*124e0*/  SYNCS.PHASECHK.TRANS64.TRYWAIT P2, [R15+URZ+0x2a830], R14 ;  /* 0x02a8300e0f0075a7 */ /* 0x0002a6000804017f */
[----:B--2---:R-:W-:Y:S05]  /*124f0*/  @!P2 NANOSLEEP.SYNCS 0x989680 ;  /* 0x009896800000a95d */ /* 0x004fea0003900000 */
[----:B------:R-:W2:Y:S02]  /*12500*/  @!P2 SYNCS.PHASECHK.TRANS64 P2, [R15+URZ+0x2a830], R14 ;  /* 0x02a8300e0f00a5a7 */ /* 0x000ea4000804007f */
[----:B--2---:R-:W-:Y:S05]  /*12510*/  @!P2 BRA `(.L_x_932) ;  /* 0xfffffffc00eca947 */ /* 0x004fea000383ffff */
[----:B------:R-:W-:Y:S05]  /*12520*/  BRA `(.L_x_931) ;  /* 0xffffff1c00d07947 */ /* 0x000fea000383ffff */
.L_x_936:
[----:B-1----:R-:W-:-:S04]  /*12530*/  IMAD.U32 R15, RZ, RZ, UR11 ;  /* 0x0000000bff0f7e24 */ /* 0x002fc8000f8e00ff */
[----:B------:R1:W3:Y:S03]  /*12540*/  SYNCS.PHASECHK.TRANS64.TRYWAIT P2, [R15+URZ+0x2a850], R0 ;  /* 0x02a850000f0075a7 */ /* 0x0002e6000804017f */
[----:B---3--:R-:W-:Y:S05]  /*12550*/  @!P2 NANOSLEEP.SYNCS 0x989680 ;  /* 0x009896800000a95d */ /* 0x008fea0003900000 */
[----:B------:R-:W3:Y:S02]  /*12560*/  @!P2 SYNCS.PHASECHK.TRANS64 P2, [R15+URZ+0x2a850], R0 ;  /* 0x02a850000f00a5a7 */ /* 0x000ee4000804007f */
[----:B---3--:R-:W-:Y:S05]  /*12570*/  @!P2 BRA `(.L_x_936) ;  /* 0xfffffffc00eca947 */ /* 0x008fea000383ffff */
[----:B------:R-:W-:Y:S05]  /*12580*/  BRA `(.L_x_935) ;  /* 0xffffff2400dc7947 */ /* 0x000fea000383ffff */
.L_x_953:
[----:B-1----:R-:W-:-:S04]  /*12590*/  IMAD.U32 R14, RZ, RZ, UR7 ;  /* 0x00000007ff0e7e24 */ /* 0x002fc8000f8e00ff */
[----:B------:R1:W2:Y:S03]  /*125a0*/  SYNCS.PHASECHK.TRANS64.TRYWAIT P2, [R14+URZ+0x2a830], R3 ;  /* 0x02a830030e0075a7 */ /* 0x0002a6000804017f */
[----:B--2---:R-:W-:Y:S05]  /*125b0*/  @!P2 NANOSLEEP.SYNCS 0x989680 ;  /* 0x009896800000a95d */ /* 0x004fea0003900000 */
[----:B------:R-:W2:Y:S02]  /*125c0*/  @!P2 SYNCS.PHASECHK.TRANS64 P2, [R14+URZ+0x2a830], R3 ;  /* 0x02a830030e00a5a7 */ /* 0x000ea4000804007f */
[----:B--2---:R-:W-:Y:S05]  /*125d0*/  @!P2 BRA `(.L_x_953) ;  /* 0xfffffffc00eca947 */ /* 0x004fea000383ffff */
[----:B------:R-:W-:Y:S05]  /*125e0*/  BRA `(.L_x_952) ;  /* 0xffffff4c00987947 */ /* 0x000fea000383ffff */
.L_x_957:
[----:B01----:R-:W-:-:S04]  /*125f0*/  IMAD.U32 R3, RZ, RZ, UR11 ;  /* 0x0000000bff037e24 */ /* 0x003fc8000f8e00ff */
[----:B------:R0:W1:Y:S03]  /*12600*/  SYNCS.PHASECHK.TRANS64.TRYWAIT P2, [R3+URZ+0x2a850], R0 ;  /* 0x02a85000030075a7 */ /* 0x000066000804017f */
[----:B-1----:R-:W-:Y:S05]  /*12610*/  @!P2 NANOSLEEP.SYNCS 0x989680 ;  /* 0x009896800000a95d */ /* 0x002fea0003900000 */
[----:B------:R-:W1:Y:S02]  /*12620*/  @!P2 SYNCS.PHASECHK.TRANS64 P2, [R3+URZ+0x2a850], R0 ;  /* 0x02a850000300a5a7 */ /* 0x000e64000804007f */
[----:B-1----:R-:W-:Y:S05]  /*12630*/  @!P2 BRA `(.L_x_957) ;  /* 0xfffffffc00eca947 */ /* 0x002fea000383ffff */
[----:B------:R-:W-:Y:S05]  /*12640*/  BRA `(.L_x_956) ;  /* 0xffffff5400a47947 */ /* 0x000fea000383ffff */
.L_x_963:
[----:B-1----:R-:W-:-:S04]  /*12650*/  IMAD.U32 R14, RZ, RZ, UR7 ;  /* 0x00000007ff0e7e24 */ /* 0x002fc8000f8e00ff */
[----:B------:R1:W2:Y:S03]  /*12660*/  SYNCS.PHASECHK.TRANS64.TRYWAIT P2, [R14+URZ+0x2a830], R3 ;  /* 0x02a830030e0075a7 */ /* 0x0002a6000804017f */
[----:B--2---:R-:W-:Y:S05]  /*12670*/  @!P2 NANOSLEEP.SYNCS 0x989680 ;  /* 0x009896800000a95d */ /* 0x004fea0003900000 */
[----:B------:R-:W2:Y:S02]  /*12680*/  @!P2 SYNCS.PHASECHK.TRANS64 P2, [R14+URZ+0x2a830], R3 ;  /* 0x02a830030e00a5a7 */ /* 0x000ea4000804007f */
[----:B--2---:R-:W-:Y:S05]  /*12690*/  @!P2 BRA `(.L_x_963) ;  /* 0xfffffffc00eca947 */ /* 0x004fea000383ffff */
[----:B------:R-:W-:Y:S05]  /*126a0*/  BRA `(.L_x_962) ;  /* 0xffffff6800647947 */ /* 0x000fea000383ffff */
.L_x_967:
[----:B01----:R-:W-:-:S04]  /*126b0*/  IMAD.U32 R3, RZ, RZ, UR11 ;  /* 0x0000000bff037e24 */ /* 0x003fc8000f8e00ff */
[----:B------:R0:W1:Y:S03]  /*126c0*/  SYNCS.PHASECHK.TRANS64.TRYWAIT P2, [R3+URZ+0x2a850], R0 ;  /* 0x02a85000030075a7 */ /* 0x000066000804017f */
[----:B-1----:R-:W-:Y:S05]  /*126d0*/  @!P2 NANOSLEEP.SYNCS 0x989680 ;  /* 0x009896800000a95d */ /* 0x002fea0003900000 */
[----:B------:R-:W1:Y:S02]  /*126e0*/  @!P2 SYNCS.PHASECHK.TRANS64 P2, [R3+URZ+0x2a850], R0 ;  /* 0x02a850000300a5a7 */ /* 0x000e64000804007f */
[----:B-1----:R-:W-:Y:S05]  /*126f0*/  @!P2 BRA `(.L_x_967) ;  /* 0xfffffffc00eca947 */ /* 0x002fea000383ffff */
[----:B------:R-:W-:Y:S05]  /*12700*/  BRA `(.L_x_966) ;  /* 0xffffff7000707947 */ /* 0x000fea000383ffff */
.L_x_980:
[----:B-1----:R-:W-:-:S04]  /*12710*/  IMAD.U32 R7, RZ, RZ, UR5 ;  /* 0x00000005ff077e24 */ /* 0x002fc8000f8e00ff */
[----:B------:R1:W2:Y:S03]  /*12720*/  SYNCS.PHASECHK.TRANS64.TRYWAIT P0, [R7+URZ+0x2a850], R4 ;  /* 0x02a85004070075a7 */ /* 0x0002a6000800017f */
[----:B--2---:R-:W-:Y:S05]  /*12730*/  @!P0 NANOSLEEP.SYNCS 0x989680 ;  /* 0x009896800000895d */ /* 0x004fea0003900000 */
[----:B------:R-:W2:Y:S02]  /*12740*/  @!P0 SYNCS.PHASECHK.TRANS64 P0, [R7+URZ+0x2a850], R4 ;  /* 0x02a85004070085a7 */ /* 0x000ea4000800007f */
[----:B--2---:R-:W-:Y:S05]  /*12750*/  @!P0 BRA `(.L_x_980) ;  /* 0xfffffffc00ec8947 */ /* 0x004fea000383ffff */
[----:B------:R-:W-:Y:S05]  /*12760*/  BRA `(.L_x_979) ;  /* 0xffffff9800787947 */ /* 0x000fea000383ffff */
.L_x_997:
[----:B------:R-:W-:Y:S02]  /*12770*/  IMAD.MOV.U32 R13, RZ, RZ, R0 ;  /* 0x000000ffff0d7224 */ /* 0x000fe400078e0000 */
[----:B------:R-:W-:Y:S02]  /*12780*/  IMAD.MOV.U32 R12, RZ, RZ, RZ ;  /* 0x000000ffff0c7224 */ /* 0x000fe400078e00ff */
[----:B------:R-:W-:Y:S02]  /*12790*/  IMAD.MOV.U32 R11, RZ, RZ, 0x1f ;  /* 0x0000001fff0b7424 */ /* 0x000fe400078e00ff */
[----:B------:R-:W-:-:S07]  /*127a0*/  IMAD.MOV.U32 R15, RZ, RZ, -0x1 ;  /* 0xffffffffff0f7424 */ /* 0x000fce00078e00ff */
[----:B01----:R-:W-:Y:S05]  /*127b0*/  WARPSYNC.COLLECTIVE R15, `(.L_x_1076) ;  /* 0x000000000f087348 */ /* 0x003fea0003c00000 */
[----:B------:R2:W3:Y:S02]  /*127c0*/  SHFL.IDX P6, R14, R13, R12, R11 ;  /* 0x0000000c0d0e7389 */ /* 0x0004e400000c000b */
[----:B0123--:R-:W-:Y:S01]  /*127d0*/  ENDCOLLECTIVE ;  /* 0x000000000000791b */ /* 0x00ffe20003800000 */
.L_x_1076:
[----:B------:R-:W-:Y:S05]  /*127e0*/  BRA `(.L_x_1077) ;  /* 0xffffffc800347947 */ /* 0x000fea000383ffff */
.L_x_999:
[----:B------:R-:W-:Y:S01]  /*127f0*/  BSSY B0, `(.L_x_1078) ;  /* 0x0000006000007945 */ /* 0x000fe20003800000 */
[----:B------:R-:W-:-:S07]  /*12800*/  IMAD.MOV.U32 R15, RZ, RZ, -0x1 ;  /* 0xffffffffff0f7424 */ /* 0x000fce00078e00ff */
[----:B012---:R-:W-:Y:S05]  /*12810*/  WARPSYNC.COLLECTIVE R15, `(.L_x_1079) ;  /* 0x000000000f0c7348 */ /* 0x007fea0003c00000 */
[----:B------:R-:W-:Y:S02]  /*12820*/  ELECT P6, UR62, PT ;  /* 0x00000000003e782f */ /* 0x000fe400038c0000 */
[----:B------:R-:W-:Y:S01]  /*12830*/  MOV R14, UR62 ;  /* 0x0000003e000e7c02 */ /* 0x000fe20008000f00 */
[----:B012---:R-:W-:Y:S10]  /*12840*/  ENDCOLLECTIVE ;  /* 0x000000000000791b */ /* 0x007ff40003800000 */
.L_x_1079:
[----:B------:R-:W-:Y:S05]  /*12850*/  BSYNC B0 ;  /* 0x0000000000007941 */ /* 0x000fea0003800000 */
.L_x_1078:
[----:B------:R-:W-:Y:S05]  /*12860*/  BRA `(.L_x_1080) ;  /* 0xffffffc800347947 */ /* 0x000fea000383ffff */
.L_x_1001:
[----:B-1----:R-:W-:-:S04]  /*12870*/  IMAD.U32 R3, RZ, RZ, UR38 ;  /* 0x00000026ff037e24 */ /* 0x002fc8000f8e00ff */
[----:B------:R1:W2:Y:S03]  /*12880*/  SYNCS.PHASECHK.TRANS64.TRYWAIT P0, [R3+URZ+0x2a840], R0 ;  /* 0x02a84000030075a7 */ /* 0x0002a6000800017f */
[----:B--2---:R-:W-:Y:S05]  /*12890*/  @!P0 NANOSLEEP.SYNCS 0x989680 ;  /* 0x009896800000895d */ /* 0x004fea0003900000 */
[----:B------:R-:W2:Y:S02]  /*128a0*/  @!P0 SYNCS.PHASECHK.TRANS64 P0, [R3+URZ+0x2a840], R0 ;  /* 0x02a84000030085a7 */ /* 0x000ea4000800007f */
[----:B--2---:R-:W-:Y:S05]  /*128b0*/  @!P0 BRA `(.L_x_1001) ;  /* 0xfffffffc00ec8947 */ /* 0x004fea000383ffff */
[----:B------:R-:W-:Y:S05]  /*128c0*/  BRA `(.L_x_1081) ;  /* 0xffffffc800887947 */ /* 0x000fea000383ffff */
.L_x_1004:
[----:B------:R-:W-:Y:S02]  /*128d0*/  IMAD.MOV.U32 R13, RZ, RZ, R6 ;  /* 0x000000ffff0d7224 */ /* 0x000fe400078e0006 */
[----:B------:R-:W-:Y:S02]  /*128e0*/  IMAD.MOV.U32 R12, RZ, RZ, RZ ;  /* 0x000000ffff0c7224 */ /* 0x000fe400078e00ff */
[----:B------:R-:W-:Y:S02]  /*128f0*/  IMAD.MOV.U32 R11, RZ, RZ, 0x181f ;  /* 0x0000181fff0b7424 */ /* 0x000fe400078e00ff */
[----:B------:R-:W-:Y:S02]  /*12900*/  IMAD.MOV.U32 R15, RZ, RZ, -0x1 ;  /* 0xffffffffff0f7424 */ /* 0x000fe400078e00ff */
[----:B------:R-:W-:-:S07]  /*12910*/  VIADD R4, R4, UR42 ;  /* 0x0000002a04047c36 */ /* 0x000fce0008000000 */
[----:B------:R-:W-:Y:S05]  /*12920*/  WARPSYNC.COLLECTIVE R15, `(.L_x_1082) ;  /* 0x000000000f087348 */ /* 0x000fea0003c00000 */
[----:B------:R0:W1:Y:S02]  /*12930*/  SHFL.IDX P6, R14, R13, R12, R11 ;  /* 0x0000000c0d0e7389 */ /* 0x00006400000c000b */
[----:B01----:R-:W-:Y:S01]  /*12940*/  ENDCOLLECTIVE ;  /* 0x000000000000791b */ /* 0x003fe20003800000 */
.L_x_1082:
[----:B------:R-:W-:Y:S02]  /*12950*/  IMAD.MOV.U32 R13, RZ, RZ, R0 ;  /* 0x000000ffff0d7224 */ /* 0x000fe400078e0000 */
[----:B------:R-:W-:-:S07]  /*12960*/  IMAD.MOV.U32 R2, RZ, RZ, R14 ;  /* 0x000000ffff027224 */ /* 0x000fce00078e000e */
[----:B------:R-:W-:Y:S05]  /*12970*/  WARPSYNC.COLLECTIVE R15, `(.L_x_1083) ;  /* 0x000000000f087348 */ /* 0x000fea0003c00000 */
[----:B------:R0:W1:Y:S02]  /*12980*/  SHFL.IDX P6, R14, R13, R12, R11 ;  /* 0x0000000c0d0e7389 */ /* 0x00006400000c000b */
[----:B01----:R-:W-:Y:S01]  /*12990*/  ENDCOLLECTIVE ;  /* 0x000000000000791b */ /* 0x003fe20003800000 */
.L_x_1083:
[----:B------:R-:W-:Y:S02]  /*129a0*/  ULDC UR4, c[0x0][0x288] ;  /* 0x0000a20000047ab9 */ /* 0x000fe40000000800 */
[----:B------:R-:W-:Y:S02]  /*129b0*/  IMAD R5, R8, UR4, RZ ;  /* 0x0000000408057c24 */ /* 0x000fe4000f8e02ff */
[----:B------:R-:W-:-:S03]  /*129c0*/  VIADD R8, R4, 0x10 ;  /* 0x0000001004087836 */ /* 0x000fc60000000000 */
[----:B------:R-:W-:Y:S01]  /*129d0*/  ISETP.GE.AND P3, PT, R4, R5, PT ;  /* 0x000000050400720c */ /* 0x000fe20003f66270 */
[----:B------:R-:W-:Y:S02]  /*129e0*/  IMAD.MOV.U32 R13, RZ, RZ, R6 ;  /* 0x000000ffff0d7224 */ /* 0x000fe400078e0006 */
[----:B------:R-:W-:-:S10]  /*129f0*/  IMAD.MOV.U32 R12, RZ, RZ, 0x1 ;  /* 0x00000001ff0c7424 */ /* 0x000fd400078e00ff */
[----:B------:R-:W-:Y:S01]  /*12a00*/  @!P3 LEA R21, R7, UR38, 0x1 ;  /* 0x000000260715bc11 */ /* 0x000fe2000f8e08ff */
[----:B------:R-:W-:-:S07]  /*12a10*/  IMAD.MOV.U32 R3, RZ, RZ, R14 ;  /* 0x000000ffff037224 */ /* 0x000fce00078e000e */
[----:B------:R-:W-:Y:S05]  /*12a20*/  WARPSYNC.COLLECTIVE R15, `(.L_x_1084) ;  /* 0x000000000f087348 */ /* 0x000fea0003c00000 */
[----:B------:R0:W1:Y:S02]  /*12a30*/  SHFL.IDX P6, R14, R13, R12, R11 ;  /* 0x0000000c0d0e7389 */ /* 0x00006400000c000b */
[----:B01----:R-:W-:Y:S01]  /*12a40*/  ENDCOLLECTIVE ;  /* 0x000000000000791b */ /* 0x003fe20003800000 */
.L_x_1084:
[----:B------:R-:W-:-:S04]  /*12a50*/  LOP3.LUT R3, R3, R2, RZ, 0x3c, !PT ;  /* 0x0000000203037212 */ /* 0x000fc800078e3cff */
[----:B------:R-:W-:-:S04]  /*12a60*/  LOP3.LUT R2, R3, R2, RZ, 0x3c, !PT ;  /* 0x0000000203027212 */ /* 0x000fc800078e3cff */
[----:B------:R-:W-:Y:S01]  /*12a70*/  LOP3.LUT R3, R3, R2, RZ, 0x3c, !PT ;  /* 0x0000000203037212 */ /* 0x000fe200078e3cff */
[----:B------:R-:W-:Y:S02]  /*12a80*/  IMAD.MOV.U32 R13, RZ, RZ, R0 ;  /* 0x000000ffff0d7224 */ /* 0x000fe400078e0000 */
[----:B------:R-:W-:-:S05]  /*12a90*/  @!P3 IMAD.WIDE.U32 R2, R10, 0x2, R2 ;  /* 0x000000020a02b825 */ /* 0x000fca00078e0002 */
        /* <DEDUP_REMOVED lines=11> */
.L_x_1085:
[----:B------:R-:W-:Y:S02]  /*12b50*/  IMAD.MOV.U32 R9, RZ, RZ, R8 ;  /* 0x000000ffff097224 */ /* 0x000fe400078e0008 */
[----:B------:R-:W-:Y:S01]  /*12b60*/  VIADD R2, R4, 0x20 ;  /* 0x0000002004027836 */ /* 0x000fe20000000000 */
[----:B------:R-:W-:Y:S01]  /*12b70*/  @!P3 LEA R20, R7, UR38, 0x1 ;  /* 0x000000260714bc11 */ /* 0x000fe2000f8e08ff */
[----:B------:R-:W-:Y:S02]  /*12b80*/  IMAD.MOV.U32 R13, RZ, RZ, R6 ;  /* 0x000000ffff0d7224 */ /* 0x000fe400078e0006 */
[----:B------:R-:W-:Y:S02]  /*12b90*/  IMAD.MOV.U32 R12, RZ, RZ, 0x2 ;  /* 0x00000002ff0c7424 */ /* 0x000fe400078e00ff */
[----:B------:R-:W-:-:S07]  /*12ba0*/  IMAD.MOV.U32 R8, RZ, RZ, R14 ;  /* 0x000000ffff087224 */ /* 0x000fce00078e000e */
[----:B------:R-:W-:Y:S05]  /*12bb0*/  WARPSYNC.COLLECTIVE R15, `(.L_x_1086) ;  /* 0x000000000f087348 */ /* 0x000fea0003c00000 */
[----:B------:R0:W1:Y:S02]  /*12bc0*/  SHFL.IDX P6, R14, R13, R12, R11 ;  /* 0x0000000c0d0e7389 */ /* 0x00006400000c000b */
[----:B01----:R-:W-:Y:S01]  /*12bd0*/  ENDCOLLECTIVE ;  /* 0x000000000000791b */ /* 0x003fe20003800000 */
.L_x_1086:
        /* <DEDUP_REMOVED lines=13> */
.L_x_1087:
        /* <DEDUP_REMOVED lines=9> */
.L_x_1088:
        /* <DEDUP_REMOVED lines=13> */
.L_x_1089:
        /* <DEDUP_REMOVED lines=9> */
.L_x_1090:
        /* <DEDUP_REMOVED lines=13> */
.L_x_1091:
        /* <DEDUP_REMOVED lines=9> */
.L_x_1092:
        /* <DEDUP_REMOVED lines=13> */
.L_x_1093:
        /* <DEDUP_REMOVED lines=9> */
.L_x_1094:
        /* <DEDUP_REMOVED lines=13> */
.L_x_1095:
        /* <DEDUP_REMOVED lines=8> */
.L_x_1096:
        /* <DEDUP_REMOVED lines=12> */
.L_x_1097:
[----:B------:R-:W-:Y:S05]  /*13370*/  BRA `(.L_x_1098) ;  /* 0xffffffc800fc7947 */ /* 0x000fea000383ffff */
.L_x_1007:
[----:B-1----:R-:W-:-:S04]  /*13380*/  IMAD.U32 R3, RZ, RZ, UR38 ;  /* 0x00000026ff037e24 */ /* 0x002fc8000f8e00ff */
[----:B------:R1:W2:Y:S03]  /*13390*/  SYNCS.PHASECHK.TRANS64.TRYWAIT P0, [R3+URZ+0x2a820], R0 ;  /* 0x02a82000030075a7 */ /* 0x0002a6000800017f */
[----:B--2---:R-:W-:Y:S05]  /*133a0*/  @!P0 NANOSLEEP.SYNCS 0x989680 ;  /* 0x009896800000895d */ /* 0x004fea0003900000 */
[----:B------:R-:W2:Y:S02]  /*133b0*/  @!P0 SYNCS.PHASECHK.TRANS64 P0, [R3+URZ+0x2a820], R0 ;  /* 0x02a82000030085a7 */ /* 0x000ea4000800007f */
[----:B--2---:R-:W-:Y:S05]  /*133c0*/  @!P0 BRA `(.L_x_1007) ;  /* 0xfffffffc00ec8947 */ /* 0x004fea000383ffff */
[----:B------:R-:W-:Y:S05]  /*133d0*/  BRA `(.L_x_1099) ;  /* 0xffffffcc00547947 */ /* 0x000fea000383ffff */
.L_x_1014:
[----:B-1----:R-:W-:-:S04]  /*133e0*/  IMAD.U32 R3, RZ, RZ, UR38 ;  /* 0x00000026ff037e24 */ /* 0x002fc8000f8e00ff */
[----:B------:R1:W2:Y:S03]  /*133f0*/  SYNCS.PHASECHK.TRANS64.TRYWAIT P0, [R3+URZ+0x2a848], R2 ;  /* 0x02a84802030075a7 */ /* 0x0002a6000800017f */
[----:B--2---:R-:W-:Y:S05]  /*13400*/  @!P0 NANOSLEEP.SYNCS 0x989680 ;  /* 0x009896800000895d */ /* 0x004fea0003900000 */
[----:B------:R-:W2:Y:S02]  /*13410*/  @!P0 SYNCS.PHASECHK.TRANS64 P0, [R3+URZ+0x2a848], R2 ;  /* 0x02a84802030085a7 */ /* 0x000ea4000800007f */
[----:B--2---:R-:W-:Y:S05]  /*13420*/  @!P0 BRA `(.L_x_1014) ;  /* 0xfffffffc00ec8947 */ /* 0x004fea000383ffff */
[----:B------:R-:W-:Y:S05]  /*13430*/  BRA `(.L_x_1100) ;  /* 0xffffffd000387947 */ /* 0x000fea000383ffff */
.L_x_1021:
[----:B0-----:R-:W-:-:S04]  /*13440*/  IMAD.U32 R3, RZ, RZ, UR38 ;  /* 0x00000026ff037e24 */ /* 0x001fc8000f8e00ff */
[----:B------:R0:W1:Y:S03]  /*13450*/  SYNCS.PHASECHK.TRANS64.TRYWAIT P0, [R3+URZ+0x2a860], R2 ;  /* 0x02a86002030075a7 */ /* 0x000066000800017f */
[----:B-1----:R-:W-:Y:S05]  /*13460*/  @!P0 NANOSLEEP.SYNCS 0x989680 ;  /* 0x009896800000895d */ /* 0x002fea0003900000 */
[----:B------:R-:W1:Y:S02]  /*13470*/  @!P0 SYNCS.PHASECHK.TRANS64 P0, [R3+URZ+0x2a860], R2 ;  /* 0x02a86002030085a7 */ /* 0x000e64000800007f */
[----:B-1----:R-:W-:Y:S05]  /*13480*/  @!P0 BRA `(.L_x_1021) ;  /* 0xfffffffc00ec8947 */ /* 0x002fea000383ffff */
[----:B------:R-:W-:Y:S05]  /*13490*/  BRA `(.L_x_1101) ;  /* 0xffffffd4000c7947 */ /* 0x000fea000383ffff */
.L_x_1030:
[----:B-1----:R-:W-:-:S04]  /*134a0*/  IMAD.U32 R3, RZ, RZ, UR38 ;  /* 0x00000026ff037e24 */ /* 0x002fc8000f8e00ff */
[----:B------:R1:W2:Y:S03]  /*134b0*/  SYNCS.PHASECHK.TRANS64.TRYWAIT P0, [R3+URZ+0x2a840], R2 ;  /* 0x02a84002030075a7 */ /* 0x0002a6000800017f */
[----:B--2---:R-:W-:Y:S05]  /*134c0*/  @!P0 NANOSLEEP.SYNCS 0x989680 ;  /* 0x009896800000895d */ /* 0x004fea0003900000 */
[----:B------:R-:W2:Y:S02]  /*134d0*/  @!P0 SYNCS.PHASECHK.TRANS64 P0, [R3+URZ+0x2a840], R2 ;  /* 0x02a84002030085a7 */ /* 0x000ea4000800007f */
[----:B--2---:R-:W-:Y:S05]  /*134e0*/  @!P0 BRA `(.L_x_1030) ;  /* 0xfffffffc00ec8947 */ /* 0x004fea000383ffff */
[----:B------:R-:W-:Y:S05]  /*134f0*/  BRA `(.L_x_1102) ;  /* 0xffffffd8002c7947 */ /* 0x000fea000383ffff */
.L_x_1037:
[----:B0-----:R-:W-:-:S04]  /*13500*/  IMAD.U32 R3, RZ, RZ, UR38 ;  /* 0x00000026ff037e24 */ /* 0x001fc8000f8e00ff */
[----:B------:R0:W1:Y:S03]  /*13510*/  SYNCS.PHASECHK.TRANS64.TRYWAIT P0, [R3+URZ+0x2a868], R2 ;  /* 0x02a86802030075a7 */ /* 0x000066000800017f */
[----:B-1----:R-:W-:Y:S05]  /*13520*/  @!P0 NANOSLEEP.SYNCS 0x989680 ;  /* 0x009896800000895d */ /* 0x002fea0003900000 */
[----:B------:R-:W1:Y:S02]  /*13530*/  @!P0 SYNCS.PHASECHK.TRANS64 P0, [R3+URZ+0x2a868], R2 ;  /* 0x02a86802030085a7 */ /* 0x000e64000800007f */
[----:B-1----:R-:W-:Y:S05]  /*13540*/  @!P0 BRA `(.L_x_1037) ;  /* 0xfffffffc00ec8947 */ /* 0x002fea000383ffff */
[----:B------:R-:W-:Y:S05]  /*13550*/  BRA `(.L_x_1103) ;  /* 0xffffffdc00007947 */ /* 0x000fea000383ffff */
.L_x_1046:
[----:B-1----:R-:W-:-:S04]  /*13560*/  IMAD.U32 R3, RZ, RZ, UR38 ;  /* 0x00000026ff037e24 */ /* 0x002fc8000f8e00ff */
[----:B------:R1:W2:Y:S03]  /*13570*/  SYNCS.PHASECHK.TRANS64.TRYWAIT P0, [R3+URZ+0x2a848], R2 ;  /* 0x02a84802030075a7 */ /* 0x0002a6000800017f */
[----:B--2---:R-:W-:Y:S05]  /*13580*/  @!P0 NANOSLEEP.SYNCS 0x989680 ;  /* 0x009896800000895d */ /* 0x004fea0003900000 */
[----:B------:R-:W2:Y:S02]  /*13590*/  @!P0 SYNCS.PHASECHK.TRANS64 P0, [R3+URZ+0x2a848], R2 ;  /* 0x02a84802030085a7 */ /* 0x000ea4000800007f */
[----:B--2---:R-:W-:Y:S05]  /*135a0*/  @!P0 BRA `(.L_x_1046) ;  /* 0xfffffffc00ec8947 */ /* 0x004fea000383ffff */
[----:B------:R-:W-:Y:S05]  /*135b0*/  BRA `(.L_x_1104) ;  /* 0xffffffe000387947 */ /* 0x000fea000383ffff */
.L_x_1053:
[----:B0-----:R-:W-:-:S04]  /*135c0*/  IMAD.U32 R3, RZ, RZ, UR38 ;  /* 0x00000026ff037e24 */ /* 0x001fc8000f8e00ff */
[----:B------:R0:W1:Y:S03]  /*135d0*/  SYNCS.PHASECHK.TRANS64.TRYWAIT P0, [R3+URZ+0x2a860], R2 ;  /* 0x02a86002030075a7 */ /* 0x000066000800017f */
[----:B-1----:R-:W-:Y:S05]  /*135e0*/  @!P0 NANOSLEEP.SYNCS 0x989680 ;  /* 0x009896800000895d */ /* 0x002fea0003900000 */
[----:B------:R-:W1:Y:S02]  /*135f0*/  @!P0 SYNCS.PHASECHK.TRANS64 P0, [R3+URZ+0x2a860], R2 ;  /* 0x02a86002030085a7 */ /* 0x000e64000800007f */
[----:B-1----:R-:W-:Y:S05]  /*13600*/  @!P0 BRA `(.L_x_1053) ;  /* 0xfffffffc00ec8947 */ /* 0x002fea000383ffff */
[----:B------:R-:W-:Y:S05]  /*13610*/  BRA `(.L_x_1105) ;  /* 0xffffffe400087947 */ /* 0x000fea000383ffff */
.L_x_1061:
[----:B-1----:R1:W2:Y:S02]  /*13620*/  SYNCS.PHASECHK.TRANS64.TRYWAIT P0, [R3+URZ+0x2a860], R2 ;  /* 0x02a86002030075a7 */ /* 0x0022a4000800017f */
[----:B--2---:R-:W-:Y:S05]  /*13630*/  @!P0 NANOSLEEP.SYNCS 0x989680 ;  /* 0x009896800000895d */ /* 0x004fea0003900000 */
[----:B------:R-:W2:Y:S02]  /*13640*/  @!P0 SYNCS.PHASECHK.TRANS64 P0, [R3+URZ+0x2a860], R2 ;  /* 0x02a86002030085a7 */ /* 0x000ea4000800007f */
[----:B--2---:R-:W-:Y:S05]  /*13650*/  @!P0 BRA `(.L_x_1061) ;  /* 0xfffffffc00f08947 */ /* 0x004fea000383ffff */
[----:B------:R-:W-:Y:S05]  /*13660*/  BRA `(.L_x_1106) ;  /* 0xffffffe400d47947 */ /* 0x000fea000383ffff */
.L_x_1066:
[----:B0-----:R0:W1:Y:S02]  /*13670*/  SYNCS.PHASECHK.TRANS64.TRYWAIT P0, [R2+URZ+0x2a820], R3 ;  /* 0x02a82003020075a7 */ /* 0x001064000800017f */
[----:B-1----:R-:W-:Y:S05]  /*13680*/  @!P0 NANOSLEEP.SYNCS 0x989680 ;  /* 0x009896800000895d */ /* 0x002fea0003900000 */
[----:B------:R-:W1:Y:S02]  /*13690*/  @!P0 SYNCS.PHASECHK.TRANS64 P0, [R2+URZ+0x2a820], R3 ;  /* 0x02a82003020085a7 */ /* 0x000e64000800007f */
[----:B-1----:R-:W-:Y:S05]  /*136a0*/  @!P0 BRA `(.L_x_1066) ;  /* 0xfffffffc00f08947 */ /* 0x002fea000383ffff */
[----:B------:R-:W-:Y:S05]  /*136b0*/  BRA `(.L_x_1107) ;  /* 0xffffffe800a47947 */ /* 0x000fea000383ffff */
.L_x_1067:
        /* <DEDUP_REMOVED lines=11> */
.L_x_1109:
[----:B------:R-:W-:Y:S05]  /*13770*/  BSYNC B0 ;  /* 0x0000000000007941 */ /* 0x000fea0003800000 */
.L_x_1108:
[----:B------:R-:W-:Y:S05]  /*13780*/  BRA `(.L_x_1110) ;  /* 0xffffffe800887947 */ /* 0x000fea000383ffff */
.L_x_1068:
[----:B------:R-:W-:Y:S01]  /*13790*/  BSSY B0, `(.L_x_1111) ;  /* 0x0000006000007945 */ /* 0x000fe20003800000 */
[----:B------:R-:W-:-:S07]  /*137a0*/  IMAD.MOV.U32 R15, RZ, RZ, -0x1 ;  /* 0xffffffffff0f7424 */ /* 0x000fce00078e00ff */
[----:B0-----:R-:W-:Y:S05]  /*137b0*/  WARPSYNC.COLLECTIVE R15, `(.L_x_1112) ;  /* 0x000000000f0c7348 */ /* 0x001fea0003c00000 */
[----:B------:R-:W-:Y:S02]  /*137c0*/  ELECT P6, UR62, PT ;  /* 0x00000000003e782f */ /* 0x000fe400038c0000 */
[----:B------:R-:W-:Y:S01]  /*137d0*/  MOV R14, UR62 ;  /* 0x0000003e000e7c02 */ /* 0x000fe20008000f00 */
[----:B0-----:R-:W-:Y:S10]  /*137e0*/  ENDCOLLECTIVE ;  /* 0x000000000000791b */ /* 0x001ff40003800000 */
.L_x_1112:
[----:B------:R-:W-:Y:S05]  /*137f0*/  BSYNC B0 ;  /* 0x0000000000007941 */ /* 0x000fea0003800000 */
.L_x_1111:
[----:B------:R-:W-:Y:S05]  /*13800*/  BRA `(.L_x_1113) ;  /* 0xffffffe8007c7947 */ /* 0x000fea000383ffff */
.L_x_1070:
[----:B0-----:R0:W1:Y:S02]  /*13810*/  SYNCS.PHASECHK.TRANS64.TRYWAIT P0, [R6+URZ], R5 ;  /* 0x00000005060075a7 */ /* 0x001064000800017f */
[----:B-1----:R-:W-:Y:S05]  /*13820*/  @!P0 NANOSLEEP.SYNCS 0x989680 ;  /* 0x009896800000895d */ /* 0x002fea0003900000 */
[----:B------:R-:W1:Y:S02]  /*13830*/  @!P0 SYNCS.PHASECHK.TRANS64 P0, [R6+URZ], R5 ;  /* 0x00000005060085a7 */ /* 0x000e64000800007f */
[----:B-1----:R-:W-:Y:S05]  /*13840*/  @!P0 BRA `(.L_x_1070) ;  /* 0xfffffffc00f08947 */ /* 0x002fea000383ffff */
[----:B------:R-:W-:Y:S05]  /*13850*/  BRA `(.L_x_1114) ;  /* 0xffffffe800b07947 */ /* 0x000fea000383ffff */
.L_x_1071:
[----:B-1----:R1:W2:Y:S02]  /*13860*/  SYNCS.PHASECHK.TRANS64.TRYWAIT P0, [R3+URZ], R4 ;  /* 0x00000004030075a7 */ /* 0x0022a4000800017f */
[----:B--2---:R-:W-:Y:S05]  /*13870*/  @!P0 NANOSLEEP.SYNCS 0x989680 ;  /* 0x009896800000895d */ /* 0x004fea0003900000 */
[----:B------:R-:W2:Y:S02]  /*13880*/  @!P0 SYNCS.PHASECHK.TRANS64 P0, [R3+URZ], R4 ;  /* 0x00000004030085a7 */ /* 0x000ea4000800007f */
[----:B--2---:R-:W-:Y:S05]  /*13890*/  @!P0 BRA `(.L_x_1071) ;  /* 0xfffffffc00f08947 */ /* 0x004fea000383ffff */
[----:B------:R-:W-:Y:S05]  /*138a0*/  BRA `(.L_x_1115) ;  /* 0xffffffe800a47947 */ /* 0x000fea000383ffff */
.L_x_1073:
[----:B-1----:R1:W2:Y:S02]  /*138b0*/  SYNCS.PHASECHK.TRANS64.TRYWAIT P0, [R0+URZ], R5 ;  /* 0x00000005000075a7 */ /* 0x0022a4000800017f */
[----:B--2---:R-:W-:Y:S05]  /*138c0*/  @!P0 NANOSLEEP.SYNCS 0x989680 ;  /* 0x009896800000895d */ /* 0x004fea0003900000 */
[----:B------:R-:W2:Y:S02]  /*138d0*/  @!P0 SYNCS.PHASECHK.TRANS64 P0, [R0+URZ], R5 ;  /* 0x00000005000085a7 */ /* 0x000ea4000800007f */
[----:B--2---:R-:W-:Y:S05]  /*138e0*/  @!P0 BRA `(.L_x_1073) ;  /* 0xfffffffc00f08947 */ /* 0x004fea000383ffff */
[----:B------:R-:W-:Y:S05]  /*138f0*/  BRA `(.L_x_1116) ;  /* 0xffffffe800a87947 */ /* 0x000fea000383ffff */
.L_x_1117:
        /* <DEDUP_REMOVED lines=16> */
.L_x_2984:


//--------------------- .text._ZN7cutlass13device_kernelIN5flash11enable_sm90INS1_16FlashAttnFwdSm90INS1_25CollectiveMainloopFwdSm90ILi2EN4cute5tupleIJNS5_1CILi1EEES8_S8_EEENS6_IJNS7_ILi128EEENS7_ILi96EEENS7_ILi192EEEEEELi128ENS_6half_tEfNS_4arch4Sm90ELb0ELb1ELb0ELb1ELb0ELb0ELb0ELb1ELb1ELb1ELb1ELb0EEENS1_21CollectiveEpilogueFwdINS6_IJSA_SA_SB_EEES9_SE_SG_Li256ELb1ELb1ELb1ELb0EEENS1_36VarlenDynamicPersistentTileSchedulerILi128ELi96ELi256ELi128ELb1ELb1ELb1ELb1ELb0ELb1EEEEEEEEEvNT_6ParamsE --------------------------
	.section	.text._ZN7cutlass13device_kernelIN5flash11enable_sm90INS1_16FlashAttnFwdSm90INS1_25CollectiveMainloopFwdSm90ILi2EN4cute5tupleIJNS5_1CILi1EEES8_S8_EEENS6_IJNS7_ILi128EEENS7_ILi96EEENS7_ILi192EEEEEELi128ENS_6half_tEfNS_4arch4Sm90ELb0ELb1ELb0ELb1ELb0ELb0ELb0ELb1ELb1ELb1ELb1ELb0EEENS1_21CollectiveEpilogueFwdINS6_IJSA_SA_SB_EEES9_SE_SG_Li256ELb1ELb1ELb1ELb0EEENS1_36VarlenDynamicPersistentTileSchedulerILi128ELi96ELi256ELi128ELb1ELb1ELb1ELb1ELb0ELb1EEEEEEEEEvNT_6ParamsE,"ax",@progbits
	.align	128
.text._ZN7cutlass13device_kernelIN5flash11enable_sm90INS1_16FlashAttnFwdSm90INS1_25CollectiveMainloopFwdSm90ILi2EN4cute5tupleIJNS5_1CILi1EEES8_S8_EEENS6_IJNS7_ILi128EEENS7_ILi96EEENS7_ILi192EEEEEELi128ENS_6half_tEfNS_4arch4Sm90ELb0ELb1ELb0ELb1ELb0ELb0ELb0ELb1ELb1ELb1ELb1ELb0EEENS1_21CollectiveEpilogueFwdINS6_IJSA_SA_SB_EEES9_SE_SG_Li256ELb1ELb1ELb1ELb0EEENS1_36VarlenDynamicPersistentTileSchedulerILi128ELi96ELi256ELi128ELb1ELb1ELb1ELb1ELb0ELb1EEEEEEEEEvNT_6ParamsE:
        .type           _ZN7cutlass13device_kernelIN5flash11enable_sm90INS1_16FlashAttnFwdSm90INS1_25CollectiveMainloopFwdSm90ILi2EN4cute5tupleIJNS5_1CILi1EEES8_S8_EEENS6_IJNS7_ILi128EEENS7_ILi96EEENS7_ILi192EEEEEELi128ENS_6half_tEfNS_4arch4Sm90ELb0ELb1ELb0ELb1ELb0ELb0ELb0ELb1ELb1ELb1ELb1ELb0EEENS1_21CollectiveEpilogueFwdINS6_IJSA_SA_SB_EEES9_SE_SG_Li256ELb1ELb1ELb1ELb0EEENS1_36VarlenDynamicPersistentTileSchedulerILi128ELi96ELi256ELi128ELb1ELb1ELb1ELb1ELb0ELb1EEEEEEEEEvNT_6ParamsE,@function
        .size           _ZN7cutlass13device_kernelIN5flash11enable_sm90INS1_16FlashAttnFwdSm90INS1_25CollectiveMainloopFwdSm90ILi2EN4cute5tupleIJNS5_1CILi1EEES8_S8_EEENS6_IJNS7_ILi128EEENS7_ILi96EEENS7_ILi192EEEEEELi128ENS_6half_tEfNS_4arch4Sm90ELb0ELb1ELb0ELb1ELb0ELb0ELb0ELb1ELb1ELb1ELb1ELb0EEENS1_21CollectiveEpilogueFwdINS6_IJSA_SA_SB_EEES9_SE_SG_Li256ELb1ELb1ELb1ELb0EEENS1_36VarlenDynamicPersistentTileSchedulerILi128ELi96ELi256ELi128ELb1ELb1ELb1ELb1ELb0ELb1EEEEEEEEEvNT_6ParamsE,(.L_x_2985 - _ZN7cutlass13device_kernelIN5flash11enable_sm90INS1_16FlashAttnFwdSm90INS1_25CollectiveMainloopFwdSm90ILi2EN4cute5tupleIJNS5_1CILi1EEES8_S8_EEENS6_IJNS7_ILi128EEENS7_ILi96EEENS7_ILi192EEEEEELi128ENS_6half_tEfNS_4arch4Sm90ELb0ELb1ELb0ELb1ELb0ELb0ELb0ELb1ELb1ELb1ELb1ELb0EEENS1_21CollectiveEpilogueFwdINS6_IJSA_SA_SB_EEES9_SE_SG_Li256ELb1ELb1ELb1ELb0EEENS1_36VarlenDynamicPersistentTileSchedulerILi128ELi96ELi256ELi128ELb1ELb1ELb1ELb1ELb0ELb1EEEEEEEEEvNT_6ParamsE)
        .other          _ZN7cutlass13device_kernelIN5flash11enable_sm90INS1_16FlashAttnFwdSm90INS1_25CollectiveMainloopFwdSm90ILi2EN4cute5tupleIJNS5_1CILi1EEES8_S8_EEENS6_IJNS7_ILi128EEENS7_ILi96EEENS7_ILi192EEEEEELi128ENS_6half_tEfNS_4arch4Sm90ELb0ELb1ELb0ELb1ELb0ELb0ELb0ELb1ELb1ELb1ELb1ELb0EEENS1_21CollectiveEpilogueFwdINS6_IJSA_SA_SB_EEES9_SE_SG_Li256ELb1ELb1ELb1ELb0EEENS1_36VarlenDynamicPersistentTileSchedulerILi128ELi96ELi256ELi128ELb1ELb1ELb1ELb1ELb0ELb1EEEEEEEEEvNT_6ParamsE,@"STO_CUDA_ENTRY STV_DEFAULT"
_ZN7cutlass13device_kernelIN5flash11enable_sm90INS1_16FlashAttnFwdSm90INS1_25CollectiveMainloopFwdSm90ILi2EN4cute5tupleIJNS5_1CILi1EEES8_S8_EEENS6_IJNS7_ILi128EEENS7_ILi96EEENS7_ILi192EEEEEELi128ENS_6half_tEfNS_4arch4Sm90ELb0ELb1ELb0ELb1ELb0ELb0ELb0ELb1ELb1ELb1ELb1ELb0EEENS1_21CollectiveEpilogueFwdINS6_IJSA_SA_SB_EEES9_SE_SG_Li256ELb1ELb1ELb1ELb0EEENS1_36VarlenDynamicPersistentTileSchedulerILi128ELi96ELi256ELi128ELb1ELb1ELb1ELb1ELb0ELb1EEEEEEEEEvNT_6ParamsE:
        /* <DEDUP_REMOVED lines=18> */
.L_x_1119:
[----:B------:R-:W-:Y:S05]  /*0120*/  BSYNC B0 ;  /* 0x0000000000007941 */ /* 0x000fea0003800000 */
.L_x_1118:
        /* <DEDUP_REMOVED lines=41> */
.L_x_1120:
        /* <DEDUP_REMOVED lines=22> */
.L_x_1121:
        /* <DEDUP_REMOVED lines=18> */
.L_x_1122:
        /* <DEDUP_REMOVED lines=22> */
.L_x_1123:
        /* <DEDUP_REMOVED lines=22> */
.L_x_1124:
[----:B0-----:R-:W-:Y:S01]  /*0900*/  UMOV UR4, 0x1 ;  /* 0x0000000100047882 */ /* 0x001fe20000000000 */
[----:B------:R-:W-:Y:S01]  /*0910*/  PLOP3.LUT P0, PT, PT, PT, UP0, 0x80, 0x0 ;  /* 0x000000000000781c */ /* 0x000fe20003f0f008 */
[----:B------:R-:W-:Y:S01]  /*0920*/  USEL UR4, UR4, 0x2, !UP0 ;  /* 0x0000000204047887 */ /* 0x000fe2000c000000 */
[----:B------:R-:W-:-:S05]  /*0930*/  NOP ;  /* 0x0000000000007918 */ /* 0x000fca0000000000 */
[----:B------:R-:W-:-:S05]  /*0940*/  IMAD.U32 R2, RZ, RZ, UR4 ;  /* 0x00000004ff027e24 */ /* 0x000fca000f8e00ff */
[----:B------:R0:W-:Y:S01]  /*0950*/  STL [R1+0x5c], R2 ;  /* 0x00005c0201007387 */ /* 0x0001e20000100800 */
[----:B-12-4-:R-:W-:Y:S06]  /*0960*/  BAR.SYNC.DEFER_BLOCKING 0x0 ;  /* 0x0000000000007b1d */ /* 0x016fec0000010000 */
[----:B------:R-:W-:Y:S05]  /*0970*/  @!P0 BRA `(.L_x_1125) ;  /* 0x000000f800d08947 */ /* 0x000fea0003800000 */
.L_x_1126:
        /* <DEDUP_REMOVED lines=14> */
[----:B------:R-:W2:Y:S01]  /*0a60*/  LDL R0, [R1+0x5c] ;  /* 0x00005c0001007983 */ /* 0x000ea20000100800 */
[----:B------:R-:W-:Y:S01]  /*0a70*/  VIADD R204, R6, 0xffffff80 ;  /* 0xffffff8006cc7836 */ /* 0x000fe20000000000 */
[----:B------:R-:W-:Y:S01]  /*0a80*/  R2UR UR5, R13 ;  /* 0x000000000d0572ca */ /* 0x000fe200000e0000 */
[----:B------:R-:W-:Y:S01]  /*0a90*/  UMOV UR38, URZ ;  /* 0x0000003f00267c82 */ /* 0x000fe20008000000 */
[----:B------:R-:W-:Y:S01]  /*0aa0*/  R2UR UR6, R14 ;  /* 0x000000000e0672ca */ /* 0x000fe200000e0000 */
[----:B------:R-:W-:Y:S01]  /*0ab0*/  UMOV UR36, URZ ;  /* 0x0000003f00247c82 */ /* 0x000fe20008000000 */
[----:B------:R-:W-:Y:S02]  /*0ac0*/  SHF.R.S32.HI R3, RZ, 0x1f, R204 ;  /* 0x0000001fff037819 */ /* 0x000fe400000114cc */
[----:B------:R-:W-:Y:S02]  /*0ad0*/  R2UR UR7, R15 ;  /* 0x000000000f0772ca */ /* 0x000fe400000e0000 */
[----:B------:R-:W-:-:S02]  /*0ae0*/  LEA.HI R5, R3, R204, RZ, 0x7 ;  /* 0x000000cc03057211 */ /* 0x000fc400078f38ff */
[----:B0-----:R-:W-:Y:S02]  /*0af0*/  LEA.HI R2, R3, R204, RZ, 0x5 ;  /* 0x000000cc03027211 */ /* 0x001fe400078f28ff */
[C---:B------:R-:W-:Y:S02]  /*0b00*/  LOP3.LUT R7, R5.reuse, 0xffffff80, RZ, 0xc0, !PT ;  /* 0xffffff8005077812 */ /* 0x040fe400078ec0ff */
[----:B------:R-:W-:Y:S01]  /*0b10*/  SHF.R.S32.HI R198, RZ, 0x7, R5 ;  /* 0x00000007ffc67819 */ /* 0x000fe20000011405 */
[----:B------:R-:W-:Y:S02]  /*0b20*/  IMAD.SHL.U32 R2, R2, 0x20, RZ ;  /* 0x0000002002027824 */ /* 0x000fe400078e00ff */
[----:B------:R-:W-:Y:S01]  /*0b30*/  IMAD.IADD R182, R204, 0x1, -R7 ;  /* 0x00000001ccb67824 */ /* 0x000fe200078e0a07 */
[----:B------:R-:W-:Y:S02]  /*0b40*/  LEA.HI R5, R5, R198, RZ, 0x1 ;  /* 0x000000c605057211 */ /* 0x000fe400078f08ff */
[----:B------:R-:W-:-:S02]  /*0b50*/  LOP3.LUT R2, R2, 0xfffffc00, RZ, 0xc0, !PT ;  /* 0xfffffc0002027812 */ /* 0x000fc400078ec0ff */
[----:B------:R-:W-:-:S04]  /*0b60*/  SHF.R.S32.HI R11, RZ, 0x1f, R182 ;  /* 0x0000001fff0b7819 */ /* 0x000fc800000114b6 */
[CC--:B------:R-:W-:Y:S02]  /*0b70*/  LEA.HI R4, R11.reuse, R182.reuse, RZ, 0x2 ;  /* 0x000000b60b047211 */ /* 0x0c0fe400078f10ff */
[----:B------:R-:W-:Y:S02]  /*0b80*/  LEA.HI R11, R11, R182, RZ, 0x5 ;  /* 0x000000b60b0b7211 */ /* 0x000fe400078f28ff */
[--C-:B------:R-:W-:Y:S02]  /*0b90*/  SHF.R.S32.HI R6, RZ, 0x2, R4.reuse ;  /* 0x00000002ff067819 */ /* 0x100fe40000011404 */
[----:B------:R-:W-:Y:S02]  /*0ba0*/  SHF.R.S32.HI R13, RZ, 0x1f, R4 ;  /* 0x0000001fff0d7819 */ /* 0x000fe40000011404 */
[----:B------:R-:W-:Y:S02]  /*0bb0*/  SHF.R.S32.HI R11, RZ, 0x5, R11 ;  /* 0x00000005ff0b7819 */ /* 0x000fe4000001140b */
[----:B------:R-:W-:-:S04]  /*0bc0*/  LEA.HI R13, R13, R6, RZ, 0x3 ;  /* 0x000000060d0d7211 */ /* 0x000fc800078f18ff */
[----:B------:R-:W-:-:S05]  /*0bd0*/  LOP3.LUT R13, R13, 0xfffffff8, RZ, 0xc0, !PT ;  /* 0xfffffff80d0d7812 */ /* 0x000fca00078ec0ff */
[----:B------:R-:W-:-:S04]  /*0be0*/  IMAD.IADD R6, R6, 0x1, -R13 ;  /* 0x0000000106067824 */ /* 0x000fc800078e0a0d */
[----:B------:R-:W-:Y:S01]  /*0bf0*/  IMAD R6, R11, 0x10, R6 ;  /* 0x000000100b067824 */ /* 0x000fe200078e0206 */
[----:B--2---:R-:W-:Y:S02]  /*0c00*/  R2UR UR4, R0 ;  /* 0x00000000000472ca */ /* 0x004fe400000e0000 */
[----:B------:R-:W-:-:S04]  /*0c10*/  LEA.HI R0, R3, R204, RZ, 0x4 ;  /* 0x000000cc03007211 */ /* 0x000fc800078f20ff */
[----:B------:R-:W-:Y:S02]  /*0c20*/  SHF.R.S32.HI R9, RZ, 0x4, R0 ;  /* 0x00000004ff097819 */ /* 0x000fe40000011400 */
[C---:B------:R-:W-:Y:S02]  /*0c30*/  LOP3.LUT R7, R0.reuse, 0x3fffff0, RZ, 0xc0, !PT ;  /* 0x03fffff000077812 */ /* 0x040fe400078ec0ff */
[----:B------:R-:W-:-:S03]  /*0c40*/  LEA.HI R0, R0, R9, RZ, 0x1 ;  /* 0x0000000900007211 */ /* 0x000fc600078f08ff */
[----:B------:R-:W-:Y:S01]  /*0c50*/  IMAD.IADD R7, R204, 0x1, -R7 ;  /* 0x00000001cc077824 */ /* 0x000fe200078e0a07 */
[----:B------:R-:W-:Y:S01]  /*0c60*/  LOP3.LUT R0, R0, 0x1ffffffe, RZ, 0xc0, !PT ;  /* 0x1ffffffe00007812 */ /* 0x000fe200078ec0ff */
[----:B------:R-:W-:Y:S02]  /*0c70*/  ULOP3.LUT UR8, UR4, 0x1, URZ, 0xfc, !UPT ;  /* 0x0000000104087892 */ /* 0x000fe4000f8efc3f */
[----:B------:R-:W-:Y:S01]  /*0c80*/  IMAD R7, R7, 0x40, R2 ;  /* 0x0000004007077824 */ /* 0x000fe200078e0202 */
[-C--:B------:R-:W-:Y:S01]  /*0c90*/  LEA.HI R2, R3, R204.reuse, RZ, 0x2 ;  /* 0x000000cc03027211 */ /* 0x080fe200078f10ff */
[----:B------:R-:W-:Y:S01]  /*0ca0*/  IMAD.IADD R0, R9, 0x1, -R0 ;  /* 0x0000000109007824 */ /* 0x000fe200078e0a00 */
[----:B------:R-:W-:Y:S01]  /*0cb0*/  LEA.HI R3, R3, R204, RZ, 0x3 ;  /* 0x000000cc03037211 */ /* 0x000fe200078f18ff */
[----:B------:R-:W-:Y:S01]  /*0cc0*/  UMOV UR4, URZ ;  /* 0x0000003f00047c82 */ /* 0x000fe20008000000 */
[----:B------:R-:W-:Y:S02]  /*0cd0*/  IMAD.U32 R201, RZ, RZ, UR8 ;  /* 0x00000008ffc97e24 */ /* 0x000fe4000f8e00ff */
[----:B------:R-:W-:Y:S01]  /*0ce0*/  IMAD R200, R0, 0x8, R7 ;  /* 0x0000000800c87824 */ /* 0x000fe200078e0207 */
[----:B------:R-:W-:Y:S01]  /*0cf0*/  LOP3.LUT R7, R2, 0xfffffffc, RZ, 0xc0, !PT ;  /* 0xfffffffc02077812 */ /* 0x000fe200078ec0ff */
[----:B------:R-:W-:Y:S01]  /*0d00*/  IMAD.U32 R181, RZ, RZ, UR4 ;  /* 0x00000004ffb57e24 */ /* 0x000fe2000f8e00ff */
[----:B------:R-:W-:-:S03]  /*0d10*/  SHF.R.S32.HI R179, RZ, 0x3, R3 ;  /* 0x00000003ffb37819 */ /* 0x000fc60000011403 */
[----:B------:R-:W-:Y:S01]  /*0d20*/  IMAD.IADD R0, R204, 0x1, -R7 ;  /* 0x00000001cc007824 */ /* 0x000fe200078e0a07 */
[----:B------:R-:W-:Y:S02]  /*0d30*/  LOP3.LUT R7, R5, 0x3fffffe, RZ, 0xc0, !PT ;  /* 0x03fffffe05077812 */ /* 0x000fe400078ec0ff */
[----:B------:R-:W-:Y:S02]  /*0d40*/  LOP3.LUT R5, R3, 0xfffffff8, RZ, 0xc0, !PT ;  /* 0xfffffff803057812 */ /* 0x000fe400078ec0ff */
[----:B------:R-:W-:Y:S01]  /*0d50*/  LEA.HI R2, R0, R0, RZ, 0x1 ;  /* 0x0000000000027211 */ /* 0x000fe200078f08ff */
[----:B------:R-:W-:Y:S02]  /*0d60*/  IMAD.IADD R7, R198, 0x1, -R7 ;  /* 0x00000001c6077824 */ /* 0x000fe400078e0a07 */
[----:B------:R-:W-:Y:S01]  /*0d70*/  IMAD.IADD R160, R204, 0x1, -R5 ;  /* 0x00000001cca07824 */ /* 0x000fe200078e0a05 */
[----:B------:R-:W-:Y:S01]  /*0d80*/  LOP3.LUT R5, R4, 0x7ffffffc, RZ, 0xc0, !PT ;  /* 0x7ffffffc04057812 */ /* 0x000fe200078ec0ff */
[----:B------:R-:W-:Y:S01]  /*0d90*/  IMAD R199, R7, 0x40, R6 ;  /* 0x0000004007c77824 */ /* 0x000fe200078e0206 */
[----:B------:R-:W-:Y:S01]  /*0da0*/  LOP3.LUT R9, R2, 0x1ffffffe, RZ, 0xc0, !PT ;  /* 0x1ffffffe02097812 */ /* 0x000fe200078ec0ff */
[----:B------:R-:W-:-:S02]  /*0db0*/  IMAD.SHL.U32 R22, R160, 0x8, RZ ;  /* 0x00000008a0167824 */ /* 0x000fc400078e00ff */
[----:B------:R-:W-:Y:S02]  /*0dc0*/  IMAD.IADD R5, R182, 0x1, -R5 ;  /* 0x00000001b6057824 */ /* 0x000fe400078e0a05 */
[----:B------:R-:W-:Y:S01]  /*0dd0*/  VIADD R23, R22, 0x40 ;  /* 0x0000004016177836 */ /* 0x000fe20000000000 */
[----:B------:R-:W-:Y:S01]  /*0de0*/  SHF.R.S32.HI R203, RZ, 0x1f, R22 ;  /* 0x0000001fffcb7819 */ /* 0x000fe20000011416 */
[----:B------:R-:W-:Y:S02]  /*0df0*/  IMAD.SHL.U32 R18, R5, 0x2, RZ ;  /* 0x0000000205127824 */ /* 0x000fe400078e00ff */
[----:B------:R-:W-:Y:S01]  /*0e00*/  IMAD.IADD R0, R0, 0x1, -R9 ;  /* 0x0000000100007824 */ /* 0x000fe200078e0a09 */
[----:B------:R-:W-:Y:S01]  /*0e10*/  SHF.R.S32.HI R202, RZ, 0x1f, R23 ;  /* 0x0000001fffca7819 */ /* 0x000fe20000011417 */
[C---:B------:R-:W-:Y:S02]  /*0e20*/  VIADD R178, R18.reuse, 0x8 ;  /* 0x0000000812b27836 */ /* 0x040fe40000000000 */
[----:B------:R-:W-:-:S02]  /*0e30*/  VIADD R177, R18, 0x10 ;  /* 0x0000001012b17836 */ /* 0x000fc40000000000 */
[C---:B------:R-:W-:Y:S01]  /*0e40*/  VIADD R176, R18.reuse, 0x18 ;  /* 0x0000001812b07836 */ /* 0x040fe20000000000 */
[----:B------:R-:W-:Y:S01]  /*0e50*/  SHF.R.S32.HI R197, RZ, 0x1f, R178 ;  /* 0x0000001fffc57819 */ /* 0x000fe200000114b2 */
        /* <DEDUP_REMOVED lines=22> */
[----:B------:R-:W-:Y:S01]  /*0fc0*/  VIADD R164, R18, 0x78 ;  /* 0x0000007812a47836 */ /* 0x000fe20000000000 */
[----:B------:R-:W-:Y:S01]  /*0fd0*/  SHF.R.S32.HI R185, RZ, 0x1f, R166 ;  /* 0x0000001fffb97819 */ /* 0x000fe200000114a6 */
[----:B------:R-:W-:Y:S01]  /*0fe0*/  IMAD R19, R0, 0x8, R199 ;  /* 0x0000000800137824 */ /* 0x000fe200078e02c7 */
[----:B------:R-:W-:-:S02]  /*0ff0*/  SHF.R.S32.HI R184, RZ, 0x1f, R165 ;  /* 0x0000001fffb87819 */ /* 0x000fc400000114a5 */
[----:B------:R-:W-:-:S07]  /*1000*/  SHF.R.S32.HI R183, RZ, 0x1f, R164 ;  /* 0x0000001fffb77819 */ /* 0x000fce00000114a4 */
.L_x_1230:
[----:B01234-:R-:W0:Y:S01]  /*1010*/  LDC.64 R2, c[0x0][0xa28] ;  /* 0x00028a00ff027b82 */ /* 0x01fe220000000a00 */
[----:B------:R-:W-:Y:S01]  /*1020*/  IMAD.U32 R9, RZ, RZ, UR7 ;  /* 0x00000007ff097e24 */ /* 0x000fe2000f8e00ff */
[----:B------:R-:W-:Y:S01]  /*1030*/  ULDC.64 UR8, c[0x0][0x208] ;  /* 0x0000820000087ab9 */ /* 0x000fe20000000a00 */
[----:B------:R-:W-:-:S05]  /*1040*/  IMAD.MOV.U32 R7, RZ, RZ, RZ ;  /* 0x000000ffff077224 */ /* 0x000fca00078e00ff */
[----:B------:R-:W1:Y:S08]  /*1050*/  LDC.64 R4, c[0x0][0xa18] ;  /* 0x00028600ff047b82 */ /* 0x000e700000000a00 */
[----:B------:R-:W2:Y:S01]  /*1060*/  LDC R17, c[0x0][0x288] ;  /* 0x0000a200ff117b82 */ /* 0x000ea20000000800 */
[----:B------:R-:W-:Y:S01]  /*1070*/  ULOP3.LUT UR4, UR6, 0xff000000, URZ, 0xc0, !UPT ;  /* 0xff00000006047892 */ /* 0x000fe2000f8ec03f */
[----:B------:R-:W-:Y:S01]  /*1080*/  ULDC.64 UR10, c[0x0][0xa20] ;  /* 0x00028800000a7ab9 */ /* 0x000fe20000000a00 */
[----:B0-----:R-:W-:-:S05]  /*1090*/  ISETP.NE.U32.AND P0, PT, R2, RZ, PT ;  /* 0x000000ff0200720c */ /* 0x001fca0003f05070 */
[----:B------:R-:W0:Y:S01]  /*10a0*/  LDC R0, c[0x0][0x424] ;  /* 0x00010900ff007b82 */ /* 0x000e220000000800 */
[----:B------:R-:W-:Y:S02]  /*10b0*/  ISETP.NE.AND.EX P0, PT, R3, RZ, PT, P0 ;  /* 0x000000ff0300720c */ /* 0x000fe40003f05300 */
[----:B-1----:R-:W-:-:S05]  /*10c0*/  ISETP.NE.U32.AND P1, PT, R4, RZ, PT ;  /* 0x000000ff0400720c */ /* 0x002fca0003f25070 */
[----:B------:R-:W1:Y:S01]  /*10d0*/  LDC R11, c[0x0][0x2f0] ;  /* 0x0000bc00ff0b7b82 */ /* 0x000e620000000800 */
[----:B------:R-:W-:-:S07]  /*10e0*/  ISETP.NE.AND.EX P1, PT, R5, RZ, PT, P1 ;  /* 0x000000ff0500720c */ /* 0x000fce0003f25310 */
[----:B------:R-:W3:Y:S08]  /*10f0*/  @P0 LDC.64 R2, c[0x0][0xa28] ;  /* 0x00028a00ff020b82 */ /* 0x000ef00000000a00 */
[----:B------:R-:W4:Y:S01]  /*1100*/  @P1 LDC.64 R4, c[0x0][0xa18] ;  /* 0x00028600ff041b82 */ /* 0x000f220000000a00 */
[----:B---3--:R-:W-:Y:S01]  /*1110*/  @P0 IMAD.WIDE R2, R9, 0x4, R2 ;  /* 0x0000000409020825 */ /* 0x008fe200078e0202 */
[----:B------:R-:W-:-:S04]  /*1120*/  USHF.R.U32.HI UR4, URZ, 0x8, UR4 ;  /* 0x000000083f047899 */ /* 0x000fc80008011604 */
[----:B------:R3:W5:Y:S01]  /*1130*/  @P0 LDG.E R7, desc[UR8][R2.64] ;  /* 0x0000000802070981 */ /* 0x000762000c1e1900 */
[----:B----4-:R-:W-:Y:S02]  /*1140*/  @P1 IMAD.WIDE R4, R9, 0x4, R4 ;  /* 0x0000000409041825 */ /* 0x010fe400078e0204 */
[----:B------:R-:W4:Y:S03]  /*1150*/  LDC.64 R8, c[0x0][0x418] ;  /* 0x00010600ff087b82 */ /* 0x000f260000000a00 */
[----:B--2---:R3:W5:Y:S01]  /*1160*/  @P1 LDG.E R17, desc[UR8][R4.64] ;  /* 0x0000000804111981 */ /* 0x004762000c1e1900 */
[----:B------:R-:W-:Y:S01]  /*1170*/  ULOP3.LUT UR8, UR6, 0xff0000, URZ, 0xc0, !UPT ;  /* 0x00ff000006087892 */ /* 0x000fe2000f8ec03f */
[----:B------:R-:W-:-:S03]  /*1180*/  ISETP.NE.U32.AND P2, PT, RZ, UR10, PT ;  /* 0x0000000aff007c0c */ /* 0x000fc6000bf45070 */
[----:B------:R-:W-:Y:S01]  /*1190*/  ULEA.HI UR8, UR8, UR4, URZ, 0x10 ;  /* 0x0000000408087291 */ /* 0x000fe2000f8f803f */
[----:B------:R-:W-:Y:S01]  /*11a0*/  ISETP.NE.AND.EX P2, PT, RZ, UR11, PT, P2 ;  /* 0x0000000bff007c0c */ /* 0x000fe2000bf45320 */
[----:B------:R-:W-:-:S06]  /*11b0*/  ULOP3.LUT UR4, UR6, 0xffff, URZ, 0xc0, !UPT ;  /* 0x0000ffff06047892 */ /* 0x000fcc000f8ec03f */
[----:B------:R-:W-:Y:S01]  /*11c0*/  IMAD.U32 R163, RZ, RZ, UR4 ;  /* 0x00000004ffa37e24 */ /* 0x000fe2000f8e00ff */
[----:B----4-:R-:W-:-:S04]  /*11d0*/  ISETP.NE.U32.AND P0, PT, R8, RZ, PT ;  /* 0x000000ff0800720c */ /* 0x010fc80003f05070 */
[----:B------:R-:W-:-:S04]  /*11e0*/  ISETP.NE.AND.EX P0, PT, R9, RZ, PT, P0 ;  /* 0x000000ff0900720c */ /* 0x000fc80003f05300 */
[----:B0-----:R-:W-:Y:S01]  /*11f0*/  SEL R0, R0, 0x1, P0 ;  /* 0x0000000100007807 */ /* 0x001fe20000000000 */
[----:B-1-3--:R-:W-:Y:S08]  /*1200*/  @P1 BRA `(.L_x_1127) ;  /* 0x00000000002c1947 */ /* 0x00aff00003800000 */
[----:B------:R-:W-:Y:S02]  /*1210*/  ULDC.64 UR10, c[0x0][0xa00] ;  /* 0x00028000000a7ab9 */ /* 0x000fe40000000a00 */
[----:B------:R-:W-:-:S04]  /*1220*/  ISETP.NE.U32.AND P0, PT, RZ, UR10, PT ;  /* 0x0000000aff007c0c */ /* 0x000fc8000bf05070 */
[----:B------:R-:W-:-:S13]  /*1230*/  ISETP.NE.AND.EX P0, PT, RZ, UR11, PT, P0 ;  /* 0x0000000bff007c0c */ /* 0x000fda000bf05300 */
[----:B------:R-:W-:Y:S05]  /*1240*/  @!P0 BRA `(.L_x_1127) ;  /* 0x00000000001c8947 */ /* 0x000fea0003800000 */
[----:B------:R-:W0:Y:S01]  /*1250*/  LDC.64 R2, c[0x0][0xa00] ;  /* 0x00028000ff027b82 */ /* 0x000e220000000a00 */
[----:B------:R-:W-:Y:S01]  /*1260*/  IMAD.U32 R5, RZ, RZ, UR7 ;  /* 0x00000007ff057e24 */ /* 0x000fe2000f8e00ff */
[----:B------:R-:W-:-:S03]  /*1270*/  ULDC.64 UR10, c[0x0][0x208] ;  /* 0x00008200000a7ab9 */ /* 0x000fc60000000a00 */
[----:B0-----:R-:W-:-:S05]  /*1280*/  IMAD.WIDE R2, R5, 0x4, R2 ;  /* 0x0000000405027825 */ /* 0x001fca00078e0202 */
[----:B-----5:R-:W2:Y:S04]  /*1290*/  LDG.E R17, desc[UR10][R2.64] ;  /* 0x0000000a02117981 */ /* 0x020ea8000c1e1900 */
[----:B------:R-:W2:Y:S02]  /*12a0*/  LDG.E R4, desc[UR10][R2.64+0x4] ;  /* 0x0000040a02047981 */ /* 0x000ea4000c1e1900 */
[----:B--2---:R-:W-:-:S07]  /*12b0*/  IMAD.IADD R17, R4, 0x1, -R17 ;  /* 0x0000000104117824 */ /* 0x004fce00078e0a11 */
.L_x_1127:
[----:B------:R-:W-:Y:S02]  /*12c0*/  IMAD R16, R0, R11, RZ ;  /* 0x0000000b00107224 */ /* 0x000fe400078e02ff */
[----:B------:R-:W-:Y:S01]  /*12d0*/  IMAD.U32 R180, RZ, RZ, UR7 ;  /* 0x00000007ffb47e24 */ /* 0x000fe2000f8e00ff */
[----:B------:R-:W-:Y:S06]  /*12e0*/  @!P2 BRA `(.L_x_1128) ;  /* 0x00000000001ca947 */ /* 0x000fec0003800000 */
[----:B------:R-:W-:Y:S01]  /*12f0*/  ULDC.64 UR10, c[0x0][0xa20] ;  /* 0x00028800000a7ab9 */ /* 0x000fe20000000a00 */
[----:B------:R-:W-:Y:S01]  /*1300*/  ULDC.64 UR12, c[0x0][0x208] ;  /* 0x00008200000c7ab9 */ /* 0x000fe20000000a00 */
[----:B------:R-:W-:-:S06]  /*1310*/  UIMAD.WIDE UR6, UR7, 0x4, UR10 ;  /* 0x00000004070678a5 */ /* 0x000fcc000f8e020a */
[----:B------:R-:W-:Y:S02]  /*1320*/  IMAD.U32 R2, RZ, RZ, UR6 ;  /* 0x00000006ff027e24 */ /* 0x000fe4000f8e00ff */
[----:B------:R-:W-:-:S05]  /*1330*/  IMAD.U32 R3, RZ, RZ, UR7 ;  /* 0x00000007ff037e24 */ /* 0x000fca000f8e00ff */
[----:B------:R0:W5:Y:S01]  /*1340*/  LDG.E R16, desc[UR12][R2.64] ;  /* 0x0000000c02107981 */ /* 0x000162000c1e1900 */
[----:B------:R-:W-:Y:S05]  /*1350*/  BRA `(.L_x_1129) ;  /* 0x00000000002c7947 */ /* 0x000fea0003800000 */
.L_x_1128:
        /* <DEDUP_REMOVED lines=8> */
[----:B------:R-:W2:Y:S04]  /*13e0*/  LDG.E R16, desc[UR10][R2.64] ;  /* 0x0000000a02107981 */ /* 0x000ea8000c1e1900 */
[----:B------:R-:W2:Y:S02]  /*13f0*/  LDG.E R5, desc[UR10][R2.64+0x4] ;  /* 0x0000040a02057981 */ /* 0x000ea4000c1e1900 */
[----:B--2---:R-:W-:-:S07]  /*1400*/  IMAD.IADD R16, R5, 0x1, -R16 ;  /* 0x0000000105107824 */ /* 0x004fce00078e0a10 */
.L_x_1129:
[----:B------:R-:W-:Y:S01]  /*1410*/  ULDC UR4, c[0x0][0x448] ;  /* 0x0001120000047ab9 */ /* 0x000fe20000000800 */
[----:B-----5:R-:W-:Y:S01]  /*1420*/  IMAD.IADD R16, R16, 0x1, -R7 ;  /* 0x0000000110107824 */ /* 0x020fe200078e0a07 */
[----:B------:R-:W-:Y:S02]  /*1430*/  UISETP.NE.AND UP0, UPT, UR4, 0x1, UPT ;  /* 0x000000010400788c */ /* 0x000fe4000bf05270 */
[----:B------:R-:W-:Y:S02]  /*1440*/  USHF.L.U32 UR39, UR5, 0x7, URZ ;  /* 0x0000000705277899 */ /* 0x000fe4000800063f */
[----:B------:R-:W-:Y:S01]  /*1450*/  IADD3 R0, R16, 0x1, -R17 ;  /* 0x0000000110007810 */ /* 0x000fe20007ffe811 */
[----:B------:R-:W-:Y:S01]  /*1460*/  ULDC.64 UR4, c[0x0][0x9e0] ;  /* 0x0002780000047ab9 */ /* 0x000fe20000000a00 */
[----:B------:R-:W-:Y:S02]  /*1470*/  UIADD3 UR9, UR39, 0x7f, URZ ;  /* 0x0000007f27097890 */ /* 0x000fe4000fffe03f */
[----:B------:R-:W-:Y:S01]  /*1480*/  R2UR UR10, R0 ;  /* 0x00000000000a72ca */ /* 0x000fe200000e0000 */
[----:B------:R-:W-:-:S02]  /*1490*/  UISETP.GE.AND UP1, UPT, UR5, 0x1, UPT ;  /* 0x000000010500788c */ /* 0x000fc4000bf26270 */
[----:B------:R-:W-:Y:S01]  /*14a0*/  @UP0 ULDC UR6, c[0x0][0x44c] ;  /* 0x0001130000060ab9 */ /* 0x000fe20000000800 */
[----:B------:R-:W-:Y:S01]  /*14b0*/  @UP0 ULDC UR11, c[0x0][0x450] ;  /* 0x00011400000b0ab9 */ /* 0x000fe20000000800 */
[----:B------:R-:W-:Y:S02]  /*14c0*/  UIMAD.WIDE.U32 UR6, UR9, UR6, URZ ;  /* 0x00000006090672a5 */ /* 0x000fe4000f8e003f */
[----:B------:R-:W-:Y:S02]  /*14d0*/  PLOP3.LUT P1, PT, PT, PT, UP1, 0x80, 0x0 ;  /* 0x000000000000781c */ /* 0x000fe40003f2f018 */
[----:B------:R-:W-:-:S04]  /*14e0*/  @UP0 USHF.R.U32.HI UR9, URZ, UR11, UR7 ;  /* 0x0000000b3f090299 */ /* 0x000fc80008011607 */
[----:B------:R-:W-:-:S04]  /*14f0*/  UIADD3 UR9, UR10, UR9, URZ ;  /* 0x000000090a097290 */ /* 0x000fc8000fffe03f */
[----:B------:R-:W-:-:S06]  /*1500*/  UIADD3 UR4, UR9, UR4, URZ ;  /* 0x0000000409047290 */ /* 0x000fcc000fffe03f */
[----:B------:R-:W-:Y:S01]  /*1510*/  IMAD.U32 R0, RZ, RZ, UR4 ;  /* 0x00000004ff007e24 */ /* 0x000fe2000f8e00ff */
[----:B------:R-:W-:Y:S06]  /*1520*/  @!P1 BRA `(.L_x_1130) ;  /* 0x0000000000409947 */ /* 0x000fec0003800000 */
        /* <DEDUP_REMOVED lines=10> */
.L_x_1131:
[----:B------:R-:W-:-:S11]  /*15d0*/  UISETP.NE.AND UP1, UPT, UR5, 0x1, UPT ;  /* 0x000000010500788c */ /* 0x000fd6000bf25270 */
[----:B------:R-:W-:Y:S02]  /*15e0*/  @UP1 ULDC.64 UR10, c[0x0][0x9e8] ;  /* 0x00027a00000a1ab9 */ /* 0x000fe40000000a00 */
[----:B------:R-:W-:-:S04]  /*15f0*/  UIMAD.WIDE.U32 UR6, UR4, UR10, URZ ;  /* 0x0000000a040672a5 */ /* 0x000fc8000f8e003f */
[----:B------:R-:W-:-:S12]  /*1600*/  @UP1 USHF.R.U32.HI UR4, URZ, UR11, UR7 ;  /* 0x0000000b3f041299 */ /* 0x000fd80008011607 */
.L_x_1132:
[----:B------:R-:W-:-:S06]  /*1610*/  UIMAD UR4, UR4, UR5, UR5 ;  /* 0x00000005040472a4 */ /* 0x000fcc000f8e0205 */
[----:B------:R-:W-:-:S07]  /*1620*/  VIMNMX R0, R0, UR4, PT ;  /* 0x0000000400007c48 */ /* 0x000fce000bfe0100 */
.L_x_1130:
[----:B------:R-:W-:Y:S01]  /*1630*/  IMAD.IADD R93, R16, 0x1, -R17 ;  /* 0x00000001105d7824 */ /* 0x000fe200078e0a11 */
[----:B------:R-:W-:Y:S01]  /*1640*/  @UP0 ULDC UR6, c[0x0][0x44c] ;  /* 0x0001130000060ab9 */ /* 0x000fe20000000800 */
[----:B0-----:R-:W-:Y:S01]  /*1650*/  VIADD R2, R0, 0x5f ;  /* 0x0000005f00027836 */ /* 0x001fe20000000000 */
[----:B------:R-:W-:Y:S01]  /*1660*/  UIMAD.WIDE.U32 UR6, UR39, UR6, URZ ;  /* 0x00000006270672a5 */ /* 0x000fe2000f8e003f */
[----:B------:R-:W-:Y:S01]  /*1670*/  VIADD R0, R16, 0x5f ;  /* 0x0000005f10007836 */ /* 0x000fe20000000000 */
[----:B------:R-:W-:Y:S01]  /*1680*/  R2UR UR9, R93 ;  /* 0x000000005d0972ca */ /* 0x000fe200000e0000 */
[----:B------:R-:W-:Y:S01]  /*1690*/  @UP0 ULDC UR10, c[0x0][0x450] ;  /* 0x00011400000a0ab9 */ /* 0x000fe20000000800 */
[----:B------:R-:W-:Y:S01]  /*16a0*/  IMAD.HI R2, R2, 0x2aaaaaab, RZ ;  /* 0x2aaaaaab02027827 */ /* 0x000fe200078e02ff */
[----:B------:R-:W-:Y:S01]  /*16b0*/  UMOV UR4, UR39 ;  /* 0x0000002700047c82 */ /* 0x000fe20008000000 */
[----:B------:R-:W-:Y:S02]  /*16c0*/  @UP0 USHF.R.U32.HI UR4, URZ, UR10, UR7 ;  /* 0x0000000a3f040299 */ /* 0x000fe40008011607 */
[----:B------:R-:W-:Y:S01]  /*16d0*/  IMAD.HI R0, R0, 0x2aaaaaab, RZ ;  /* 0x2aaaaaab00007827 */ /* 0x000fe200078e02ff */
[----:B------:R-:W-:-:S04]  /*16e0*/  SHF.R.U32.HI R5, RZ, 0x1f, R2 ;  /* 0x0000001fff057819 */ /* 0x000fc80000011602 */
[----:B------:R-:W-:Y:S02]  /*16f0*/  SHF.R.U32.HI R3, RZ, 0x1f, R0 ;  /* 0x0000001fff037819 */ /* 0x000fe40000011600 */
[----:B------:R-:W-:Y:S01]  /*1700*/  UIADD3 UR4, UR9, UR4, URZ ;  /* 0x0000000409047290 */ /* 0x000fe2000fffe03f */
[----:B------:R-:W-:Y:S02]  /*1710*/  LEA.HI.SX32 R2, R2, R5, 0x1c ;  /* 0x0000000502027211 */ /* 0x000fe400078fe2ff */
[----:B------:R-:W-:Y:S01]  /*1720*/  ULDC UR9, c[0x0][0x9dc] ;  /* 0x0002770000097ab9 */ /* 0x000fe20000000800 */
[----:B------:R-:W-:Y:S01]  /*1730*/  LEA.HI.SX32 R3, R0, R3, 0x1c ;  /* 0x0000000300037211 */ /* 0x000fe200078fe2ff */
[----:B------:R-:W-:-:S03]  /*1740*/  UIADD3 UR9, UR4, -UR9, URZ ;  /* 0x8000000904097290 */ /* 0x000fc6000fffe03f */
[----:B------:R-:W-:Y:S01]  /*1750*/  VIMNMX R79, R3, R2, PT ;  /* 0x00000002034f7248 */ /* 0x000fe20003fe0100 */
[----:B------:R-:W-:Y:S08]  /*1760*/  @!P1 BRA `(.L_x_1133) ;  /* 0x0000000000449947 */ /* 0x000ff00003800000 */
        /* <DEDUP_REMOVED lines=10> */
.L_x_1134:
[----:B------:R-:W-:-:S11]  /*1810*/  UISETP.NE.AND UP0, UPT, UR5, 0x1, UPT ;  /* 0x000000010500788c */ /* 0x000fd6000bf05270 */
[----:B------:R-:W-:Y:S02]  /*1820*/  @UP0 ULDC.64 UR10, c[0x0][0x9e8] ;  /* 0x00027a00000a0ab9 */ /* 0x000fe40000000a00 */
[----:B------:R-:W-:-:S04]  /*1830*/  UIMAD.WIDE.U32 UR6, UR4, UR10, URZ ;  /* 0x0000000a040672a5 */ /* 0x000fc8000f8e003f */
[----:B------:R-:W-:-:S12]  /*1840*/  @UP0 USHF.R.U32.HI UR4, URZ, UR11, UR7 ;  /* 0x0000000b3f040299 */ /* 0x000fd80008011607 */
.L_x_1135:
[----:B------:R-:W-:-:S04]  /*1850*/  UIMAD UR4, UR4, UR5, URZ ;  /* 0x00000005040472a4 */ /* 0x000fc8000f8e023f */
[----:B------:R-:W-:-:S04]  /*1860*/  UISETP.LT.AND UP0, UPT, UR9, UR4, UPT ;  /* 0x000000040900728c */ /* 0x000fc8000bf01270 */
[----:B------:R-:W-:-:S12]  /*1870*/  USEL UR9, UR9, UR4, !UP0 ;  /* 0x0000000409097287 */ /* 0x000fd8000c000000 */
.L_x_1133:
[----:B------:R-:W-:Y:S02]  /*1880*/  UIMAD.WIDE UR4, UR9, 0x2aaaaaab, URZ ;  /* 0x2aaaaaab090478a5 */ /* 0x000fe4000f8e023f */
[----:B------:R-:W-:Y:S02]  /*1890*/  ULOP3.LUT UR6, UR8, 0xff, URZ, 0xc0, !UPT ;  /* 0x000000ff08067892 */ /* 0x000fe4000f8ec03f */
[----:B------:R-:W-:-:S04]  /*18a0*/  USHF.R.U32.HI UR4, URZ, 0x1f, UR5 ;  /* 0x0000001f3f047899 */ /* 0x000fc80008011605 */
[----:B------:R-:W-:Y:S01]  /*18b0*/  ULEA.HI.SX32 UR4, UR5, UR4, 0x1c ;  /* 0x0000000405047291 */ /* 0x000fe2000f8fe23f */
[----:B------:R-:W-:Y:S01]  /*18c0*/  IMAD.U32 R162, RZ, RZ, UR6 ;  /* 0x00000006ffa27e24 */ /* 0x000fe2000f8e00ff */
[----:B------:R-:W-:Y:S02]  /*18d0*/  USHF.R.U32.HI UR5, URZ, 0x10, UR8 ;  /* 0x000000103f057899 */ /* 0x000fe40008011608 */
[----:B------:R-:W-:-:S04]  /*18e0*/  UISETP.LT.AND UP0, UPT, URZ, UR4, UPT ;  /* 0x000000043f00728c */ /* 0x000fc8000bf01270 */
[----:B------:R-:W-:Y:S01]  /*18f0*/  USEL UR61, URZ, UR4, !UP0 ;  /* 0x000000043f3d7287 */ /* 0x000fe2000c000000 */
[----:B------:R-:W-:Y:S02]  /*1900*/  IMAD.U32 R161, RZ, RZ, UR5 ;  /* 0x00000005ffa17e24 */ /* 0x000fe4000f8e00ff */
[----:B------:R-:W-:-:S03]  /*1910*/  UMOV UR4, URZ ;  /* 0x0000003f00047c82 */ /* 0x000fc60008000000 */
[----:B------:R-:W-:-:S13]  /*1920*/  ISETP.GT.AND P0, PT, R79, UR61, PT ;  /* 0x0000003d4f007c0c */ /* 0x000fda000bf04270 */
[----:B------:R-:W-:Y:S05]  /*1930*/  @!P0 BRA `(.L_x_1136) ;  /* 0x00000000009c8947 */ /* 0x000fea0003800000 */
[----:B------:R-:W-:Y:S01]  /*1940*/  R2UR UR5, R161 ;  /* 0x00000000a10572ca */ /* 0x000fe200000e0000 */
[----:B------:R-:W-:-:S12]  /*1950*/  ULDC UR4, c[0x0][0x9f0] ;  /* 0x00027c0000047ab9 */ /* 0x000fd80000000800 */
[----:B------:R-:W-:-:S04]  /*1960*/  UISETP.NE.AND UP0, UPT, UR5, URZ, UPT ;  /* 0x0000003f0500728c */ /* 0x000fc8000bf05270 */
[----:B------:R-:W-:-:S03]  /*1970*/  USEL UR9, UR5, UR4, UP0 ;  /* 0x0000000405097287 */ /* 0x000fc60008000000 */
[----:B------:R-:W-:-:S03]  /*1980*/  UMOV UR4, URZ ;  /* 0x0000003f00047c82 */ /* 0x000fc60008000000 */
[----:B------:R-:W-:-:S05]  /*1990*/  IMAD.U32 R4, RZ, RZ, UR9 ;  /* 0x00000009ff047e24 */ /* 0x000fca000f8e00ff */
[----:B------:R-:W-:-:S04]  /*19a0*/  IABS R0, R4 ;  /* 0x0000000400007213 */ /* 0x000fc80000000000 */
[----:B------:R-:W-:Y:S02]  /*19b0*/  R2UR UR10, R0 ;  /* 0x00000000000a72ca */ /* 0x000fe400000e0000 */
[----:B------:R-:W-:Y:S02]  /*19c0*/  IADD3 R0, R4, -0x1, R79 ;  /* 0xffffffff04007810 */ /* 0x000fe40007ffe04f */
[----:B------:R-:W-:Y:S02]  /*19d0*/  IABS R4, R4 ;  /* 0x0000000400047213 */ /* 0x000fe40000000000 */
[----:B------:R-:W-:-:S03]  /*19e0*/  R2UR UR6, R0 ;  /* 0x00000000000672ca */ /* 0x000fc600000e0000 */
[----:B------:R-:W-:-:S04]  /*19f0*/  IMAD.MOV R4, RZ, RZ, -R4 ;  /* 0x000000ffff047224 */ /* 0x000fc800078e0a04 */
[----:B------:R-:W0:Y:S06]  /*1a00*/  I2F.RP R2, UR10 ;  /* 0x0000000a00027d06 */ /* 0x000e2c0008209400 */
[----:B------:R-:W-:-:S06]  /*1a10*/  UIADD3 UR6, -UR61, UR6, URZ ;  /* 0x000000063d067290 */ /* 0x000fcc000fffe13f */
[----:B------:R-:W-:Y:S01]  /*1a20*/  IMAD.U32 R0, RZ, RZ, UR6 ;  /* 0x00000006ff007e24 */ /* 0x000fe2000f8e00ff */
[----:B------:R-:W-:Y:S01]  /*1a30*/  ULOP3.LUT UR6, UR6, UR9, URZ, 0x3c, !UPT ;  /* 0x0000000906067292 */ /* 0x000fe2000f8e3c3f */
[----:B0-----:R-:W0:Y:S03]  /*1a40*/  MUFU.RCP R2, R2 ;  /* 0x0000000200027308 */ /* 0x001e260000001000 */
[----:B------:R-:W-:-:S04]  /*1a50*/  IABS R0, R0 ;  /* 0x0000000000007213 */ /* 0x000fc80000000000 */
[----:B------:R-:W-:Y:S01]  /*1a60*/  R2UR UR8, R0 ;  /* 0x00000000000872ca */ /* 0x000fe200000e0000 */
[----:B------:R-:W-:Y:S02]  /*1a70*/  IMAD.MOV.U32 R0, RZ, RZ, R4 ;  /* 0x000000ffff007224 */ /* 0x000fe400078e0004 */
[----:B0-----:R-:W-:-:S06]  /*1a80*/  VIADD R3, R2, 0xffffffe ;  /* 0x0ffffffe02037836 */ /* 0x001fcc0000000000 */
[----:B------:R-:W0:Y:S02]  /*1a90*/  F2I.FTZ.U32.TRUNC.NTZ R3, R3 ;  /* 0x0000000300037305 */ /* 0x000e24000021f000 */
[----:B0-----:R-:W-:-:S13]  /*1aa0*/  R2UR UR5, R3 ;  /* 0x00000000030572ca */ /* 0x001fda00000e0000 */
[----:B------:R-:W-:-:S04]  /*1ab0*/  UIADD3 UR7, URZ, -UR5, URZ ;  /* 0x800000053f077290 */ /* 0x000fc8000fffe03f */
[----:B------:R-:W-:-:S04]  /*1ac0*/  UIMAD UR7, UR7, UR10, URZ ;  /* 0x0000000a070772a4 */ /* 0x000fc8000f8e023f */
[----:B------:R-:W-:-:S03]  /*1ad0*/  UIMAD.WIDE.U32 UR4, UR5, UR7, UR4 ;  /* 0x00000007050472a5 */ /* 0x000fc6000f8e0004 */
[----:B------:R-:W-:Y:S01]  /*1ae0*/  R2UR UR7, R0 ;  /* 0x00000000000772ca */ /* 0x000fe200000e0000 */
[----:B------:R-:W-:-:S12]  /*1af0*/  UIMAD.WIDE.U32 UR4, UR5, UR8, URZ ;  /* 0x00000008050472a5 */ /* 0x000fd8000f8e003f */
[----:B------:R-:W-:-:S04]  /*1b00*/  UIMAD UR4, UR5, UR7, UR8 ;  /* 0x00000007050472a4 */ /* 0x000fc8000f8e0208 */
[----:B------:R-:W-:-:S11]  /*1b10*/  UISETP.GT.U32.AND UP1, UPT, UR10, UR4, UPT ;  /* 0x000000040a00728c */ /* 0x000fd6000bf24070 */
[----:B------:R-:W-:Y:S02]  /*1b20*/  @!UP1 UIADD3 UR4, UR4, -UR10, URZ ;  /* 0x8000000a04049290 */ /* 0x000fe4000fffe03f */
[----:B------:R-:W-:Y:S02]  /*1b30*/  @!UP1 UIADD3 UR5, UR5, 0x1, URZ ;  /* 0x0000000105059890 */ /* 0x000fe4000fffe03f */
[----:B------:R-:W-:Y:S02]  /*1b40*/  UISETP.GE.U32.AND UP0, UPT, UR4, UR10, UPT ;  /* 0x0000000a0400728c */ /* 0x000fe4000bf06070 */
[----:B------:R-:W-:-:S09]  /*1b50*/  UISETP.GE.AND UP1, UPT, UR6, URZ, UPT ;  /* 0x0000003f0600728c */ /* 0x000fd2000bf26270 */
[----:B------:R-:W-:Y:S02]  /*1b60*/  @UP0 UIADD3 UR5, UR5, 0x1, URZ ;  /* 0x0000000105050890 */ /* 0x000fe4000fffe03f */
[----:B------:R-:W-:-:S05]  /*1b70*/  UISETP.NE.AND UP0, UPT, UR9, URZ, UPT ;  /* 0x0000003f0900728c */ /* 0x000fca000bf05270 */
[----:B------:R-:W-:Y:S02]  /*1b80*/  UMOV UR4, UR5 ;  /* 0x0000000500047c82 */ /* 0x000fe40008000000 */
[----:B------:R-:W-:-:S04]  /*1b90*/  @!UP1 UIADD3 UR4, -UR4, URZ, URZ ;  /* 0x0000003f04049290 */ /* 0x000fc8000fffe13f */
[----:B------:R-:W-:-:S12]  /*1ba0*/  @!UP0 ULOP3.LUT UR4, URZ, UR9, URZ, 0x33, !UPT ;  /* 0x000000093f048292 */ /* 0x000fd8000f8e333f */
.L_x_1136:
[----:B------:R-:W-:Y:S01]  /*1bb0*/  R2UR UR5, R162 ;  /* 0x00000000a20572ca */ /* 0x000fe200000e0000 */
[----:B------:R-:W-:Y:S01]  /*1bc0*/  IMAD.U32 R2, RZ, RZ, UR4 ;  /* 0x00000004ff027e24 */ /* 0x000fe2000f8e00ff */
[----:B------:R-:W-:Y:S01]  /*1bd0*/  PLOP3.LUT P0, PT, PT, PT, PT, 0x80, 0x0 ;  /* 0x000000000000781c */ /* 0x000fe20003f0f070 */
[----:B------:R-:W-:Y:S01]  /*1be0*/  IMAD.MOV.U32 R0, RZ, RZ, RZ ;  /* 0x000000ffff007224 */ /* 0x000fe200078e00ff */
[----:B------:R-:W-:Y:S01]  /*1bf0*/  CS2R R86, SRZ ;  /* 0x0000000000567805 */ /* 0x000fe2000001ff00 */
[----:B------:R-:W-:Y:S01]  /*1c00*/  IMAD.MOV.U32 R92, RZ, RZ, RZ ;  /* 0x000000ffff5c7224 */ /* 0x000fe200078e00ff */
[----:B------:R-:W-:Y:S02]  /*1c10*/  CS2R R84, SRZ ;  /* 0x0000000000547805 */ /* 0x000fe4000001ff00 */
[----:B------:R-:W-:Y:S02]  /*1c20*/  CS2R R82, SRZ ;  /* 0x0000000000527805 */ /* 0x000fe4000001ff00 */
[----:B------:R-:W-:-:S02]  /*1c30*/  CS2R R80, SRZ ;  /* 0x0000000000507805 */ /* 0x000fc4000001ff00 */
[----:B------:R-:W-:Y:S02]  /*1c40*/  CS2R R94, SRZ ;  /* 0x00000000005e7805 */ /* 0x000fe4000001ff00 */
[----:B------:R-:W-:Y:S02]  /*1c50*/  CS2R R76, SRZ ;  /* 0x00000000004c7805 */ /* 0x000fe4000001ff00 */
[----:B------:R-:W-:Y:S02]  /*1c60*/  CS2R R74, SRZ ;  /* 0x00000000004a7805 */ /* 0x000fe4000001ff00 */
[----:B------:R-:W-:Y:S01]  /*1c70*/  CS2R R72, SRZ ;  /* 0x0000000000487805 */ /* 0x000fe2000001ff00 */
[----:B------:R-:W-:Y:S01]  /*1c80*/  UIMAD UR61, UR5, UR4, UR61 ;  /* 0x00000004053d72a4 */ /* 0x000fe2000f8e023d */
[----:B------:R-:W-:Y:S02]  /*1c90*/  CS2R R70, SRZ ;  /* 0x0000000000467805 */ /* 0x000fe4000001ff00 */
[----:B------:R-:W-:-:S02]  /*1ca0*/  CS2R R68, SRZ ;  /* 0x0000000000447805 */ /* 0x000fc4000001ff00 */
[----:B------:R-:W-:Y:S02]  /*1cb0*/  CS2R R66, SRZ ;  /* 0x0000000000427805 */ /* 0x000fe4000001ff00 */
[----:B------:R-:W-:Y:S02]  /*1cc0*/  CS2R R64, SRZ ;  /* 0x0000000000407805 */ /* 0x000fe4000001ff00 */
[----:B------:R-:W-:Y:S02]  /*1cd0*/  CS2R R62, SRZ ;  /* 0x00000000003e7805 */ /* 0x000fe4000001ff00 */
[----:B------:R-:W-:Y:S02]  /*1ce0*/  VIADDMNMX R79, R2, UR61, R79, PT ;  /* 0x0000003d024f7c46 */ /* 0x000fe4000b80014f */
[----:B------:R-:W-:Y:S02]  /*1cf0*/  CS2R R60, SRZ ;  /* 0x00000000003c7805 */ /* 0x000fe4000001ff00 */
[----:B------:R-:W-:-:S02]  /*1d00*/  CS2R R58, SRZ ;  /* 0x00000000003a7805 */ /* 0x000fc4000001ff00 */
[----:B------:R-:W-:Y:S02]  /*1d10*/  CS2R R56, SRZ ;  /* 0x0000000000387805 */ /* 0x000fe4000001ff00 */
[----:B------:R-:W-:Y:S02]  /*1d20*/  ISETP.GT.AND P1, PT, R79, UR61, PT ;  /* 0x0000003d4f007c0c */ /* 0x000fe4000bf24270 */
        /* <DEDUP_REMOVED lines=48> */
.L_x_1138:
[----:B------:R-:W-:Y:S02]  /*2030*/  R2UR UR6, R181 ;  /* 0x00000000b50672ca */ /* 0x000fe400000e0000 */
[----:B------:R-:W-:-:S11]  /*2040*/  R2UR UR5, R201 ;  /* 0x00000000c90572ca */ /* 0x000fd600000e0000 */
[----:B------:R-:W-:Y:S02]  /*2050*/  ULEA.HI UR4, UR6, UR6, URZ, 0x1 ;  /* 0x0000000606047291 */ /* 0x000fe4000f8f083f */
[----:B------:R-:W-:Y:S02]  /*2060*/  IMAD.U32 R2, RZ, RZ, UR5 ;  /* 0x00000005ff027e24 */ /* 0x000fe4000f8e00ff */
[----:B------:R-:W-:-:S03]  /*2070*/  ULOP3.LUT UR4, UR4, 0xfffffffe, URZ, 0xc0, !UPT ;  /* 0xfffffffe04047892 */ /* 0x000fc6000f8ec03f */
[----:B------:R-:W-:Y:S01]  /*2080*/  ISETP.NE.AND P0, PT, R2, 0x3, PT ;  /* 0x000000030200780c */ /* 0x000fe20003f05270 */
[----:B------:R-:W-:-:S06]  /*2090*/  UIADD3 UR4, UR6, -UR4, URZ ;  /* 0x8000000406047290 */ /* 0x000fcc000fffe03f */
[----:B------:R-:W-:-:S05]  /*20a0*/  IMAD.U32 R0, RZ, RZ, UR4 ;  /* 0x00000004ff007e24 */ /* 0x000fca000f8e00ff */
[----:B------:R-:W-:-:S04]  /*20b0*/  SHF.L.U32 R0, R0, 0x1f, RZ ;  /* 0x0000001f00007819 */ /* 0x000fc800000006ff */
[----:B------:R-:W0:Y:S02]  /*20c0*/  SYNCS.PHASECHK.TRANS64.TRYWAIT P1, [UR37+0x2a800], R0 ;  /* 0x02a80000ff0075a7 */ /* 0x000e240008020165 */
[----:B0-----:R-:W-:Y:S05]  /*20d0*/  @!P1 BRA `(.L_x_1139) ;  /* 0x0000015800689947 */ /* 0x001fea0003800000 */
.L_x_1365:
[----:B------:R-:W-:Y:S05]  /*20e0*/  @!P0 BRA `(.L_x_1140) ;  /* 0x0000000000048947 */ /* 0x000fea0003800000 */
[----:B------:R-:W-:Y:S01]  /*20f0*/  BPT.TRAP 0x1 ;  /* 0x000000040000795c */ /* 0x000fe20000300000 */
.L_x_1140:
[----:B0-----:R-:W-:Y:S02]  /*2100*/  IMAD.U32 R3, RZ, RZ, UR36 ;  /* 0x00000024ff037e24 */ /* 0x001fe4000f8e00ff */
[----:B------:R-:W-:-:S03]  /*2110*/  IMAD.U32 R0, RZ, RZ, UR38 ;  /* 0x00000026ff007e24 */ /* 0x000fc6000f8e00ff */
[----:B------:R-:W-:Y:S02]  /*2120*/  LEA R3, R3, UR37, 0x3 ;  /* 0x0000002503037c11 */ /* 0x000fe4000f8e18ff */
[----:B------:R-:W-:-:S04]  /*2130*/  SHF.L.U32 R0, R0, 0x1f, RZ ;  /* 0x0000001f00007819 */ /* 0x000fc800000006ff */
[----:B------:R0:W1:Y:S01]  /*2140*/  SYNCS.PHASECHK.TRANS64.TRYWAIT P2, [R3+URZ+0x2a830], R0 ;  /* 0x02a83000030075a7 */ /* 0x000062000804017f */
[----:B------:R-:W-:Y:S05]  /*2150*/  @!P0 BRA `(.L_x_1141) ;  /* 0x0000000000048947 */ /* 0x000fea0003800000 */
[----:B------:R-:W-:Y:S01]  /*2160*/  BPT.TRAP 0x1 ;  /* 0x000000040000795c */ /* 0x000fe20000300000 */
.L_x_1141:
[----:B------:R-:W2:Y:S02]  /*2170*/  S2R R2, SR_TID.X ;  /* 0x0000000000027919 */ /* 0x000ea40000002100 */
[----:B--2---:R-:W-:-:S04]  /*2180*/  LOP3.LUT R2, R2, 0x7f, RZ, 0xc0, !PT ;  /* 0x0000007f02027812 */ /* 0x004fc800078ec0ff */
[----:B------:R-:W-:Y:S01]  /*2190*/  ISETP.NE.AND P1, PT, R2, RZ, PT ;  /* 0x000000ff0200720c */ /* 0x000fe20003f25270 */
[----:B-1----:R-:W-:-:S12]  /*21a0*/  @P2 BRA `(.L_x_1142) ;  /* 0x0000000000082947 */ /* 0x002fd80003800000 */
[----:B------:R-:W1:Y:S02]  /*21b0*/  SYNCS.PHASECHK.TRANS64.TRYWAIT P2, [R3+URZ+0x2a830], R0 ;  /* 0x02a83000030075a7 */ /* 0x000e64000804017f */
[----:B-1----:R-:W-:Y:S05]  /*21c0*/  @!P2 BRA `(.L_x_1143) ;  /* 0x000001580044a947 */ /* 0x002fea0003800000 */
.L_x_1142:
[----:B------:R-:W-:Y:S05]  /*21d0*/  WARPSYNC.ALL ;  /* 0x0000000000007948 */ /* 0x000fea0003800000 */
[----:B------:R-:W-:Y:S01]  /*21e0*/  UIADD3 UR4, UR37, 0x18400, URZ ;  /* 0x0001840025047890 */ /* 0x000fe2000fffe03f */
[----:B------:R-:W-:Y:S01]  /*21f0*/  WARPGROUP.ARRIVE ;  /* 0x00000000000079c5 */ /* 0x000fe20000000000 */
[----:B------:R-:W-:Y:S01]  /*2200*/  UMOV UR9, 0x40000040 ;  /* 0x4000004000097882 */ /* 0x000fe20000000000 */
[----:B------:R-:W-:Y:S01]  /*2210*/  UMOV UR11, 0x40000040 ;  /* 0x40000040000b7882 */ /* 0x000fe20000000000 */
[----:B------:R-:W-:Y:S01]  /*2220*/  USHF.R.U32.HI UR4, URZ, 0x4, UR4 ;  /* 0x000000043f047899 */ /* 0x000fe20008011604 */
[----:B------:R-:W-:Y:S01]  /*2230*/  IMAD.U32 R5, RZ, RZ, UR9 ;  /* 0x00000009ff057e24 */ /* 0x000fe2000f8e00ff */
[----:B------:R-:W-:Y:S01]  /*2240*/  UMOV UR13, 0x40000040 ;  /* 0x40000040000d7882 */ /* 0x000fe20000000000 */
[----:B------:R-:W-:Y:S01]  /*2250*/  UMOV UR15, 0x40000040 ;  /* 0x40000040000f7882 */ /* 0x000fe20000000000 */
[----:B------:R-:W-:Y:S01]  /*2260*/  ULOP3.LUT UR4, UR4, 0x3fff, URZ, 0xc0, !UPT ;  /* 0x00003fff04047892 */ /* 0x000fe2000f8ec03f */
[----:B01----:R-:W-:Y:S01]  /*2270*/  VIADD R0, R19, UR39 ;  /* 0x0000002713007c36 */ /* 0x003fe20008000000 */
[----:B------:R-:W-:Y:S01]  /*2280*/  UMOV UR17, 0x40000040 ;  /* 0x4000004000117882 */ /* 0x000fe20000000000 */
[----:B------:R-:W-:Y:S01]  /*2290*/  UMOV UR19, 0x40000040 ;  /* 0x4000004000137882 */ /* 0x000fe20000000000 */
[----:B------:R-:W-:Y:S01]  /*22a0*/  ULOP3.LUT UR60, UR4, 0x10000, URZ, 0xfc, !UPT ;  /* 0x00010000043c7892 */ /* 0x000fe2000f8efc3f */
[----:B------:R-:W-:Y:S01]  /*22b0*/  IMAD.MOV.U32 R2, RZ, RZ, R0 ;  /* 0x000000ffff027224 */ /* 0x000fe200078e0000 */
[----:B------:R-:W-:-:S02]  /*22c0*/  ULOP3.LUT UR4, UR40, 0x10000, URZ, 0xfc, !UPT ;  /* 0x0001000028047892 */ /* 0x000fc4000f8efc3f */
[----:B------:R-:W-:Y:S02]  /*22d0*/  UIMAD UR5, UR36, 0x900, UR60 ;  /* 0x00000900240578a4 */ /* 0x000fe4000f8e023c */
[----:B------:R-:W-:Y:S02]  /*22e0*/  UIADD3 UR12, UR4, 0x4, URZ ;  /* 0x00000004040c7890 */ /* 0x000fe4000fffe03f */
[----:B------:R-:W-:Y:S01]  /*22f0*/  UIADD3 UR14, UR5, 0x4, URZ ;  /* 0x00000004050e7890 */ /* 0x000fe2000fffe03f */
[----:B------:R-:W-:Y:S02]  /*2300*/  UMOV UR8, UR4 ;  /* 0x0000000400087c82 */ /* 0x000fe40008000000 */
[----:B------:R-:W-:Y:S01]  /*2310*/  UMOV UR10, UR5 ;  /* 0x00000005000a7c82 */ /* 0x000fe20008000000 */
[----:B------:R-:W-:Y:S01]  /*2320*/  IMAD.U32 R4, RZ, RZ, UR8 ;  /* 0x00000008ff047e24 */ /* 0x000fe2000f8e00ff */
[----:B------:R-:W-:Y:S01]  /*2330*/  HGMMA.64x96x16.F32 R24, gdesc[UR8], RZ, !UPT, gsb0 ;  /* 0x01600000081879f0 */ /* 0x000fe2000c0008ff */
[----:B------:R-:W-:-:S02]  /*2340*/  UIADD3 UR8, UR4, 0x2, URZ ;  /* 0x0000000204087890 */ /* 0x000fc4000fffe03f */
[----:B------:R-:W-:Y:S01]  /*2350*/  UIADD3 UR10, UR5, 0x2, URZ ;  /* 0x00000002050a7890 */ /* 0x000fe2000fffe03f */
[----:B------:R-:W-:Y:S01]  /*2360*/  UMOV UR9, 0x40000040 ;  /* 0x4000004000097882 */ /* 0x000fe20000000000 */
[----:B------:R-:W-:Y:S01]  /*2370*/  UMOV UR11, 0x40000040 ;  /* 0x40000040000b7882 */ /* 0x000fe20000000000 */
[----:B------:R-:W-:Y:S02]  /*2380*/  UIADD3 UR16, UR4, 0x6, URZ ;  /* 0x0000000604107890 */ /* 0x000fe4000fffe03f */
[----:B------:R-:W-:Y:S02]  /*2390*/  UIADD3 UR18, UR5, 0x6, URZ ;  /* 0x0000000605127890 */ /* 0x000fe4000fffe03f */
[----:B------:R-:W-:Y:S02]  /*23a0*/  UIADD3 UR20, UR4, 0x400, URZ ;  /* 0x0000040004147890 */ /* 0x000fe4000fffe03f */
[----:B------:R-:W-:Y:S01]  /*23b0*/  UIADD3 UR22, UR5, 0x300, URZ ;  /* 0x0000030005167890 */ /* 0x000fe2000fffe03f */
[----:B------:R-:W-:Y:S01]  /*23c0*/  UMOV UR21, 0x40000040 ;  /* 0x4000004000157882 */ /* 0x000fe20000000000 */
[----:B------:R-:W-:Y:S01]  /*23d0*/  UMOV UR23, 0x40000040 ;  /* 0x4000004000177882 */ /* 0x000fe20000000000 */
[----:B------:R-:W-:-:S02]  /*23e0*/  UIADD3 UR24, UR4, 0x402, URZ ;  /* 0x0000040204187890 */ /* 0x000fc4000fffe03f */
[----:B------:R-:W-:Y:S01]  /*23f0*/  UIADD3 UR26, UR5, 0x302, URZ ;  /* 0x00000302051a7890 */ /* 0x000fe2000fffe03f */
[----:B------:R-:W-:Y:S01]  /*2400*/  UMOV UR25, 0x40000040 ;  /* 0x4000004000197882 */ /* 0x000fe20000000000 */
[----:B------:R-:W-:Y:S01]  /*2410*/  UMOV UR27, 0x40000040 ;  /* 0x40000040001b7882 */ /* 0x000fe20000000000 */
[----:B------:R-:W-:Y:S02]  /*2420*/  UIADD3 UR28, UR4, 0x404, URZ ;  /* 0x00000404041c7890 */ /* 0x000fe4000fffe03f */
[----:B------:R-:W-:Y:S01]  /*2430*/  UIADD3 UR30, UR5, 0x304, URZ ;  /* 0x00000304051e7890 */ /* 0x000fe2000fffe03f */
[----:B------:R-:W-:Y:S01]  /*2440*/  UMOV UR29, 0x40000040 ;  /* 0x40000040001d7882 */ /* 0x000fe20000000000 */
[----:B------:R-:W-:Y:S01]  /*2450*/  UMOV UR31, 0x40000040 ;  /* 0x40000040001f7882 */ /* 0x000fe20000000000 */
        /* <DEDUP_REMOVED lines=20> */
[----:B------:R-:W-:Y:S02]  /*25a0*/  ULDC UR4, c[0x0][0x448] ;  /* 0x0001120000047ab9 */ /* 0x000fe40000000800 */
[----:B------:R-:W-:-:S06]  /*25b0*/  UISETP.NE.AND UP0, UPT, UR4, 0x1, UPT ;  /* 0x000000010400788c */ /* 0x000fcc000bf05270 */
[----:B------:R-:W-:Y:S02]  /*25c0*/  PLOP3.LUT P2, PT, PT, PT, UP0, 0x80, 0x0 ;  /* 0x000000000000781c */ /* 0x000fe40003f4f008 */
[----:B------:R-:W-:-:S03]  /*25d0*/  PLOP3.LUT P3, PT, PT, PT, UP0, 0x80, 0x0 ;  /* 0x000000000000781c */ /* 0x000fc60003f6f008 */
[----:B------:R-:W-:-:S08]  /*25e0*/  @UP0 ULDC UR4, c[0x0][0x44c] ;  /* 0x0001130000040ab9 */ /* 0x000fd00000000800 */
[----:B------:R-:W-:Y:S01]  /*25f0*/  @P2 IMAD.HI.U32 R6, R0, UR4, RZ ;  /* 0x0000000400062c27 */ /* 0x000fe2000f8e00ff */
[----:B------:R-:W-:-:S03]  /*2600*/  @UP0 ULDC UR4, c[0x0][0x450] ;  /* 0x0001140000040ab9 */ /* 0x000fc60000000800 */
[----:B------:R-:W-:Y:S01]  /*2610*/  @!P1 VIADD R0, R3, 0x2a840 ;  /* 0x0002a84003009836 */ /* 0x000fe20000000000 */
[----:B------:R-:W-:Y:S01]  /*2620*/  @P3 SHF.R.U32.HI R2, RZ, UR4, R6 ;  /* 0x00000004ff023c19 */ /* 0x000fe20008011606 */
[----:B------:R-:W-:Y:S01]  /*2630*/  IMAD.MOV.U32 R6, RZ, RZ, -0x60 ;  /* 0xffffffa0ff067424 */ /* 0x000fe200078e00ff */
[----:B------:R-:W-:Y:S01]  /*2640*/  ULDC.64 UR4, c[0x0][0x9e0] ;  /* 0x0002780000047ab9 */ /* 0x000fe20000000a00 */
[C---:B------:R-:W-:Y:S01]  /*2650*/  IMAD R3, R79.reuse, -0x60, R16 ;  /* 0xffffffa04f037824 */ /* 0x040fe200078e0210 */
[----:B------:R-:W-:Y:S01]  /*2660*/  UISETP.GE.AND UP1, UPT, UR5, 0x1, UPT ;  /* 0x000000010500788c */ /* 0x000fe2000bf26270 */
[----:B------:R-:W0:Y:S01]  /*2670*/  SHFL.IDX PT, R8, R2, RZ, 0x1c1f ;  /* 0x001c1fff02087589 */ /* 0x000e2200000e0000 */
[----:B------:R-:W-:Y:S01]  /*2680*/  @!P1 PRMT R0, RZ, 0x654, R0 ;  /* 0x00000654ff009816 */ /* 0x000fe20000000000 */
[----:B------:R-:W-:Y:S01]  /*2690*/  IMAD R7, R79, R6, 0x61 ;  /* 0x000000614f077424 */ /* 0x000fe200078e0206 */
[----:B------:R-:W-:Y:S02]  /*26a0*/  IADD3 R15, -R18, 0x60, R3 ;  /* 0x00000060120f7810 */ /* 0x000fe40007ffe103 */
[----:B------:R-:W-:Y:S01]  /*26b0*/  PLOP3.LUT P2, PT, PT, PT, UP1, 0x40, 0x0 ;  /* 0x000000000000781c */ /* 0x000fe20003f4e818 */
[----:B------:R-:W-:-:S02]  /*26c0*/  WARPGROUP.DEPBAR.LE gsb0, 0x0 ;  /* 0x00008000000079c5 */ /* 0x000fc40000010000 */
[----:B------:R-:W-:-:S06]  /*26d0*/  WARPGROUP.ARRIVE ;  /* 0x00000000000079c5 */ /* 0x000fcc0000000000 */
[----:B------:R-:W-:Y:S03]  /*26e0*/  HGMMA.64x96x16.F32 R24, gdesc[UR8], R24, gsb0 ;  /* 0x01600000081879f0 */ /* 0x000fe60008000818 */
[----:B------:R-:W-:Y:S02]  /*26f0*/  WARPGROUP.DEPBAR.LE gsb0, 0x0 ;  /* 0x00008000000079c5 */ /* 0x000fe40000010000 */
[----:B------:R-:W-:-:S06]  /*2700*/  WARPGROUP.ARRIVE ;  /* 0x00000000000079c5 */ /* 0x000fcc0000000000 */
[----:B------:R-:W-:Y:S01]  /*2710*/  HGMMA.64x96x16.F32 R24, gdesc[UR12], R24, gsb0 ;  /* 0x016000000c1879f0 */ /* 0x000fe20008000818 */
[----:B------:R-:W-:Y:S02]  /*2720*/  ULDC UR14, c[0x0][0x9dc] ;  /* 0x00027700000e7ab9 */ /* 0x000fe40000000800 */
[----:B------:R-:W-:Y:S01]  /*2730*/  ULOP3.LUT UR6, URZ, UR14, URZ, 0x33, !UPT ;  /* 0x0000000e3f067292 */ /* 0x000fe2000f8e333f */
        /* <DEDUP_REMOVED lines=29> */
[----:B-1----:R-:W-:Y:S01]  /*2910*/  IADD3 R0, R16, R7, -R18 ;  /* 0x0000000710007210 */ /* 0x002fe20007ffe812 */
[----:B------:R-:W-:-:S04]  /*2920*/  VIADD R7, R7, 0xffffffff ;  /* 0xffffffff07077836 */ /* 0x000fc80000000000 */
[----:B------:R-:W-:Y:S02]  /*2930*/  IMAD.IADD R0, R0, 0x1, -R17 ;  /* 0x0000000100007824 */ /* 0x000fe400078e0a11 */
[----:B------:R-:W-:Y:S02]  /*2940*/  IMAD.IADD R9, R7, 0x1, -R18 ;  /* 0x0000000107097824 */ /* 0x000fe400078e0a12 */
[C---:B------:R-:W-:Y:S02]  /*2950*/  VIADD R10, R0.reuse, UR4 ;  /* 0x00000004000a7c36 */ /* 0x040fe40008000000 */
[----:B------:R-:W-:-:S03]  /*2960*/  VIADD R21, R0, UR6 ;  /* 0x0000000600157c36 */ /* 0x000fc60008000000 */
[----:B0-----:R-:W-:Y:S01]  /*2970*/  VIADDMNMX R0, R8, R10, R15, PT ;  /* 0x0000000a08007246 */ /* 0x001fe2000380010f */
[----:B------:R-:W-:Y:S01]  /*2980*/  IMAD.IADD R3, R21, 0x1, R8 ;  /* 0x0000000115037824 */ /* 0x000fe200078e0208 */
[----:B------:R-:W-:Y:S06]  /*2990*/  @P2 BRA `(.L_x_1144) ;  /* 0x0000000000542947 */ /* 0x000fec0003800000 */
[----:B------:R-:W-:Y:S01]  /*29a0*/  IADD3 R6, -R17, R16, R8 ;  /* 0x0000001011067210 */ /* 0x000fe20007ffe108 */
[----:B------:R-:W-:Y:S03]  /*29b0*/  BSSY B0, `(.L_x_1145) ;  /* 0x0000010000007945 */ /* 0x000fe60003800000 */
[----:B------:R-:W-:-:S13]  /*29c0*/  ISETP.GT.AND P2, PT, R6, -0x1, PT ;  /* 0xffffffff0600780c */ /* 0x000fda0003f44270 */
[----:B------:R-:W-:Y:S05]  /*29d0*/  @P2 BRA `(.L_x_1146) ;  /* 0x0000000000202947 */ /* 0x000fea0003800000 */
[----:B------:R-:W-:Y:S01]  /*29e0*/  UISETP.NE.AND UP2, UPT, UR5, 0x1, UPT ;  /* 0x000000010500788c */ /* 0x000fe2000bf45270 */
[----:B------:R-:W-:-:S05]  /*29f0*/  LOP3.LUT R6, RZ, R6, RZ, 0x33, !PT ;  /* 0x00000006ff067212 */ /* 0x000fca00078e33ff */
[----:B------:R-:W-:-:S05]  /*2a00*/  PLOP3.LUT P2, PT, PT, PT, UP2, 0x80, 0x0 ;  /* 0x000000000000781c */ /* 0x000fca0003f4f028 */
[----:B------:R-:W-:-:S08]  /*2a10*/  @UP2 ULDC.64 UR6, c[0x0][0x9e8] ;  /* 0x00027a0000062ab9 */ /* 0x000fd00000000a00 */
[----:B------:R-:W-:-:S05]  /*2a20*/  @P2 IMAD.HI.U32 R8, R6, UR6, RZ ;  /* 0x0000000606082c27 */ /* 0x000fca000f8e00ff */
[----:B------:R-:W-:-:S04]  /*2a30*/  @P2 SHF.R.U32.HI R6, RZ, UR7, R8 ;  /* 0x00000007ff062c19 */ /* 0x000fc80008011608 */
[----:B------:R-:W-:Y:S01]  /*2a40*/  LOP3.LUT R6, RZ, R6, RZ, 0x33, !PT ;  /* 0x00000006ff067212 */ /* 0x000fe200078e33ff */
[----:B------:R-:W-:Y:S06]  /*2a50*/  BRA `(.L_x_1147) ;  /* 0x0000000000147947 */ /* 0x000fec0003800000 */
.L_x_1146:
[----:B------:R-:W-:-:S06]  /*2a60*/  UISETP.NE.AND UP2, UPT, UR5, 0x1, UPT ;  /* 0x000000010500788c */ /* 0x000fcc000bf45270 */
[----:B------:R-:W-:-:S05]  /*2a70*/  PLOP3.LUT P2, PT, PT, PT, UP2, 0x80, 0x0 ;  /* 0x000000000000781c */ /* 0x000fca0003f4f028 */
[----:B------:R-:W-:-:S08]  /*2a80*/  @UP2 ULDC.64 UR6, c[0x0][0x9e8] ;  /* 0x00027a0000062ab9 */ /* 0x000fd00000000a00 */
[----:B------:R-:W-:-:S05]  /*2a90*/  @P2 IMAD.HI.U32 R8, R6, UR6, RZ ;  /* 0x0000000606082c27 */ /* 0x000fca000f8e00ff */
[----:B------:R-:W-:-:S07]  /*2aa0*/  @P2 SHF.R.U32.HI R6, RZ, UR7, R8 ;  /* 0x00000007ff062c19 */ /* 0x000fce0008011608 */
.L_x_1147:
[----:B------:R-:W-:Y:S05]  /*2ab0*/  BSYNC B0 ;  /* 0x0000000000007941 */ /* 0x000fea0003800000 */
.L_x_1145:
[----:B------:R-:W-:-:S05]  /*2ac0*/  IMAD R6, R6, UR5, R9 ;  /* 0x0000000506067c24 */ /* 0x000fca000f8e0209 */
[----:B------:R-:W-:Y:S02]  /*2ad0*/  VIMNMX R3, R3, R6, !PT ;  /* 0x0000000603037248 */ /* 0x000fe40007fe0100 */
[----:B------:R-:W-:-:S07]  /*2ae0*/  VIADDMNMX R0, R6, UR5, R0, PT ;  /* 0x0000000506007c46 */ /* 0x000fce000b800100 */
.L_x_1144:
[C---:B------:R-:W-:Y:S02]  /*2af0*/  ISETP.GE.AND P2, PT, R7.reuse, 0x2, PT ;  /* 0x000000020700780c */ /* 0x040fe40003f46270 */
[----:B------:R-:W-:Y:S02]  /*2b00*/  ISETP.GE.AND P6, PT, R7, 0xa, PT ;  /* 0x0000000a0700780c */ /* 0x000fe40003fc6270 */
[----:B------:R-:W-:Y:S02]  /*2b10*/  ISETP.GT.AND P4, PT, R3, 0x1, !P2 ;  /* 0x000000010300780c */ /* 0x000fe40005784270 */
[----:B------:R-:W-:Y:S02]  /*2b20*/  ISETP.GE.AND P3, PT, R7, 0x9, PT ;  /* 0x000000090700780c */ /* 0x000fe40003f66270 */
[----:B------:R-:W-:Y:S02]  /*2b30*/  ISETP.LT.OR P4, PT, R0, 0x2, P4 ;  /* 0x000000020000780c */ /* 0x000fe40002781670 */
[----:B------:R-:W-:-:S02]  /*2b40*/  P2R R11, PR, RZ, 0x40 ;  /* 0x00000040ff0b7803 */ /* 0x000fc40000000000 */
[----:B------:R-:W-:Y:S02]  /*2b50*/  FSEL R84, R25, -INF , !P4 ;  /* 0xff80000019547808 */ /* 0x000fe40006000000 */
[C---:B------:R-:W-:Y:S02]  /*2b60*/  ISETP.GT.AND P4, PT, R3.reuse, 0x9, !P6 ;  /* 0x000000090300780c */ /* 0x040fe40007784270 */
[----:B------:R-:W-:Y:S02]  /*2b70*/  ISETP.GT.AND P5, PT, R3, 0x8, !P3 ;  /* 0x000000080300780c */ /* 0x000fe40005fa4270 */
[----:B------:R-:W-:Y:S02]  /*2b80*/  ISETP.LT.OR P4, PT, R0, 0xa, P4 ;  /* 0x0000000a0000780c */ /* 0x000fe40002781670 */
[----:B------:R-:W-:Y:S02]  /*2b90*/  ISETP.GE.AND P6, PT, R7, 0x11, PT ;  /* 0x000000110700780c */ /* 0x000fe40003fc6270 */
[----:B------:R-:W-:-:S02]  /*2ba0*/  FSEL R86, R29, -INF , !P4 ;  /* 0xff8000001d567808 */ /* 0x000fc40006000000 */
[----:B------:R-:W-:Y:S02]  /*2bb0*/  ISETP.LT.OR P5, PT, R0, 0x9, P5 ;  /* 0x000000090000780c */ /* 0x000fe40002fa1670 */
[----:B------:R-:W-:Y:S02]  /*2bc0*/  ISETP.GT.AND P4, PT, R3, 0x10, !P6 ;  /* 0x000000100300780c */ /* 0x000fe40007784270 */
[----:B------:R-:W-:Y:S02]  /*2bd0*/  FSEL R158, R28, -INF , !P5 ;  /* 0xff8000001c9e7808 */ /* 0x000fe40006800000 */
        /* <DEDUP_REMOVED lines=15> */
[C---:B------:R-:W-:Y:S02]  /*2cd0*/  ISETP.LT.OR P4, PT, R0.reuse, 0x1a, P4 ;  /* 0x0000001a0000780c */ /* 0x040fe40002781670 */
        /* <DEDUP_REMOVED lines=65> */
[----:B------:R-:W-:Y:S02]  /*30f0*/  P2R R12, PR, RZ, 0x40 ;  /* 0x00000040ff0c7803 */ /* 0x000fe40000000000 */
        /* <DEDUP_REMOVED lines=16> */
[----:B------:R-:W-:-:S04]  /*3200*/  ISETP.GT.AND P6, PT, R3, 0x59, !P6 ;  /* 0x000000590300780c */ /* 0x000fc800077c4270 */
[----:B------:R-:W-:Y:S02]  /*3210*/  ISETP.LT.OR P6, PT, R0, 0x5a, P6 ;  /* 0x0000005a0000780c */ /* 0x000fe400037c1670 */
[----:B------:R-:W0:Y:S02]  /*3220*/  SHFL.IDX PT, R0, R2, 0x1, 0x1c1f ;  /* 0x003c1f0002007f89 */ /* 0x000e2400000e0000 */
[----:B------:R-:W-:Y:S02]  /*3230*/  FSEL R20, R69, -INF , !P6 ;  /* 0xff80000045147808 */ /* 0x000fe40007000000 */
[----:B------:R-:W-:Y:S02]  /*3240*/  PLOP3.LUT P6, PT, PT, PT, UP1, 0x40, 0x0 ;  /* 0x000000000000781c */ /* 0x000fe40003fce818 */
[----:B0-----:R-:W-:Y:S01]  /*3250*/  VIADDMNMX R15, R0, R10, R15, PT ;  /* 0x0000000a000f7246 */ /* 0x001fe2000380010f */
[----:B------:R-:W-:-:S10]  /*3260*/  IMAD.IADD R21, R21, 0x1, R0 ;  /* 0x0000000115157824 */ /* 0x000fd400078e0200 */
[----:B------:R-:W-:Y:S05]  /*3270*/  @P6 BRA `(.L_x_1148) ;  /* 0x00000000005c6947 */ /* 0x000fea0003800000 */
        /* <DEDUP_REMOVED lines=8> */
[----:B------:R-:W-:Y:S01]  /*3300*/  @P6 IMAD.HI.U32 R2, R0, UR6, RZ ;  /* 0x0000000600026c27 */ /* 0x000fe2000f8e00ff */
[----:B------:R-:W-:-:S13]  /*3310*/  PLOP3.LUT P6, PT, PT, PT, UP2, 0x80, 0x0 ;  /* 0x000000000000781c */ /* 0x000fda0003fcf028 */
[----:B------:R-:W-:-:S04]  /*3320*/  @P6 SHF.R.U32.HI R0, RZ, UR7, R2 ;  /* 0x00000007ff006c19 */ /* 0x000fc80008011602 */
[----:B------:R-:W-:Y:S01]  /*3330*/  LOP3.LUT R0, RZ, R0, RZ, 0x33, !PT ;  /* 0x00000000ff007212 */ /* 0x000fe200078e33ff */
[----:B------:R-:W-:Y:S06]  /*3340*/  BRA `(.L_x_1151) ;  /* 0x0000000000187947 */ /* 0x000fec0003800000 */
.L_x_1150:
[----:B------:R-:W-:-:S06]  /*3350*/  UISETP.NE.AND UP2, UPT, UR5, 0x1, UPT ;  /* 0x000000010500788c */ /* 0x000fcc000bf45270 */
[----:B------:R-:W-:-:S05]  /*3360*/  PLOP3.LUT P6, PT, PT, PT, UP2, 0x80, 0x0 ;  /* 0x000000000000781c */ /* 0x000fca0003fcf028 */
[----:B------:R-:W-:-:S08]  /*3370*/  @UP2 ULDC.64 UR6, c[0x0][0x9e8] ;  /* 0x00027a0000062ab9 */ /* 0x000fd00000000a00 */
[----:B------:R-:W-:Y:S01]  /*3380*/  @P6 IMAD.HI.U32 R2, R0, UR6, RZ ;  /* 0x0000000600026c27 */ /* 0x000fe2000f8e00ff */
[----:B------:R-:W-:-:S13]  /*3390*/  PLOP3.LUT P6, PT, PT, PT, UP2, 0x80, 0x0 ;  /* 0x000000000000781c */ /* 0x000fda0003fcf028 */
[----:B------:R-:W-:-:S07]  /*33a0*/  @P6 SHF.R.U32.HI R0, RZ, UR7, R2 ;  /* 0x00000007ff006c19 */ /* 0x000fce0008011602 */
.L_x_1151:
[----:B------:R-:W-:Y:S05]  /*33b0*/  BSYNC B0 ;  /* 0x0000000000007941 */ /* 0x000fea0003800000 */
.L_x_1149:
[----:B------:R-:W-:-:S05]  /*33c0*/  IMAD R0, R0, UR5, R9 ;  /* 0x0000000500007c24 */ /* 0x000fca000f8e0209 */
[----:B------:R-:W-:Y:S02]  /*33d0*/  VIMNMX R21, R21, R0, !PT ;  /* 0x0000000015157248 */ /* 0x000fe40007fe0100 */
[----:B------:R-:W-:-:S07]  /*33e0*/  VIADDMNMX R15, R0, UR5, R15, PT ;  /* 0x00000005000f7c46 */ /* 0x000fce000b80010f */
.L_x_1148:
[C---:B------:R-:W-:Y:S01]  /*33f0*/  ISETP.GT.AND P2, PT, R21.reuse, 0x1, !P2 ;  /* 0x000000011500780c */ /* 0x040fe20005744270 */
[----:B------:R-:W-:Y:S01]  /*3400*/  ULDC UR6, c[0x0][0x988] ;  /* 0x0002620000067ab9 */ /* 0x000fe20000000800 */
[----:B------:R-:W-:Y:S01]  /*3410*/  ISETP.GT.AND P3, PT, R21, 0x8, !P3 ;  /* 0x000000081500780c */ /* 0x000fe20005f64270 */
[----:B------:R-:W-:Y:S01]  /*3420*/  IMAD.U32 R9, RZ, RZ, UR6 ;  /* 0x00000006ff097e24 */ /* 0x000fe2000f8e00ff */
[C---:B------:R-:W-:Y:S01]  /*3430*/  ISETP.LT.OR P2, PT, R15.reuse, 0x2, P2 ;  /* 0x000000020f00780c */ /* 0x040fe20001741670 */
[----:B------:R-:W-:Y:S01]  /*3440*/  @UP0 ULDC UR6, c[0x0][0x44c] ;  /* 0x0001130000060ab9 */ /* 0x000fe20000000800 */
[----:B------:R-:W-:Y:S01]  /*3450*/  ISETP.LT.OR P3, PT, R15, 0x9, P3 ;  /* 0x000000090f00780c */ /* 0x000fe20001f61670 */
[----:B------:R-:W-:Y:S01]  /*3460*/  UIMAD.WIDE.U32 UR6, UR39, UR6, URZ ;  /* 0x00000006270672a5 */ /* 0x000fe2000f8e003f */
[----:B------:R-:W-:Y:S01]  /*3470*/  FSEL R36, R27, -INF , !P2 ;  /* 0xff8000001b247808 */ /* 0x000fe20005000000 */
[----:B------:R-:W-:Y:S01]  /*3480*/  @UP0 ULDC UR15, c[0x0][0x450] ;  /* 0x00011400000f0ab9 */ /* 0x000fe20000000800 */
[----:B------:R-:W-:Y:S01]  /*3490*/  ISETP.NE.AND P2, PT, R11, RZ, PT ;  /* 0x000000ff0b00720c */ /* 0x000fe20003f45270 */
[----:B------:R-:W-:Y:S01]  /*34a0*/  UMOV UR10, UR39 ;  /* 0x00000027000a7c82 */ /* 0x000fe20008000000 */
[----:B------:R-:W-:Y:S01]  /*34b0*/  FSEL R32, R30, -INF , !P3 ;  /* 0xff8000001e207808 */ /* 0x000fe20005800000 */
[----:B------:R-:W-:Y:S01]  /*34c0*/  @UP0 USHF.R.U32.HI UR10, URZ, UR15, UR7 ;  /* 0x0000000f3f0a0299 */ /* 0x000fe20008011607 */
[----:B------:R-:W-:-:S02]  /*34d0*/  ISETP.GT.AND P2, PT, R21, 0x9, !P2 ;  /* 0x000000091500780c */ /* 0x000fc40005744270 */
[----:B------:R-:W-:Y:S02]  /*34e0*/  ISETP.NE.AND P3, PT, R14, RZ, PT ;  /* 0x000000ff0e00720c */ /* 0x000fe40003f65270 */
[----:B------:R-:W-:Y:S02]  /*34f0*/  ISETP.LT.OR P2, PT, R15, 0xa, P2 ;  /* 0x0000000a0f00780c */ /* 0x000fe40001741670 */
[----:B------:R-:W-:Y:S02]  /*3500*/  ISETP.NE.AND P6, PT, R25, RZ, PT ;  /* 0x000000ff1900720c */ /* 0x000fe40003fc5270 */
[----:B------:R-:W-:Y:S02]  /*3510*/  FSEL R30, R31, -INF , !P2 ;  /* 0xff8000001f1e7808 */ /* 0x000fe40005000000 */
[----:B------:R-:W-:Y:S02]  /*3520*/  ISETP.NE.AND P2, PT, R12, RZ, PT ;  /* 0x000000ff0c00720c */ /* 0x000fe40003f45270 */
[----:B------:R-:W-:-:S02]  /*3530*/  FMNMX.FTZ R3, R156, R84, !PT ;  /* 0x000000549c037209 */ /* 0x000fc40007810000 */
[----:B------:R-:W-:Y:S02]  /*3540*/  ISETP.GT.AND P2, PT, R21, 0x10, !P2 ;  /* 0x000000101500780c */ /* 0x000fe40005744270 */
[----:B------:R-:W-:Y:S02]  /*3550*/  FMNMX.FTZ R3, R158, R3, !PT ;  /* 0x000000039e037209 */ /* 0x000fe40007810000 */
[----:B------:R-:W-:Y:S02]  /*3560*/  ISETP.LT.OR P2, PT, R15, 0x11, P2 ;  /* 0x000000110f00780c */ /* 0x000fe40001741670 */
[----:B------:R-:W-:Y:S02]  /*3570*/  FMNMX.FTZ R3, R86, R3, !PT ;  /* 0x0000000356037209 */ /* 0x000fe40007810000 */
[----:B------:R-:W-:Y:S02]  /*3580*/  FSEL R34, R34, -INF , !P2 ;  /* 0xff80000022227808 */ /* 0x000fe40005000000 */
[----:B------:R-:W-:-:S02]  /*3590*/  ISETP.NE.AND P2, PT, R13, RZ, PT ;  /* 0x000000ff0d00720c */ /* 0x000fc40003f45270 */
[----:B------:R-:W-:Y:S02]  /*35a0*/  FMNMX.FTZ R3, R152, R3, !PT ;  /* 0x0000000398037209 */ /* 0x000fe40007810000 */
[----:B------:R-:W-:Y:S02]  /*35b0*/  ISETP.GT.AND P2, PT, R21, 0x11, !P2 ;  /* 0x000000111500780c */ /* 0x000fe40005744270 */
[----:B------:R-:W-:Y:S02]  /*35c0*/  FMNMX.FTZ R3, R88, R3, !PT ;  /* 0x0000000358037209 */ /* 0x000fe40007810000 */
[----:B------:R-:W-:Y:S02]  /*35d0*/  ISETP.LT.OR P2, PT, R15, 0x12, P2 ;  /* 0x000000120f00780c */ /* 0x000fe40001741670 */
[----:B------:R-:W-:Y:S02]  /*35e0*/  FMNMX.FTZ R3, R90, R3, !PT ;  /* 0x000000035a037209 */ /* 0x000fe40007810000 */
[----:B------:R-:W-:-:S02]  /*35f0*/  FSEL R24, R35, -INF , !P2 ;  /* 0xff80000023187808 */ /* 0x000fc40005000000 */
[----:B------:R-:W-:Y:S02]  /*3600*/  ISETP.GT.AND P2, PT, R21, 0x18, !P3 ;  /* 0x000000181500780c */ /* 0x000fe40005f44270 */
[----:B------:R-:W-:Y:S02]  /*3610*/  FMNMX.FTZ R3, R92, R3, !PT ;  /* 0x000000035c037209 */ /* 0x000fe40007810000 */
[----:B------:R-:W-:Y:S02]  /*3620*/  ISETP.LT.OR P2, PT, R15, 0x19, P2 ;  /* 0x000000190f00780c */ /* 0x000fe40001741670 */
[----:B------:R-:W-:Y:S02]  /*3630*/  FMNMX.FTZ R3, R80, R3, !PT ;  /* 0x0000000350037209 */ /* 0x000fe40007810000 */
[----:B------:R-:W-:Y:S02]  /*3640*/  FSEL R38, R38, -INF , !P2 ;  /* 0xff80000026267808 */ /* 0x000fe40005000000 */
        /* <DEDUP_REMOVED lines=38> */
[----:B------:R-:W-:Y:S01]  /*38b0*/  ISETP.NE.AND P3, PT, R77, RZ, PT ;  /* 0x000000ff4d00720c */ /* 0x000fe20003f65270 */
[----:B------:R-:W0:Y:S01]  /*38c0*/  SHFL.BFLY PT, R82, R7, 0x2, 0x1f ;  /* 0x0c401f0007527f89 */ /* 0x000e2200000e0000 */
[----:B------:R-:W-:Y:S02]  /*38d0*/  FSEL R50, R50, -INF , !P2 ;  /* 0xff80000032327808 */ /* 0x000fe40005000000 */
[----:B------:R-:W-:Y:S02]  /*38e0*/  ISETP.NE.AND P2, PT, R73, RZ, PT ;  /* 0x000000ff4900720c */ /* 0x000fe40003f45270 */
[C---:B------:R-:W-:Y:S02]  /*38f0*/  ISETP.GT.AND P4, PT, R21.reuse, 0x51, !P4 ;  /* 0x000000511500780c */ /* 0x040fe40006784270 */
[----:B------:R-:W-:-:S02]  /*3900*/  ISETP.GT.AND P2, PT, R21, 0x31, !P2 ;  /* 0x000000311500780c */ /* 0x000fc40005744270 */
[----:B------:R-:W-:Y:S02]  /*3910*/  ISETP.GT.AND P5, PT, R21, 0x58, !P5 ;  /* 0x000000581500780c */ /* 0x000fe40006fa4270 */
[C---:B------:R-:W-:Y:S02]  /*3920*/  ISETP.LT.OR P2, PT, R15.reuse, 0x32, P2 ;  /* 0x000000320f00780c */ /* 0x040fe40001741670 */
[----:B------:R-:W-:Y:S02]  /*3930*/  ISETP.LT.OR P4, PT, R15, 0x52, P4 ;  /* 0x000000520f00780c */ /* 0x000fe40002781670 */
[----:B------:R-:W-:Y:S02]  /*3940*/  FSEL R6, R51, -INF , !P2 ;  /* 0xff80000033067808 */ /* 0x000fe40005000000 */
[----:B------:R-:W-:Y:S02]  /*3950*/  ISETP.NE.AND P2, PT, R49, RZ, PT ;  /* 0x000000ff3100720c */ /* 0x000fe40003f45270 */
[----:B------:R-:W-:-:S02]  /*3960*/  ISETP.LT.OR P5, PT, R15, 0x59, P5 ;  /* 0x000000590f00780c */ /* 0x000fc40002fa1670 */
[----:B------:R-:W-:Y:S02]  /*3970*/  ISETP.GT.AND P2, PT, R21, 0x38, !P2 ;  /* 0x000000381500780c */ /* 0x000fe40005744270 */
[----:B------:R-:W-:Y:S02]  /*3980*/  FSEL R70, R70, -INF , !P5 ;  /* 0xff80000046467808 */ /* 0x000fe40006800000 */
[----:B------:R-:W-:Y:S02]  /*3990*/  ISETP.LT.OR P2, PT, R15, 0x39, P2 ;  /* 0x000000390f00780c */ /* 0x000fe40001741670 */
[----:B0-----:R-:W-:Y:S02]  /*39a0*/  FMNMX.FTZ R82, R7, R82, !PT ;  /* 0x0000005207527209 */ /* 0x001fe40007810000 */
[----:B------:R-:W-:Y:S02]  /*39b0*/  FSEL R54, R54, -INF , !P2 ;  /* 0xff80000036367808 */ /* 0x000fe40005000000 */
[----:B------:R-:W-:Y:S01]  /*39c0*/  ISETP.NE.AND P2, PT, R75, RZ, PT ;  /* 0x000000ff4b00720c */ /* 0x000fe20003f45270 */
[----:B------:R-:W0:Y:S01]  /*39d0*/  SHFL.BFLY PT, R3, R82, 0x1, 0x1f ;  /* 0x0c201f0052037f89 */ /* 0x000e2200000e0000 */
[----:B------:R-:W-:-:S02]  /*39e0*/  R2UR UR11, R93 ;  /* 0x000000005d0b72ca */ /* 0x000fc400000e0000 */
[----:B------:R-:W-:-:S04]  /*39f0*/  ISETP.GT.AND P2, PT, R21, 0x39, !P2 ;  /* 0x000000391500780c */ /* 0x000fc80005744270 */
[----:B------:R-:W-:-:S04]  /*3a00*/  ISETP.LT.OR P2, PT, R15, 0x3a, P2 ;  /* 0x0000003a0f00780c */ /* 0x000fc80001741670 */
[----:B------:R-:W-:Y:S02]  /*3a10*/  FSEL R10, R55, -INF , !P2 ;  /* 0xff800000370a7808 */ /* 0x000fe40005000000 */
[----:B------:R-:W-:Y:S01]  /*3a20*/  ISETP.NE.AND P2, PT, R53, RZ, PT ;  /* 0x000000ff3500720c */ /* 0x000fe20003f45270 */
[----:B------:R-:W-:-:S03]  /*3a30*/  UIADD3 UR6, UR11, UR10, URZ ;  /* 0x0000000a0b067290 */ /* 0x000fc6000fffe03f */
[----:B------:R-:W-:Y:S01]  /*3a40*/  ISETP.GT.AND P2, PT, R21, 0x40, !P2 ;  /* 0x000000401500780c */ /* 0x000fe20005744270 */
[----:B------:R-:W-:-:S03]  /*3a50*/  UIADD3 UR4, UR6, UR4, URZ ;  /* 0x0000000406047290 */ /* 0x000fc6000fffe03f */
[----:B------:R-:W-:Y:S02]  /*3a60*/  ISETP.LT.OR P2, PT, R15, 0x41, P2 ;  /* 0x000000410f00780c */ /* 0x000fe40001741670 */
[----:B0-----:R-:W-:Y:S02]  /*3a70*/  FMNMX.FTZ R3, R82, R3, !PT ;  /* 0x0000000352037209 */ /* 0x001fe40007810000 */
[----:B------:R-:W-:Y:S02]  /*3a80*/  FSEL R58, R58, -INF , !P2 ;  /* 0xff8000003a3a7808 */ /* 0x000fe40005000000 */
[----:B------:R-:W-:Y:S01]  /*3a90*/  ISETP.GT.AND P2, PT, R21, 0x41, !P3 ;  /* 0x000000411500780c */ /* 0x000fe20005f44270 */
[----:B------:R-:W-:Y:S01]  /*3aa0*/  FMUL.FTZ R11, R3, R9 ;  /* 0x00000009030b7220 */ /* 0x000fe20000410000 */
[----:B------:R-:W-:Y:S02]  /*3ab0*/  ISETP.NE.AND P3, PT, R61, RZ, PT ;  /* 0x000000ff3d00720c */ /* 0x000fe40003f65270 */
[----:B------:R-:W-:-:S02]  /*3ac0*/  ISETP.LT.OR P2, PT, R15, 0x42, P2 ;  /* 0x000000420f00780c */ /* 0x000fc40001741670 */
[----:B------:R-:W-:Y:S02]  /*3ad0*/  ISETP.GT.AND P3, PT, R21, 0x50, !P3 ;  /* 0x000000501500780c */ /* 0x000fe40005f64270 */
[----:B------:R-:W-:Y:S02]  /*3ae0*/  FSEL R12, R59, -INF , !P2 ;  /* 0xff8000003b0c7808 */ /* 0x000fe40005000000 */
[----:B------:R-:W-:Y:S02]  /*3af0*/  ISETP.GT.AND P2, PT, R21, RZ, !P6 ;  /* 0x000000ff1500720c */ /* 0x000fe40007744270 */
[----:B------:R-:W-:Y:S02]  /*3b00*/  ISETP.NE.AND P6, PT, R57, RZ, PT ;  /* 0x000000ff3900720c */ /* 0x000fe40003fc5270 */
[C---:B------:R-:W-:Y:S02]  /*3b10*/  ISETP.LT.OR P2, PT, R15.reuse, 0x1, P2 ;  /* 0x000000010f00780c */ /* 0x040fe40001741670 */
[----:B------:R-:W-:-:S02]  /*3b20*/  ISETP.LT.OR P3, PT, R15, 0x51, P3 ;  /* 0x000000510f00780c */ /* 0x000fc40001f61670 */
[----:B------:R-:W-:Y:S02]  /*3b30*/  FSEL R26, R26, -INF , !P2 ;  /* 0xff8000001a1a7808 */ /* 0x000fe40005000000 */
[----:B------:R-:W-:Y:S02]  /*3b40*/  FSETP.NEU.FTZ.AND P2, PT, R3, -INF , PT ;  /* 0xff8000000300780b */ /* 0x000fe40003f5d000 */
[----:B------:R-:W-:Y:S02]  /*3b50*/  FMNMX.FTZ R7, R26, R36, !PT ;  /* 0x000000241a077209 */ /* 0x000fe40007810000 */
[----:B------:R-:W-:Y:S02]  /*3b60*/  FSEL R27, R11, RZ, P2 ;  /* 0x000000ff0b1b7208 */ /* 0x000fe40001000000 */
[----:B------:R-:W-:Y:S02]  /*3b70*/  FMNMX.FTZ R7, R32, R7, !PT ;  /* 0x0000000720077209 */ /* 0x000fe40007810000 */
[----:B------:R-:W-:Y:S01]  /*3b80*/  ISETP.GT.AND P2, PT, R21, 0x48, !P6 ;  /* 0x000000481500780c */ /* 0x000fe20007744270 */
[--C-:B------:R-:W-:Y:S01]  /*3b90*/  FFMA.FTZ R25, R84, R9, -R27.reuse ;  /* 0x0000000954197223 */ /* 0x100fe2000001081b */
[----:B------:R-:W-:Y:S01]  /*3ba0*/  FMNMX.FTZ R7, R30, R7, !PT ;  /* 0x000000071e077209 */ /* 0x000fe20007810000 */
[-CC-:B------:R-:W-:Y:S01]  /*3bb0*/  FFMA.FTZ R29, R86, R9.reuse, -R27.reuse ;  /* 0x00000009561d7223 */ /* 0x180fe2000001081b */
[----:B------:R-:W-:Y:S01]  /*3bc0*/  ISETP.LT.OR P2, PT, R15, 0x49, P2 ;  /* 0x000000490f00780c */ /* 0x000fe20001741670 */
[--C-:B------:R-:W-:Y:S01]  /*3bd0*/  FFMA.FTZ R31, R88, R9, -R27.reuse ;  /* 0x00000009581f7223 */ /* 0x100fe2000001081b */
[----:B------:R-:W-:Y:S01]  /*3be0*/  FMNMX.FTZ R11, R34, R7, !PT ;  /* 0x00000007220b7209 */ /* 0x000fe20007810000 */
[-CC-:B------:R-:W-:Y:S01]  /*3bf0*/  FFMA.FTZ R156, R156, R9.reuse, -R27.reuse ;  /* 0x000000099c9c7223 */ /* 0x180fe2000001081b */
[----:B------:R0:W-:Y:S01]  /*3c00*/  MUFU.EX2 R7, R25 ;  /* 0x0000001900077308 */ /* 0x0001e20000000800 */
[----:B------:R-:W-:Y:S01]  /*3c10*/  FSEL R62, R62, -INF , !P2 ;  /* 0xff8000003e3e7808 */ /* 0x000fe20005000000 */
[--C-:B------:R-:W-:Y:S01]  /*3c20*/  FFMA.FTZ R158, R158, R9, -R27.reuse ;  /* 0x000000099e9e7223 */ /* 0x100fe2000001081b */
[----:B------:R-:W-:Y:S01]  /*3c30*/  FMNMX.FTZ R11, R24, R11, !PT ;  /* 0x0000000b180b7209 */ /* 0x000fe20007810000 */
[-CC-:B------:R-:W-:Y:S01]  /*3c40*/  FFMA.FTZ R152, R152, R9.reuse, -R27.reuse ;  /* 0x0000000998987223 */ /* 0x180fe2000001081b */
[----:B------:R-:W-:Y:S01]  /*3c50*/  ISETP.NE.AND P2, PT, R81, RZ, PT ;  /* 0x000000ff5100720c */ /* 0x000fe20003f45270 */
[--C-:B------:R-:W-:Y:S01]  /*3c60*/  FFMA.FTZ R39, R8, R9, -R27.reuse ;  /* 0x0000000908277223 */ /* 0x100fe2000001081b */
[----:B------:R-:W-:Y:S01]  /*3c70*/  FMNMX.FTZ R11, R38, R11, !PT ;  /* 0x0000000b260b7209 */ /* 0x000fe20007810000 */
[----:B------:R-:W1:Y:S01]  /*3c80*/  MUFU.EX2 R156, R156 ;  /* 0x0000009c009c7308 */ /* 0x000e620000000800 */
[----:B------:R-:W-:Y:S01]  /*3c90*/  ISETP.GT.AND P2, PT, R21, 0x49, !P2 ;  /* 0x000000491500780c */ /* 0x000fe20005744270 */
[--C-:B------:R-:W-:Y:S01]  /*3ca0*/  FFMA.FTZ R33, R90, R9, -R27.reuse ;  /* 0x000000095a217223 */ /* 0x100fe2000001081b */
[----:B------:R-:W-:Y:S01]  /*3cb0*/  FMNMX.FTZ R11, R14, R11, !PT ;  /* 0x0000000b0e0b7209 */ /* 0x000fe20007810000 */
[-CC-:B------:R-:W-:Y:S01]  /*3cc0*/  FFMA.FTZ R20, R20, R9.reuse, -R27.reuse ;  /* 0x0000000914147223 */ /* 0x180fe2000001081b */
[----:B------:R-:W-:Y:S01]  /*3cd0*/  ISETP.LT.OR P2, PT, R15, 0x4a, P2 ;  /* 0x0000004a0f00780c */ /* 0x000fe20001741670 */
[--C-:B------:R-:W-:Y:S01]  /*3ce0*/  FFMA.FTZ R76, R76, R9, -R27.reuse ;  /* 0x000000094c4c7223 */ /* 0x100fe2000001081b */
[----:B------:R-:W-:Y:S01]  /*3cf0*/  FMNMX.FTZ R13, R42, R11, !PT ;  /* 0x0000000b2a0d7209 */ /* 0x000fe20007810000 */
[----:B------:R-:W-:Y:S01]  /*3d00*/  MUFU.EX2 R158, R158 ;  /* 0x0000009e009e7308 */ /* 0x000fe20000000800 */
[----:B------:R-:W-:Y:S01]  /*3d10*/  FSEL R82, R63, -INF , !P2 ;  /* 0xff8000003f527808 */ /* 0x000fe20005000000 */
[--C-:B------:R-:W-:Y:S01]  /*3d20*/  FFMA.FTZ R72, R72, R9, -R27.reuse ;  /* 0x0000000948487223 */ /* 0x100fe2000001081b */
[----:B------:R-:W-:Y:S01]  /*3d30*/  FMNMX.FTZ R13, R0, R13, !PT ;  /* 0x0000000d000d7209 */ /* 0x000fe20007810000 */
[-CC-:B------:R-:W-:Y:S01]  /*3d40*/  FFMA.FTZ R48, R48, R9.reuse, -R27.reuse ;  /* 0x0000000930307223 */ /* 0x180fe2000001081b */
[----:B------:R-:W-:Y:S01]  /*3d50*/  ISETP.NE.AND P6, PT, R65, RZ, PT ;  /* 0x000000ff4100720c */ /* 0x000fe20003fc5270 */
[--C-:B------:R-:W-:Y:S01]  /*3d60*/  FFMA.FTZ R52, R52, R9, -R27.reuse ;  /* 0x0000000934347223 */ /* 0x100fe2000001081b */
[----:B------:R-:W-:Y:S01]  /*3d70*/  FMNMX.FTZ R13, R46, R13, !PT ;  /* 0x0000000d2e0d7209 */ /* 0x000fe20007810000 */
[----:B------:R2:W-:Y:S01]  /*3d80*/  MUFU.EX2 R11, R29 ;  /* 0x0000001d000b7308 */ /* 0x0005e20000000800 */
[----:B------:R-:W-:Y:S01]  /*3d90*/  FSEL R66, R66, -INF , !P3 ;  /* 0xff80000042427808 */ /* 0x000fe20005800000 */
[--C-:B------:R-:W-:Y:S01]  /*3da0*/  FFMA.FTZ R44, R44, R9, -R27.reuse ;  /* 0x000000092c2c7223 */ /* 0x100fe2000001081b */
[----:B------:R-:W-:Y:S01]  /*3db0*/  FMNMX.FTZ R13, R2, R13, !PT ;  /* 0x0000000d020d7209 */ /* 0x000fe20007810000 */
[-CC-:B------:R-:W-:Y:S01]  /*3dc0*/  FFMA.FTZ R56, R56, R9.reuse, -R27.reuse ;  /* 0x0000000938387223 */ /* 0x180fe2000001081b */
[----:B------:R-:W-:Y:S01]  /*3dd0*/  ISETP.GT.AND P6, PT, R21, 0x59, !P6 ;  /* 0x000000591500780c */ /* 0x000fe200077c4270 */
[--C-:B------:R-:W-:Y:S01]  /*3de0*/  FFMA.FTZ R21, R80, R9, -R27.reuse ;  /* 0x0000000950157223 */ /* 0x100fe2000001081b */
[----:B0-----:R-:W-:Y:S01]  /*3df0*/  FMNMX.FTZ R25, R50, R13, !PT ;  /* 0x0000000d32197209 */ /* 0x001fe20007810000 */
[----:B------:R-:W-:Y:S01]  /*3e00*/  MUFU.EX2 R152, R152 ;  /* 0x0000009800987308 */ /* 0x000fe20000000800 */
[----:B------:R-:W-:Y:S01]  /*3e10*/  FSEL R80, R67, -INF , !P4 ;  /* 0xff80000043507808 */ /* 0x000fe20006000000 */
[--C-:B--2---:R-:W-:Y:S01]  /*3e20*/  FFMA.FTZ R29, R92, R9, -R27.reuse ;  /* 0x000000095c1d7223 */ /* 0x104fe2000001081b */
[----:B------:R-:W-:Y:S01]  /*3e30*/  FMNMX.FTZ R25, R6, R25, !PT ;  /* 0x0000001906197209 */ /* 0x000fe20007810000 */
[-CC-:B------:R-:W-:Y:S01]  /*3e40*/  FFMA.FTZ R40, R40, R9.reuse, -R27.reuse ;  /* 0x0000000928287223 */ /* 0x180fe2000001081b */
[----:B------:R-:W-:Y:S01]  /*3e50*/  ISETP.LT.OR P6, PT, R15, 0x5a, P6 ;  /* 0x0000005a0f00780c */ /* 0x000fe200037c1670 */
[--C-:B------:R-:W-:Y:S01]  /*3e60*/  FFMA.FTZ R15, R74, R9, -R27.reuse ;  /* 0x000000094a0f7223 */ /* 0x100fe2000001081b */
[----:B------:R-:W-:Y:S01]  /*3e70*/  FMNMX.FTZ R25, R54, R25, !PT ;  /* 0x0000001936197209 */ /* 0x000fe20007810000 */
[----:B------:R0:W-:Y:S01]  /*3e80*/  MUFU.EX2 R154, R29 ;  /* 0x0000001d009a7308 */ /* 0x0001e20000000800 */
[-CC-:B------:R-:W-:Y:S01]  /*3e90*/  FFMA.FTZ R60, R60, R9.reuse, -R27.reuse ;  /* 0x000000093c3c7223 */ /* 0x180fe2000001081b */
[--C-:B------:R-:W-:Y:S01]  /*3ea0*/  FFMA.FTZ R28, R28, R9, -R27.reuse ;  /* 0x000000091c1c7223 */ /* 0x100fe2000001081b */
[----:B------:R-:W-:Y:S01]  /*3eb0*/  FMNMX.FTZ R25, R10, R25, !PT ;  /* 0x000000190a197209 */ /* 0x000fe20007810000 */
[-CC-:B------:R-:W-:Y:S01]  /*3ec0*/  FFMA.FTZ R64, R64, R9.reuse, -R27.reuse ;  /* 0x0000000940407223 */ /* 0x180fe2000001081b */
[----:B------:R-:W-:Y:S01]  /*3ed0*/  FFMA.FTZ R68, R68, R9, -R27 ;  /* 0x0000000944447223 */ /* 0x000fe2000001081b */
[----:B-1----:R-:W-:Y:S01]  /*3ee0*/  FADD.FTZ R41, R156, R7 ;  /* 0x000000079c297221 */ /* 0x002fe20000010000 */
[----:B------:R-:W-:Y:S01]  /*3ef0*/  FMNMX.FTZ R25, R58, R25, !PT ;  /* 0x000000193a197209 */ /* 0x000fe20007810000 */
[----:B------:R-:W-:Y:S01]  /*3f00*/  MUFU.EX2 R13, R31 ;  /* 0x0000001f000d7308 */ /* 0x000fe20000000800 */
[----:B0-----:R-:W-:Y:S01]  /*3f10*/  FFMA.FTZ R29, R78, R9, -R27 ;  /* 0x000000094e1d7223 */ /* 0x001fe2000001081b */
[----:B------:R-:W-:-:S02]  /*3f20*/  FSEL R78, R71, -INF , !P6 ;  /* 0xff800000474e7808 */ /* 0x000fc40007000000 */
[----:B------:R-:W-:Y:S02]  /*3f30*/  FMNMX.FTZ R25, R12, R25, !PT ;  /* 0x000000190c197209 */ /* 0x000fe40007810000 */
[----:B------:R-:W-:Y:S02]  /*3f40*/  F2FP.F16.F32.PACK_AB R156, R7, R156 ;  /* 0x0000009c079c723e */ /* 0x000fe400000000ff */
        /* <DEDUP_REMOVED lines=9> */
[----:B------:R-:W0:Y:S01]  /*3fe0*/  SHFL.BFLY PT, R74, R25, 0x2, 0x1f ;  /* 0x0c401f00194a7f89 */ /* 0x000e2200000e0000 */
[----:B------:R-:W-:Y:S08]  /*3ff0*/  MUFU.EX2 R148, R29 ;  /* 0x0000001d00947308 */ /* 0x000ff00000000800 */
[----:B------:R-:W1:Y:S08]  /*4000*/  MUFU.EX2 R76, R76 ;  /* 0x0000004c004c7308 */ /* 0x000e700000000800 */
[----:B------:R-:W-:Y:S01]  /*4010*/  MUFU.EX2 R72, R72 ;  /* 0x0000004800487308 */ /* 0x000fe20000000800 */
[----:B0-----:R-:W-:-:S07]  /*4020*/  FMNMX.FTZ R74, R25, R74, !PT ;  /* 0x0000004a194a7209 */ /* 0x001fce0007810000 */
[----:B------:R-:W0:Y:S01]  /*4030*/  MUFU.EX2 R29, R48 ;  /* 0x00000030001d7308 */ /* 0x000e220000000800 */
[----:B-1----:R-:W-:Y:S01]  /*4040*/  F2FP.F16.F32.PACK_AB R150, R31, R76 ;  /* 0x0000004c1f96723e */ /* 0x002fe200000000ff */
[----:B------:R-:W1:Y:S06]  /*4050*/  SHFL.BFLY PT, R15, R74, 0x1, 0x1f ;  /* 0x0c201f004a0f7f89 */ /* 0x000e6c00000e0000 */
[----:B------:R-:W-:Y:S08]  /*4060*/  MUFU.EX2 R52, R52 ;  /* 0x0000003400347308 */ /* 0x000ff00000000800 */
[----:B------:R-:W2:Y:S01]  /*4070*/  MUFU.EX2 R35, R44 ;  /* 0x0000002c00237308 */ /* 0x000ea20000000800 */
[----:B0-----:R-:W-:-:S07]  /*4080*/  F2FP.F16.F32.PACK_AB R144, R29, R72 ;  /* 0x000000481d90723e */ /* 0x001fce00000000ff */
[----:B------:R-:W-:Y:S01]  /*4090*/  MUFU.EX2 R56, R56 ;  /* 0x0000003800387308 */ /* 0x000fe20000000800 */
[----:B-1----:R-:W-:-:S04]  /*40a0*/  FMNMX.FTZ R8, R74, R15, !PT ;  /* 0x0000000f4a087209 */ /* 0x002fc80007810000 */
[C---:B------:R-:W-:Y:S01]  /*40b0*/  FSETP.NEU.FTZ.AND P2, PT, R8.reuse, -INF , PT ;  /* 0xff8000000800780b */ /* 0x040fe20003f5d000 */
[----:B------:R-:W-:Y:S02]  /*40c0*/  FMUL.FTZ R15, R8, R9 ;  /* 0x00000009080f7220 */ /* 0x000fe40000410000 */
[----:B------:R-:W0:Y:S01]  /*40d0*/  MUFU.EX2 R25, R40 ;  /* 0x0000002800197308 */ /* 0x000e220000000800 */
[----:B--2---:R-:W-:Y:S02]  /*40e0*/  F2FP.F16.F32.PACK_AB R146, R35, R52 ;  /* 0x000000342392723e */ /* 0x004fe400000000ff */
[----:B------:R-:W-:Y:S02]  /*40f0*/  FSEL R27, R15, RZ, P2 ;  /* 0x000000ff0f1b7208 */ /* 0x000fe40001000000 */
[----:B------:R-:W-:-:S03]  /*4100*/  PLOP3.LUT P2, PT, PT, PT, UP1, 0x40, 0x0 ;  /* 0x000000000000781c */ /* 0x000fc60003f4e818 */
[----:B------:R1:W-:Y:S01]  /*4110*/  MUFU.EX2 R15, R20 ;  /* 0x00000014000f7308 */ /* 0x0003e20000000800 */
[-CC-:B------:R-:W-:Y:S01]  /*4120*/  FFMA.FTZ R26, R26, R9.reuse, -R27.reuse ;  /* 0x000000091a1a7223 */ /* 0x180fe2000001081b */
[-CC-:B------:R-:W-:Y:S01]  /*4130*/  FFMA.FTZ R14, R14, R9.reuse, -R27.reuse ;  /* 0x000000090e0e7223 */ /* 0x180fe2000001081b */
[-CC-:B------:R-:W-:Y:S01]  /*4140*/  FFMA.FTZ R36, R36, R9.reuse, -R27.reuse ;  /* 0x0000000924247223 */ /* 0x180fe2000001081b */
[-CC-:B------:R-:W-:Y:S01]  /*4150*/  FFMA.FTZ R32, R32, R9.reuse, -R27.reuse ;  /* 0x0000000920207223 */ /* 0x180fe2000001081b */
[-CC-:B------:R-:W-:Y:S01]  /*4160*/  FFMA.FTZ R30, R30, R9.reuse, -R27.reuse ;  /* 0x000000091e1e7223 */ /* 0x180fe2000001081b */
[-CC-:B------:R-:W-:Y:S01]  /*4170*/  FFMA.FTZ R34, R34, R9.reuse, -R27.reuse ;  /* 0x0000000922227223 */ /* 0x180fe2000001081b */
[-C--:B------:R-:W-:Y:S01]  /*4180*/  FFMA.FTZ R0, R0, R9.reuse, -R27 ;  /* 0x0000000900007223 */ /* 0x080fe2000001081b */
[----:B------:R2:W-:Y:S01]  /*4190*/  MUFU.EX2 R155, R14 ;  /* 0x0000000e009b7308 */ /* 0x0005e20000000800 */
[----:B-1----:R-:W-:Y:S01]  /*41a0*/  FADD.FTZ R20, R158, R41 ;  /* 0x000000299e147221 */ /* 0x002fe20000010000 */
[-CC-:B------:R-:W-:Y:S01]  /*41b0*/  FFMA.FTZ R24, R24, R9.reuse, -R27.reuse ;  /* 0x0000000918187223 */ /* 0x180fe2000001081b */
[-CC-:B------:R-:W-:Y:S01]  /*41c0*/  FFMA.FTZ R38, R38, R9.reuse, -R27.reuse ;  /* 0x0000000926267223 */ /* 0x180fe2000001081b */
[-CC-:B------:R-:W-:Y:S01]  /*41d0*/  FFMA.FTZ R2, R2, R9.reuse, -R27.reuse ;  /* 0x0000000902027223 */ /* 0x180fe2000001081b */
[----:B------:R-:W-:Y:S01]  /*41e0*/  FADD.FTZ R41, R11, R20 ;  /* 0x000000140b297221 */ /* 0x000fe20000010000 */
[-CC-:B------:R-:W-:Y:S01]  /*41f0*/  FFMA.FTZ R42, R42, R9.reuse, -R27.reuse ;  /* 0x000000092a2a7223 */ /* 0x180fe2000001081b */
[-C--:B------:R-:W-:Y:S01]  /*4200*/  FFMA.FTZ R46, R46, R9.reuse, -R27 ;  /* 0x000000092e2e7223 */ /* 0x080fe2000001081b */
[----:B------:R-:W-:Y:S01]  /*4210*/  MUFU.EX2 R26, R26 ;  /* 0x0000001a001a7308 */ /* 0x000fe20000000800 */
[----:B--2---:R-:W-:Y:S01]  /*4220*/  FADD.FTZ R14, R152, R41 ;  /* 0x00000029980e7221 */ /* 0x004fe20000010000 */
[-CC-:B------:R-:W-:Y:S01]  /*4230*/  FFMA.FTZ R50, R50, R9.reuse, -R27.reuse ;  /* 0x0000000932327223 */ /* 0x180fe2000001081b */
[-CC-:B------:R-:W-:Y:S01]  /*4240*/  FFMA.FTZ R6, R6, R9.reuse, -R27.reuse ;  /* 0x0000000906067223 */ /* 0x180fe2000001081b */
[-CC-:B------:R-:W-:Y:S01]  /*4250*/  FFMA.FTZ R54, R54, R9.reuse, -R27.reuse ;  /* 0x0000000936367223 */ /* 0x180fe2000001081b */
[----:B------:R-:W-:Y:S01]  /*4260*/  FADD.FTZ R14, R13, R14 ;  /* 0x0000000e0d0e7221 */ /* 0x000fe20000010000 */
[----:B------:R-:W-:Y:S01]  /*4270*/  F2FP.F16.F32.PACK_AB R158, R11, R158 ;  /* 0x0000009e0b9e723e */ /* 0x000fe200000000ff */
[-CC-:B------:R-:W-:Y:S01]  /*4280*/  FFMA.FTZ R10, R10, R9.reuse, -R27.reuse ;  /* 0x000000090a0a7223 */ /* 0x180fe2000001081b */
[----:B------:R-:W1:Y:S01]  /*4290*/  MUFU.EX2 R157, R36 ;  /* 0x00000024009d7308 */ /* 0x000e620000000800 */
[----:B------:R-:W-:Y:S01]  /*42a0*/  FADD.FTZ R41, R33, R14 ;  /* 0x0000000e21297221 */ /* 0x000fe20000010000 */
[-CC-:B------:R-:W-:Y:S01]  /*42b0*/  FFMA.FTZ R58, R58, R9.reuse, -R27.reuse ;  /* 0x000000093a3a7223 */ /* 0x180fe2000001081b */
[-CC-:B------:R-:W-:Y:S01]  /*42c0*/  FFMA.FTZ R12, R12, R9.reuse, -R27.reuse ;  /* 0x000000090c0c7223 */ /* 0x180fe2000001081b */
[-CC-:B------:R-:W-:Y:S01]  /*42d0*/  FFMA.FTZ R62, R62, R9.reuse, -R27.reuse ;  /* 0x000000093e3e7223 */ /* 0x180fe2000001081b */
[-CC-:B------:R-:W-:Y:S01]  /*42e0*/  FFMA.FTZ R82, R82, R9.reuse, -R27.reuse ;  /* 0x0000000952527223 */ /* 0x180fe2000001081b */
[-CC-:B------:R-:W-:Y:S01]  /*42f0*/  FFMA.FTZ R66, R66, R9.reuse, -R27.reuse ;  /* 0x0000000942427223 */ /* 0x180fe2000001081b */
[-CC-:B------:R-:W-:Y:S01]  /*4300*/  FFMA.FTZ R80, R80, R9.reuse, -R27.reuse ;  /* 0x0000000950507223 */ /* 0x180fe2000001081b */
[----:B------:R-:W2:Y:S01]  /*4310*/  MUFU.EX2 R32, R32 ;  /* 0x0000002000207308 */ /* 0x000ea20000000800 */
[-CC-:B------:R-:W-:Y:S01]  /*4320*/  FFMA.FTZ R70, R70, R9.reuse, -R27.reuse ;  /* 0x0000000946467223 */ /* 0x180fe2000001081b */
[----:B------:R-:W-:Y:S01]  /*4330*/  FFMA.FTZ R27, R78, R9, -R27 ;  /* 0x000000094e1b7223 */ /* 0x000fe2000001081b */
[----:B------:R-:W-:-:S02]  /*4340*/  F2FP.F16.F32.PACK_AB R152, R13, R152 ;  /* 0x000000980d98723e */ /* 0x000fc400000000ff */
[----:B0-----:R-:W-:-:S03]  /*4350*/  F2FP.F16.F32.PACK_AB R140, R25, R56 ;  /* 0x00000038198c723e */ /* 0x001fc600000000ff */
[----:B------:R-:W0:Y:S08]  /*4360*/  MUFU.EX2 R159, R30 ;  /* 0x0000001e009f7308 */ /* 0x000e300000000800 */
[----:B------:R3:W-:Y:S08]  /*4370*/  MUFU.EX2 R149, R0 ;  /* 0x0000000000957308 */ /* 0x0007f00000000800 */
[----:B------:R-:W4:Y:S01]  /*4380*/  MUFU.EX2 R34, R34 ;  /* 0x0000002200227308 */ /* 0x000f220000000800 */
[----:B---3--:R-:W-:Y:S01]  /*4390*/  FADD.FTZ R0, R154, R41 ;  /* 0x000000299a007221 */ /* 0x008fe20000010000 */
[----:B-1----:R-:W-:Y:S01]  /*43a0*/  FADD.FTZ R41, R26, R157 ;  /* 0x0000009d1a297221 */ /* 0x002fe20000010000 */
[----:B------:R-:W-:-:S02]  /*43b0*/  F2FP.F16.F32.PACK_AB R154, R154, R33 ;  /* 0x000000219a9a723e */ /* 0x000fc400000000ff */
[----:B------:R-:W-:Y:S01]  /*43c0*/  FADD.FTZ R43, R21, R0 ;  /* 0x00000000152b7221 */ /* 0x000fe20000010000 */
[----:B--2---:R-:W-:Y:S01]  /*43d0*/  FADD.FTZ R0, R32, R41 ;  /* 0x0000002920007221 */ /* 0x004fe20000010000 */
[----:B------:R-:W-:Y:S01]  /*43e0*/  F2FP.F16.F32.PACK_AB R157, R157, R26 ;  /* 0x0000001a9d9d723e */ /* 0x000fe200000000ff */
[----:B------:R-:W1:Y:S01]  /*43f0*/  MUFU.EX2 R153, R24 ;  /* 0x0000001800997308 */ /* 0x000e620000000800 */
[C---:B------:R-:W-:Y:S01]  /*4400*/  FADD.FTZ R43, R148.reuse, R43 ;  /* 0x0000002b942b7221 */ /* 0x040fe20000010000 */
[C---:B0-----:R-:W-:Y:S01]  /*4410*/  FADD.FTZ R41, R159.reuse, R0 ;  /* 0x000000009f297221 */ /* 0x041fe20000010000 */
[----:B------:R-:W-:Y:S02]  /*4420*/  F2FP.F16.F32.PACK_AB R148, R148, R21 ;  /* 0x000000159494723e */ /* 0x000fe400000000ff */
[----:B------:R-:W-:-:S03]  /*4430*/  F2FP.F16.F32.PACK_AB R159, R159, R32 ;  /* 0x000000209f9f723e */ /* 0x000fc600000000ff */
[----:B------:R-:W0:Y:S01]  /*4440*/  MUFU.EX2 R38, R38 ;  /* 0x0000002600267308 */ /* 0x000e220000000800 */
[----:B----4-:R-:W-:-:S07]  /*4450*/  FADD.FTZ R0, R34, R41 ;  /* 0x0000002922007221 */ /* 0x010fce0000010000 */
[----:B------:R2:W-:Y:S01]  /*4460*/  MUFU.EX2 R151, R2 ;  /* 0x0000000200977308 */ /* 0x0005e20000000800 */
[C---:B-1----:R-:W-:Y:S01]  /*4470*/  FADD.FTZ R41, R153.reuse, R0 ;  /* 0x0000000099297221 */ /* 0x042fe20000010000 */
[----:B------:R-:W-:-:S06]  /*4480*/  F2FP.F16.F32.PACK_AB R153, R153, R34 ;  /* 0x000000229999723e */ /* 0x000fcc00000000ff */
[----:B------:R-:W1:Y:S01]  /*4490*/  MUFU.EX2 R42, R42 ;  /* 0x0000002a002a7308 */ /* 0x000e620000000800 */
[----:B--2---:R-:W-:Y:S01]  /*44a0*/  FADD.FTZ R2, R76, R43 ;  /* 0x0000002b4c027221 */ /* 0x004fe20000010000 */
[----:B0-----:R-:W-:-:S03]  /*44b0*/  FADD.FTZ R0, R38, R41 ;  /* 0x0000002926007221 */ /* 0x001fc60000010000 */
[----:B------:R-:W-:Y:S01]  /*44c0*/  FADD.FTZ R43, R31, R2 ;  /* 0x000000021f2b7221 */ /* 0x000fe20000010000 */
[C---:B------:R-:W-:Y:S01]  /*44d0*/  FADD.FTZ R41, R155.reuse, R0 ;  /* 0x000000009b297221 */ /* 0x040fe20000010000 */
[----:B------:R-:W-:Y:S01]  /*44e0*/  F2FP.F16.F32.PACK_AB R155, R155, R38 ;  /* 0x000000269b9b723e */ /* 0x000fe200000000ff */
[----:B------:R-:W0:Y:S01]  /*44f0*/  MUFU.EX2 R46, R46 ;  /* 0x0000002e002e7308 */ /* 0x000e220000000800 */
[----:B------:R-:W-:-:S04]  /*4500*/  FADD.FTZ R2, R72, R43 ;  /* 0x0000002b48027221 */ /* 0x000fc80000010000 */
[----:B------:R-:W-:-:S03]  /*4510*/  FADD.FTZ R43, R29, R2 ;  /* 0x000000021d2b7221 */ /* 0x000fc60000010000 */
[----:B------:R-:W2:Y:S01]  /*4520*/  MUFU.EX2 R60, R60 ;  /* 0x0000003c003c7308 */ /* 0x000ea20000000800 */
[----:B------:R-:W-:Y:S01]  /*4530*/  FADD.FTZ R2, R52, R43 ;  /* 0x0000002b34027221 */ /* 0x000fe20000010000 */
[----:B-1----:R-:W-:-:S03]  /*4540*/  FADD.FTZ R0, R42, R41 ;  /* 0x000000292a007221 */ /* 0x002fc60000010000 */
[----:B------:R-:W-:Y:S01]  /*4550*/  FADD.FTZ R43, R35, R2 ;  /* 0x00000002232b7221 */ /* 0x000fe20000010000 */
[C---:B------:R-:W-:Y:S01]  /*4560*/  FADD.FTZ R7, R149.reuse, R0 ;  /* 0x0000000095077221 */ /* 0x040fe20000010000 */
[----:B------:R-:W-:Y:S01]  /*4570*/  F2FP.F16.F32.PACK_AB R149, R149, R42 ;  /* 0x0000002a9595723e */ /* 0x000fe200000000ff */
[----:B------:R-:W1:Y:S01]  /*4580*/  MUFU.EX2 R37, R28 ;  /* 0x0000001c00257308 */ /* 0x000e620000000800 */
[----:B------:R-:W-:Y:S01]  /*4590*/  FADD.FTZ R2, R56, R43 ;  /* 0x0000002b38027221 */ /* 0x000fe20000010000 */
[----:B0-----:R-:W-:-:S03]  /*45a0*/  FADD.FTZ R0, R46, R7 ;  /* 0x000000072e007221 */ /* 0x001fc60000010000 */
[----:B------:R-:W-:Y:S01]  /*45b0*/  FADD.FTZ R11, R25, R2 ;  /* 0x00000002190b7221 */ /* 0x000fe20000010000 */
[C---:B------:R-:W-:Y:S01]  /*45c0*/  FADD.FTZ R7, R151.reuse, R0 ;  /* 0x0000000097077221 */ /* 0x040fe20000010000 */
[----:B------:R-:W-:Y:S01]  /*45d0*/  F2FP.F16.F32.PACK_AB R151, R151, R46 ;  /* 0x0000002e9797723e */ /* 0x000fe200000000ff */
[----:B------:R-:W0:Y:S01]  /*45e0*/  MUFU.EX2 R50, R50 ;  /* 0x0000003200327308 */ /* 0x000e220000000800 */
[----:B--2---:R-:W-:-:S07]  /*45f0*/  FADD.FTZ R2, R60, R11 ;  /* 0x0000000b3c027221 */ /* 0x004fce0000010000 */
[----:B------:R-:W2:Y:S01]  /*4600*/  MUFU.EX2 R64, R64 ;  /* 0x0000004000407308 */ /* 0x000ea20000000800 */
[C---:B-1----:R-:W-:Y:S01]  /*4610*/  FADD.FTZ R11, R37.reuse, R2 ;  /* 0x00000002250b7221 */ /* 0x042fe20000010000 */
[----:B------:R-:W-:-:S06]  /*4620*/  F2FP.F16.F32.PACK_AB R142, R37, R60 ;  /* 0x0000003c258e723e */ /* 0x000fcc00000000ff */
[----:B------:R-:W1:Y:S01]  /*4630*/  MUFU.EX2 R145, R6 ;  /* 0x0000000600917308 */ /* 0x000e620000000800 */
[----:B0-----:R-:W-:-:S07]  /*4640*/  FADD.FTZ R0, R50, R7 ;  /* 0x0000000732007221 */ /* 0x001fce0000010000 */
[----:B------:R-:W0:Y:S01]  /*4650*/  MUFU.EX2 R39, R39 ;  /* 0x0000002700277308 */ /* 0x000e220000000800 */
[----:B--2---:R-:W-:-:S07]  /*4660*/  FADD.FTZ R2, R64, R11 ;  /* 0x0000000b40027221 */ /* 0x004fce0000010000 */
[----:B------:R-:W2:Y:S01]  /*4670*/  MUFU.EX2 R54, R54 ;  /* 0x0000003600367308 */ /* 0x000ea20000000800 */
[C---:B-1----:R-:W-:Y:S01]  /*4680*/  FADD.FTZ R7, R145.reuse, R0 ;  /* 0x0000000091077221 */ /* 0x042fe20000010000 */
[----:B------:R-:W-:-:S06]  /*4690*/  F2FP.F16.F32.PACK_AB R145, R145, R50 ;  /* 0x000000329191723e */ /* 0x000fcc00000000ff */
[----:B------:R-:W1:Y:S01]  /*46a0*/  MUFU.EX2 R68, R68 ;  /* 0x0000004400447308 */ /* 0x000e620000000800 */
[C---:B0-----:R-:W-:Y:S01]  /*46b0*/  FADD.FTZ R11, R39.reuse, R2 ;  /* 0x00000002270b7221 */ /* 0x041fe20000010000 */
[----:B------:R-:W-:-:S06]  /*46c0*/  F2FP.F16.F32.PACK_AB R136, R39, R64 ;  /* 0x000000402788723e */ /* 0x000fcc00000000ff */
[----:B------:R0:W3:Y:S01]  /*46d0*/  MUFU.EX2 R147, R10 ;  /* 0x0000000a00937308 */ /* 0x0000e20000000800 */
[----:B--2---:R-:W-:-:S07]  /*46e0*/  FADD.FTZ R0, R54, R7 ;  /* 0x0000000736007221 */ /* 0x004fce0000010000 */
[----:B------:R-:W2:Y:S01]  /*46f0*/  MUFU.EX2 R58, R58 ;  /* 0x0000003a003a7308 */ /* 0x000ea20000000800 */
[----:B-1----:R-:W-:Y:S01]  /*4700*/  FADD.FTZ R2, R68, R11 ;  /* 0x0000000b44027221 */ /* 0x002fe20000010000 */
[----:B------:R-:W-:Y:S01]  /*4710*/  F2FP.F16.F32.PACK_AB R138, R15, R68 ;  /* 0x000000440f8a723e */ /* 0x000fe200000000ff */
[----:B0-----:R-:W-:Y:S02]  /*4720*/  VIADD R10, R79, 0xfffffffe ;  /* 0xfffffffe4f0a7836 */ /* 0x001fe40000000000 */
[----:B------:R-:W-:-:S03]  /*4730*/  FADD.FTZ R7, R15, R2 ;  /* 0x000000020f077221 */ /* 0x000fc60000010000 */
[----:B------:R-:W0:Y:S01]  /*4740*/  MUFU.EX2 R141, R12 ;  /* 0x0000000c008d7308 */ /* 0x000e220000000800 */
[C---:B---3--:R-:W-:Y:S01]  /*4750*/  FADD.FTZ R11, R147.reuse, R0 ;  /* 0x00000000930b7221 */ /* 0x048fe20000010000 */
[----:B------:R-:W-:-:S06]  /*4760*/  F2FP.F16.F32.PACK_AB R147, R147, R54 ;  /* 0x000000369393723e */ /* 0x000fcc00000000ff */
        /* <DEDUP_REMOVED lines=14> */
[----:B------:R-:W-:-:S03]  /*4850*/  F2FP.F16.F32.PACK_AB R137, R137, R66 ;  /* 0x000000428989723e */ /* 0x000fc600000000ff */
[----:B--2---:R-:W-:-:S04]  /*4860*/  FADD.FTZ R6, R70, R11 ;  /* 0x0000000b46067221 */ /* 0x004fc80000010000 */
[C---:B0-----:R-:W-:Y:S01]  /*4870*/  FADD.FTZ R6, R27.reuse, R6 ;  /* 0x000000061b067221 */ /* 0x041fe20000010000 */
[----:B------:R-:W-:Y:S01]  /*4880*/  F2FP.F16.F32.PACK_AB R139, R27, R70 ;  /* 0x000000461b8b723e */ /* 0x000fe200000000ff */
[----:B------:R-:W-:Y:S06]  /*4890*/  @P2 BRA `(.L_x_1152) ;  /* 0x0000000000442947 */ /* 0x000fec0003800000 */
        /* <DEDUP_REMOVED lines=10> */
.L_x_1153:
[----:B------:R-:W-:-:S11]  /*4940*/  UISETP.NE.AND UP2, UPT, UR5, 0x1, UPT ;  /* 0x000000010500788c */ /* 0x000fd6000bf45270 */
[----:B------:R-:W-:Y:S02]  /*4950*/  @UP2 ULDC.64 UR6, c[0x0][0x9e8] ;  /* 0x00027a0000062ab9 */ /* 0x000fe40000000a00 */
[----:B------:R-:W-:-:S04]  /*4960*/  UIMAD.WIDE.U32 UR10, UR15, UR6, URZ ;  /* 0x000000060f0a72a5 */ /* 0x000fc8000f8e003f */
[----:B------:R-:W-:-:S12]  /*4970*/  @UP2 USHF.R.U32.HI UR15, URZ, UR7, UR11 ;  /* 0x000000073f0f2299 */ /* 0x000fd8000801160b */
.L_x_1154:
[----:B------:R-:W-:-:S04]  /*4980*/  UIMAD UR5, UR15, UR5, UR5 ;  /* 0x000000050f0572a4 */ /* 0x000fc8000f8e0205 */
[----:B------:R-:W-:-:S04]  /*4990*/  UISETP.LT.AND UP2, UPT, UR4, UR5, UPT ;  /* 0x000000050400728c */ /* 0x000fc8000bf41270 */
[----:B------:R-:W-:-:S12]  /*49a0*/  USEL UR4, UR4, UR5, UP2 ;  /* 0x0000000504047287 */ /* 0x000fd80009000000 */
.L_x_1152:
[----:B------:R-:W-:Y:S01]  /*49b0*/  UIMAD.WIDE UR4, UR4, 0x2aaaaaab, URZ ;  /* 0x2aaaaaab040478a5 */ /* 0x000fe2000f8e023f */
[----:B------:R-:W-:Y:S01]  /*49c0*/  IMAD.MOV.U32 R2, RZ, RZ, 0x3f800000 ;  /* 0x3f800000ff027424 */ /* 0x000fe200078e00ff */
[----:B------:R-:W-:Y:S01]  /*49d0*/  CS2R R86, SRZ ;  /* 0x0000000000567805 */ /* 0x000fe2000001ff00 */
[----:B------:R-:W-:Y:S01]  /*49e0*/  IMAD.MOV.U32 R0, RZ, RZ, 0x3f800000 ;  /* 0x3f800000ff007424 */ /* 0x000fe200078e00ff */
[----:B------:R-:W-:Y:S01]  /*49f0*/  USHF.R.U32.HI UR4, URZ, 0x1f, UR5 ;  /* 0x0000001f3f047899 */ /* 0x000fe20008011605 */
[----:B------:R-:W-:Y:S02]  /*4a00*/  CS2R R84, SRZ ;  /* 0x0000000000547805 */ /* 0x000fe4000001ff00 */
[----:B------:R-:W-:Y:S02]  /*4a10*/  CS2R R82, SRZ ;  /* 0x0000000000527805 */ /* 0x000fe4000001ff00 */
[----:B------:R-:W-:Y:S01]  /*4a20*/  CS2R R80, SRZ ;  /* 0x0000000000507805 */ /* 0x000fe2000001ff00 */
[----:B------:R-:W-:Y:S01]  /*4a30*/  ULEA.HI.SX32 UR4, UR5, UR4, 0x1c ;  /* 0x0000000405047291 */ /* 0x000fe2000f8fe23f */
[----:B------:R-:W-:-:S02]  /*4a40*/  CS2R R78, SRZ ;  /* 0x00000000004e7805 */ /* 0x000fc4000001ff00 */
[----:B------:R-:W-:Y:S02]  /*4a50*/  CS2R R76, SRZ ;  /* 0x00000000004c7805 */ /* 0x000fe4000001ff00 */
[----:B------:R-:W-:Y:S01]  /*4a60*/  CS2R R74, SRZ ;  /* 0x00000000004a7805 */ /* 0x000fe2000001ff00 */
[----:B------:R-:W-:Y:S01]  /*4a70*/  UISETP.LT.AND UP2, UPT, UR61, UR4, UPT ;  /* 0x000000043d00728c */ /* 0x000fe2000bf41270 */
[----:B------:R-:W-:Y:S02]  /*4a80*/  CS2R R72, SRZ ;  /* 0x0000000000487805 */ /* 0x000fe4000001ff00 */
[----:B------:R-:W-:Y:S02]  /*4a90*/  CS2R R70, SRZ ;  /* 0x0000000000467805 */ /* 0x000fe4000001ff00 */
[----:B------:R-:W-:Y:S01]  /*4aa0*/  CS2R R68, SRZ ;  /* 0x0000000000447805 */ /* 0x000fe2000001ff00 */
[----:B------:R-:W-:Y:S01]  /*4ab0*/  USEL UR58, UR61, UR4, !UP2 ;  /* 0x000000043d3a7287 */ /* 0x000fe2000d000000 */
[----:B------:R-:W-:-:S02]  /*4ac0*/  CS2R R66, SRZ ;  /* 0x0000000000427805 */ /* 0x000fc4000001ff00 */
[----:B------:R-:W-:Y:S02]  /*4ad0*/  CS2R R64, SRZ ;  /* 0x0000000000407805 */ /* 0x000fe4000001ff00 */
[----:B------:R-:W-:Y:S02]  /*4ae0*/  CS2R R62, SRZ ;  /* 0x00000000003e7805 */ /* 0x000fe4000001ff00 */
[----:B------:R-:W-:Y:S02]  /*4af0*/  CS2R R60, SRZ ;  /* 0x00000000003c7805 */ /* 0x000fe4000001ff00 */
[----:B------:R-:W-:Y:S02]  /*4b00*/  CS2R R58, SRZ ;  /* 0x00000000003a7805 */ /* 0x000fe4000001ff00 */
[----:B------:R-:W-:Y:S02]  /*4b10*/  ISETP.GE.AND P2, PT, R10, UR58, PT ;  /* 0x0000003a0a007c0c */ /* 0x000fe4000bf46270 */
        /* <DEDUP_REMOVED lines=16> */
[----:B------:R-:W-:Y:S01]  /*4c20*/  CS2R R24, SRZ ;  /* 0x0000000000187805 */ /* 0x000fe2000001ff00 */
[----:B------:R-:W-:Y:S06]  /*4c30*/  @!P2 BRA `(.L_x_1155) ;  /* 0x0000002c0064a947 */ /* 0x000fec0003800000 */
[----:B------:R-:W-:Y:S01]  /*4c40*/  IMAD.MOV.U32 R2, RZ, RZ, 0x3f800000 ;  /* 0x3f800000ff027424 */ /* 0x000fe200078e00ff */
[----:B------:R-:W-:Y:S01]  /*4c50*/  ULDC UR59, c[0x0][0x9e4] ;  /* 0x00027900003b7ab9 */ /* 0x000fe20000000800 */
[----:B------:R-:W-:-:S07]  /*4c60*/  IMAD.MOV.U32 R87, RZ, RZ, RZ ;  /* 0x000000ffff577224 */ /* 0x000fce00078e00ff */
.L_x_1172:
[----:B------:R-:W-:-:S04]  /*4c70*/  UIADD3 UR4, UR36, 0x1, URZ ;  /* 0x0000000124047890 */ /* 0x000fc8000fffe03f */
[----:B------:R-:W-:-:S04]  /*4c80*/  UISETP.NE.AND UP2, UPT, UR4, 0x2, UPT ;  /* 0x000000020400788c */ /* 0x000fc8000bf45270 */
[----:B------:R-:W-:Y:S02]  /*4c90*/  USEL UR7, URZ, 0x1, UP2 ;  /* 0x000000013f077887 */ /* 0x000fe40009000000 */
[----:B------:R-:W-:Y:S02]  /*4ca0*/  USEL UR4, UR4, URZ, UP2 ;  /* 0x0000003f04047287 */ /* 0x000fe40009000000 */
[----:B------:R-:W-:Y:S01]  /*4cb0*/  ULOP3.LUT UR7, UR38, UR7, URZ, 0x3c, !UPT ;  /* 0x0000000726077292 */ /* 0x000fe2000f8e3c3f */
[----:B------:R-:W-:Y:S11]  /*4cc0*/  @!P0 BRA `(.L_x_1156) ;  /* 0x0000000000048947 */ /* 0x000ff60003800000 */
[----:B------:R-:W-:Y:S01]  /*4cd0*/  BPT.TRAP 0x1 ;  /* 0x000000040000795c */ /* 0x000fe20000300000 */
.L_x_1156:
[----:B------:R-:W-:Y:S01]  /*4ce0*/  ULEA UR6, UR4, UR37, 0x3 ;  /* 0x0000002504067291 */ /* 0x000fe2000f8e183f */
[----:B------:R-:W-:-:S05]  /*4cf0*/  IMAD.U32 R9, RZ, RZ, UR7 ;  /* 0x00000007ff097e24 */ /* 0x000fca000f8e00ff */
[----:B------:R-:W-:-:S04]  /*4d00*/  SHF.L.U32 R9, R9, 0x1f, RZ ;  /* 0x0000001f09097819 */ /* 0x000fc800000006ff */
[----:B------:R0:W1:Y:S01]  /*4d10*/  SYNCS.PHASECHK.TRANS64.TRYWAIT P2, [UR6+0x2a830], R9 ;  /* 0x02a83009ff0075a7 */ /* 0x0000620008040146 */
[----:B------:R-:W-:Y:S05]  /*4d20*/  @!P0 BRA `(.L_x_1157) ;  /* 0x0000000000048947 */ /* 0x000fea0003800000 */
[----:B------:R-:W-:Y:S01]  /*4d30*/  BPT.TRAP 0x1 ;  /* 0x000000040000795c */ /* 0x000fe20000300000 */
.L_x_1157:
[----:B-1----:R-:W-:Y:S05]  /*4d40*/  @P2 BRA `(.L_x_1158) ;  /* 0x0000000000082947 */ /* 0x002fea0003800000 */
[----:B------:R-:W1:Y:S02]  /*4d50*/  SYNCS.PHASECHK.TRANS64.TRYWAIT P2, [UR6+0x2a830], R9 ;  /* 0x02a83009ff0075a7 */ /* 0x000e640008040146 */
[----:B-1----:R-:W-:Y:S05]  /*4d60*/  @!P2 BRA `(.L_x_1159) ;  /* 0x0000012c0070a947 */ /* 0x002fea0003800000 */
.L_x_1158:
        /* <DEDUP_REMOVED lines=39> */
[----:B------:R-:W-:Y:S01]  /*4fe0*/  UMOV UR52, UR56 ;  /* 0x0000003800347c82 */ /* 0x000fe20008000000 */
[----:B------:R-:W-:Y:S01]  /*4ff0*/  UMOV UR53, UR57 ;  /* 0x0000003900357c82 */ /* 0x000fe20008000000 */
        /* <DEDUP_REMOVED lines=90> */
.L_x_1160:
[----:B------:R-:W-:Y:S01]  /*55a0*/  ULEA UR5, UR36, UR37, 0x3 ;  /* 0x0000002524057291 */ /* 0x000fe2000f8e183f */
[----:B------:R-:W-:-:S05]  /*55b0*/  IMAD.U32 R0, RZ, RZ, UR38 ;  /* 0x00000026ff007e24 */ /* 0x000fca000f8e00ff */
[----:B------:R-:W-:-:S04]  /*55c0*/  SHF.L.U32 R0, R0, 0x1f, RZ ;  /* 0x0000001f00007819 */ /* 0x000fc800000006ff */
[----:B------:R2:W3:Y:S01]  /*55d0*/  SYNCS.PHASECHK.TRANS64.TRYWAIT P2, [UR5+0x2a850], R0 ;  /* 0x02a85000ff0075a7 */ /* 0x0004e20008040145 */
[----:B------:R-:W-:Y:S05]  /*55e0*/  @!P0 BRA `(.L_x_1161) ;  /* 0x0000000000048947 */ /* 0x000fea0003800000 */
[----:B------:R-:W-:Y:S01]  /*55f0*/  BPT.TRAP 0x1 ;  /* 0x000000040000795c */ /* 0x000fe20000300000 */
.L_x_1161:
[----:B---3--:R-:W-:Y:S05]  /*5600*/  @P2 BRA `(.L_x_1162) ;  /* 0x0000000000082947 */ /* 0x008fea0003800000 */
[----:B------:R-:W3:Y:S02]  /*5610*/  SYNCS.PHASECHK.TRANS64.TRYWAIT P2, [UR5+0x2a850], R0 ;  /* 0x02a85000ff0075a7 */ /* 0x000ee40008040145 */
[----:B---3--:R-:W-:Y:S05]  /*5620*/  @!P2 BRA `(.L_x_1163) ;  /* 0x000001240058a947 */ /* 0x008fea0003800000 */
.L_x_1162:
[----:B------:R-:W-:Y:S01]  /*5630*/  UIADD3 UR10, UR37, 0x400, URZ ;  /* 0x00000400250a7890 */ /* 0x000fe2000fffe03f */
[----:B------:R-:W-:Y:S01]  /*5640*/  WARPGROUP.ARRIVE ;  /* 0x00000000000079c5 */ /* 0x000fe20000000000 */
[----:B------:R-:W-:Y:S01]  /*5650*/  UMOV UR11, 0x40000040 ;  /* 0x40000040000b7882 */ /* 0x000fe20000000000 */
[----:B------:R-:W-:Y:S01]  /*5660*/  PLOP3.LUT P2, PT, PT, PT, UP0, 0x80, 0x0 ;  /* 0x000000000000781c */ /* 0x000fe20003f4f008 */
[----:B------:R-:W-:Y:S01]  /*5670*/  USHF.R.U32.HI UR10, URZ, 0x4, UR10 ;  /* 0x000000043f0a7899 */ /* 0x000fe2000801160a */
[----:B------:R-:W-:Y:S01]  /*5680*/  PLOP3.LUT P3, PT, PT, PT, UP0, 0x80, 0x0 ;  /* 0x000000000000781c */ /* 0x000fe20003f6f008 */
[----:B------:R-:W-:Y:S01]  /*5690*/  VIADD R21, R19, UR39 ;  /* 0x0000002713157c36 */ /* 0x000fe20008000000 */
[----:B------:R-:W-:Y:S01]  /*56a0*/  ULDC UR15, c[0x0][0x9dc] ;  /* 0x00027700000f7ab9 */ /* 0x000fe20000000800 */
[----:B------:R-:W-:Y:S01]  /*56b0*/  ULOP3.LUT UR10, UR10, 0x3fff, URZ, 0xc0, !UPT ;  /* 0x00003fff0a0a7892 */ /* 0x000fe2000f8ec03f */
[----:B0-2---:R-:W-:-:S03]  /*56c0*/  IMAD.U32 R0, RZ, RZ, UR6 ;  /* 0x00000006ff007e24 */ /* 0x005fc6000f8e00ff */
[----:B------:R-:W-:Y:S01]  /*56d0*/  ULOP3.LUT UR10, UR10, 0x3000000, URZ, 0xfc, !UPT ;  /* 0x030000000a0a7892 */ /* 0x000fe2000f8efc3f */
[----:B------:R-:W-:-:S03]  /*56e0*/  @!P1 VIADD R0, R0, 0x2a840 ;  /* 0x0002a84000009836 */ /* 0x000fc60000000000 */
[----:B------:R-:W-:Y:S02]  /*56f0*/  UIMAD UR14, UR36, 0x600, UR10 ;  /* 0x00000600240e78a4 */ /* 0x000fe4000f8e020a */
[----:B------:R-:W-:-:S05]  /*5700*/  @!P1 PRMT R0, RZ, 0x654, R0 ;  /* 0x00000654ff009816 */ /* 0x000fca0000000000 */
[----:B------:R-:W-:Y:S02]  /*5710*/  UMOV UR10, UR14 ;  /* 0x0000000e000a7c82 */ /* 0x000fe40008000000 */
        /* <DEDUP_REMOVED lines=22> */
[----:B------:R-:W-:Y:S02]  /*5880*/  UMOV UR11, 0x40000040 ;  /* 0x40000040000b7882 */ /* 0x000fe40000000000 */
[----:B------:R-:W-:Y:S01]  /*5890*/  UMOV UR14, UR15 ;  /* 0x0000000f000e7c82 */ /* 0x000fe20008000000 */
[----:B------:R-:W-:Y:S01]  /*58a0*/  ULDC UR15, c[0x0][0x9e0] ;  /* 0x00027800000f7ab9 */ /* 0x000fe20000000800 */
[----:B------:R-:W-:Y:S01]  /*58b0*/  ULOP3.LUT UR6, URZ, UR14, URZ, 0x33, !UPT ;  /* 0x0000000e3f067292 */ /* 0x000fe2000f8e333f */
[----:B------:R-:W-:Y:S02]  /*58c0*/  WARPGROUP.DEPBAR.LE gsb0, 0x0 ;  /* 0x00008000000079c5 */ /* 0x000fe40000010000 */
[----:B------:R-:W-:-:S06]  /*58d0*/  WARPGROUP.ARRIVE ;  /* 0x00000000000079c5 */ /* 0x000fcc0000000000 */
[----:B------:R-:W-:Y:S01]  /*58e0*/  HGMMA.64x128x16.F32 R24, R136, gdesc[UR8].tnspB, R24, gsb0 ;  /* 0x41e0000888187df0 */ /* 0x000fe20008000818 */
[----:B------:R-:W-:Y:S02]  /*58f0*/  @UP0 ULDC UR10, c[0x0][0x44c] ;  /* 0x00011300000a0ab9 */ /* 0x000fe40000000800 */
[----:B------:R-:W-:Y:S01]  /*5900*/  @P2 IMAD.HI.U32 R2, R21, UR10, RZ ;  /* 0x0000000a15022c27 */ /* 0x000fe2000f8e00ff */
[----:B------:R-:W-:Y:S01]  /*5910*/  @UP0 ULDC UR10, c[0x0][0x450] ;  /* 0x00011400000a0ab9 */ /* 0x000fe20000000800 */
[----:B------:R-:W-:-:S03]  /*5920*/  PLOP3.LUT P2, PT, PT, PT, UP1, 0x40, 0x0 ;  /* 0x000000000000781c */ /* 0x000fc60003f4e818 */
[----:B------:R-:W-:-:S05]  /*5930*/  @P3 SHF.R.U32.HI R21, RZ, UR10, R2 ;  /* 0x0000000aff153c19 */ /* 0x000fca0008011602 */
[----:B------:R-:W0:Y:S01]  /*5940*/  SHFL.IDX PT, R2, R21, RZ, 0x1c1f ;  /* 0x001c1fff15027589 */ /* 0x000e2200000e0000 */
[----:B------:R-:W-:Y:S02]  /*5950*/  WARPGROUP.DEPBAR.LE gsb0, 0x0 ;  /* 0x00008000000079c5 */ /* 0x000fe40000010000 */
[----:B------:R-:W-:Y:S01]  /*5960*/  IMAD R139, R10, -0x60, RZ ;  /* 0xffffffa00a8b7824 */ /* 0x000fe200078e02ff */
[----:B------:R2:W-:Y:S03]  /*5970*/  @!P1 SYNCS.ARRIVE.TRANS64.RED.A1T0 RZ, [R0+URZ], RZ ;  /* 0x000000ff00ff99a7 */ /* 0x0005e6000810043f */
[----:B-1----:R-:W-:Y:S01]  /*5980*/  IMAD.IADD R9, R139, 0x1, -R18 ;  /* 0x000000018b097824 */ /* 0x002fe200078e0a12 */
[----:B--2---:R-:W-:-:S04]  /*5990*/  IADD3 R0, -R18, 0x1, R139 ;  /* 0x0000000112007810 */ /* 0x004fc80007ffe18b */
[----:B------:R-:W-:-:S05]  /*59a0*/  IADD3 R0, -R17, R0, R16 ;  /* 0x0000000011007210 */ /* 0x000fca0007ffe110 */
[C---:B------:R-:W-:Y:S02]  /*59b0*/  VIADD R141, R0.reuse, UR15 ;  /* 0x0000000f008d7c36 */ /* 0x040fe40008000000 */
[----:B------:R-:W-:Y:S02]  /*59c0*/  VIADD R143, R0, UR6 ;  /* 0x00000006008f7c36 */ /* 0x000fe40008000000 */
[--C-:B0-----:R-:W-:Y:S02]  /*59d0*/  IMAD.IADD R11, R141, 0x1, R2.reuse ;  /* 0x000000018d0b7824 */ /* 0x101fe400078e0202 */
[----:B------:R-:W-:Y:S01]  /*59e0*/  IMAD.IADD R15, R143, 0x1, R2 ;  /* 0x000000018f0f7824 */ /* 0x000fe200078e0202 */
[----:B------:R-:W-:Y:S06]  /*59f0*/  @P2 BRA `(.L_x_1164) ;  /* 0x0000000000542947 */ /* 0x000fec0003800000 */
[----:B------:R-:W-:Y:S01]  /*5a00*/  IADD3 R0, -R17, R16, R2 ;  /* 0x0000001011007210 */ /* 0x000fe20007ffe102 */
[----:B------:R-:W-:Y:S03]  /*5a10*/  BSSY B0, `(.L_x_1165) ;  /* 0x0000010000007945 */ /* 0x000fe60003800000 */
        /* <DEDUP_REMOVED lines=10> */
.L_x_1166:
[----:B------:R-:W-:-:S05]  /*5ac0*/  IMAD.U32 R2, RZ, RZ, UR59 ;  /* 0x0000003bff027e24 */ /* 0x000fca000f8e00ff */
[----:B------:R-:W-:-:S13]  /*5ad0*/  ISETP.NE.AND P2, PT, R2, 0x1, PT ;  /* 0x000000010200780c */ /* 0x000fda0003f45270 */
[----:B------:R-:W0:Y:S02]  /*5ae0*/  @P2 LDC.64 R12, c[0x0][0x9e8] ;  /* 0x00027a00ff0c2b82 */ /* 0x000e240000000a00 */
[----:B0-----:R-:W-:-:S05]  /*5af0*/  @P2 IMAD.HI.U32 R12, R0, R12, RZ ;  /* 0x0000000c000c2227 */ /* 0x001fca00078e00ff */
[----:B------:R-:W-:-:S07]  /*5b00*/  @P2 SHF.R.U32.HI R0, RZ, R13, R12 ;  /* 0x0000000dff002219 */ /* 0x000fce000001160c */
.L_x_1167:
[----:B------:R-:W-:Y:S05]  /*5b10*/  BSYNC B0 ;  /* 0x0000000000007941 */ /* 0x000fea0003800000 */
.L_x_1165:
[----:B------:R-:W-:-:S05]  /*5b20*/  IMAD R0, R0, R2, R9 ;  /* 0x0000000200007224 */ /* 0x000fca00078e0209 */
[----:B------:R-:W-:Y:S02]  /*5b30*/  VIADDMNMX R11, R0, R2, R11, PT ;  /* 0x00000002000b7246 */ /* 0x000fe4000380010b */
[----:B------:R-:W-:-:S07]  /*5b40*/  VIMNMX R15, R15, R0, !PT ;  /* 0x000000000f0f7248 */ /* 0x000fce0007fe0100 */
.L_x_1164:
[C---:B------:R-:W-:Y:S01]  /*5b50*/  ISETP.GE.AND P2, PT, R139.reuse, 0x2, PT ;  /* 0x000000028b00780c */ /* 0x040fe20003f46270 */
[----:B------:R-:W0:Y:S01]  /*5b60*/  SHFL.IDX PT, R12, R21, 0x1, 0x1c1f ;  /* 0x003c1f00150c7f89 */ /* 0x000e2200000e0000 */
        /* <DEDUP_REMOVED lines=117> */
[----:B------:R-:W-:-:S13]  /*62c0*/  PLOP3.LUT P6, PT, PT, PT, UP1, 0x40, 0x0 ;  /* 0x000000000000781c */ /* 0x000fda0003fce818 */
[----:B------:R-:W-:Y:S05]  /*62d0*/  @P6 BRA `(.L_x_1168) ;  /* 0x0000000000546947 */ /* 0x000fea0003800000 */
        /* <DEDUP_REMOVED lines=12> */
.L_x_1170:
[----:B------:R-:W-:-:S05]  /*63a0*/  IMAD.U32 R150, RZ, RZ, UR59 ;  /* 0x0000003bff967e24 */ /* 0x000fca000f8e00ff */
[----:B------:R-:W-:-:S13]  /*63b0*/  ISETP.NE.AND P6, PT, R150, 0x1, PT ;  /* 0x000000019600780c */ /* 0x000fda0003fc5270 */
[----:B------:R-:W0:Y:S02]  /*63c0*/  @P6 LDC.64 R12, c[0x0][0x9e8] ;  /* 0x00027a00ff0c6b82 */ /* 0x000e240000000a00 */
[----:B0-----:R-:W-:-:S05]  /*63d0*/  @P6 IMAD.HI.U32 R12, R21, R12, RZ ;  /* 0x0000000c150c6227 */ /* 0x001fca00078e00ff */
[----:B------:R-:W-:-:S07]  /*63e0*/  @P6 SHF.R.U32.HI R21, RZ, R13, R12 ;  /* 0x0000000dff156219 */ /* 0x000fce000001160c */
.L_x_1171:
[----:B------:R-:W-:Y:S05]  /*63f0*/  BSYNC B0 ;  /* 0x0000000000007941 */ /* 0x000fea0003800000 */
.L_x_1169:
[----:B------:R-:W-:-:S05]  /*6400*/  IMAD R12, R21, R150, R9 ;  /* 0x00000096150c7224 */ /* 0x000fca00078e0209 */
[----:B------:R-:W-:Y:S02]  /*6410*/  VIADDMNMX R11, R12, R150, R11, PT ;  /* 0x000000960c0b7246 */ /* 0x000fe4000380010b */
[----:B------:R-:W-:-:S07]  /*6420*/  VIMNMX R15, R15, R12, !PT ;  /* 0x0000000c0f0f7248 */ /* 0x000fce0007fe0100 */
.L_x_1168:
[C---:B------:R-:W-:Y:S01]  /*6430*/  ISETP.GT.AND P2, PT, R15.reuse, 0x1, !P2 ;  /* 0x000000010f00780c */ /* 0x040fe20005744270 */
[----:B------:R-:W-:Y:S01]  /*6440*/  UMOV UR38, UR7 ;  /* 0x0000000700267c82 */ /* 0x000fe20008000000 */
[----:B------:R-:W-:Y:S01]  /*6450*/  ISETP.GT.AND P3, PT, R15, 0x8, !P3 ;  /* 0x000000080f00780c */ /* 0x000fe20005f64270 */
[----:B------:R-:W-:Y:S01]  /*6460*/  UMOV UR36, UR4 ;  /* 0x0000000400247c82 */ /* 0x000fe20008000000 */
        /* <DEDUP_REMOVED lines=37> */
[----:B------:R-:W-:Y:S02]  /*66c0*/  ISETP.NE.AND P6, PT, R156, RZ, PT ;  /* 0x000000ff9c00720c */ /* 0x000fe40003fc5270 */
        /* <DEDUP_REMOVED lines=30> */
[----:B------:R-:W-:Y:S01]  /*68b0*/  FSEL R114, R114, -INF , !P2 ;  /* 0xff80000072727808 */ /* 0x000fe20005000000 */
[----:B------:R-:W0:Y:S01]  /*68c0*/  LDC R9, c[0x0][0x988] ;  /* 0x00026200ff097b82 */ /* 0x000e220000000800 */
[----:B------:R-:W-:Y:S01]  /*68d0*/  ISETP.NE.AND P2, PT, R157, RZ, PT ;  /* 0x000000ff9d00720c */ /* 0x000fe20003f45270 */
[----:B------:R-:W1:Y:S01]  /*68e0*/  SHFL.BFLY PT, R12, R13, 0x2, 0x1f ;  /* 0x0c401f000d0c7f89 */ /* 0x000e6200000e0000 */
[----:B------:R-:W-:-:S02]  /*68f0*/  ISETP.NE.AND P3, PT, R121, RZ, PT ;  /* 0x000000ff7900720c */ /* 0x000fc40003f65270 */
[C---:B------:R-:W-:Y:S02]  /*6900*/  ISETP.GT.AND P2, PT, R15.reuse, 0x31, !P2 ;  /* 0x000000310f00780c */ /* 0x040fe40005744270 */
[----:B------:R-:W-:Y:S02]  /*6910*/  ISETP.GT.AND P4, PT, R15, 0x51, !P4 ;  /* 0x000000510f00780c */ /* 0x000fe40006784270 */
[----:B------:R-:W-:Y:S02]  /*6920*/  ISETP.LT.OR P2, PT, R11, 0x32, P2 ;  /* 0x000000320b00780c */ /* 0x000fe40001741670 */
[----:B------:R-:W-:Y:S02]  /*6930*/  ISETP.GT.AND P5, PT, R15, 0x58, !P5 ;  /* 0x000000580f00780c */ /* 0x000fe40006fa4270 */
[----:B------:R-:W-:Y:S02]  /*6940*/  FSEL R98, R115, -INF , !P2 ;  /* 0xff80000073627808 */ /* 0x000fe40005000000 */
[----:B------:R-:W-:-:S02]  /*6950*/  ISETP.NE.AND P2, PT, R113, RZ, PT ;  /* 0x000000ff7100720c */ /* 0x000fc40003f45270 */
[----:B------:R-:W-:Y:S02]  /*6960*/  ISETP.LT.OR P4, PT, R11, 0x52, P4 ;  /* 0x000000520b00780c */ /* 0x000fe40002781670 */
[----:B------:R-:W-:Y:S02]  /*6970*/  ISETP.GT.AND P2, PT, R15, 0x38, !P2 ;  /* 0x000000380f00780c */ /* 0x000fe40005744270 */
[C---:B------:R-:W-:Y:S02]  /*6980*/  ISETP.LT.OR P5, PT, R11.reuse, 0x59, P5 ;  /* 0x000000590b00780c */ /* 0x040fe40002fa1670 */
[----:B------:R-:W-:Y:S02]  /*6990*/  ISETP.LT.OR P2, PT, R11, 0x39, P2 ;  /* 0x000000390b00780c */ /* 0x000fe40001741670 */
[----:B------:R-:W-:Y:S02]  /*69a0*/  FSEL R134, R134, -INF , !P5 ;  /* 0xff80000086867808 */ /* 0x000fe40006800000 */
[----:B------:R-:W-:-:S02]  /*69b0*/  FSEL R118, R118, -INF , !P2 ;  /* 0xff80000076767808 */ /* 0x000fc40005000000 */
        /* <DEDUP_REMOVED lines=12> */
[----:B------:R-:W-:-:S03]  /*6a80*/  ISETP.GT.AND P2, PT, R15, 0x41, !P2 ;  /* 0x000000410f00780c */ /* 0x000fc60005744270 */
[----:B0-----:R-:W-:Y:S01]  /*6a90*/  FMUL.FTZ R95, R12, R9 ;  /* 0x000000090c5f7220 */ /* 0x001fe20000410000 */
[----:B------:R-:W-:-:S04]  /*6aa0*/  ISETP.LT.OR P2, PT, R11, 0x42, P2 ;  /* 0x000000420b00780c */ /* 0x000fc80001741670 */
[----:B------:R-:W-:Y:S02]  /*6ab0*/  FSEL R94, R123, -INF , !P2 ;  /* 0xff8000007b5e7808 */ /* 0x000fe40005000000 */
[----:B------:R-:W-:Y:S02]  /*6ac0*/  ISETP.GT.AND P2, PT, R15, 0x48, !P3 ;  /* 0x000000480f00780c */ /* 0x000fe40005f44270 */
[----:B------:R-:W-:Y:S02]  /*6ad0*/  ISETP.NE.AND P3, PT, R89, RZ, PT ;  /* 0x000000ff5900720c */ /* 0x000fe40003f65270 */
[----:B------:R-:W-:Y:S02]  /*6ae0*/  ISETP.LT.OR P2, PT, R11, 0x49, P2 ;  /* 0x000000490b00780c */ /* 0x000fe40001741670 */
[----:B------:R-:W-:Y:S02]  /*6af0*/  ISETP.GT.AND P3, PT, R15, 0x50, !P3 ;  /* 0x000000500f00780c */ /* 0x000fe40005f64270 */
[----:B------:R-:W-:-:S02]  /*6b00*/  FSEL R126, R126, -INF , !P2 ;  /* 0xff8000007e7e7808 */ /* 0x000fc40005000000 */
[----:B------:R-:W-:Y:S02]  /*6b10*/  ISETP.GT.AND P2, PT, R15, 0x49, !P6 ;  /* 0x000000490f00780c */ /* 0x000fe40007744270 */
[----:B------:R-:W-:Y:S02]  /*6b20*/  ISETP.NE.AND P6, PT, R97, RZ, PT ;  /* 0x000000ff6100720c */ /* 0x000fe40003fc5270 */
[C---:B------:R-:W-:Y:S02]  /*6b30*/  ISETP.LT.OR P2, PT, R11.reuse, 0x4a, P2 ;  /* 0x0000004a0b00780c */ /* 0x040fe40001741670 */
[----:B------:R-:W-:Y:S02]  /*6b40*/  ISETP.LT.OR P3, PT, R11, 0x51, P3 ;  /* 0x000000510b00780c */ /* 0x000fe40001f61670 */
[----:B------:R-:W-:Y:S02]  /*6b50*/  FSEL R214, R127, -INF , !P2 ;  /* 0xff8000007fd67808 */ /* 0x000fe40005000000 */
[----:B------:R-:W-:-:S02]  /*6b60*/  ISETP.GT.AND P2, PT, R15, RZ, !P6 ;  /* 0x000000ff0f00720c */ /* 0x000fc40007744270 */
[----:B------:R-:W-:Y:S02]  /*6b70*/  ISETP.NE.AND P6, PT, R93, RZ, PT ;  /* 0x000000ff5d00720c */ /* 0x000fe40003fc5270 */
[----:B------:R-:W-:Y:S02]  /*6b80*/  ISETP.LT.OR P2, PT, R11, 0x1, P2 ;  /* 0x000000010b00780c */ /* 0x000fe40001741670 */
[----:B------:R-:W-:Y:S02]  /*6b90*/  FSEL R130, R130, -INF , !P3 ;  /* 0xff80000082827808 */ /* 0x000fe40005800000 */
[----:B------:R-:W-:Y:S02]  /*6ba0*/  FSEL R93, R90, -INF , !P2 ;  /* 0xff8000005a5d7808 */ /* 0x000fe40005000000 */
[----:B------:R-:W-:Y:S02]  /*6bb0*/  FSETP.NEU.FTZ.AND P2, PT, R12, -INF , PT ;  /* 0xff8000000c00780b */ /* 0x000fe40003f5d000 */
[----:B------:R-:W-:-:S02]  /*6bc0*/  FMNMX.FTZ R13, R93, R8, !PT ;  /* 0x000000085d0d7209 */ /* 0x000fc40007810000 */
[----:B------:R-:W-:Y:S02]  /*6bd0*/  FSEL R95, R95, RZ, P2 ;  /* 0x000000ff5f5f7208 */ /* 0x000fe40001000000 */
[----:B------:R-:W-:Y:S02]  /*6be0*/  FMNMX.FTZ R21, R212, R13, !PT ;  /* 0x0000000dd4157209 */ /* 0x000fe40007810000 */
[----:B------:R-:W-:Y:S01]  /*6bf0*/  ISETP.GT.AND P6, PT, R15, 0x59, !P6 ;  /* 0x000000590f00780c */ /* 0x000fe200077c4270 */
[--C-:B------:R-:W-:Y:S01]  /*6c00*/  FFMA.FTZ R15, R100, R9, -R95.reuse ;  /* 0x00000009640f7223 */ /* 0x100fe2000001085f */
[----:B------:R-:W-:Y:S01]  /*6c10*/  FMNMX.FTZ R21, R150, R21, !PT ;  /* 0x0000001596157209 */ /* 0x000fe20007810000 */
[-CC-:B------:R-:W-:Y:S01]  /*6c20*/  FFMA.FTZ R148, R148, R9.reuse, -R95.reuse ;  /* 0x0000000994947223 */ /* 0x180fe2000001085f */
[----:B------:R-:W-:Y:S01]  /*6c30*/  FSEL R100, R131, -INF , !P4 ;  /* 0xff80000083647808 */ /* 0x000fe20006000000 */
[--C-:B------:R-:W-:Y:S01]  /*6c40*/  FFMA.FTZ R99, R14, R9, -R95.reuse ;  /* 0x000000090e637223 */ /* 0x100fe2000001085f */
[----:B------:R-:W-:Y:S01]  /*6c50*/  FMNMX.FTZ R21, R210, R21, !PT ;  /* 0x00000015d2157209 */ /* 0x000fe20007810000 */
[-CC-:B------:R-:W-:Y:S01]  /*6c60*/  FFMA.FTZ R146, R146, R9.reuse, -R95.reuse ;  /* 0x0000000992927223 */ /* 0x180fe2000001085f */
        /* <DEDUP_REMOVED lines=8> */
[----:B------:R0:W-:Y:S01]  /*6cf0*/  MUFU.EX2 R21, R148 ;  /* 0x0000009400157308 */ /* 0x0001e20000000800 */
        /* <DEDUP_REMOVED lines=8> */
[--C-:B0-----:R-:W-:Y:S01]  /*6d80*/  FFMA.FTZ R148, R104, R9, -R95.reuse ;  /* 0x0000000968947223 */ /* 0x101fe2000001085f */
        /* <DEDUP_REMOVED lines=8> */
[----:B------:R0:W-:Y:S03]  /*6e10*/  MUFU.EX2 R89, R146 ;  /* 0x0000009200597308 */ /* 0x0001e60000000800 */
[----:B------:R-:W-:-:S04]  /*6e20*/  FMNMX.FTZ R91, R114, R91, !PT ;  /* 0x0000005b725b7209 */ /* 0x000fc80007810000 */
[----:B------:R-:W-:Y:S01]  /*6e30*/  FMNMX.FTZ R97, R98, R91, !PT ;  /* 0x0000005b62617209 */ /* 0x000fe20007810000 */
[----:B------:R-:W-:Y:S01]  /*6e40*/  MUFU.EX2 R90, R90 ;  /* 0x0000005a005a7308 */ /* 0x000fe20000000800 */
[----:B0-----:R-:W-:Y:S02]  /*6e50*/  FFMA.FTZ R146, R116, R9, -R95 ;  /* 0x0000000974927223 */ /* 0x001fe4000001085f */
        /* <DEDUP_REMOVED lines=15> */
[--C-:B------:R-:W-:Y:S01]  /*6f50*/  FFMA.FTZ R97, R2, R9, -R95.reuse ;  /* 0x0000000902617223 */ /* 0x100fe2000001085f */
[----:B------:R-:W-:Y:S03]  /*6f60*/  MUFU.EX2 R148, R148 ;  /* 0x0000009400947308 */ /* 0x000fe60000000800 */
[----:B------:R-:W0:Y:S05]  /*6f70*/  SHFL.BFLY PT, R103, R0, 0x2, 0x1f ;  /* 0x0c401f0000677f89 */ /* 0x000e2a00000e0000 */
[----:B------:R-:W-:Y:S08]  /*6f80*/  MUFU.EX2 R15, R15 ;  /* 0x0000000f000f7308 */ /* 0x000ff00000000800 */
[----:B------:R-:W-:Y:S08]  /*6f90*/  MUFU.EX2 R11, R11 ;  /* 0x0000000b000b7308 */ /* 0x000ff00000000800 */
[----:B------:R-:W-:Y:S01]  /*6fa0*/  MUFU.EX2 R104, R104 ;  /* 0x0000006800687308 */ /* 0x000fe20000000800 */
[----:B0-----:R-:W-:Y:S01]  /*6fb0*/  FMNMX.FTZ R14, R0, R103, !PT ;  /* 0x00000067000e7209 */ /* 0x001fe20007810000 */
[-CC-:B------:R-:W-:Y:S01]  /*6fc0*/  FFMA.FTZ R103, R92, R9.reuse, -R95.reuse ;  /* 0x000000095c677223 */ /* 0x180fe2000001085f */
[----:B------:R-:W-:Y:S01]  /*6fd0*/  FSEL R0, R12, RZ, P2 ;  /* 0x000000ff0c007208 */ /* 0x000fe20001000000 */
[----:B------:R-:W-:-:S02]  /*6fe0*/  FFMA.FTZ R92, R128, R9, -R95 ;  /* 0x00000009805c7223 */ /* 0x000fc4000001085f */
[----:B------:R-:W0:Y:S02]  /*6ff0*/  SHFL.BFLY PT, R107, R14, 0x1, 0x1f ;  /* 0x0c201f000e6b7f89 */ /* 0x000e2400000e0000 */
[----:B------:R-:W-:Y:S01]  /*7000*/  MUFU.EX2 R144, R144 ;  /* 0x0000009000907308 */ /* 0x000fe20000000800 */
[----:B------:R-:W-:Y:S01]  /*7010*/  FADD.FTZ R0, -R0, R3 ;  /* 0x0000000300007221 */ /* 0x000fe20000010100 */
[----:B------:R-:W-:-:S03]  /*7020*/  FFMA.FTZ R3, R88, R9, -R95 ;  /* 0x0000000958037223 */ /* 0x000fc6000001085f */
[----:B------:R-:W-:-:S03]  /*7030*/  FMUL.FTZ R0, R0, R9 ;  /* 0x0000000900007220 */ /* 0x000fc60000410000 */
[----:B------:R-:W-:Y:S08]  /*7040*/  MUFU.EX2 R97, R97 ;  /* 0x0000006100617308 */ /* 0x000ff00000000800 */
[----:B------:R-:W1:Y:S01]  /*7050*/  MUFU.EX2 R0, R0 ;  /* 0x0000000000007308 */ /* 0x000e620000000800 */
[----:B0-----:R-:W-:Y:S01]  /*7060*/  FMNMX.FTZ R14, R14, R107, !PT ;  /* 0x0000006b0e0e7209 */ /* 0x001fe20007810000 */
[----:B------:R-:W-:-:S06]  /*7070*/  IMAD.U32 R107, RZ, RZ, UR5 ;  /* 0x00000005ff6b7e24 */ /* 0x000fcc000f8e00ff */
[----:B------:R-:W-:Y:S01]  /*7080*/  MUFU.EX2 R146, R146 ;  /* 0x0000009200927308 */ /* 0x000fe20000000800 */
[C---:B------:R-:W-:Y:S01]  /*7090*/  FSETP.NEU.FTZ.AND P2, PT, R14.reuse, -INF , PT ;  /* 0xff8000000e00780b */ /* 0x040fe20003f5d000 */
[----:B------:R-:W-:Y:S01]  /*70a0*/  FMUL.FTZ R95, R14, R9 ;  /* 0x000000090e5f7220 */ /* 0x000fe20000410000 */
[----:B------:R-:W-:-:S04]  /*70b0*/  @!P1 VIADD R107, R107, 0x2a860 ;  /* 0x0002a8606b6b9836 */ /* 0x000fc80000000000 */
[----:B------:R-:W-:Y:S01]  /*70c0*/  FSEL R95, R95, RZ, P2 ;  /* 0x000000ff5f5f7208 */ /* 0x000fe20001000000 */
[----:B-1----:R-:W-:Y:S01]  /*70d0*/  FFMA.FTZ R7, R0, R7, R13 ;  /* 0x0000000700077223 */ /* 0x002fe2000001000d */
[----:B------:R-:W-:Y:S01]  /*70e0*/  @!P1 PRMT R107, RZ, 0x654, R107 ;  /* 0x00000654ff6b9816 */ /* 0x000fe2000000006b */
[----:B------:R-:W-:Y:S02]  /*70f0*/  MUFU.EX2 R99, R99 ;  /* 0x0000006300637308 */ /* 0x000fe40000000800 */
[-CC-:B------:R-:W-:Y:S01]  /*7100*/  FFMA.FTZ R157, R93, R9.reuse, -R95.reuse ;  /* 0x000000095d9d7223 */ /* 0x180fe2000001085f */
[----:B------:R-:W-:Y:S01]  /*7110*/  FSEL R93, R14, RZ, P2 ;  /* 0x000000ff0e5d7208 */ /* 0x000fe20001000000 */
[-CC-:B------:R-:W-:Y:S01]  /*7120*/  FFMA.FTZ R88, R212, R9.reuse, -R95.reuse ;  /* 0x00000009d4587223 */ /* 0x180fe2000001085f */
[-CC-:B------:R-:W-:Y:S01]  /*7130*/  FFMA.FTZ R159, R150, R9.reuse, -R95.reuse ;  /* 0x00000009969f7223 */ /* 0x180fe2000001085f */
[-CC-:B------:R-:W-:Y:S01]  /*7140*/  FFMA.FTZ R112, R210, R9.reuse, -R95.reuse ;  /* 0x00000009d2707223 */ /* 0x180fe2000001085f */
[-C--:B------:R-:W-:Y:S01]  /*7150*/  FFMA.FTZ R151, R110, R9.reuse, -R95 ;  /* 0x000000096e977223 */ /* 0x080fe2000001085f */
[----:B------:R-:W-:Y:S01]  /*7160*/  FADD.FTZ R2, -R93, R8 ;  /* 0x000000085d027221 */ /* 0x000fe20000010100 */
[----:B------:R-:W-:Y:S01]  /*7170*/  MUFU.EX2 R157, R157 ;  /* 0x0000009d009d7308 */ /* 0x000fe20000000800 */
[----:B------:R-:W-:Y:S01]  /*7180*/  FADD.FTZ R110, R90, R7 ;  /* 0x000000075a6e7221 */ /* 0x000fe20000010000 */
[-CC-:B------:R-:W-:Y:S01]  /*7190*/  FFMA.FTZ R153, R154, R9.reuse, -R95.reuse ;  /* 0x000000099a997223 */ /* 0x180fe2000001085f */
[-C--:B------:R-:W-:Y:S01]  /*71a0*/  FMUL.FTZ R2, R2, R9.reuse ;  /* 0x0000000902027220 */ /* 0x080fe20000410000 */
[-CC-:B------:R-:W-:Y:S01]  /*71b0*/  FFMA.FTZ R116, R208, R9.reuse, -R95.reuse ;  /* 0x00000009d0747223 */ /* 0x180fe2000001085f */
[----:B------:R-:W-:Y:S01]  /*71c0*/  FADD.FTZ R7, R21, R110 ;  /* 0x0000006e15077221 */ /* 0x000fe20000010000 */
[-CC-:B------:R-:W-:Y:S01]  /*71d0*/  FFMA.FTZ R155, R152, R9.reuse, -R95.reuse ;  /* 0x00000009989b7223 */ /* 0x180fe2000001085f */
[-C--:B------:R-:W-:Y:S01]  /*71e0*/  FFMA.FTZ R120, R206, R9.reuse, -R95 ;  /* 0x00000009ce787223 */ /* 0x080fe2000001085f */
[----:B------:R-:W-:Y:S01]  /*71f0*/  MUFU.EX2 R88, R88 ;  /* 0x0000005800587308 */ /* 0x000fe20000000800 */
[----:B------:R-:W-:Y:S01]  /*7200*/  FADD.FTZ R110, R138, R7 ;  /* 0x000000078a6e7221 */ /* 0x000fe20000010000 */
[-CC-:B------:R-:W-:Y:S01]  /*7210*/  FFMA.FTZ R149, R106, R9.reuse, -R95.reuse ;  /* 0x000000096a957223 */ /* 0x180fe2000001085f */
[-CC-:B------:R-:W-:Y:S01]  /*7220*/  FFMA.FTZ R106, R158, R9.reuse, -R95.reuse ;  /* 0x000000099e6a7223 */ /* 0x180fe2000001085f */
[-CC-:B------:R-:W-:Y:S01]  /*7230*/  FFMA.FTZ R156, R156, R9.reuse, -R95.reuse ;  /* 0x000000099c9c7223 */ /* 0x180fe2000001085f */
[----:B------:R-:W-:Y:S01]  /*7240*/  FADD.FTZ R93, R89, R110 ;  /* 0x0000006e595d7221 */ /* 0x000fe20000010000 */
[-CC-:B------:R-:W-:Y:S01]  /*7250*/  FFMA.FTZ R145, R114, R9.reuse, -R95.reuse ;  /* 0x0000000972917223 */ /* 0x180fe2000001085f */
[-CC-:B------:R-:W-:Y:S01]  /*7260*/  FFMA.FTZ R98, R98, R9.reuse, -R95.reuse ;  /* 0x0000000962627223 */ /* 0x180fe2000001085f */
[----:B------:R-:W0:Y:S01]  /*7270*/  MUFU.EX2 R2, R2 ;  /* 0x0000000200027308 */ /* 0x000e220000000800 */
[-CC-:B------:R-:W-:Y:S01]  /*7280*/  FFMA.FTZ R147, R118, R9.reuse, -R95.reuse ;  /* 0x0000000976937223 */ /* 0x180fe2000001085f */
[-CC-:B------:R-:W-:Y:S01]  /*7290*/  FFMA.FTZ R94, R94, R9.reuse, -R95.reuse ;  /* 0x000000095e5e7223 */ /* 0x180fe2000001085f */
[-CC-:B------:R-:W-:Y:S01]  /*72a0*/  FFMA.FTZ R141, R122, R9.reuse, -R95.reuse ;  /* 0x000000097a8d7223 */ /* 0x180fe2000001085f */
[----:B------:R1:W-:Y:S01]  /*72b0*/  @!P1 SYNCS.ARRIVE.TRANS64.RED.A1T0 RZ, [R107+URZ], RZ ;  /* 0x000000ff6bff99a7 */ /* 0x0003e2000810043f */
[-CC-:B------:R-:W-:Y:S01]  /*72c0*/  FFMA.FTZ R126, R126, R9.reuse, -R95.reuse ;  /* 0x000000097e7e7223 */ /* 0x180fe2000001085f */
[-CC-:B------:R-:W-:Y:S01]  /*72d0*/  FFMA.FTZ R214, R214, R9.reuse, -R95.reuse ;  /* 0x00000009d6d67223 */ /* 0x180fe2000001085f */
[-CC-:B------:R-:W-:Y:S01]  /*72e0*/  FFMA.FTZ R130, R130, R9.reuse, -R95.reuse ;  /* 0x0000000982827223 */ /* 0x180fe2000001085f */
[----:B------:R-:W2:Y:S01]  /*72f0*/  MUFU.EX2 R159, R159 ;  /* 0x0000009f009f7308 */ /* 0x000ea20000000800 */
[-CC-:B------:R-:W-:Y:S01]  /*7300*/  FFMA.FTZ R100, R100, R9.reuse, -R95.reuse ;  /* 0x0000000964647223 */ /* 0x180fe2000001085f */
[----:B------:R-:W-:Y:S01]  /*7310*/  FFMA.FTZ R134, R134, R9, -R95 ;  /* 0x0000000986867223 */ /* 0x000fe2000001085f */
[C---:B------:R-:W-:Y:S01]  /*7320*/  ISETP.GT.AND P2, PT, R10.reuse, UR58, PT ;  /* 0x0000003a0a007c0c */ /* 0x040fe2000bf44270 */
[----:B------:R-:W-:Y:S01]  /*7330*/  VIADD R10, R10, 0xffffffff ;  /* 0xffffffff0a0a7836 */ /* 0x000fe20000000000 */
[----:B------:R-:W-:-:S02]  /*7340*/  F2FP.F16.F32.PACK_AB R152, R140, R89 ;  /* 0x000000598c98723e */ /* 0x000fc400000000ff */
[----:B------:R-:W-:Y:S01]  /*7350*/  F2FP.F16.F32.PACK_AB R158, R138, R21 ;  /* 0x000000158a9e723e */ /* 0x000fe200000000ff */
[----:B------:R-:W3:Y:S01]  /*7360*/  MUFU.EX2 R112, R112 ;  /* 0x0000007000707308 */ /* 0x000ee20000000800 */
[----:B0-----:R-:W-:Y:S01]  /*7370*/  FFMA.FTZ R7, R2, R6, R157 ;  /* 0x0000000602077223 */ /* 0x001fe2000001009d */
[----:B------:R-:W-:Y:S01]  /*7380*/  FADD.FTZ R6, R140, R93 ;  /* 0x0000005d8c067221 */ /* 0x000fe20000010000 */
[----:B------:R-:W-:Y:S02]  /*7390*/  F2FP.F16.F32.PACK_AB R154, R136, R91 ;  /* 0x0000005b889a723e */ /* 0x000fe400000000ff */
[----:B------:R-:W-:Y:S01]  /*73a0*/  FADD.FTZ R110, R88, R7 ;  /* 0x00000007586e7221 */ /* 0x000fe20000010000 */
[----:B------:R-:W-:Y:S01]  /*73b0*/  FADD.FTZ R93, R91, R6 ;  /* 0x000000065b5d7221 */ /* 0x000fe20000010000 */
[-C--:B------:R-:W-:Y:S01]  /*73c0*/  FFMA.FTZ R6, R102, R9.reuse, -R95 ;  /* 0x0000000966067223 */ /* 0x080fe2000001085f */
[----:B------:R-:W0:Y:S01]  /*73d0*/  MUFU.EX2 R153, R153 ;  /* 0x0000009900997308 */ /* 0x000e220000000800 */
[----:B--2---:R-:W-:Y:S01]  /*73e0*/  FADD.FTZ R7, R159, R110 ;  /* 0x0000006e9f077221 */ /* 0x004fe20000010000 */
[----:B------:R-:W-:Y:S01]  /*73f0*/  FADD.FTZ R93, R136, R93 ;  /* 0x0000005d885d7221 */ /* 0x000fe20000010000 */
[----:B------:R-:W-:Y:S01]  /*7400*/  FFMA.FTZ R95, R108, R9, -R95 ;  /* 0x000000096c5f7223 */ /* 0x000fe2000001085f */
[----:B------:R-:W-:-:S02]  /*7410*/  F2FP.F16.F32.PACK_AB R150, R104, R11 ;  /* 0x0000000b6896723e */ /* 0x000fc400000000ff */
[----:B------:R-:W-:Y:S01]  /*7420*/  FADD.FTZ R110, R148, R93 ;  /* 0x0000005d946e7221 */ /* 0x000fe20000010000 */
[C---:B------:R-:W-:Y:S01]  /*7430*/  F2FP.F16.F32.PACK_AB R148, R15.reuse, R148 ;  /* 0x000000940f94723e */ /* 0x040fe200000000ff */
[----:B------:R-:W2:Y:S01]  /*7440*/  MUFU.EX2 R116, R116 ;  /* 0x0000007400747308 */ /* 0x000ea20000000800 */
[----:B---3--:R-:W-:Y:S01]  /*7450*/  FADD.FTZ R102, R112, R7 ;  /* 0x0000000770667221 */ /* 0x008fe20000010000 */
[----:B------:R-:W-:Y:S01]  /*7460*/  FADD.FTZ R110, R15, R110 ;  /* 0x0000006e0f6e7221 */ /* 0x000fe20000010000 */
[----:B------:R-:W-:Y:S02]  /*7470*/  F2FP.F16.F32.PACK_AB R157, R88, R157 ;  /* 0x0000009d589d723e */ /* 0x000fe400000000ff */
[----:B------:R-:W-:Y:S01]  /*7480*/  F2FP.F16.F32.PACK_AB R159, R112, R159 ;  /* 0x0000009f709f723e */ /* 0x000fe200000000ff */
[----:B------:R-:W-:Y:S02]  /*7490*/  FADD.FTZ R93, R11, R110 ;  /* 0x0000006e0b5d7221 */ /* 0x000fe40000010000 */
[----:B------:R-:W3:Y:S01]  /*74a0*/  MUFU.EX2 R155, R155 ;  /* 0x0000009b009b7308 */ /* 0x000ee20000000800 */
[----:B0-----:R-:W-:Y:S01]  /*74b0*/  FADD.FTZ R7, R153, R102 ;  /* 0x0000006699077221 */ /* 0x001fe20000010000 */
[----:B------:R-:W-:-:S04]  /*74c0*/  FADD.FTZ R93, R104, R93 ;  /* 0x0000005d685d7221 */ /* 0x000fc80000010000 */
[----:B------:R-:W-:Y:S01]  /*74d0*/  FADD.FTZ R110, R144, R93 ;  /* 0x0000005d906e7221 */ /* 0x000fe20000010000 */
[C---:B------:R-:W-:Y:S01]  /*74e0*/  F2FP.F16.F32.PACK_AB R144, R97.reuse, R144 ;  /* 0x000000906190723e */ /* 0x040fe200000000ff */
[----:B------:R-:W0:Y:S01]  /*74f0*/  MUFU.EX2 R120, R120 ;  /* 0x0000007800787308 */ /* 0x000e220000000800 */
[C---:B--2---:R-:W-:Y:S01]  /*7500*/  FADD.FTZ R102, R116.reuse, R7 ;  /* 0x0000000774667221 */ /* 0x044fe20000010000 */
[----:B------:R-:W-:Y:S01]  /*7510*/  FADD.FTZ R93, R97, R110 ;  /* 0x0000006e615d7221 */ /* 0x000fe20000010000 */
[----:B------:R-:W-:-:S03]  /*7520*/  F2FP.F16.F32.PACK_AB R153, R116, R153 ;  /* 0x000000997499723e */ /* 0x000fc600000000ff */
[----:B------:R-:W-:Y:S01]  /*7530*/  FADD.FTZ R110, R146, R93 ;  /* 0x0000005d926e7221 */ /* 0x000fe20000010000 */
[----:B------:R-:W-:Y:S01]  /*7540*/  F2FP.F16.F32.PACK_AB R146, R99, R146 ;  /* 0x000000926392723e */ /* 0x000fe200000000ff */
[----:B------:R-:W2:Y:S01]  /*7550*/  MUFU.EX2 R149, R149 ;  /* 0x0000009500957308 */ /* 0x000ea20000000800 */
[----:B---3--:R-:W-:Y:S01]  /*7560*/  FADD.FTZ R7, R155, R102 ;  /* 0x000000669b077221 */ /* 0x008fe20000010000 */
[----:B------:R-:W-:-:S06]  /*7570*/  FADD.FTZ R110, R99, R110 ;  /* 0x0000006e636e7221 */ /* 0x000fcc0000010000 */
[----:B------:R-:W3:Y:S01]  /*7580*/  MUFU.EX2 R106, R106 ;  /* 0x0000006a006a7308 */ /* 0x000ee20000000800 */
[C---:B0-----:R-:W-:Y:S01]  /*7590*/  FADD.FTZ R102, R120.reuse, R7 ;  /* 0x0000000778667221 */ /* 0x041fe20000010000 */
[----:B------:R-:W-:-:S06]  /*75a0*/  F2FP.F16.F32.PACK_AB R155, R120, R155 ;  /* 0x0000009b789b723e */ /* 0x000fcc00000000ff */
[----:B------:R-:W0:Y:S01]  /*75b0*/  MUFU.EX2 R151, R151 ;  /* 0x0000009700977308 */ /* 0x000e220000000800 */
[----:B--2---:R-:W-:-:S07]  /*75c0*/  FADD.FTZ R7, R149, R102 ;  /* 0x0000006695077221 */ /* 0x004fce0000010000 */
[----:B------:R2:W4:Y:S01]  /*75d0*/  MUFU.EX2 R8, R156 ;  /* 0x0000009c00087308 */ /* 0x0005220000000800 */
[C---:B---3--:R-:W-:Y:S01]  /*75e0*/  FADD.FTZ R102, R106.reuse, R7 ;  /* 0x000000076a667221 */ /* 0x048fe20000010000 */
[----:B------:R-:W-:-:S06]  /*75f0*/  F2FP.F16.F32.PACK_AB R149, R106, R149 ;  /* 0x000000956a95723e */ /* 0x000fcc00000000ff */
[----:B------:R-:W3:Y:S01]  /*7600*/  MUFU.EX2 R145, R145 ;  /* 0x0000009100917308 */ /* 0x000ee20000000800 */
[----:B0-----:R-:W-:Y:S01]  /*7610*/  FADD.FTZ R7, R151, R102 ;  /* 0x0000006697077221 */ /* 0x001fe20000010000 */
[----:B--2---:R-:W-:-:S06]  /*7620*/  F2FP.F16.F32.PACK_AB R156, R90, R13 ;  /* 0x0000000d5a9c723e */ /* 0x004fcc00000000ff */
[----:B------:R-:W0:Y:S01]  /*7630*/  MUFU.EX2 R98, R98 ;  /* 0x0000006200627308 */ /* 0x000e220000000800 */
[----:B----4-:R-:W-:-:S07]  /*7640*/  F2FP.F16.F32.PACK_AB R151, R8, R151 ;  /* 0x000000970897723e */ /* 0x010fce00000000ff */
[----:B------:R-:W2:Y:S08]  /*7650*/  MUFU.EX2 R147, R147 ;  /* 0x0000009300937308 */ /* 0x000eb00000000800 */
[----:B------:R-:W4:Y:S08]  /*7660*/  MUFU.EX2 R6, R6 ;  /* 0x0000000600067308 */ /* 0x000f300000000800 */
[----:B-1----:R1:W-:Y:S08]  /*7670*/  MUFU.EX2 R107, R94 ;  /* 0x0000005e006b7308 */ /* 0x0023f00000000800 */
[----:B------:R-:W5:Y:S01]  /*7680*/  MUFU.EX2 R101, R101 ;  /* 0x0000006500657308 */ /* 0x000f620000000800 */
[----:B-1----:R-:W-:Y:S01]  /*7690*/  FADD.FTZ R94, R8, R7 ;  /* 0x00000007085e7221 */ /* 0x002fe20000010000 */
[----:B------:R-:W-:-:S03]  /*76a0*/  IMAD.MOV.U32 R8, RZ, RZ, R14 ;  /* 0x000000ffff087224 */ /* 0x000fc600078e000e */
[----:B---3--:R-:W-:Y:S01]  /*76b0*/  FADD.FTZ R7, R145, R94 ;  /* 0x0000005e91077221 */ /* 0x008fe20000010000 */
[C---:B0-----:R-:W-:Y:S02]  /*76c0*/  F2FP.F16.F32.PACK_AB R145, R98.reuse, R145 ;  /* 0x000000916291723e */ /* 0x041fe400000000ff */
[----:B------:R-:W0:Y:S01]  /*76d0*/  MUFU.EX2 R141, R141 ;  /* 0x0000008d008d7308 */ /* 0x000e220000000800 */
[----:B------:R-:W-:-:S04]  /*76e0*/  FADD.FTZ R90, R98, R7 ;  /* 0x00000007625a7221 */ /* 0x000fc80000010000 */
[----:B--2---:R-:W-:Y:S01]  /*76f0*/  FADD.FTZ R7, R147, R90 ;  /* 0x0000005a93077221 */ /* 0x004fe20000010000 */
[C---:B----4-:R-:W-:Y:S02]  /*7700*/  F2FP.F16.F32.PACK_AB R147, R6.reuse, R147 ;  /* 0x000000930693723e */ /* 0x050fe400000000ff */
[----:B------:R-:W1:Y:S01]  /*7710*/  MUFU.EX2 R20, R20 ;  /* 0x0000001400147308 */ /* 0x000e620000000800 */
[----:B------:R-:W-:Y:S01]  /*7720*/  FADD.FTZ R90, R6, R7 ;  /* 0x00000007065a7221 */ /* 0x000fe20000010000 */
[----:B-----5:R-:W-:-:S06]  /*7730*/  FADD.FTZ R93, R101, R110 ;  /* 0x0000006e655d7221 */ /* 0x020fcc0000010000 */
[----:B------:R-:W2:Y:S01]  /*7740*/  MUFU.EX2 R142, R142 ;  /* 0x0000008e008e7308 */ /* 0x000ea20000000800 */
[----:B0-----:R-:W-:Y:S01]  /*7750*/  FADD.FTZ R90, R141, R90 ;  /* 0x0000005a8d5a7221 */ /* 0x001fe20000010000 */
[----:B------:R-:W-:-:S03]  /*7760*/  F2FP.F16.F32.PACK_AB R141, R107, R141 ;  /* 0x0000008d6b8d723e */ /* 0x000fc600000000ff */
[----:B------:R-:W-:-:S03]  /*7770*/  FADD.FTZ R90, R107, R90 ;  /* 0x0000005a6b5a7221 */ /* 0x000fc60000010000 */
        /* <DEDUP_REMOVED lines=26> */
[----:B--2---:R-:W-:Y:S01]  /*7920*/  FADD.FTZ R90, R139, R90 ;  /* 0x0000005a8b5a7221 */ /* 0x004fe20000010000 */
[C---:B0-----:R-:W-:Y:S01]  /*7930*/  FADD.FTZ R7, R3.reuse, R20 ;  /* 0x0000001403077221 */ /* 0x041fe20000010000 */
[----:B------:R-:W-:Y:S01]  /*7940*/  F2FP.F16.F32.PACK_AB R138, R3, R96 ;  /* 0x00000060038a723e */ /* 0x000fe200000000ff */
[----:B------:R-:W-:Y:S02]  /*7950*/  IMAD.MOV.U32 R3, RZ, RZ, R12 ;  /* 0x000000ffff037224 */ /* 0x000fe400078e000c */
[C---:B-1----:R-:W-:Y:S01]  /*7960*/  FADD.FTZ R6, R95.reuse, R90 ;  /* 0x0000005a5f067221 */ /* 0x042fe20000010000 */
[----:B------:R-:W-:Y:S01]  /*7970*/  F2FP.F16.F32.PACK_AB R139, R95, R139 ;  /* 0x0000008b5f8b723e */ /* 0x000fe200000000ff */
[----:B------:R-:W-:Y:S06]  /*7980*/  @P2 BRA `(.L_x_1172) ;  /* 0xffffffd000b82947 */ /* 0x000fec000383ffff */
[----:B------:R-:W-:Y:S01]  /*7990*/  IMAD.MOV.U32 R8, RZ, RZ, R14 ;  /* 0x000000ffff087224 */ /* 0x000fe200078e000e */
[----:B------:R-:W-:Y:S01]  /*79a0*/  UMOV UR36, UR4 ;  /* 0x0000000400247c82 */ /* 0x000fe20008000000 */
[----:B------:R-:W-:Y:S01]  /*79b0*/  IMAD.MOV.U32 R3, RZ, RZ, R12 ;  /* 0x000000ffff037224 */ /* 0x000fe200078e000c */
[----:B------:R-:W-:-:S06]  /*79c0*/  UMOV UR38, UR7 ;  /* 0x0000000700267c82 */ /* 0x000fcc0008000000 */
.L_x_1155:
[----:B------:R-:W-:Y:S01]  /*79d0*/  ULDC UR4, c[0x0][0x448] ;  /* 0x0001120000047ab9 */ /* 0x000fe20000000800 */
[----:B------:R-:W-:Y:S01]  /*79e0*/  IADD3 R11, R16, 0x1, -R17 ;  /* 0x00000001100b7810 */ /* 0x000fe20007ffe811 */
[----:B------:R-:W-:Y:S01]  /*79f0*/  UISETP.NE.AND UP0, UPT, UR4, 0x1, UPT ;  /* 0x000000010400788c */ /* 0x000fe2000bf05270 */
[----:B------:R-:W-:Y:S02]  /*7a00*/  ULDC UR10, c[0x0][0x9e4] ;  /* 0x00027900000a7ab9 */ /* 0x000fe40000000800 */
[----:B------:R-:W-:Y:S01]  /*7a10*/  R2UR UR7, R11 ;  /* 0x000000000b0772ca */ /* 0x000fe200000e0000 */
[----:B------:R-:W-:Y:S02]  /*7a20*/  UISETP.GE.AND UP1, UPT, UR10, 0x1, UPT ;  /* 0x000000010a00788c */ /* 0x000fe4000bf26270 */
[----:B------:R-:W-:-:S04]  /*7a30*/  UIADD3 UR6, UR39, 0x7f, URZ ;  /* 0x0000007f27067890 */ /* 0x000fc8000fffe03f */
[----:B------:R-:W-:Y:S01]  /*7a40*/  PLOP3.LUT P2, PT, PT, PT, UP1, 0x40, 0x0 ;  /* 0x000000000000781c */ /* 0x000fe20003f4e818 */
[----:B------:R-:W-:Y:S01]  /*7a50*/  @UP0 ULDC UR4, c[0x0][0x44c] ;  /* 0x0001130000040ab9 */ /* 0x000fe20000000800 */
[----:B------:R-:W-:Y:S01]  /*7a60*/  @UP0 ULDC UR11, c[0x0][0x450] ;  /* 0x00011400000b0ab9 */ /* 0x000fe20000000800 */
[----:B------:R-:W-:-:S04]  /*7a70*/  UIMAD.WIDE.U32 UR4, UR6, UR4, URZ ;  /* 0x00000004060472a5 */ /* 0x000fc8000f8e003f */
[----:B------:R-:W-:-:S04]  /*7a80*/  @UP0 USHF.R.U32.HI UR6, URZ, UR11, UR5 ;  /* 0x0000000b3f060299 */ /* 0x000fc80008011605 */
[----:B------:R-:W-:-:S04]  /*7a90*/  UIADD3 UR6, UR7, UR6, URZ ;  /* 0x0000000607067290 */ /* 0x000fc8000fffe03f */
[----:B------:R-:W-:Y:S01]  /*7aa0*/  UIADD3 UR14, UR6, -UR14, URZ ;  /* 0x8000000e060e7290 */ /* 0x000fe2000fffe03f */
[----:B------:R-:W-:Y:S11]  /*7ab0*/  @P2 BRA `(.L_x_1173) ;  /* 0x0000000000482947 */ /* 0x000ff60003800000 */
[----:B------:R-:W-:Y:S02]  /*7ac0*/  UMOV UR11, UR6 ;  /* 0x00000006000b7c82 */ /* 0x000fe40008000000 */
        /* <DEDUP_REMOVED lines=10> */
.L_x_1174:
[----:B------:R-:W-:-:S11]  /*7b70*/  UISETP.NE.AND UP2, UPT, UR10, 0x1, UPT ;  /* 0x000000010a00788c */ /* 0x000fd6000bf45270 */
[----:B------:R-:W-:Y:S02]  /*7b80*/  @UP2 ULDC.64 UR4, c[0x0][0x9e8] ;  /* 0x00027a0000042ab9 */ /* 0x000fe40000000a00 */
[----:B------:R-:W-:-:S04]  /*7b90*/  UIMAD.WIDE.U32 UR6, UR11, UR4, URZ ;  /* 0x000000040b0672a5 */ /* 0x000fc8000f8e003f */
[----:B------:R-:W-:-:S12]  /*7ba0*/  @UP2 USHF.R.U32.HI UR11, URZ, UR5, UR7 ;  /* 0x000000053f0b2299 */ /* 0x000fd80008011607 */
.L_x_1175:
[----:B------:R-:W-:-:S04]  /*7bb0*/  UIMAD UR10, UR11, UR10, URZ ;  /* 0x0000000a0b0a72a4 */ /* 0x000fc8000f8e023f */
[----:B------:R-:W-:-:S04]  /*7bc0*/  UISETP.LT.AND UP2, UPT, UR14, UR10, UPT ;  /* 0x0000000a0e00728c */ /* 0x000fc8000bf41270 */
[----:B------:R-:W-:-:S12]  /*7bd0*/  USEL UR14, UR14, UR10, !UP2 ;  /* 0x0000000a0e0e7287 */ /* 0x000fd8000d000000 */
.L_x_1173:
[----:B------:R-:W-:-:S04]  /*7be0*/  UIADD3 UR4, UR14, 0x5f, URZ ;  /* 0x0000005f0e047890 */ /* 0x000fc8000fffe03f */
[----:B------:R-:W-:-:S04]  /*7bf0*/  UIMAD.WIDE UR4, UR4, 0x2aaaaaab, URZ ;  /* 0x2aaaaaab040478a5 */ /* 0x000fc8000f8e023f */
[----:B------:R-:W-:-:S04]  /*7c00*/  USHF.R.U32.HI UR4, URZ, 0x1f, UR5 ;  /* 0x0000001f3f047899 */ /* 0x000fc80008011605 */
[----:B------:R-:W-:-:S04]  /*7c10*/  ULEA.HI.SX32 UR4, UR5, UR4, 0x1c ;  /* 0x0000000405047291 */ /* 0x000fc8000f8fe23f */
[----:B------:R-:W-:-:S04]  /*7c20*/  UISETP.LT.AND UP2, UPT, UR61, UR4, UPT ;  /* 0x000000043d00728c */ /* 0x000fc8000bf41270 */
[----:B------:R-:W-:-:S06]  /*7c30*/  USEL UR58, UR61, UR4, !UP2 ;  /* 0x000000043d3a7287 */ /* 0x000fcc000d000000 */
[----:B------:R-:W-:-:S13]  /*7c40*/  ISETP.GE.AND P2, PT, R10, UR58, PT ;  /* 0x0000003a0a007c0c */ /* 0x000fda000bf46270 */
[----:B------:R-:W-:Y:S05]  /*7c50*/  @!P2 BRA `(.L_x_1176) ;  /* 0x0000001800f4a947 */ /* 0x000fea0003800000 */
[----:B------:R-:W-:Y:S01]  /*7c60*/  IMAD.MOV.U32 R11, RZ, RZ, R8 ;  /* 0x000000ffff0b7224 */ /* 0x000fe200078e0008 */
[----:B------:R-:W-:Y:S01]  /*7c70*/  UMOV UR6, UR38 ;  /* 0x0000002600067c82 */ /* 0x000fe20008000000 */
[----:B------:R-:W-:Y:S01]  /*7c80*/  IMAD.MOV.U32 R12, RZ, RZ, R3 ;  /* 0x000000ffff0c7224 */ /* 0x000fe200078e0003 */
[----:B------:R-:W-:-:S06]  /*7c90*/  UMOV UR4, UR36 ;  /* 0x0000002400047c82 */ /* 0x000fcc0008000000 */
.L_x_1185:
[----:B------:R-:W-:-:S04]  /*7ca0*/  UIADD3 UR7, UR4, 0x1, URZ ;  /* 0x0000000104077890 */ /* 0x000fc8000fffe03f */
[----:B------:R-:W-:-:S04]  /*7cb0*/  UISETP.NE.AND UP2, UPT, UR7, 0x2, UPT ;  /* 0x000000020700788c */ /* 0x000fc8000bf45270 */
[----:B------:R-:W-:Y:S02]  /*7cc0*/  USEL UR7, UR7, URZ, UP2 ;  /* 0x0000003f07077287 */ /* 0x000fe40009000000 */
[----:B------:R-:W-:-:S04]  /*7cd0*/  USEL UR38, URZ, 0x1, UP2 ;  /* 0x000000013f267887 */ /* 0x000fc80009000000 */
[----:B------:R-:W-:Y:S01]  /*7ce0*/  ULOP3.LUT UR38, UR6, UR38, URZ, 0x3c, !UPT ;  /* 0x0000002606267292 */ /* 0x000fe2000f8e3c3f */
[----:B------:R-:W-:Y:S01]  /*7cf0*/  UMOV UR36, UR7 ;  /* 0x0000000700247c82 */ /* 0x000fe20008000000 */
[----:B------:R-:W-:Y:S10]  /*7d00*/  @!P0 BRA `(.L_x_1177) ;  /* 0x0000000000048947 */ /* 0x000ff40003800000 */
[----:B------:R-:W-:Y:S01]  /*7d10*/  BPT.TRAP 0x1 ;  /* 0x000000040000795c */ /* 0x000fe20000300000 */
.L_x_1177:
[----:B------:R-:W-:Y:S01]  /*7d20*/  ULEA UR5, UR36, UR37, 0x3 ;  /* 0x0000002524057291 */ /* 0x000fe2000f8e183f */
[----:B------:R-:W-:-:S05]  /*7d30*/  IMAD.U32 R3, RZ, RZ, UR38 ;  /* 0x00000026ff037e24 */ /* 0x000fca000f8e00ff */
[----:B------:R-:W-:-:S04]  /*7d40*/  SHF.L.U32 R3, R3, 0x1f, RZ ;  /* 0x0000001f03037819 */ /* 0x000fc800000006ff */
[----:B------:R0:W1:Y:S01]  /*7d50*/  SYNCS.PHASECHK.TRANS64.TRYWAIT P2, [UR5+0x2a830], R3 ;  /* 0x02a83003ff0075a7 */ /* 0x0000620008040145 */
[----:B------:R-:W-:Y:S05]  /*7d60*/  @!P0 BRA `(.L_x_1178) ;  /* 0x0000000000048947 */ /* 0x000fea0003800000 */
[----:B------:R-:W-:Y:S01]  /*7d70*/  BPT.TRAP 0x1 ;  /* 0x000000040000795c */ /* 0x000fe20000300000 */
.L_x_1178:
[----:B-1----:R-:W-:Y:S05]  /*7d80*/  @P2 BRA `(.L_x_1179) ;  /* 0x0000000000082947 */ /* 0x002fea0003800000 */
[----:B------:R-:W1:Y:S02]  /*7d90*/  SYNCS.PHASECHK.TRANS64.TRYWAIT P2, [UR5+0x2a830], R3 ;  /* 0x02a83003ff0075a7 */ /* 0x000e640008040145 */
[----:B-1----:R-:W-:Y:S05]  /*7da0*/  @!P2 BRA `(.L_x_1180) ;  /* 0x000000fc0090a947 */ /* 0x002fea0003800000 */
.L_x_1179:
        /* <DEDUP_REMOVED lines=131> */
.L_x_1181:
[----:B------:R-:W-:Y:S01]  /*85e0*/  ULEA UR5, UR4, UR37, 0x3 ;  /* 0x0000002504057291 */ /* 0x000fe2000f8e183f */
[----:B------:R-:W-:-:S05]  /*85f0*/  IMAD.U32 R0, RZ, RZ, UR6 ;  /* 0x00000006ff007e24 */ /* 0x000fca000f8e00ff */
[----:B------:R-:W-:-:S04]  /*8600*/  SHF.L.U32 R0, R0, 0x1f, RZ ;  /* 0x0000001f00007819 */ /* 0x000fc800000006ff */
[----:B------:R2:W3:Y:S01]  /*8610*/  SYNCS.PHASECHK.TRANS64.TRYWAIT P2, [UR5+0x2a850], R0 ;  /* 0x02a85000ff0075a7 */ /* 0x0004e20008040145 */
[----:B------:R-:W-:Y:S05]  /*8620*/  @!P0 BRA `(.L_x_1182) ;  /* 0x0000000000048947 */ /* 0x000fea0003800000 */
[----:B------:R-:W-:Y:S01]  /*8630*/  BPT.TRAP 0x1 ;  /* 0x000000040000795c */ /* 0x000fe20000300000 */
.L_x_1182:
[----:B---3--:R-:W-:Y:S05]  /*8640*/  @P2 BRA `(.L_x_1183) ;  /* 0x0000000000082947 */ /* 0x008fea0003800000 */
[----:B------:R-:W3:Y:S02]  /*8650*/  SYNCS.PHASECHK.TRANS64.TRYWAIT P2, [UR5+0x2a850], R0 ;  /* 0x02a85000ff0075a7 */ /* 0x000ee40008040145 */
[----:B---3--:R-:W-:Y:S05]  /*8660*/  @!P2 BRA `(.L_x_1184) ;  /* 0x000000f40078a947 */ /* 0x008fea0003800000 */
.L_x_1183:
[----:B------:R-:W-:Y:S01]  /*8670*/  UIADD3 UR6, UR37, 0x400, URZ ;  /* 0x0000040025067890 */ /* 0x000fe2000fffe03f */
[----:B------:R-:W-:Y:S01]  /*8680*/  WARPGROUP.ARRIVE ;  /* 0x00000000000079c5 */ /* 0x000fe20000000000 */
[----:B------:R-:W-:Y:S01]  /*8690*/  UMOV UR11, 0x40000040 ;  /* 0x40000040000b7882 */ /* 0x000fe20000000000 */
[----:B0-2---:R-:W-:Y:S01]  /*86a0*/  FMNMX.FTZ R0, R88, R12, !PT ;  /* 0x0000000c58007209 */ /* 0x005fe20007810000 */
[----:B------:R-:W-:Y:S01]  /*86b0*/  USHF.R.U32.HI UR6, URZ, 0x4, UR6 ;  /* 0x000000043f067899 */ /* 0x000fe20008011606 */
[----:B-1----:R-:W-:Y:S01]  /*86c0*/  FMNMX.FTZ R8, R90, R11, !PT ;  /* 0x0000000b5a087209 */ /* 0x002fe20007810000 */
[----:B------:R-:W0:Y:S01]  /*86d0*/  LDC R9, c[0x0][0x988] ;  /* 0x00026200ff097b82 */ /* 0x000e220000000800 */
[----:B------:R-:W-:Y:S01]  /*86e0*/  FMNMX.FTZ R3, R89, R0, !PT ;  /* 0x0000000059037209 */ /* 0x000fe20007810000 */
[----:B------:R-:W-:Y:S01]  /*86f0*/  ULOP3.LUT UR6, UR6, 0x3fff, URZ, 0xc0, !UPT ;  /* 0x00003fff06067892 */ /* 0x000fe2000f8ec03f */
[----:B------:R-:W-:Y:S02]  /*8700*/  FMNMX.FTZ R15, R91, R8, !PT ;  /* 0x000000085b0f7209 */ /* 0x000fe40007810000 */
[----:B------:R-:W-:Y:S01]  /*8710*/  FMNMX.FTZ R0, R92, R3, !PT ;  /* 0x000000035c007209 */ /* 0x000fe20007810000 */
[----:B------:R-:W-:Y:S01]  /*8720*/  ULOP3.LUT UR6, UR6, 0x3000000, URZ, 0xfc, !UPT ;  /* 0x0300000006067892 */ /* 0x000fe2000f8efc3f */
[----:B------:R-:W-:-:S02]  /*8730*/  FMNMX.FTZ R8, R94, R15, !PT ;  /* 0x0000000f5e087209 */ /* 0x000fc40007810000 */
[----:B------:R-:W-:Y:S01]  /*8740*/  FMNMX.FTZ R3, R93, R0, !PT ;  /* 0x000000005d037209 */ /* 0x000fe20007810000 */
[----:B------:R-:W-:Y:S01]  /*8750*/  UIMAD UR4, UR4, 0x600, UR6 ;  /* 0x00000600040478a4 */ /* 0x000fe2000f8e0206 */
[----:B------:R-:W-:Y:S02]  /*8760*/  FMNMX.FTZ R15, R95, R8, !PT ;  /* 0x000000085f0f7209 */ /* 0x000fe40007810000 */
[----:B------:R-:W-:Y:S01]  /*8770*/  FMNMX.FTZ R0, R96, R3, !PT ;  /* 0x0000000360007209 */ /* 0x000fe20007810000 */
[----:B------:R-:W-:Y:S01]  /*8780*/  UIADD3 UR6, UR4, 0x280, URZ ;  /* 0x0000028004067890 */ /* 0x000fe2000fffe03f */
[----:B------:R-:W-:Y:S02]  /*8790*/  FMNMX.FTZ R8, R98, R15, !PT ;  /* 0x0000000f62087209 */ /* 0x000fe40007810000 */
[----:B------:R-:W-:Y:S01]  /*87a0*/  UMOV UR10, UR4 ;  /* 0x00000004000a7c82 */ /* 0x000fe20008000000 */
[----:B------:R-:W-:Y:S01]  /*87b0*/  FMNMX.FTZ R3, R97, R0, !PT ;  /* 0x0000000061037209 */ /* 0x000fe20007810000 */
[----:B------:R-:W-:Y:S01]  /*87c0*/  HGMMA.64x128x16.F32 R24, R156, gdesc[UR8].tnspB, R24, gsb0 ;  /* 0x41e000089c187df0 */ /* 0x000fe20008000818 */
[----:B------:R-:W-:Y:S01]  /*87d0*/  UIADD3 UR10, UR4, 0x80, URZ ;  /* 0x00000080040a7890 */ /* 0x000fe2000fffe03f */
[----:B------:R-:W-:Y:S01]  /*87e0*/  FMNMX.FTZ R15, R99, R8, !PT ;  /* 0x00000008630f7209 */ /* 0x000fe20007810000 */
[----:B------:R-:W-:Y:S01]  /*87f0*/  UMOV UR11, 0x40000040 ;  /* 0x40000040000b7882 */ /* 0x000fe20000000000 */
[----:B------:R-:W-:-:S02]  /*8800*/  FMNMX.FTZ R0, R100, R3, !PT ;  /* 0x0000000364007209 */ /* 0x000fc40007810000 */
[----:B------:R-:W-:Y:S02]  /*8810*/  FMNMX.FTZ R8, R102, R15, !PT ;  /* 0x0000000f66087209 */ /* 0x000fe40007810000 */
[----:B------:R-:W-:Y:S02]  /*8820*/  FMNMX.FTZ R3, R101, R0, !PT ;  /* 0x0000000065037209 */ /* 0x000fe40007810000 */
[----:B------:R-:W-:Y:S02]  /*8830*/  FMNMX.FTZ R21, R103, R8, !PT ;  /* 0x0000000867157209 */ /* 0x000fe40007810000 */
[----:B------:R-:W-:Y:S02]  /*8840*/  FMNMX.FTZ R0, R104, R3, !PT ;  /* 0x0000000368007209 */ /* 0x000fe40007810000 */
[----:B------:R-:W-:Y:S02]  /*8850*/  FMNMX.FTZ R8, R106, R21, !PT ;  /* 0x000000156a087209 */ /* 0x000fe40007810000 */
[----:B------:R-:W-:-:S02]  /*8860*/  FMNMX.FTZ R3, R105, R0, !PT ;  /* 0x0000000069037209 */ /* 0x000fc40007810000 */
[----:B------:R-:W-:Y:S02]  /*8870*/  FMNMX.FTZ R21, R107, R8, !PT ;  /* 0x000000086b157209 */ /* 0x000fe40007810000 */
[----:B------:R-:W-:Y:S02]  /*8880*/  FMNMX.FTZ R0, R108, R3, !PT ;  /* 0x000000036c007209 */ /* 0x000fe40007810000 */
[----:B------:R-:W-:Y:S02]  /*8890*/  FMNMX.FTZ R8, R110, R21, !PT ;  /* 0x000000156e087209 */ /* 0x000fe40007810000 */
[----:B------:R-:W-:Y:S02]  /*88a0*/  FMNMX.FTZ R3, R109, R0, !PT ;  /* 0x000000006d037209 */ /* 0x000fe40007810000 */
[C---:B------:R-:W-:Y:S01]  /*88b0*/  ISETP.GT.AND P2, PT, R10.reuse, UR58, PT ;  /* 0x0000003a0a007c0c */ /* 0x040fe2000bf44270 */
[----:B------:R-:W-:Y:S01]  /*88c0*/  VIADD R10, R10, 0xffffffff ;  /* 0xffffffff0a0a7836 */ /* 0x000fe20000000000 */
        /* <DEDUP_REMOVED lines=12> */
[----:B------:R-:W1:Y:S02]  /*8990*/  SHFL.BFLY PT, R3, R0, 0x2, 0x1f ;  /* 0x0c401f0000037f89 */ /* 0x000e6400000e0000 */
[----:B-1----:R-:W-:-:S05]  /*89a0*/  FMNMX.FTZ R14, R0, R3, !PT ;  /* 0x00000003000e7209 */ /* 0x002fca0007810000 */
[----:B------:R-:W1:Y:S02]  /*89b0*/  SHFL.BFLY PT, R3, R14, 0x1, 0x1f ;  /* 0x0c201f000e037f89 */ /* 0x000e6400000e0000 */
[----:B-1----:R-:W-:-:S05]  /*89c0*/  FMNMX.FTZ R3, R14, R3, !PT ;  /* 0x000000030e037209 */ /* 0x002fca0007810000 */
[----:B------:R-:W-:-:S04]  /*89d0*/  FADD.FTZ R2, -R3, R12 ;  /* 0x0000000c03027221 */ /* 0x000fc80000010100 */
[-C--:B0-----:R-:W-:Y:S01]  /*89e0*/  FMUL.FTZ R12, R2, R9.reuse ;  /* 0x00000009020c7220 */ /* 0x081fe20000410000 */
[-C--:B------:R-:W-:Y:S01]  /*89f0*/  FMUL.FTZ R2, R3, R9.reuse ;  /* 0x0000000903027220 */ /* 0x080fe20000410000 */
[----:B------:R-:W-:Y:S02]  /*8a00*/  WARPGROUP.DEPBAR.LE gsb0, 0x0 ;  /* 0x00008000000079c5 */ /* 0x000fe40000010000 */
[----:B------:R-:W-:Y:S01]  /*8a10*/  WARPGROUP.ARRIVE ;  /* 0x00000000000079c5 */ /* 0x000fe20000000000 */
[-CC-:B------:R-:W-:Y:S01]  /*8a20*/  FFMA.FTZ R156, R89, R9.reuse, -R2.reuse ;  /* 0x00000009599c7223 */ /* 0x180fe20000010802 */
[----:B------:R-:W-:Y:S01]  /*8a30*/  FMNMX.FTZ R89, R111, R8, !PT ;  /* 0x000000086f597209 */ /* 0x000fe20007810000 */
[-CC-:B------:R-:W-:Y:S01]  /*8a40*/  FFMA.FTZ R15, R93, R9.reuse, -R2.reuse ;  /* 0x000000095d0f7223 */ /* 0x180fe20000010802 */
[-CC-:B------:R-:W-:Y:S01]  /*8a50*/  FFMA.FTZ R21, R97, R9.reuse, -R2.reuse ;  /* 0x0000000961157223 */ /* 0x180fe20000010802 */
[--C-:B------:R-:W-:Y:S01]  /*8a60*/  FFMA.FTZ R13, R88, R9, -R2.reuse ;  /* 0x00000009580d7223 */ /* 0x100fe20000010802 */
[----:B------:R-:W-:Y:S01]  /*8a70*/  HGMMA.64x128x16.F32 R24, R152, gdesc[UR8].tnspB, R24, gsb0 ;  /* 0x41e0000898187df0 */ /* 0x000fe20008000818 */
[----:B------:R-:W-:Y:S01]  /*8a80*/  UIADD3 UR10, UR4, 0x100, URZ ;  /* 0x00000100040a7890 */ /* 0x000fe2000fffe03f */
[----:B------:R-:W-:Y:S01]  /*8a90*/  FMNMX.FTZ R8, R114, R89, !PT ;  /* 0x0000005972087209 */ /* 0x000fe20007810000 */
[----:B------:R-:W-:Y:S01]  /*8aa0*/  UMOV UR11, 0x40000040 ;  /* 0x40000040000b7882 */ /* 0x000fe20000000000 */
[-CC-:B------:R-:W-:Y:S01]  /*8ab0*/  FFMA.FTZ R158, R92, R9.reuse, -R2.reuse ;  /* 0x000000095c9e7223 */ /* 0x180fe20000010802 */
[----:B------:R0:W-:Y:S01]  /*8ac0*/  MUFU.EX2 R0, R12 ;  /* 0x0000000c00007308 */ /* 0x0001e20000000800 */
        /* <DEDUP_REMOVED lines=9> */
[-CC-:B0-----:R-:W-:Y:S01]  /*8b60*/  FFMA.FTZ R12, R120, R9.reuse, -R2.reuse ;  /* 0x00000009780c7223 */ /* 0x181fe20000010802 */
[----:B------:R-:W-:Y:S01]  /*8b70*/  FFMA.FTZ R133, R133, R9, -R2 ;  /* 0x0000000985857223 */ /* 0x000fe20000010802 */
[----:B------:R-:W0:Y:S01]  /*8b80*/  MUFU.EX2 R13, R13 ;  /* 0x0000000d000d7308 */ /* 0x000e220000000800 */
[----:B------:R-:W-:-:S04]  /*8b90*/  FMNMX.FTZ R8, R122, R93, !PT ;  /* 0x0000005d7a087209 */ /* 0x000fc80007810000 */
[----:B------:R-:W-:-:S03]  /*8ba0*/  FMNMX.FTZ R93, R123, R8, !PT ;  /* 0x000000087b5d7209 */ /* 0x000fc60007810000 */
[----:B------:R-:W1:Y:S01]  /*8bb0*/  MUFU.EX2 R156, R156 ;  /* 0x0000009c009c7308 */ /* 0x000e620000000800 */
[----:B------:R-:W-:Y:S01]  /*8bc0*/  FMNMX.FTZ R8, R126, R93, !PT ;  /* 0x0000005d7e087209 */ /* 0x000fe20007810000 */
[-CC-:B------:R-:W-:Y:S01]  /*8bd0*/  FFMA.FTZ R93, R105, R9.reuse, -R2.reuse ;  /* 0x00000009695d7223 */ /* 0x180fe20000010802 */
[-CC-:B------:R-:W-:Y:S01]  /*8be0*/  FFMA.FTZ R105, R117, R9.reuse, -R2.reuse ;  /* 0x0000000975697223 */ /* 0x180fe20000010802 */
[----:B------:R-:W-:Y:S01]  /*8bf0*/  FFMA.FTZ R117, R129, R9, -R2 ;  /* 0x0000000981757223 */ /* 0x000fe20000010802 */
[----:B------:R-:W-:-:S03]  /*8c00*/  FMNMX.FTZ R97, R127, R8, !PT ;  /* 0x000000087f617209 */ /* 0x000fc60007810000 */
[----:B------:R-:W2:Y:S01]  /*8c10*/  MUFU.EX2 R158, R158 ;  /* 0x0000009e009e7308 */ /* 0x000ea20000000800 */
[----:B------:R-:W-:Y:S01]  /*8c20*/  FMNMX.FTZ R8, R130, R97, !PT ;  /* 0x0000006182087209 */ /* 0x000fe20007810000 */
[----:B0-----:R-:W-:-:S03]  /*8c30*/  FFMA.FTZ R7, R0, R7, R13 ;  /* 0x0000000700077223 */ /* 0x001fc6000001000d */
[----:B------:R-:W-:-:S03]  /*8c40*/  FMNMX.FTZ R97, R131, R8, !PT ;  /* 0x0000000883617209 */ /* 0x000fc60007810000 */
[----:B------:R-:W0:Y:S01]  /*8c50*/  MUFU.EX2 R15, R15 ;  /* 0x0000000f000f7308 */ /* 0x000e220000000800 */
[----:B------:R-:W-:Y:S01]  /*8c60*/  FMNMX.FTZ R8, R134, R97, !PT ;  /* 0x0000006186087209 */ /* 0x000fe20007810000 */
[--C-:B------:R-:W-:Y:S01]  /*8c70*/  FFMA.FTZ R97, R109, R9, -R2.reuse ;  /* 0x000000096d617223 */ /* 0x100fe20000010802 */
[C---:B-1----:R-:W-:Y:S01]  /*8c80*/  FADD.FTZ R7, R156.reuse, R7 ;  /* 0x000000079c077221 */ /* 0x042fe20000010000 */
[----:B------:R-:W-:Y:S02]  /*8c90*/  F2FP.F16.F32.PACK_AB R156, R156, R13 ;  /* 0x0000000d9c9c723e */ /* 0x000fe400000000ff */
[----:B------:R-:W-:Y:S02]  /*8ca0*/  FMNMX.FTZ R8, R135, R8, !PT ;  /* 0x0000000887087209 */ /* 0x000fe40007810000 */
[----:B------:R-:W-:Y:S03]  /*8cb0*/  MUFU.EX2 R21, R21 ;  /* 0x0000001500157308 */ /* 0x000fe60000000800 */
[----:B------:R-:W1:Y:S05]  /*8cc0*/  SHFL.BFLY PT, R109, R8, 0x2, 0x1f ;  /* 0x0c401f00086d7f89 */ /* 0x000e6a00000e0000 */
[----:B------:R-:W-:Y:S08]  /*8cd0*/  MUFU.EX2 R89, R89 ;  /* 0x0000005900597308 */ /* 0x000ff00000000800 */
[----:B------:R-:W-:Y:S08]  /*8ce0*/  MUFU.EX2 R93, R93 ;  /* 0x0000005d005d7308 */ /* 0x000ff00000000800 */
[----:B------:R-:W-:Y:S01]  /*8cf0*/  MUFU.EX2 R97, R97 ;  /* 0x0000006100617308 */ /* 0x000fe20000000800 */
[----:B-1----:R-:W-:Y:S01]  /*8d00*/  FMNMX.FTZ R88, R8, R109, !PT ;  /* 0x0000006d08587209 */ /* 0x002fe20007810000 */
[----:B------:R-:W-:-:S04]  /*8d10*/  FFMA.FTZ R109, R121, R9, -R2 ;  /* 0x00000009796d7223 */ /* 0x000fc80000010802 */
[----:B------:R-:W1:Y:S02]  /*8d20*/  SHFL.BFLY PT, R121, R88, 0x1, 0x1f ;  /* 0x0c201f0058797f89 */ /* 0x000e6400000e0000 */
[----:B------:R-:W-:Y:S08]  /*8d30*/  MUFU.EX2 R101, R101 ;  /* 0x0000006500657308 */ /* 0x000ff00000000800 */
[----:B------:R-:W-:Y:S08]  /*8d40*/  MUFU.EX2 R105, R105 ;  /* 0x0000006900697308 */ /* 0x000ff00000000800 */
[----:B------:R-:W-:Y:S01]  /*8d50*/  MUFU.EX2 R12, R12 ;  /* 0x0000000c000c7308 */ /* 0x000fe20000000800 */
[----:B-1----:R-:W-:-:S07]  /*8d60*/  FMNMX.FTZ R8, R88, R121, !PT ;  /* 0x0000007958087209 */ /* 0x002fce0007810000 */
[----:B------:R-:W1:Y:S01]  /*8d70*/  MUFU.EX2 R109, R109 ;  /* 0x0000006d006d7308 */ /* 0x000e620000000800 */
[----:B------:R-:W-:-:S04]  /*8d80*/  FMUL.FTZ R92, R8, R9 ;  /* 0x00000009085c7220 */ /* 0x000fc80000410000 */
[-CC-:B------:R-:W-:Y:S01]  /*8d90*/  FFMA.FTZ R157, R90, R9.reuse, -R92.reuse ;  /* 0x000000095a9d7223 */ /* 0x180fe2000001085c */
[-CC-:B------:R-:W-:Y:S01]  /*8da0*/  FFMA.FTZ R90, R91, R9.reuse, -R92.reuse ;  /* 0x000000095b5a7223 */ /* 0x180fe2000001085c */
[----:B------:R-:W-:Y:S01]  /*8db0*/  IMAD.U32 R91, RZ, RZ, UR7 ;  /* 0x00000007ff5b7e24 */ /* 0x000fe2000f8e00ff */
[----:B------:R-:W-:Y:S01]  /*8dc0*/  UMOV UR7, 0x40000040 ;  /* 0x4000004000077882 */ /* 0x000fe20000000000 */
[-CC-:B------:R-:W-:Y:S01]  /*8dd0*/  FFMA.FTZ R159, R94, R9.reuse, -R92.reuse ;  /* 0x000000095e9f7223 */ /* 0x180fe2000001085c */
[-CC-:B------:R-:W-:Y:S01]  /*8de0*/  FFMA.FTZ R94, R95, R9.reuse, -R92.reuse ;  /* 0x000000095f5e7223 */ /* 0x180fe2000001085c */
[----:B------:R-:W-:Y:S01]  /*8df0*/  MUFU.EX2 R157, R157 ;  /* 0x0000009d009d7308 */ /* 0x000fe20000000800 */
[----:B------:R-:W-:Y:S01]  /*8e00*/  @!P1 LEA R91, R91, UR37, 0x3 ;  /* 0x000000255b5b9c11 */ /* 0x000fe2000f8e18ff */
[-CC-:B------:R-:W-:Y:S01]  /*8e10*/  FFMA.FTZ R119, R119, R9.reuse, -R92.reuse ;  /* 0x0000000977777223 */ /* 0x180fe2000001085c */
[-CC-:B------:R-:W-:Y:S01]  /*8e20*/  FFMA.FTZ R122, R122, R9.reuse, -R92.reuse ;  /* 0x000000097a7a7223 */ /* 0x180fe2000001085c */
[-CC-:B------:R-:W-:Y:S01]  /*8e30*/  FFMA.FTZ R123, R123, R9.reuse, -R92.reuse ;  /* 0x000000097b7b7223 */ /* 0x180fe2000001085c */
[----:B------:R-:W-:Y:S01]  /*8e40*/  FFMA.FTZ R126, R126, R9, -R92 ;  /* 0x000000097e7e7223 */ /* 0x000fe2000001085c */
[----:B------:R-:W-:-:S02]  /*8e50*/  @!P1 VIADD R91, R91, 0x2a840 ;  /* 0x0002a8405b5b9836 */ /* 0x000fc40000000000 */
[-CC-:B------:R-:W-:Y:S01]  /*8e60*/  FFMA.FTZ R127, R127, R9.reuse, -R92.reuse ;  /* 0x000000097f7f7223 */ /* 0x180fe2000001085c */
[----:B------:R-:W-:Y:S01]  /*8e70*/  MUFU.EX2 R90, R90 ;  /* 0x0000005a005a7308 */ /* 0x000fe20000000800 */
[-CC-:B------:R-:W-:Y:S01]  /*8e80*/  FFMA.FTZ R130, R130, R9.reuse, -R92.reuse ;  /* 0x0000000982827223 */ /* 0x180fe2000001085c */
[-CC-:B------:R-:W-:Y:S01]  /*8e90*/  FFMA.FTZ R131, R131, R9.reuse, -R92.reuse ;  /* 0x0000000983837223 */ /* 0x180fe2000001085c */
[----:B------:R-:W-:Y:S01]  /*8ea0*/  @!P1 PRMT R91, RZ, 0x654, R91 ;  /* 0x00000654ff5b9816 */ /* 0x000fe2000000005b */
[----:B------:R-:W-:Y:S01]  /*8eb0*/  FFMA.FTZ R134, R134, R9, -R92 ;  /* 0x0000000986867223 */ /* 0x000fe2000001085c */
[----:B------:R-:W-:-:S03]  /*8ec0*/  IMAD.U32 R95, RZ, RZ, UR5 ;  /* 0x00000005ff5f7e24 */ /* 0x000fc6000f8e00ff */
[----:B------:R-:W-:Y:S01]  /*8ed0*/  MUFU.EX2 R159, R159 ;  /* 0x0000009f009f7308 */ /* 0x000fe20000000800 */
[----:B------:R-:W-:Y:S01]  /*8ee0*/  @!P1 VIADD R95, R95, 0x2a860 ;  /* 0x0002a8605f5f9836 */ /* 0x000fe20000000000 */
[----:B------:R-:W-:Y:S02]  /*8ef0*/  WARPGROUP.DEPBAR.LE gsb0, 0x0 ;  /* 0x00008000000079c5 */ /* 0x000fe40000010000 */
[----:B------:R-:W-:Y:S01]  /*8f00*/  WARPGROUP.ARRIVE ;  /* 0x00000000000079c5 */ /* 0x000fe20000000000 */
[-CC-:B------:R-:W-:Y:S01]  /*8f10*/  FFMA.FTZ R152, R96, R9.reuse, -R2.reuse ;  /* 0x0000000960987223 */ /* 0x180fe20000010802 */
[-C--:B------:R-:W-:Y:S01]  /*8f20*/  FFMA.FTZ R154, R100, R9.reuse, -R2 ;  /* 0x00000009649a7223 */ /* 0x080fe20000010802 */
[-CC-:B------:R-:W-:Y:S01]  /*8f30*/  FFMA.FTZ R153, R98, R9.reuse, -R92.reuse ;  /* 0x0000000962997223 */ /* 0x180fe2000001085c */
[----:B------:R-:W-:Y:S01]  /*8f40*/  MUFU.EX2 R94, R94 ;  /* 0x0000005e005e7308 */ /* 0x000fe20000000800 */
[-CC-:B------:R-:W-:Y:S01]  /*8f50*/  FFMA.FTZ R96, R99, R9.reuse, -R92.reuse ;  /* 0x0000000963607223 */ /* 0x180fe2000001085c */
[----:B------:R-:W-:Y:S01]  /*8f60*/  HGMMA.64x128x16.F32 R24, R148, gdesc[UR8].tnspB, R24, gsb0 ;  /* 0x41e0000894187df0 */ /* 0x000fe20008000818 */
[----:B------:R-:W-:Y:S01]  /*8f70*/  UIADD3 UR10, UR4, 0x180, URZ ;  /* 0x00000180040a7890 */ /* 0x000fe2000fffe03f */
[-CC-:B------:R-:W-:Y:S01]  /*8f80*/  FFMA.FTZ R155, R102, R9.reuse, -R92.reuse ;  /* 0x00000009669b7223 */ /* 0x180fe2000001085c */
[----:B------:R-:W-:Y:S01]  /*8f90*/  UMOV UR11, 0x40000040 ;  /* 0x40000040000b7882 */ /* 0x000fe20000000000 */
[-CC-:B------:R-:W-:Y:S01]  /*8fa0*/  FFMA.FTZ R98, R103, R9.reuse, -R92.reuse ;  /* 0x0000000967627223 */ /* 0x180fe2000001085c */
[-CC-:B------:R-:W-:Y:S01]  /*8fb0*/  FFMA.FTZ R100, R107, R9.reuse, -R92.reuse ;  /* 0x000000096b647223 */ /* 0x180fe2000001085c */
[----:B------:R-:W-:Y:S01]  /*8fc0*/  MUFU.EX2 R152, R152 ;  /* 0x0000009800987308 */ /* 0x000fe20000000800 */
[----:B------:R-:W-:Y:S01]  /*8fd0*/  FFMA.FTZ R102, R111, R9, -R92 ;  /* 0x000000096f667223 */ /* 0x000fe2000001085c */
[----:B------:R-:W-:-:S06]  /*8fe0*/  @!P1 PRMT R95, RZ, 0x654, R95 ;  /* 0x00000654ff5f9816 */ /* 0x000fcc000000005f */
        /* <DEDUP_REMOVED lines=10> */
[----:B------:R-:W3:Y:S08]  /*9090*/  MUFU.EX2 R113, R113 ;  /* 0x0000007100717308 */ /* 0x000ef00000000800 */
        /* <DEDUP_REMOVED lines=10> */
[----:B--2---:R-:W-:Y:S01]  /*9140*/  FADD.FTZ R106, R158, R7 ;  /* 0x000000079e6a7221 */ /* 0x004fe20000010000 */
[-CC-:B------:R-:W-:Y:S01]  /*9150*/  FFMA.FTZ R151, R110, R9.reuse, -R92.reuse ;  /* 0x000000096e977223 */ /* 0x180fe2000001085c */
[----:B------:R-:W-:Y:S01]  /*9160*/  HGMMA.64x128x16.F32 R24, R144, gdesc[UR8].tnspB, R24, gsb0 ;  /* 0x41e0000890187df0 */ /* 0x000fe20008000818 */
[----:B------:R-:W-:Y:S01]  /*9170*/  UIADD3 UR10, UR4, 0x200, URZ ;  /* 0x00000200040a7890 */ /* 0x000fe2000fffe03f */
[----:B------:R-:W-:Y:S01]  /*9180*/  MUFU.EX2 R148, R148 ;  /* 0x0000009400947308 */ /* 0x000fe20000000800 */
[----:B------:R-:W-:Y:S01]  /*9190*/  UMOV UR11, 0x40000040 ;  /* 0x40000040000b7882 */ /* 0x000fe20000000000 */
[----:B------:R-:W-:Y:S01]  /*91a0*/  FFMA.FTZ R104, R115, R9, -R92 ;  /* 0x0000000973687223 */ /* 0x000fe2000001085c */
[----:B------:R-:W-:Y:S01]  /*91b0*/  UMOV UR4, UR36 ;  /* 0x0000002400047c82 */ /* 0x000fe20008000000 */
[----:B0-----:R-:W-:-:S04]  /*91c0*/  F2FP.F16.F32.PACK_AB R158, R15, R158 ;  /* 0x0000009e0f9e723e */ /* 0x001fc800000000ff */
        /* <DEDUP_REMOVED lines=8> */
[----:B------:R-:W-:Y:S01]  /*9250*/  FADD.FTZ R2, -R8, R11 ;  /* 0x0000000b08027221 */ /* 0x000fe20000010100 */
[-CC-:B------:R-:W-:Y:S01]  /*9260*/  FFMA.FTZ R145, R114, R9.reuse, -R92.reuse ;  /* 0x0000000972917223 */ /* 0x180fe2000001085c */
[-CC-:B------:R-:W-:Y:S01]  /*9270*/  FFMA.FTZ R147, R118, R9.reuse, -R92.reuse ;  /* 0x0000000976937223 */ /* 0x180fe2000001085c */
[----:B------:R-:W-:Y:S01]  /*9280*/  HGMMA.64x128x16.F32 R24, R140, gdesc[UR8].tnspB, R24, gsb0 ;  /* 0x41e000088c187df0 */ /* 0x000fe20008000818 */
[-C--:B------:R-:W-:Y:S01]  /*9290*/  FMUL.FTZ R2, R2, R9.reuse ;  /* 0x0000000902027220 */ /* 0x080fe20000410000 */
[----:B------:R-:W-:Y:S01]  /*92a0*/  MUFU.EX2 R144, R144 ;  /* 0x0000009000907308 */ /* 0x000fe20000000800 */
[----:B------:R-:W-:-:S07]  /*92b0*/  FFMA.FTZ R92, R135, R9, -R92 ;  /* 0x00000009875c7223 */ /* 0x000fce000001085c */
[----:B------:R-:W-:Y:S08]  /*92c0*/  MUFU.EX2 R2, R2 ;  /* 0x0000000200027308 */ /* 0x000ff00000000800 */
[----:B------:R-:W-:Y:S08]  /*92d0*/  MUFU.EX2 R145, R145 ;  /* 0x0000009100917308 */ /* 0x000ff00000000800 */
[----:B------:R-:W-:Y:S08]  /*92e0*/  MUFU.EX2 R146, R146 ;  /* 0x0000009200927308 */ /* 0x000ff00000000800 */
[----:B------:R-:W-:Y:S08]  /*92f0*/  MUFU.EX2 R147, R147 ;  /* 0x0000009300937308 */ /* 0x000ff00000000800 */
[----:B------:R-:W0:Y:S08]  /*9300*/  MUFU.EX2 R11, R133 ;  /* 0x00000085000b7308 */ /* 0x000e300000000800 */
[----:B------:R-:W-:Y:S01]  /*9310*/  MUFU.EX2 R92, R92 ;  /* 0x0000005c005c7308 */ /* 0x000fe20000000800 */
[----:B------:R-:W-:-:S02]  /*9320*/  WARPGROUP.DEPBAR.LE gsb0, 0x0 ;  /* 0x00008000000079c5 */ /* 0x000fc40000010000 */
[----:B------:R-:W-:-:S05]  /*9330*/  WARPGROUP.ARRIVE ;  /* 0x00000000000079c5 */ /* 0x000fca0000000000 */
[----:B------:R-:W2:Y:S01]  /*9340*/  MUFU.EX2 R141, R122 ;  /* 0x0000007a008d7308 */ /* 0x000ea20000000800 */
[----:B-1----:R-:W-:Y:S02]  /*9350*/  F2FP.F16.F32.PACK_AB R140, R109, R12 ;  /* 0x0000000c6d8c723e */ /* 0x002fe400000000ff */
[----:B---3--:R-:W-:Y:S01]  /*9360*/  F2FP.F16.F32.PACK_AB R142, R113, R14 ;  /* 0x0000000e718e723e */ /* 0x008fe200000000ff */
[----:B------:R-:W-:Y:S01]  /*9370*/  HGMMA.64x128x16.F32 R24, R136, gdesc[UR4].tnspB, R24, gsb0 ;  /* 0x41e0000488187df0 */ /* 0x000fe20008000818 */
[----:B------:R-:W-:-:S03]  /*9380*/  UMOV UR6, UR38 ;  /* 0x0000002600067c82 */ /* 0x000fc60008000000 */
[----:B------:R-:W1:Y:S01]  /*9390*/  MUFU.EX2 R143, R126 ;  /* 0x0000007e008f7308 */ /* 0x000e620000000800 */
[----:B------:R-:W-:Y:S02]  /*93a0*/  WARPGROUP.DEPBAR.LE gsb0, 0x0 ;  /* 0x00008000000079c5 */ /* 0x000fe40000010000 */
[----:B------:R3:W-:Y:S05]  /*93b0*/  @!P1 SYNCS.ARRIVE.TRANS64.RED.A1T0 RZ, [R91+URZ], RZ ;  /* 0x000000ff5bff99a7 */ /* 0x0007ea000810043f */
[----:B------:R-:W4:Y:S01]  /*93c0*/  MUFU.EX2 R137, R130 ;  /* 0x0000008200897308 */ /* 0x000f220000000800 */
[----:B0-----:R-:W-:Y:S02]  /*93d0*/  F2FP.F16.F32.PACK_AB R138, R11, R88 ;  /* 0x000000580b8a723e */ /* 0x001fe400000000ff */
[----:B------:R-:W-:Y:S01]  /*93e0*/  F2FP.F16.F32.PACK_AB R136, R117, R20 ;  /* 0x000000147588723e */ /* 0x000fe200000000ff */
[----:B---3--:R-:W-:Y:S01]  /*93f0*/  FFMA.FTZ R91, R2, R6, R157 ;  /* 0x00000006025b7223 */ /* 0x008fe2000001009d */
[----:B------:R-:W-:-:S03]  /*9400*/  F2FP.F16.F32.PACK_AB R157, R90, R157 ;  /* 0x0000009d5a9d723e */ /* 0x000fc600000000ff */
[----:B------:R-:W0:Y:S01]  /*9410*/  MUFU.EX2 R139, R134 ;  /* 0x00000086008b7308 */ /* 0x000e220000000800 */
[----:B------:R3:W-:Y:S01]  /*9420*/  @!P1 SYNCS.ARRIVE.TRANS64.RED.A1T0 RZ, [R95+URZ], RZ ;  /* 0x000000ff5fff99a7 */ /* 0x0007e2000810043f */
[----:B------:R-:W-:Y:S01]  /*9430*/  FADD.FTZ R6, R90, R91 ;  /* 0x0000005b5a067221 */ /* 0x000fe20000010000 */
[----:B------:R-:W-:-:S03]  /*9440*/  FADD.FTZ R91, R15, R106 ;  /* 0x0000006a0f5b7221 */ /* 0x000fc60000010000 */
[----:B------:R-:W-:Y:S01]  /*9450*/  FADD.FTZ R7, R159, R6 ;  /* 0x000000069f077221 */ /* 0x000fe20000010000 */
[----:B------:R-:W-:Y:S01]  /*9460*/  FADD.FTZ R106, R152, R91 ;  /* 0x0000005b986a7221 */ /* 0x000fe20000010000 */
[C---:B------:R-:W-:Y:S02]  /*9470*/  F2FP.F16.F32.PACK_AB R152, R21.reuse, R152 ;  /* 0x000000981598723e */ /* 0x040fe400000000ff */
[C---:B------:R-:W-:Y:S01]  /*9480*/  FADD.FTZ R6, R94.reuse, R7 ;  /* 0x000000075e067221 */ /* 0x040fe20000010000 */
[----:B------:R-:W-:Y:S01]  /*9490*/  FADD.FTZ R91, R21, R106 ;  /* 0x0000006a155b7221 */ /* 0x000fe20000010000 */
        /* <DEDUP_REMOVED lines=35> */
[----:B------:R-:W-:-:S03]  /*96d0*/  FADD.FTZ R7, R109, R90 ;  /* 0x0000005a6d077221 */ /* 0x000fc60000010000 */
[----:B--2---:R-:W-:Y:S01]  /*96e0*/  FADD.FTZ R6, R141, R6 ;  /* 0x000000068d067221 */ /* 0x004fe20000010000 */
[----:B------:R-:W-:Y:S01]  /*96f0*/  FADD.FTZ R90, R14, R7 ;  /* 0x000000070e5a7221 */ /* 0x000fe20000010000 */
[C---:B------:R-:W-:Y:S02]  /*9700*/  F2FP.F16.F32.PACK_AB R141, R123.reuse, R141 ;  /* 0x0000008d7b8d723e */ /* 0x040fe400000000ff */
[----:B------:R-:W-:Y:S01]  /*9710*/  FADD.FTZ R6, R123, R6 ;  /* 0x000000067b067221 */ /* 0x000fe20000010000 */
[----:B------:R-:W-:-:S03]  /*9720*/  FADD.FTZ R7, R113, R90 ;  /* 0x0000005a71077221 */ /* 0x000fc60000010000 */
[----:B-1----:R-:W-:Y:S01]  /*9730*/  FADD.FTZ R6, R143, R6 ;  /* 0x000000068f067221 */ /* 0x002fe20000010000 */
[----:B------:R-:W-:Y:S01]  /*9740*/  FADD.FTZ R12, R20, R7 ;  /* 0x00000007140c7221 */ /* 0x000fe20000010000 */
[C---:B------:R-:W-:Y:S02]  /*9750*/  F2FP.F16.F32.PACK_AB R143, R127.reuse, R143 ;  /* 0x0000008f7f8f723e */ /* 0x040fe400000000ff */
[----:B------:R-:W-:Y:S01]  /*9760*/  FADD.FTZ R6, R127, R6 ;  /* 0x000000067f067221 */ /* 0x000fe20000010000 */
[----:B------:R-:W-:-:S03]  /*9770*/  FADD.FTZ R7, R117, R12 ;  /* 0x0000000c75077221 */ /* 0x000fc60000010000 */
[----:B----4-:R-:W-:Y:S01]  /*9780*/  FADD.FTZ R6, R137, R6 ;  /* 0x0000000689067221 */ /* 0x010fe20000010000 */
[----:B------:R-:W-:Y:S01]  /*9790*/  FADD.FTZ R12, R88, R7 ;  /* 0x00000007580c7221 */ /* 0x000fe20000010000 */
[C---:B------:R-:W-:Y:S02]  /*97a0*/  F2FP.F16.F32.PACK_AB R137, R131.reuse, R137 ;  /* 0x000000898389723e */ /* 0x040fe400000000ff */
[----:B------:R-:W-:Y:S01]  /*97b0*/  FADD.FTZ R6, R131, R6 ;  /* 0x0000000683067221 */ /* 0x000fe20000010000 */
[----:B------:R-:W-:Y:S01]  /*97c0*/  FADD.FTZ R7, R11, R12 ;  /* 0x0000000c0b077221 */ /* 0x000fe20000010000 */
[----:B------:R-:W-:Y:S02]  /*97d0*/  IMAD.MOV.U32 R11, RZ, RZ, R8 ;  /* 0x000000ffff0b7224 */ /* 0x000fe400078e0008 */
[----:B0-----:R-:W-:Y:S01]  /*97e0*/  FADD.FTZ R6, R139, R6 ;  /* 0x000000068b067221 */ /* 0x001fe20000010000 */
[----:B------:R-:W-:Y:S01]  /*97f0*/  F2FP.F16.F32.PACK_AB R139, R92, R139 ;  /* 0x0000008b5c8b723e */ /* 0x000fe200000000ff */
[----:B------:R-:W-:-:S02]  /*9800*/  IMAD.MOV.U32 R12, RZ, RZ, R3 ;  /* 0x000000ffff0c7224 */ /* 0x000fc400078e0003 */
[----:B------:R-:W-:Y:S01]  /*9810*/  FADD.FTZ R6, R92, R6 ;  /* 0x000000065c067221 */ /* 0x000fe20000010000 */
[----:B---3--:R-:W-:Y:S06]  /*9820*/  @P2 BRA `(.L_x_1185) ;  /* 0xffffffe4001c2947 */ /* 0x008fec000383ffff */
.L_x_1176:
[----:B------:R-:W-:-:S13]  /*9830*/  ISETP.GE.AND P2, PT, R10, UR61, PT ;  /* 0x0000003d0a007c0c */ /* 0x000fda000bf46270 */
[----:B------:R-:W-:Y:S05]  /*9840*/  @!P2 BRA `(.L_x_1186) ;  /* 0x0000002c0060a947 */ /* 0x000fea0003800000 */
[----:B------:R-:W-:Y:S01]  /*9850*/  IMAD.MOV.U32 R11, RZ, RZ, R8 ;  /* 0x000000ffff0b7224 */ /* 0x000fe200078e0008 */
[----:B------:R-:W-:Y:S01]  /*9860*/  UMOV UR6, UR38 ;  /* 0x0000002600067c82 */ /* 0x000fe20008000000 */
[----:B------:R-:W-:Y:S01]  /*9870*/  IMAD.MOV.U32 R12, RZ, RZ, R3 ;  /* 0x000000ffff0c7224 */ /* 0x000fe200078e0003 */
[----:B------:R-:W-:Y:S01]  /*9880*/  UMOV UR4, UR36 ;  /* 0x0000002400047c82 */ /* 0x000fe20008000000 */
[----:B------:R-:W-:Y:S01]  /*9890*/  ULDC UR58, c[0x0][0x9e4] ;  /* 0x00027900003a7ab9 */ /* 0x000fe20000000800 */
[----:B------:R-:W-:-:S05]  /*98a0*/  ULDC UR59, c[0x0][0x9dc] ;  /* 0x00027700003b7ab9 */ /* 0x000fca0000000800 */
.L_x_1203:
        /* <DEDUP_REMOVED lines=8> */
.L_x_1187:
[----:B------:R-:W-:Y:S01]  /*9930*/  ULEA UR5, UR36, UR37, 0x3 ;  /* 0x0000002524057291 */ /* 0x000fe2000f8e183f */
[----:B------:R-:W-:-:S05]  /*9940*/  IMAD.U32 R3, RZ, RZ, UR38 ;  /* 0x00000026ff037e24 */ /* 0x000fca000f8e00ff */
[----:B------:R-:W-:-:S04]  /*9950*/  SHF.L.U32 R3, R3, 0x1f, RZ ;  /* 0x0000001f03037819 */ /* 0x000fc800000006ff */
[----:B------:R0:W1:Y:S01]  /*9960*/  SYNCS.PHASECHK.TRANS64.TRYWAIT P2, [UR5+0x2a830], R3 ;  /* 0x02a83003ff0075a7 */ /* 0x0000620008040145 */
[----:B------:R-:W-:Y:S05]  /*9970*/  @!P0 BRA `(.L_x_1188) ;  /* 0x0000000000048947 */ /* 0x000fea0003800000 */
[----:B------:R-:W-:Y:S01]  /*9980*/  BPT.TRAP 0x1 ;  /* 0x000000040000795c */ /* 0x000fe20000300000 */
.L_x_1188:
[----:B-1----:R-:W-:Y:S05]  /*9990*/  @P2 BRA `(.L_x_1189) ;  /* 0x0000000000082947 */ /* 0x002fea0003800000 */
[----:B------:R-:W1:Y:S02]  /*99a0*/  SYNCS.PHASECHK.TRANS64.TRYWAIT P2, [UR5+0x2a830], R3 ;  /* 0x02a83003ff0075a7 */ /* 0x000e640008040145 */
[----:B-1----:R-:W-:Y:S05]  /*99b0*/  @!P2 BRA `(.L_x_1190) ;  /* 0x000000e000bca947 */ /* 0x002fea0003800000 */
.L_x_1189:
        /* <DEDUP_REMOVED lines=131> */
.L_x_1191:
[----:B------:R-:W-:Y:S01]  /*a1f0*/  ULEA UR5, UR4, UR37, 0x3 ;  /* 0x0000002504057291 */ /* 0x000fe2000f8e183f */
[----:B------:R-:W-:-:S05]  /*a200*/  IMAD.U32 R0, RZ, RZ, UR6 ;  /* 0x00000006ff007e24 */ /* 0x000fca000f8e00ff */
[----:B------:R-:W-:-:S04]  /*a210*/  SHF.L.U32 R0, R0, 0x1f, RZ ;  /* 0x0000001f00007819 */ /* 0x000fc800000006ff */
[----:B------:R2:W3:Y:S01]  /*a220*/  SYNCS.PHASECHK.TRANS64.TRYWAIT P2, [UR5+0x2a850], R0 ;  /* 0x02a85000ff0075a7 */ /* 0x0004e20008040145 */
[----:B------:R-:W-:Y:S05]  /*a230*/  @!P0 BRA `(.L_x_1192) ;  /* 0x0000000000048947 */ /* 0x000fea0003800000 */
[----:B------:R-:W-:Y:S01]  /*a240*/  BPT.TRAP 0x1 ;  /* 0x000000040000795c */ /* 0x000fe20000300000 */
.L_x_1192:
[----:B---3--:R-:W-:Y:S05]  /*a250*/  @P2 BRA `(.L_x_1193) ;  /* 0x0000000000082947 */ /* 0x008fea0003800000 */
[----:B------:R-:W3:Y:S02]  /*a260*/  SYNCS.PHASECHK.TRANS64.TRYWAIT P2, [UR5+0x2a850], R0 ;  /* 0x02a85000ff0075a7 */ /* 0x000ee40008040145 */
[----:B---3--:R-:W-:Y:S05]  /*a270*/  @!P2 BRA `(.L_x_1194) ;  /* 0x000000d800a4a947 */ /* 0x008fea0003800000 */
.L_x_1193:
[----:B------:R-:W-:Y:S01]  /*a280*/  UIADD3 UR6, UR37, 0x400, URZ ;  /* 0x0000040025067890 */ /* 0x000fe2000fffe03f */
[----:B------:R-:W-:Y:S01]  /*a290*/  WARPGROUP.ARRIVE ;  /* 0x00000000000079c5 */ /* 0x000fe20000000000 */
[----:B------:R-:W-:Y:S01]  /*a2a0*/  UMOV UR11, 0x40000040 ;  /* 0x40000040000b7882 */ /* 0x000fe20000000000 */
[----:B------:R-:W-:Y:S01]  /*a2b0*/  PLOP3.LUT P2, PT, PT, PT, UP0, 0x80, 0x0 ;  /* 0x000000000000781c */ /* 0x000fe20003f4f008 */
[----:B------:R-:W-:Y:S01]  /*a2c0*/  USHF.R.U32.HI UR6, URZ, 0x4, UR6 ;  /* 0x000000043f067899 */ /* 0x000fe20008011606 */
[----:B------:R-:W-:Y:S01]  /*a2d0*/  PLOP3.LUT P3, PT, PT, PT, UP0, 0x80, 0x0 ;  /* 0x000000000000781c */ /* 0x000fe20003f6f008 */
[----:B0-2---:R-:W-:Y:S01]  /*a2e0*/  IMAD.U32 R0, RZ, RZ, UR7 ;  /* 0x00000007ff007e24 */ /* 0x005fe2000f8e00ff */
[----:B------:R-:W-:Y:S01]  /*a2f0*/  ULDC UR14, c[0x0][0x9e0] ;  /* 0x00027800000e7ab9 */ /* 0x000fe20000000800 */
[----:B------:R-:W-:-:S03]  /*a300*/  ULOP3.LUT UR6, UR6, 0x3fff, URZ, 0xc0, !UPT ;  /* 0x00003fff06067892 */ /* 0x000fc6000f8ec03f */
[----:B------:R-:W-:Y:S01]  /*a310*/  @!P1 LEA R0, R0, UR37, 0x3 ;  /* 0x0000002500009c11 */ /* 0x000fe2000f8e18ff */
[----:B------:R-:W-:-:S04]  /*a320*/  ULOP3.LUT UR6, UR6, 0x3000000, URZ, 0xfc, !UPT ;  /* 0x0300000006067892 */ /* 0x000fc8000f8efc3f */
[----:B------:R-:W-:Y:S01]  /*a330*/  UIMAD UR4, UR4, 0x600, UR6 ;  /* 0x00000600040478a4 */ /* 0x000fe2000f8e0206 */
[----:B------:R-:W-:-:S05]  /*a340*/  @!P1 VIADD R0, R0, 0x2a840 ;  /* 0x0002a84000009836 */ /* 0x000fca0000000000 */
[----:B------:R-:W-:Y:S01]  /*a350*/  @!P1 PRMT R0, RZ, 0x654, R0 ;  /* 0x00000654ff009816 */ /* 0x000fe20000000000 */
        /* <DEDUP_REMOVED lines=24> */
[----:B------:R-:W-:Y:S01]  /*a4e0*/  @UP0 ULDC UR4, c[0x0][0x44c] ;  /* 0x0001130000040ab9 */ /* 0x000fe20000000800 */
[----:B------:R-:W-:Y:S02]  /*a4f0*/  WARPGROUP.DEPBAR.LE gsb0, 0x0 ;  /* 0x00008000000079c5 */ /* 0x000fe40000010000 */
[----:B------:R-:W-:-:S06]  /*a500*/  WARPGROUP.ARRIVE ;  /* 0x00000000000079c5 */ /* 0x000fcc0000000000 */
[----:B------:R-:W-:Y:S03]  /*a510*/  HGMMA.64x128x16.F32 R24, R136, gdesc[UR8].tnspB, R24, gsb0 ;  /* 0x41e0000888187df0 */ /* 0x000fe60008000818 */
[----:B------:R-:W-:Y:S02]  /*a520*/  WARPGROUP.DEPBAR.LE gsb0, 0x0 ;  /* 0x00008000000079c5 */ /* 0x000fe40000010000 */
[----:B------:R-:W-:Y:S01]  /*a530*/  VIADD R137, R19, UR39 ;  /* 0x0000002713897c36 */ /* 0x000fe20008000000 */
[----:B------:R0:W-:Y:S01]  /*a540*/  @!P1 SYNCS.ARRIVE.TRANS64.RED.A1T0 RZ, [R0+URZ], RZ ;  /* 0x000000ff00ff99a7 */ /* 0x0001e2000810043f */
[----:B------:R-:W-:Y:S02]  /*a550*/  IMAD R139, R10, -0x60, RZ ;  /* 0xffffffa00a8b7824 */ /* 0x000fe400078e02ff */
[----:B------:R-:W-:Y:S01]  /*a560*/  @P2 IMAD.HI.U32 R2, R137, UR4, RZ ;  /* 0x0000000489022c27 */ /* 0x000fe2000f8e00ff */
[----:B------:R-:W-:Y:S01]  /*a570*/  @UP0 ULDC UR4, c[0x0][0x450] ;  /* 0x0001140000040ab9 */ /* 0x000fe20000000800 */
[----:B------:R-:W-:-:S02]  /*a580*/  PLOP3.LUT P2, PT, PT, PT, UP1, 0x40, 0x0 ;  /* 0x000000000000781c */ /* 0x000fc40003f4e818 */
[----:B------:R-:W-:Y:S01]  /*a590*/  IMAD.IADD R9, R139, 0x1, -R18 ;  /* 0x000000018b097824 */ /* 0x000fe200078e0a12 */
[----:B------:R-:W-:Y:S01]  /*a5a0*/  @P3 SHF.R.U32.HI R137, RZ, UR4, R2 ;  /* 0x00000004ff893c19 */ /* 0x000fe20008011602 */
[----:B------:R-:W-:Y:S01]  /*a5b0*/  ULOP3.LUT UR4, URZ, UR59, URZ, 0x33, !UPT ;  /* 0x0000003b3f047292 */ /* 0x000fe2000f8e333f */
[----:B0-----:R-:W-:-:S03]  /*a5c0*/  IADD3 R0, -R18, 0x1, R139 ;  /* 0x0000000112007810 */ /* 0x001fc60007ffe18b */
[----:B------:R-:W0:Y:S01]  /*a5d0*/  SHFL.IDX PT, R2, R137, RZ, 0x1c1f ;  /* 0x001c1fff89027589 */ /* 0x000e2200000e0000 */
        /* <DEDUP_REMOVED lines=10> */
[----:B-1----:R-:W-:Y:S01]  /*a680*/  IMAD.U32 R8, RZ, RZ, UR58 ;  /* 0x0000003aff087e24 */ /* 0x002fe2000f8e00ff */
[----:B------:R-:W-:-:S04]  /*a690*/  LOP3.LUT R21, RZ, R0, RZ, 0x33, !PT ;  /* 0x00000000ff157212 */ /* 0x000fc800078e33ff */
[----:B------:R-:W-:-:S13]  /*a6a0*/  ISETP.NE.AND P2, PT, R8, 0x1, PT ;  /* 0x000000010800780c */ /* 0x000fda0003f45270 */
[----:B------:R-:W0:Y:S02]  /*a6b0*/  @P2 LDC.64 R2, c[0x0][0x9e8] ;  /* 0x00027a00ff022b82 */ /* 0x000e240000000a00 */
[----:B0-----:R-:W-:-:S05]  /*a6c0*/  @P2 IMAD.HI.U32 R2, R21, R2, RZ ;  /* 0x0000000215022227 */ /* 0x001fca00078e00ff */
[----:B------:R-:W-:-:S04]  /*a6d0*/  @P2 SHF.R.U32.HI R21, RZ, R3, R2 ;  /* 0x00000003ff152219 */ /* 0x000fc80000011602 */
[----:B------:R-:W-:Y:S01]  /*a6e0*/  LOP3.LUT R0, RZ, R21, RZ, 0x33, !PT ;  /* 0x00000015ff007212 */ /* 0x000fe200078e33ff */
[----:B------:R-:W-:Y:S06]  /*a6f0*/  BRA `(.L_x_1198) ;  /* 0x0000000000147947 */ /* 0x000fec0003800000 */
.L_x_1197:
[----:B-1----:R-:W-:-:S05]  /*a700*/  IMAD.U32 R8, RZ, RZ, UR58 ;  /* 0x0000003aff087e24 */ /* 0x002fca000f8e00ff */
[----:B------:R-:W-:-:S13]  /*a710*/  ISETP.NE.AND P2, PT, R8, 0x1, PT ;  /* 0x000000010800780c */ /* 0x000fda0003f45270 */
[----:B------:R-:W0:Y:S02]  /*a720*/  @P2 LDC.64 R2, c[0x0][0x9e8] ;  /* 0x00027a00ff022b82 */ /* 0x000e240000000a00 */
[----:B0-----:R-:W-:-:S05]  /*a730*/  @P2 IMAD.HI.U32 R2, R0, R2, RZ ;  /* 0x0000000200022227 */ /* 0x001fca00078e00ff */
[----:B------:R-:W-:-:S07]  /*a740*/  @P2 SHF.R.U32.HI R0, RZ, R3, R2 ;  /* 0x00000003ff002219 */ /* 0x000fce0000011602 */
.L_x_1198:
[----:B------:R-:W-:Y:S05]  /*a750*/  BSYNC B0 ;  /* 0x0000000000007941 */ /* 0x000fea0003800000 */
.L_x_1196:
[----:B------:R-:W-:-:S05]  /*a760*/  IMAD R0, R0, R8, R9 ;  /* 0x0000000800007224 */ /* 0x000fca00078e0209 */
[----:B------:R-:W-:Y:S02]  /*a770*/  VIADDMNMX R13, R0, R8, R13, PT ;  /* 0x00000008000d7246 */ /* 0x000fe4000380010d */
[----:B------:R-:W-:-:S07]  /*a780*/  VIMNMX R15, R15, R0, !PT ;  /* 0x000000000f0f7248 */ /* 0x000fce0007fe0100 */
.L_x_1195:
        /* <DEDUP_REMOVED lines=63> */
[----:B-1----:R-:W-:Y:S02]  /*ab80*/  FSEL R8, R113, -INF , !P4 ;  /* 0xff80000071087808 */ /* 0x002fe40006000000 */
        /* <DEDUP_REMOVED lines=69> */
.L_x_1201:
[----:B------:R-:W-:-:S05]  /*afe0*/  IMAD.U32 R150, RZ, RZ, UR58 ;  /* 0x0000003aff967e24 */ /* 0x000fca000f8e00ff */
[----:B------:R-:W-:-:S13]  /*aff0*/  ISETP.NE.AND P6, PT, R150, 0x1, PT ;  /* 0x000000019600780c */ /* 0x000fda0003fc5270 */
[----:B------:R-:W0:Y:S02]  /*b000*/  @P6 LDC.64 R2, c[0x0][0x9e8] ;  /* 0x00027a00ff026b82 */ /* 0x000e240000000a00 */
[----:B0-----:R-:W-:-:S05]  /*b010*/  @P6 IMAD.HI.U32 R2, R89, R2, RZ ;  /* 0x0000000259026227 */ /* 0x001fca00078e00ff */
[----:B------:R-:W-:-:S07]  /*b020*/  @P6 SHF.R.U32.HI R89, RZ, R3, R2 ;  /* 0x00000003ff596219 */ /* 0x000fce0000011602 */
.L_x_1202:
[----:B------:R-:W-:Y:S05]  /*b030*/  BSYNC B0 ;  /* 0x0000000000007941 */ /* 0x000fea0003800000 */
.L_x_1200:
[----:B------:R-:W-:-:S05]  /*b040*/  IMAD R2, R89, R150, R9 ;  /* 0x0000009659027224 */ /* 0x000fca00078e0209 */
[----:B------:R-:W-:Y:S02]  /*b050*/  VIADDMNMX R13, R2, R150, R13, PT ;  /* 0x00000096020d7246 */ /* 0x000fe4000380010d */
[----:B------:R-:W-:-:S07]  /*b060*/  VIMNMX R15, R15, R2, !PT ;  /* 0x000000020f0f7248 */ /* 0x000fce0007fe0100 */
.L_x_1199:
[C---:B------:R-:W-:Y:S01]  /*b070*/  ISETP.GT.AND P2, PT, R15.reuse, 0x1, !P2 ;  /* 0x000000010f00780c */ /* 0x040fe20005744270 */
[----:B------:R-:W0:Y:S01]  /*b080*/  LDC R9, c[0x0][0x988] ;  /* 0x00026200ff097b82 */ /* 0x000e220000000800 */
[----:B------:R-:W-:Y:S01]  /*b090*/  ISETP.GT.AND P3, PT, R15, 0x8, !P3 ;  /* 0x000000080f00780c */ /* 0x000fe20005f64270 */
[----:B------:R-:W-:Y:S01]  /*b0a0*/  UMOV UR6, UR38 ;  /* 0x0000002600067c82 */ /* 0x000fe20008000000 */
[C---:B------:R-:W-:Y:S01]  /*b0b0*/  ISETP.LT.OR P2, PT, R13.reuse, 0x2, P2 ;  /* 0x000000020d00780c */ /* 0x040fe20001741670 */
[----:B------:R-:W-:Y:S01]  /*b0c0*/  UMOV UR4, UR36 ;  /* 0x0000002400047c82 */ /* 0x000fe20008000000 */
        /* <DEDUP_REMOVED lines=134> */
[----:B------:R-:W-:Y:S01]  /*b930*/  FSEL R109, R3, RZ, P2 ;  /* 0x000000ff036d7208 */ /* 0x000fe20001000000 */
[--C-:B------:R-:W-:Y:S01]  /*b940*/  FFMA.FTZ R144, R144, R9, -R95.reuse ;  /* 0x0000000990907223 */ /* 0x100fe2000001085f */
[----:B------:R-:W-:Y:S01]  /*b950*/  FMNMX.FTZ R91, R150, R91, !PT ;  /* 0x0000005b965b7209 */ /* 0x000fe20007810000 */
[----:B------:R0:W-:Y:S01]  /*b960*/  MUFU.EX2 R89, R148 ;  /* 0x0000009400597308 */ /* 0x0001e20000000800 */
[-CC-:B------:R-:W-:Y:S01]  /*b970*/  FFMA.FTZ R138, R138, R9.reuse, -R95.reuse ;  /* 0x000000098a8a7223 */ /* 0x180fe2000001085f */
[--C-:B------:R-:W-:Y:S01]  /*b980*/  FFMA.FTZ R99, R14, R9, -R95.reuse ;  /* 0x000000090e637223 */ /* 0x100fe2000001085f */
[----:B------:R-:W-:Y:S01]  /*b990*/  FMNMX.FTZ R91, R158, R91, !PT ;  /* 0x0000005b9e5b7209 */ /* 0x000fe20007810000 */
[-CC-:B------:R-:W-:Y:S01]  /*b9a0*/  FFMA.FTZ R103, R92, R9.reuse, -R95.reuse ;  /* 0x000000095c677223 */ /* 0x180fe2000001085f */
[-CC-:B------:R-:W-:Y:S01]  /*b9b0*/  FFMA.FTZ R140, R140, R9.reuse, -R95.reuse ;  /* 0x000000098c8c7223 */ /* 0x180fe2000001085f */
[--C-:B------:R-:W-:Y:S01]  /*b9c0*/  FFMA.FTZ R14, R120, R9, -R95.reuse ;  /* 0x00000009780e7223 */ /* 0x100fe2000001085f */
[----:B------:R-:W-:Y:S01]  /*b9d0*/  FMNMX.FTZ R91, R106, R91, !PT ;  /* 0x0000005b6a5b7209 */ /* 0x000fe20007810000 */
[----:B------:R-:W-:Y:S01]  /*b9e0*/  MUFU.EX2 R90, R90 ;  /* 0x0000005a005a7308 */ /* 0x000fe20000000800 */
[-CC-:B0-----:R-:W-:Y:S01]  /*b9f0*/  FFMA.FTZ R148, R104, R9.reuse, -R95.reuse ;  /* 0x0000000968947223 */ /* 0x181fe2000001085f */
        /* <DEDUP_REMOVED lines=12> */
[----:B------:R1:W-:Y:S01]  /*bac0*/  MUFU.EX2 R93, R144 ;  /* 0x00000090005d7308 */ /* 0x0003e20000000800 */
[----:B0-----:R-:W-:Y:S02]  /*bad0*/  FFMA.FTZ R146, R116, R9, -R95 ;  /* 0x0000000974927223 */ /* 0x001fe4000001085f */
[----:B------:R-:W-:-:S04]  /*bae0*/  FMNMX.FTZ R97, R102, R97, !PT ;  /* 0x0000006166617209 */ /* 0x000fc80007810000 */
[----:B------:R-:W-:Y:S01]  /*baf0*/  FMNMX.FTZ R97, R122, R97, !PT ;  /* 0x000000617a617209 */ /* 0x000fe20007810000 */
[----:B------:R-:W-:Y:S01]  /*bb00*/  MUFU.EX2 R138, R138 ;  /* 0x0000008a008a7308 */ /* 0x000fe20000000800 */
[----:B-1----:R-:W-:Y:S02]  /*bb10*/  FFMA.FTZ R144, R112, R9, -R95 ;  /* 0x0000000970907223 */ /* 0x002fe4000001085f */
        /* <DEDUP_REMOVED lines=9> */
[----:B------:R-:W-:Y:S01]  /*bbb0*/  FMNMX.FTZ R0, R108, R97, !PT ;  /* 0x000000616c007209 */ /* 0x000fe20007810000 */
[----:B------:R-:W-:-:S04]  /*bbc0*/  FFMA.FTZ R97, R8, R9, -R95 ;  /* 0x0000000908617223 */ /* 0x000fc8000001085f */
[----:B------:R-:W0:Y:S01]  /*bbd0*/  SHFL.BFLY PT, R101, R0, 0x2, 0x1f ;  /* 0x0c401f0000657f89 */ /* 0x000e2200000e0000 */
[----:B------:R-:W-:Y:S08]  /*bbe0*/  MUFU.EX2 R13, R13 ;  /* 0x0000000d000d7308 */ /* 0x000ff00000000800 */
[----:B------:R-:W-:Y:S08]  /*bbf0*/  MUFU.EX2 R104, R104 ;  /* 0x0000006800687308 */ /* 0x000ff00000000800 */
[----:B------:R-:W-:Y:S01]  /*bc00*/  MUFU.EX2 R144, R144 ;  /* 0x0000009000907308 */ /* 0x000fe20000000800 */
[----:B0-----:R-:W-:Y:S01]  /*bc10*/  FMNMX.FTZ R8, R0, R101, !PT ;  /* 0x0000006500087209 */ /* 0x001fe20007810000 */
[----:B------:R-:W-:Y:S01]  /*bc20*/  FADD.FTZ R0, -R109, R12 ;  /* 0x0000000c6d007221 */ /* 0x000fe20000010100 */
[-CC-:B------:R-:W-:Y:S01]  /*bc30*/  FFMA.FTZ R101, R20, R9.reuse, -R95.reuse ;  /* 0x0000000914657223 */ /* 0x180fe2000001085f */
[-CC-:B------:R-:W-:Y:S01]  /*bc40*/  FFMA.FTZ R20, R128, R9.reuse, -R95.reuse ;  /* 0x0000000980147223 */ /* 0x180fe2000001085f */
[-C--:B------:R-:W-:Y:S01]  /*bc50*/  FFMA.FTZ R95, R88, R9.reuse, -R95 ;  /* 0x00000009585f7223 */ /* 0x080fe2000001085f */
[----:B------:R-:W0:Y:S01]  /*bc60*/  SHFL.BFLY PT, R107, R8, 0x1, 0x1f ;  /* 0x0c201f00086b7f89 */ /* 0x000e2200000e0000 */
[----:B------:R-:W-:Y:S01]  /*bc70*/  FMUL.FTZ R0, R0, R9 ;  /* 0x0000000900007220 */ /* 0x000fe20000410000 */
[----:B------:R-:W-:Y:S01]  /*bc80*/  IMAD.U32 R109, RZ, RZ, UR5 ;  /* 0x00000005ff6d7e24 */ /* 0x000fe2000f8e00ff */
[----:B------:R-:W-:Y:S03]  /*bc90*/  MUFU.EX2 R97, R97 ;  /* 0x0000006100617308 */ /* 0x000fe60000000800 */
[----:B------:R-:W-:-:S05]  /*bca0*/  @!P1 VIADD R109, R109, 0x2a860 ;  /* 0x0002a8606d6d9836 */ /* 0x000fca0000000000 */
[----:B------:R-:W1:Y:S01]  /*bcb0*/  MUFU.EX2 R0, R0 ;  /* 0x0000000000007308 */ /* 0x000e620000000800 */
[----:B------:R-:W-:-:S04]  /*bcc0*/  @!P1 PRMT R109, RZ, 0x654, R109 ;  /* 0x00000654ff6d9816 */ /* 0x000fc8000000006d */
[----:B------:R2:W-:Y:S03]  /*bcd0*/  @!P1 SYNCS.ARRIVE.TRANS64.RED.A1T0 RZ, [R109+URZ], RZ ;  /* 0x000000ff6dff99a7 */ /* 0x0005e6000810043f */
[----:B------:R-:W-:Y:S01]  /*bce0*/  MUFU.EX2 R146, R146 ;  /* 0x0000009200927308 */ /* 0x000fe20000000800 */
[----:B0-----:R-:W-:-:S07]  /*bcf0*/  FMNMX.FTZ R8, R8, R107, !PT ;  /* 0x0000006b08087209 */ /* 0x001fce0007810000 */
[----:B------:R-:W-:Y:S01]  /*bd00*/  MUFU.EX2 R99, R99 ;  /* 0x0000006300637308 */ /* 0x000fe20000000800 */
[C---:B------:R-:W-:Y:S01]  /*bd10*/  FSETP.NEU.FTZ.AND P2, PT, R8.reuse, -INF , PT ;  /* 0xff8000000800780b */ /* 0x040fe20003f5d000 */
[----:B------:R-:W-:Y:S01]  /*bd20*/  FMUL.FTZ R107, R8, R9 ;  /* 0x00000009086b7220 */ /* 0x000fe20000410000 */
[----:B-1----:R-:W-:-:S04]  /*bd30*/  FFMA.FTZ R7, R0, R7, R21 ;  /* 0x0000000700077223 */ /* 0x002fc80000010015 */
[----:B------:R-:W-:Y:S01]  /*bd40*/  FSEL R107, R107, RZ, P2 ;  /* 0x000000ff6b6b7208 */ /* 0x000fe20001000000 */
[----:B------:R-:W-:Y:S04]  /*bd50*/  MUFU.EX2 R14, R14 ;  /* 0x0000000e000e7308 */ /* 0x000fe80000000800 */
[-CC-:B------:R-:W-:Y:S01]  /*bd60*/  FFMA.FTZ R159, R2, R9.reuse, -R107.reuse ;  /* 0x00000009029f7223 */ /* 0x180fe2000001086b */
[----:B------:R-:W-:Y:S01]  /*bd70*/  FSEL R2, R8, RZ, P2 ;  /* 0x000000ff08027208 */ /* 0x000fe20001000000 */
[-CC-:B------:R-:W-:Y:S01]  /*bd80*/  FFMA.FTZ R157, R214, R9.reuse, -R107.reuse ;  /* 0x00000009d69d7223 */ /* 0x180fe2000001086b */
[-CC-:B------:R-:W-:Y:S01]  /*bd90*/  FFMA.FTZ R12, R210, R9.reuse, -R107.reuse ;  /* 0x00000009d20c7223 */ /* 0x180fe2000001086b */
[-CC-:B------:R-:W-:Y:S01]  /*bda0*/  FFMA.FTZ R88, R208, R9.reuse, -R107.reuse ;  /* 0x00000009d0587223 */ /* 0x180fe2000001086b */
[-C--:B------:R-:W-:Y:S01]  /*bdb0*/  FFMA.FTZ R145, R114, R9.reuse, -R107 ;  /* 0x0000000972917223 */ /* 0x080fe2000001086b */
[----:B------:R-:W-:Y:S01]  /*bdc0*/  FADD.FTZ R2, -R2, R11 ;  /* 0x0000000b02027221 */ /* 0x000fe20000010100 */
[----:B------:R-:W-:Y:S01]  /*bdd0*/  FADD.FTZ R114, R90, R7 ;  /* 0x000000075a727221 */ /* 0x000fe20000010000 */
[----:B------:R-:W-:Y:S01]  /*bde0*/  MUFU.EX2 R157, R157 ;  /* 0x0000009d009d7308 */ /* 0x000fe20000000800 */
[-CC-:B------:R-:W-:Y:S01]  /*bdf0*/  FFMA.FTZ R153, R152, R9.reuse, -R107.reuse ;  /* 0x0000000998997223 */ /* 0x180fe2000001086b */
[-C--:B------:R-:W-:Y:S01]  /*be00*/  FMUL.FTZ R2, R2, R9.reuse ;  /* 0x0000000902027220 */ /* 0x080fe20000410000 */
[----:B------:R-:W-:Y:S01]  /*be10*/  FADD.FTZ R7, R89, R114 ;  /* 0x0000007259077221 */ /* 0x000fe20000010000 */
[-CC-:B------:R-:W-:Y:S01]  /*be20*/  FFMA.FTZ R96, R206, R9.reuse, -R107.reuse ;  /* 0x00000009ce607223 */ /* 0x180fe2000001086b */
[-CC-:B------:R-:W-:Y:S01]  /*be30*/  FFMA.FTZ R155, R150, R9.reuse, -R107.reuse ;  /* 0x00000009969b7223 */ /* 0x180fe2000001086b */
[-C--:B------:R-:W-:Y:S01]  /*be40*/  FFMA.FTZ R112, R158, R9.reuse, -R107 ;  /* 0x000000099e707223 */ /* 0x080fe2000001086b */
[----:B------:R-:W-:Y:S01]  /*be50*/  FADD.FTZ R114, R136, R7 ;  /* 0x0000000788727221 */ /* 0x000fe20000010000 */
[----:B------:R-:W0:Y:S01]  /*be60*/  MUFU.EX2 R2, R2 ;  /* 0x0000000200027308 */ /* 0x000e220000000800 */
[-CC-:B------:R-:W-:Y:S01]  /*be70*/  FFMA.FTZ R149, R106, R9.reuse, -R107.reuse ;  /* 0x000000096a957223 */ /* 0x180fe2000001086b */
[-CC-:B------:R-:W-:Y:S01]  /*be80*/  FFMA.FTZ R106, R156, R9.reuse, -R107.reuse ;  /* 0x000000099c6a7223 */ /* 0x180fe2000001086b */
[----:B------:R-:W-:Y:S01]  /*be90*/  FADD.FTZ R11, R91, R114 ;  /* 0x000000725b0b7221 */ /* 0x000fe20000010000 */
[-CC-:B------:R-:W-:Y:S01]  /*bea0*/  FFMA.FTZ R151, R110, R9.reuse, -R107.reuse ;  /* 0x000000096e977223 */ /* 0x180fe2000001086b */
[-CC-:B------:R-:W-:Y:S01]  /*beb0*/  FFMA.FTZ R110, R154, R9.reuse, -R107.reuse ;  /* 0x000000099a6e7223 */ /* 0x180fe2000001086b */
[-CC-:B------:R-:W-:Y:S01]  /*bec0*/  FFMA.FTZ R98, R98, R9.reuse, -R107.reuse ;  /* 0x0000000962627223 */ /* 0x180fe2000001086b */
[-CC-:B------:R-:W-:Y:S01]  /*bed0*/  FFMA.FTZ R147, R118, R9.reuse, -R107.reuse ;  /* 0x0000000976937223 */ /* 0x180fe2000001086b */
[----:B------:R-:W1:Y:S01]  /*bee0*/  MUFU.EX2 R12, R12 ;  /* 0x0000000c000c7308 */ /* 0x000e620000000800 */
[-CC-:B------:R-:W-:Y:S01]  /*bef0*/  FFMA.FTZ R94, R94, R9.reuse, -R107.reuse ;  /* 0x000000095e5e7223 */ /* 0x180fe2000001086b */
[-CC-:B------:R-:W-:Y:S01]  /*bf00*/  FFMA.FTZ R141, R122, R9.reuse, -R107.reuse ;  /* 0x000000097a8d7223 */ /* 0x180fe2000001086b */
[--C-:B------:R-:W-:Y:S01]  /*bf10*/  FFMA.FTZ R126, R126, R9, -R107.reuse ;  /* 0x000000097e7e7223 */ /* 0x100fe2000001086b */
[----:B------:R-:W-:Y:S01]  /*bf20*/  F2FP.F16.F32.PACK_AB R156, R90, R21 ;  /* 0x000000155a9c723e */ /* 0x000fe200000000ff */
[-CC-:B------:R-:W-:Y:S01]  /*bf30*/  FFMA.FTZ R212, R212, R9.reuse, -R107.reuse ;  /* 0x00000009d4d47223 */ /* 0x180fe2000001086b */
[-CC-:B------:R-:W-:Y:S01]  /*bf40*/  FFMA.FTZ R130, R130, R9.reuse, -R107.reuse ;  /* 0x0000000982827223 */ /* 0x180fe2000001086b */
[-C--:B------:R-:W-:Y:S01]  /*bf50*/  FFMA.FTZ R100, R100, R9.reuse, -R107 ;  /* 0x0000000964647223 */ /* 0x080fe2000001086b */
[----:B------:R-:W3:Y:S01]  /*bf60*/  MUFU.EX2 R159, R159 ;  /* 0x0000009f009f7308 */ /* 0x000ee20000000800 */
[----:B0-----:R-:W-:Y:S01]  /*bf70*/  FFMA.FTZ R7, R2, R6, R157 ;  /* 0x0000000602077223 */ /* 0x001fe2000001009d */
[----:B------:R-:W-:Y:S01]  /*bf80*/  FADD.FTZ R6, R138, R11 ;  /* 0x0000000b8a067221 */ /* 0x000fe20000010000 */
[----:B------:R-:W-:Y:S01]  /*bf90*/  FFMA.FTZ R134, R134, R9, -R107 ;  /* 0x0000000986867223 */ /* 0x000fe2000001086b */
[C---:B------:R-:W-:Y:S01]  /*bfa0*/  ISETP.GT.AND P2, PT, R10.reuse, UR61, PT ;  /* 0x0000003d0a007c0c */ /* 0x040fe2000bf44270 */
[----:B------:R-:W-:-:S02]  /*bfb0*/  VIADD R10, R10, 0xffffffff ;  /* 0xffffffff0a0a7836 */ /* 0x000fc40000000000 */
[----:B------:R-:W-:Y:S01]  /*bfc0*/  FADD.FTZ R11, R93, R6 ;  /* 0x000000065d0b7221 */ /* 0x000fe20000010000 */
[-C--:B------:R-:W-:Y:S01]  /*bfd0*/  FFMA.FTZ R6, R102, R9.reuse, -R107 ;  /* 0x0000000966067223 */ /* 0x080fe2000001086b */
[----:B------:R-:W0:Y:S01]  /*bfe0*/  MUFU.EX2 R88, R88 ;  /* 0x0000005800587308 */ /* 0x000e220000000800 */
[----:B-1----:R-:W-:Y:S01]  /*bff0*/  FADD.FTZ R114, R12, R7 ;  /* 0x000000070c727221 */ /* 0x002fe20000010000 */
[----:B------:R-:W-:Y:S01]  /*c000*/  FADD.FTZ R11, R140, R11 ;  /* 0x0000000b8c0b7221 */ /* 0x000fe20000010000 */
[----:B------:R-:W-:Y:S01]  /*c010*/  FFMA.FTZ R107, R108, R9, -R107 ;  /* 0x000000096c6b7223 */ /* 0x000fe2000001086b */
[----:B------:R-:W-:Y:S02]  /*c020*/  F2FP.F16.F32.PACK_AB R154, R140, R93 ;  /* 0x0000005d8c9a723e */ /* 0x000fe400000000ff */
[----:B------:R-:W-:Y:S02]  /*c030*/  F2FP.F16.F32.PACK_AB R158, R136, R89 ;  /* 0x00000059889e723e */ /* 0x000fe400000000ff */
[----:B------:R-:W1:Y:S01]  /*c040*/  MUFU.EX2 R153, R153 ;  /* 0x0000009900997308 */ /* 0x000e620000000800 */
[----:B---3--:R-:W-:Y:S01]  /*c050*/  FADD.FTZ R7, R159, R114 ;  /* 0x000000729f077221 */ /* 0x008fe20000010000 */
[----:B------:R-:W-:Y:S01]  /*c060*/  FADD.FTZ R114, R148, R11 ;  /* 0x0000000b94727221 */ /* 0x000fe20000010000 */
[----:B------:R-:W-:-:S02]  /*c070*/  F2FP.F16.F32.PACK_AB R152, R138, R91 ;  /* 0x0000005b8a98723e */ /* 0x000fc400000000ff */
[----:B------:R-:W-:Y:S01]  /*c080*/  F2FP.F16.F32.PACK_AB R157, R12, R157 ;  /* 0x0000009d0c9d723e */ /* 0x000fe200000000ff */
[C---:B------:R-:W-:Y:S01]  /*c090*/  FADD.FTZ R114, R15.reuse, R114 ;  /* 0x000000720f727221 */ /* 0x040fe20000010000 */
[----:B------:R-:W-:Y:S01]  /*c0a0*/  F2FP.F16.F32.PACK_AB R148, R15, R148 ;  /* 0x000000940f94723e */ /* 0x000fe200000000ff */
[----:B------:R-:W3:Y:S01]  /*c0b0*/  MUFU.EX2 R96, R96 ;  /* 0x0000006000607308 */ /* 0x000ee20000000800 */
[----:B0-----:R-:W-:Y:S01]  /*c0c0*/  FADD.FTZ R102, R88, R7 ;  /* 0x0000000758667221 */ /* 0x001fe20000010000 */
[----:B------:R-:W-:Y:S01]  /*c0d0*/  FADD.FTZ R11, R13, R114 ;  /* 0x000000720d0b7221 */ /* 0x000fe20000010000 */
[----:B------:R-:W-:Y:S01]  /*c0e0*/  F2FP.F16.F32.PACK_AB R150, R104, R13 ;  /* 0x0000000d6896723e */ /* 0x000fe200000000ff */
[----:B------:R-:W-:Y:S01]  /*c0f0*/  IMAD.MOV.U32 R12, RZ, RZ, R3 ;  /* 0x000000ffff0c7224 */ /* 0x000fe200078e0003 */
[----:B------:R-:W-:Y:S01]  /*c100*/  F2FP.F16.F32.PACK_AB R159, R88, R159 ;  /* 0x0000009f589f723e */ /* 0x000fe200000000ff */
[----:B------:R-:W-:Y:S02]  /*c110*/  FADD.FTZ R11, R104, R11 ;  /* 0x0000000b680b7221 */ /* 0x000fe40000010000 */
[----:B------:R-:W0:Y:S01]  /*c120*/  MUFU.EX2 R155, R155 ;  /* 0x0000009b009b7308 */ /* 0x000e220000000800 */
[----:B-1----:R-:W-:Y:S01]  /*c130*/  FADD.FTZ R7, R153, R102 ;  /* 0x0000006699077221 */ /* 0x002fe20000010000 */
[----:B------:R-:W-:Y:S01]  /*c140*/  FADD.FTZ R114, R144, R11 ;  /* 0x0000000b90727221 */ /* 0x000fe20000010000 */
[----:B------:R-:W-:-:S03]  /*c150*/  F2FP.F16.F32.PACK_AB R144, R97, R144 ;  /* 0x000000906190723e */ /* 0x000fc600000000ff */
[----:B------:R-:W-:Y:S02]  /*c160*/  FADD.FTZ R11, R97, R114 ;  /* 0x00000072610b7221 */ /* 0x000fe40000010000 */
[----:B------:R-:W1:Y:S01]  /*c170*/  MUFU.EX2 R112, R112 ;  /* 0x0000007000707308 */ /* 0x000e620000000800 */
[----:B---3--:R-:W-:Y:S01]  /*c180*/  FADD.FTZ R102, R96, R7 ;  /* 0x0000000760667221 */ /* 0x008fe20000010000 */
[----:B------:R-:W-:Y:S01]  /*c190*/  FADD.FTZ R114, R146, R11 ;  /* 0x0000000b92727221 */ /* 0x000fe20000010000 */
[C---:B------:R-:W-:Y:S02]  /*c1a0*/  F2FP.F16.F32.PACK_AB R146, R99.reuse, R146 ;  /* 0x000000926392723e */ /* 0x040fe400000000ff */
[----:B------:R-:W-:Y:S01]  /*c1b0*/  F2FP.F16.F32.PACK_AB R153, R96, R153 ;  /* 0x000000996099723e */ /* 0x000fe200000000ff */
[----:B------:R-:W-:Y:S02]  /*c1c0*/  FADD.FTZ R11, R99, R114 ;  /* 0x00000072630b7221 */ /* 0x000fe40000010000 */
[----:B------:R-:W3:Y:S01]  /*c1d0*/  MUFU.EX2 R149, R149 ;  /* 0x0000009500957308 */ /* 0x000ee20000000800 */
[----:B0-----:R-:W-:-:S07]  /*c1e0*/  FADD.FTZ R7, R155, R102 ;  /* 0x000000669b077221 */ /* 0x001fce0000010000 */
[----:B------:R-:W0:Y:S01]  /*c1f0*/  MUFU.EX2 R106, R106 ;  /* 0x0000006a006a7308 */ /* 0x000e220000000800 */
[C---:B-1----:R-:W-:Y:S01]  /*c200*/  FADD.FTZ R102, R112.reuse, R7 ;  /* 0x0000000770667221 */ /* 0x042fe20000010000 */
[----:B------:R-:W-:-:S06]  /*c210*/  F2FP.F16.F32.PACK_AB R155, R112, R155 ;  /* 0x0000009b709b723e */ /* 0x000fcc00000000ff */
[----:B------:R-:W1:Y:S01]  /*c220*/  MUFU.EX2 R151, R151 ;  /* 0x0000009700977308 */ /* 0x000e620000000800 */
[----:B---3--:R-:W-:-:S07]  /*c230*/  FADD.FTZ R7, R149, R102 ;  /* 0x0000006695077221 */ /* 0x008fce0000010000 */
[----:B------:R-:W3:Y:S01]  /*c240*/  MUFU.EX2 R110, R110 ;  /* 0x0000006e006e7308 */ /* 0x000ee20000000800 */
[C---:B0-----:R-:W-:Y:S01]  /*c250*/  FADD.FTZ R102, R106.reuse, R7 ;  /* 0x000000076a667221 */ /* 0x041fe20000010000 */
[----:B------:R-:W-:-:S06]  /*c260*/  F2FP.F16.F32.PACK_AB R149, R106, R149 ;  /* 0x000000956a95723e */ /* 0x000fcc00000000ff */
[----:B------:R-:W0:Y:S01]  /*c270*/  MUFU.EX2 R145, R145 ;  /* 0x0000009100917308 */ /* 0x000e220000000800 */
[----:B-1----:R-:W-:Y:S01]  /*c280*/  FADD.FTZ R7, R151, R102 ;  /* 0x0000006697077221 */ /* 0x002fe20000010000 */
[----:B------:R-:W-:-:S06]  /*c290*/  FADD.FTZ R102, R14, R11 ;  /* 0x0000000b0e667221 */ /* 0x000fcc0000010000 */
[----:B------:R-:W1:Y:S01]  /*c2a0*/  MUFU.EX2 R98, R98 ;  /* 0x0000006200627308 */ /* 0x000e620000000800 */
[----:B---3--:R-:W-:-:S07]  /*c2b0*/  F2FP.F16.F32.PACK_AB R151, R110, R151 ;  /* 0x000000976e97723e */ /* 0x008fce00000000ff */
[----:B------:R-:W3:Y:S08]  /*c2c0*/  MUFU.EX2 R147, R147 ;  /* 0x0000009300937308 */ /* 0x000ef00000000800 */
[----:B------:R-:W4:Y:S08]  /*c2d0*/  MUFU.EX2 R6, R6 ;  /* 0x0000000600067308 */ /* 0x000f300000000800 */
[----:B--2---:R2:W-:Y:S08]  /*c2e0*/  MUFU.EX2 R109, R94 ;  /* 0x0000005e006d7308 */ /* 0x0045f00000000800 */
[----:B------:R-:W5:Y:S01]  /*c2f0*/  MUFU.EX2 R141, R141 ;  /* 0x0000008d008d7308 */ /* 0x000f620000000800 */
[----:B--2---:R-:W-:-:S04]  /*c300*/  FADD.FTZ R94, R110, R7 ;  /* 0x000000076e5e7221 */ /* 0x004fc80000010000 */
[----:B0-----:R-:W-:Y:S01]  /*c310*/  FADD.FTZ R7, R145, R94 ;  /* 0x0000005e91077221 */ /* 0x001fe20000010000 */
[C---:B-1----:R-:W-:Y:S02]  /*c320*/  F2FP.F16.F32.PACK_AB R145, R98.reuse, R145 ;  /* 0x000000916291723e */ /* 0x042fe400000000ff */
[----:B------:R-:W0:Y:S01]  /*c330*/  MUFU.EX2 R101, R101 ;  /* 0x0000006500657308 */ /* 0x000e220000000800 */
[----:B------:R-:W-:-:S04]  /*c340*/  FADD.FTZ R90, R98, R7 ;  /* 0x00000007625a7221 */ /* 0x000fc80000010000 */
[----:B---3--:R-:W-:Y:S01]  /*c350*/  FADD.FTZ R7, R147, R90 ;  /* 0x0000005a93077221 */ /* 0x008fe20000010000 */
[C---:B----4-:R-:W-:Y:S02]  /*c360*/  F2FP.F16.F32.PACK_AB R147, R6.reuse, R147 ;  /* 0x000000930693723e */ /* 0x050fe400000000ff */
[----:B------:R-:W1:Y:S01]  /*c370*/  MUFU.EX2 R142, R142 ;  /* 0x0000008e008e7308 */ /* 0x000e620000000800 */
[----:B------:R-:W-:-:S04]  /*c380*/  FADD.FTZ R90, R6, R7 ;  /* 0x00000007065a7221 */ /* 0x000fc80000010000 */
[----:B-----5:R-:W-:Y:S01]  /*c390*/  FADD.FTZ R90, R141, R90 ;  /* 0x0000005a8d5a7221 */ /* 0x020fe20000010000 */
[----:B------:R-:W-:Y:S02]  /*c3a0*/  F2FP.F16.F32.PACK_AB R141, R109, R141 ;  /* 0x0000008d6d8d723e */ /* 0x000fe400000000ff */
[----:B------:R-:W2:Y:S01]  /*c3b0*/  MUFU.EX2 R143, R126 ;  /* 0x0000007e008f7308 */ /* 0x000ea20000000800 */
[----:B0-----:R-:W-:Y:S01]  /*c3c0*/  FADD.FTZ R11, R101, R102 ;  /* 0x00000066650b7221 */ /* 0x001fe20000010000 */
[----:B------:R-:W-:Y:S01]  /*c3d0*/  FADD.FTZ R90, R109, R90 ;  /* 0x0000005a6d5a7221 */ /* 0x000fe20000010000 */
[----:B------:R-:W-:-:S05]  /*c3e0*/  F2FP.F16.F32.PACK_AB R140, R101, R14 ;  /* 0x0000000e658c723e */ /* 0x000fca00000000ff */
        /* <DEDUP_REMOVED lines=11> */
[----:B--2---:R-:W-:Y:S01]  /*c4a0*/  FADD.FTZ R94, R20, R11 ;  /* 0x0000000b145e7221 */ /* 0x004fe20000010000 */
[----:B------:R-:W-:-:S06]  /*c4b0*/  IMAD.MOV.U32 R11, RZ, RZ, R8 ;  /* 0x000000ffff0b7224 */ /* 0x000fcc00078e0008 */
        /* <DEDUP_REMOVED lines=11> */
[----:B-1----:R-:W-:Y:S01]  /*c570*/  FADD.FTZ R90, R139, R90 ;  /* 0x0000005a8b5a7221 */ /* 0x002fe20000010000 */
[C---:B--2---:R-:W-:Y:S01]  /*c580*/  FADD.FTZ R7, R95.reuse, R14 ;  /* 0x0000000e5f077221 */ /* 0x044fe20000010000 */
[----:B------:R-:W-:Y:S02]  /*c590*/  F2FP.F16.F32.PACK_AB R138, R95, R92 ;  /* 0x0000005c5f8a723e */ /* 0x000fe400000000ff */
[C---:B0-----:R-:W-:Y:S01]  /*c5a0*/  FADD.FTZ R6, R107.reuse, R90 ;  /* 0x0000005a6b067221 */ /* 0x041fe20000010000 */
[----:B------:R-:W-:Y:S01]  /*c5b0*/  F2FP.F16.F32.PACK_AB R139, R107, R139 ;  /* 0x0000008b6b8b723e */ /* 0x000fe200000000ff */
[----:B------:R-:W-:Y:S06]  /*c5c0*/  @P2 BRA `(.L_x_1203) ;  /* 0xffffffd000b82947 */ /* 0x000fec000383ffff */
.L_x_1186:
        /* <DEDUP_REMOVED lines=67> */
.L_x_1204:
[----:B------:R-:W-:Y:S01]  /*ca00*/  ULEA UR5, UR36, UR37, 0x3 ;  /* 0x0000002524057291 */ /* 0x000fe2000f8e183f */
[----:B------:R-:W-:-:S05]  /*ca10*/  IMAD.U32 R0, RZ, RZ, UR38 ;  /* 0x00000026ff007e24 */ /* 0x000fca000f8e00ff */
[----:B------:R-:W-:-:S04]  /*ca20*/  SHF.L.U32 R0, R0, 0x1f, RZ ;  /* 0x0000001f00007819 */ /* 0x000fc800000006ff */
[----:B------:R0:W1:Y:S01]  /*ca30*/  SYNCS.PHASECHK.TRANS64.TRYWAIT P2, [UR5+0x2a850], R0 ;  /* 0x02a85000ff0075a7 */ /* 0x0000620008040145 */
[----:B------:R-:W-:Y:S05]  /*ca40*/  @!P0 BRA `(.L_x_1205) ;  /* 0x0000000000048947 */ /* 0x000fea0003800000 */
[----:B------:R-:W-:Y:S01]  /*ca50*/  BPT.TRAP 0x1 ;  /* 0x000000040000795c */ /* 0x000fe20000300000 */
.L_x_1205:
[----:B-1----:R-:W-:Y:S05]  /*ca60*/  @P2 BRA `(.L_x_1206) ;  /* 0x0000000000082947 */ /* 0x002fea0003800000 */
[----:B------:R-:W1:Y:S02]  /*ca70*/  SYNCS.PHASECHK.TRANS64.TRYWAIT P0, [UR5+0x2a850], R0 ;  /* 0x02a85000ff0075a7 */ /* 0x000e640008000145 */
[----:B-1----:R-:W-:Y:S05]  /*ca80*/  @!P0 BRA `(.L_x_1207) ;  /* 0x000000b000b88947 */ /* 0x002fea0003800000 */
.L_x_1206:
[----:B------:R-:W-:Y:S01]  /*ca90*/  UIADD3 UR37, UR37, 0x400, URZ ;  /* 0x0000040025257890 */ /* 0x000fe2000fffe03f */
[----:B------:R-:W-:Y:S01]  /*caa0*/  WARPGROUP.ARRIVE ;  /* 0x00000000000079c5 */ /* 0x000fe20000000000 */
[----:B------:R-:W-:Y:S01]  /*cab0*/  UMOV UR7, 0x40000040 ;  /* 0x4000004000077882 */ /* 0x000fe20000000000 */
[----:B01----:R-:W0:Y:S01]  /*cac0*/  SHFL.BFLY PT, R0, R7, 0x2, 0x1f ;  /* 0x0c401f0007007f89 */ /* 0x003e2200000e0000 */
[----:B------:R-:W-:Y:S01]  /*cad0*/  USHF.R.U32.HI UR37, URZ, 0x4, UR37 ;  /* 0x000000043f257899 */ /* 0x000fe20008011625 */
[----:B------:R-:W-:Y:S01]  /*cae0*/  IMAD.U32 R10, RZ, RZ, UR5 ;  /* 0x00000005ff0a7e24 */ /* 0x000fe2000f8e00ff */
[----:B------:R-:W-:Y:S01]  /*caf0*/  R2UR UR8, R181 ;  /* 0x00000000b50872ca */ /* 0x000fe200000e0000 */
[----:B------:R-:W1:Y:S01]  /*cb00*/  SHFL.BFLY PT, R5, R6, 0x2, 0x1f ;  /* 0x0c401f0006057f89 */ /* 0x000e6200000e0000 */
[----:B------:R-:W-:Y:S01]  /*cb10*/  ULOP3.LUT UR37, UR37, 0x3fff, URZ, 0xc0, !UPT ;  /* 0x00003fff25257892 */ /* 0x000fe2000f8ec03f */
[----:B------:R-:W-:Y:S02]  /*cb20*/  @!P1 VIADD R10, R10, 0x2a860 ;  /* 0x0002a8600a0a9836 */ /* 0x000fe40000000000 */
[----:B------:R-:W-:Y:S01]  /*cb30*/  IMAD.MOV.U32 R4, RZ, RZ, RZ ;  /* 0x000000ffff047224 */ /* 0x000fe200078e00ff */
[----:B------:R-:W-:Y:S01]  /*cb40*/  ULOP3.LUT UR4, UR37, 0x3000000, URZ, 0xfc, !UPT ;  /* 0x0300000025047892 */ /* 0x000fe2000f8efc3f */
[----:B------:R-:W-:Y:S01]  /*cb50*/  IMAD.MOV.U32 R92, RZ, RZ, -0x800000 ;  /* 0xff800000ff5c7424 */ /* 0x000fe200078e00ff */
[----:B------:R-:W-:-:S02]  /*cb60*/  @!P1 PRMT R10, RZ, 0x654, R10 ;  /* 0x00000654ff0a9816 */ /* 0x000fc4000000000a */
[----:B------:R-:W-:Y:S02]  /*cb70*/  UIMAD UR4, UR36, 0x600, UR4 ;  /* 0x00000600240478a4 */ /* 0x000fe4000f8e0204 */
[----:B------:R-:W-:Y:S02]  /*cb80*/  UIADD3 UR36, UR36, 0x1, URZ ;  /* 0x0000000124247890 */ /* 0x000fe4000fffe03f */
[----:B------:R-:W-:Y:S02]  /*cb90*/  UIADD3 UR8, UR8, 0x1, URZ ;  /* 0x0000000108087890 */ /* 0x000fe4000fffe03f */
[----:B------:R-:W-:Y:S01]  /*cba0*/  UISETP.NE.AND UP0, UPT, UR36, 0x2, UPT ;  /* 0x000000022400788c */ /* 0x000fe2000bf05270 */
[----:B------:R-:W-:Y:S02]  /*cbb0*/  UMOV UR6, UR4 ;  /* 0x0000000400067c82 */ /* 0x000fe40008000000 */
[----:B------:R-:W-:Y:S01]  /*cbc0*/  HGMMA.64x128x16.F32 R24, R156, gdesc[UR4].tnspB, R24, gsb0 ;  /* 0x41e000049c187df0 */ /* 0x000fe20008000818 */
[----:B------:R-:W-:Y:S01]  /*cbd0*/  UIADD3 UR6, UR4, 0x80, URZ ;  /* 0x0000008004067890 */ /* 0x000fe2000fffe03f */
[----:B0-----:R-:W-:Y:S01]  /*cbe0*/  FADD.FTZ R0, R0, R7 ;  /* 0x0000000700007221 */ /* 0x001fe20000010000 */
[----:B------:R-:W-:Y:S01]  /*cbf0*/  UMOV UR7, 0x40000040 ;  /* 0x4000004000077882 */ /* 0x000fe20000000000 */
[----:B------:R-:W-:-:S02]  /*cc00*/  IMAD.U32 R181, RZ, RZ, UR8 ;  /* 0x00000008ffb57e24 */ /* 0x000fc4000f8e00ff */
[----:B-1----:R-:W-:Y:S01]  /*cc10*/  FADD.FTZ R2, R5, R6 ;  /* 0x0000000605027221 */ /* 0x002fe20000010000 */
[----:B------:R-:W-:Y:S01]  /*cc20*/  IMAD.MOV.U32 R6, RZ, RZ, RZ ;  /* 0x000000ffff067224 */ /* 0x000fe200078e00ff */
[----:B------:R-:W0:Y:S01]  /*cc30*/  SHFL.BFLY PT, R5, R0, 0x1, 0x1f ;  /* 0x0c201f0000057f89 */ /* 0x000e2200000e0000 */
[----:B------:R-:W-:-:S03]  /*cc40*/  USEL UR36, UR36, URZ, UP0 ;  /* 0x0000003f24247287 */ /* 0x000fc60008000000 */
[----:B------:R-:W1:Y:S01]  /*cc50*/  SHFL.BFLY PT, R11, R2, 0x1, 0x1f ;  /* 0x0c201f00020b7f89 */ /* 0x000e6200000e0000 */
[----:B0-----:R-:W-:Y:S01]  /*cc60*/  FADD.FTZ R12, R0, R5 ;  /* 0x00000005000c7221 */ /* 0x001fe20000010000 */
[----:B------:R-:W-:Y:S02]  /*cc70*/  IMAD.MOV.U32 R0, RZ, RZ, -0x800000 ;  /* 0xff800000ff007424 */ /* 0x000fe400078e00ff */
        /* <DEDUP_REMOVED lines=35> */
[----:B------:R-:W-:-:S04]  /*ceb0*/  USEL UR4, URZ, 0x1, UP0 ;  /* 0x000000013f047887 */ /* 0x000fc80008000000 */
[----:B------:R-:W-:Y:S01]  /*cec0*/  ULOP3.LUT UR38, UR38, UR4, URZ, 0x3c, !UPT ;  /* 0x0000000426267292 */ /* 0x000fe2000f8e3c3f */
        /* <DEDUP_REMOVED lines=69> */
.L_x_1137:
[----:B------:R-:W0:Y:S01]  /*d320*/  S2R R5, SR_CgaCtaId ;  /* 0x0000000000057919 */ /* 0x000e220000008800 */
[----:B------:R-:W-:Y:S01]  /*d330*/  MOV R16, 0x400 ;  /* 0x0000040000107802 */ /* 0x000fe20000000f00 */
[----:B------:R-:W-:Y:S01]  /*d340*/  BSSY B0, `(.L_x_1208) ;  /* 0x0000312000007945 */ /* 0x000fe20003800000 */
[----:B------:R-:W-:Y:S02]  /*d350*/  BAR.SYNC.DEFER_BLOCKING 0x5, 0x180 ;  /* 0x0146000000007b1d */ /* 0x000fe40000010000 */
[----:B0-----:R-:W-:-:S05]  /*d360*/  LEA R16, R5, R16, 0x18 ;  /* 0x0000001005107211 */ /* 0x001fca00078ec0ff */
[----:B------:R-:W0:Y:S02]  /*d370*/  LDS.128 R4, [R16+0x2a8d0] ;  /* 0x02a8d00010047984 */ /* 0x000e240000000c00 */
[----:B0-----:R-:W-:Y:S02]  /*d380*/  R2UR UR5, R5 ;  /* 0x00000000050572ca */ /* 0x001fe400000e0000 */
[----:B------:R-:W-:Y:S02]  /*d390*/  R2UR UR6, R6 ;  /* 0x00000000060672ca */ /* 0x000fe400000e0000 */
[----:B------:R-:W-:Y:S01]  /*d3a0*/  R2UR UR7, R7 ;  /* 0x00000000070772ca */ /* 0x000fe200000e0000 */
[----:B------:R-:W-:Y:S06]  /*d3b0*/  BAR.ARV 0x4, 0x180 ;  /* 0x0106000000007b1d */ /* 0x000fec0000002000 */
[----:B------:R-:W-:Y:S08]  /*d3c0*/  @P0 BRA `(.L_x_1209) ;  /* 0x0000002000ac0947 */ /* 0x000ff00003800000 */
[----:B------:R-:W0:Y:S01]  /*d3d0*/  S2R R5, SR_SWINHI ;  /* 0x0000000000057919 */ /* 0x000e220000002f00 */
[----:B------:R-:W-:Y:S01]  /*d3e0*/  R2UR UR12, R180 ;  /* 0x00000000b40c72ca */ /* 0x000fe200000e0000 */
[----:B------:R-:W-:Y:S01]  /*d3f0*/  ULDC.64 UR10, c[0x0][0xc00] ;  /* 0x00030000000a7ab9 */ /* 0x000fe20000000a00 */
[----:B------:R-:W-:Y:S01]  /*d400*/  ULDC.64 UR8, c[0x0][0xc00] ;  /* 0x0003000000087ab9 */ /* 0x000fe20000000a00 */
[----:B------:R-:W-:Y:S01]  /*d410*/  ULDC.64 UR16, c[0x0][0x208] ;  /* 0x0000820000107ab9 */ /* 0x000fe20000000a00 */
[----:B------:R-:W-:Y:S02]  /*d420*/  R2UR UR14, R161 ;  /* 0x00000000a10e72ca */ /* 0x000fe400000e0000 */
[----:B------:R-:W-:Y:S02]  /*d430*/  R2UR UR13, R162 ;  /* 0x00000000a20d72ca */ /* 0x000fe400000e0000 */
[----:B------:R-:W-:-:S05]  /*d440*/  R2UR UR20, R163 ;  /* 0x00000000a31472ca */ /* 0x000fca00000e0000 */
[----:B------:R-:W-:Y:S01]  /*d450*/  UIMAD.WIDE UR8, UR12, 0x4, UR8 ;  /* 0x000000040c0878a5 */ /* 0x000fe2000f8e0208 */
[----:B------:R-:W-:Y:S02]  /*d460*/  MOV R78, R16 ;  /* 0x00000010004e7202 */ /* 0x000fe40000000f00 */
[----:B0-----:R-:W-:-:S03]  /*d470*/  MOV R79, R5 ;  /* 0x00000005004f7202 */ /* 0x001fc60000000f00 */
[----:B------:R-:W-:-:S03]  /*d480*/  IMAD.WIDE R4, R200, 0x2, R78 ;  /* 0x00000002c8047825 */ /* 0x000fc600078e024e */
[C---:B------:R-:W-:Y:S02]  /*d490*/  LOP3.LUT R7, R4.reuse, 0x380, RZ, 0xc0, !PT ;  /* 0x0000038004077812 */ /* 0x040fe400078ec0ff */
[C---:B------:R-:W-:Y:S02]  /*d4a0*/  IADD3 R8, P5, R4.reuse, 0x40, RZ ;  /* 0x0000004004087810 */ /* 0x040fe40007fbe0ff */
[----:B------:R-:W-:Y:S02]  /*d4b0*/  SHF.R.U64 R7, R7, 0x3, RZ ;  /* 0x0000000307077819 */ /* 0x000fe400000012ff */
[C---:B------:R-:W-:Y:S01]  /*d4c0*/  IADD3 R17, P6, R4.reuse, 0x20, RZ ;  /* 0x0000002004117810 */ /* 0x040fe20007fde0ff */
[--C-:B------:R-:W-:Y:S01]  /*d4d0*/  IMAD.X R27, RZ, RZ, R5.reuse, P5 ;  /* 0x000000ffff1b7224 */ /* 0x100fe200028e0605 */
[C---:B------:R-:W-:Y:S02]  /*d4e0*/  IADD3 R31, P4, R4.reuse, 0x60, RZ ;  /* 0x00000060041f7810 */ /* 0x040fe40007f9e0ff */
[C---:B------:R-:W-:Y:S01]  /*d4f0*/  IADD3 R93, P3, R4.reuse, 0x4000, RZ ;  /* 0x00004000045d7810 */ /* 0x040fe20007f7e0ff */
[--C-:B------:R-:W-:Y:S01]  /*d500*/  IMAD.X R29, RZ, RZ, R5.reuse, P6 ;  /* 0x000000ffff1d7224 */ /* 0x100fe200030e0605 */
[C---:B------:R-:W-:Y:S01]  /*d510*/  IADD3 R97, P2, R4.reuse, 0x4020, RZ ;  /* 0x0000402004617810 */ /* 0x040fe20007f5e0ff */
[--C-:B------:R-:W-:Y:S01]  /*d520*/  IMAD.X R25, RZ, RZ, R5.reuse, P4 ;  /* 0x000000ffff197224 */ /* 0x100fe200020e0605 */
[C---:B------:R-:W-:Y:S01]  /*d530*/  IADD3 R99, P1, R4.reuse, 0x4040, RZ ;  /* 0x0000404004637810 */ /* 0x040fe20007f3e0ff */
[--C-:B------:R-:W-:Y:S01]  /*d540*/  IMAD.X R15, RZ, RZ, R5.reuse, P3 ;  /* 0x000000ffff0f7224 */ /* 0x100fe200018e0605 */
[----:B------:R-:W-:Y:S01]  /*d550*/  BAR.SYNC.DEFER_BLOCKING 0x1, 0x100 ;  /* 0x0044000000007b1d */ /* 0x000fe20000010000 */
[----:B------:R-:W-:Y:S01]  /*d560*/  IADD3 R96, P0, R4, 0x4060, RZ ;  /* 0x0000406004607810 */ /* 0x000fe20007f1e0ff */
[--C-:B------:R-:W-:Y:S01]  /*d570*/  IMAD.X R13, RZ, RZ, R5.reuse, P2 ;  /* 0x000000ffff0d7224 */ /* 0x100fe200010e0605 */
[----:B------:R-:W-:Y:S01]  /*d580*/  LOP3.LUT R4, R7, R4, RZ, 0x3c, !PT ;  /* 0x0000000407047212 */ /* 0x000fe200078e3cff */
[--C-:B------:R-:W-:Y:S01]  /*d590*/  IMAD.X R11, RZ, RZ, R5.reuse, P1 ;  /* 0x000000ffff0b7224 */ /* 0x100fe200008e0605 */
[----:B------:R-:W-:Y:S01]  /*d5a0*/  LOP3.LUT R7, R8, 0x380, RZ, 0xc0, !PT ;  /* 0x0000038008077812 */ /* 0x000fe200078ec0ff */
[----:B------:R-:W-:Y:S01]  /*d5b0*/  IMAD.X R9, RZ, RZ, R5, P0 ;  /* 0x000000ffff097224 */ /* 0x000fe200000e0605 */
[----:B------:R-:W-:-:S02]  /*d5c0*/  LOP3.LUT R6, R17, 0x380, RZ, 0xc0, !PT ;  /* 0x0000038011067812 */ /* 0x000fc400078ec0ff */
[----:B------:R-:W-:Y:S02]  /*d5d0*/  LOP3.LUT R10, R31, 0x380, RZ, 0xc0, !PT ;  /* 0x000003801f0a7812 */ /* 0x000fe400078ec0ff */
[----:B------:R-:W-:Y:S02]  /*d5e0*/  SHF.R.U64 R7, R7, 0x3, RZ ;  /* 0x0000000307077819 */ /* 0x000fe400000012ff */
[----:B------:R-:W-:Y:S02]  /*d5f0*/  LOP3.LUT R12, R93, 0x380, RZ, 0xc0, !PT ;  /* 0x000003805d0c7812 */ /* 0x000fe400078ec0ff */
[----:B------:R-:W-:Y:S02]  /*d600*/  SHF.R.U64 R6, R6, 0x3, RZ ;  /* 0x0000000306067819 */ /* 0x000fe400000012ff */
[----:B------:R-:W-:Y:S02]  /*d610*/  SHF.R.U64 R10, R10, 0x3, RZ ;  /* 0x000000030a0a7819 */ /* 0x000fe400000012ff */
[----:B------:R-:W-:-:S02]  /*d620*/  LOP3.LUT R26, R7, R8, RZ, 0x3c, !PT ;  /* 0x00000008071a7212 */ /* 0x000fc400078e3cff */
[----:B------:R-:W-:Y:S02]  /*d630*/  LOP3.LUT R8, R97, 0x380, RZ, 0xc0, !PT ;  /* 0x0000038061087812 */ /* 0x000fe400078ec0ff */
[----:B------:R-:W-:Y:S02]  /*d640*/  SHF.R.U64 R12, R12, 0x3, RZ ;  /* 0x000000030c0c7819 */ /* 0x000fe400000012ff */
[----:B------:R-:W-:Y:S02]  /*d650*/  LOP3.LUT R28, R6, R17, RZ, 0x3c, !PT ;  /* 0x00000011061c7212 */ /* 0x000fe400078e3cff */
[----:B------:R-:W-:Y:S02]  /*d660*/  LOP3.LUT R24, R10, R31, RZ, 0x3c, !PT ;  /* 0x0000001f0a187212 */ /* 0x000fe400078e3cff */
[----:B------:R-:W-:Y:S02]  /*d670*/  LOP3.LUT R10, R99, 0x380, RZ, 0xc0, !PT ;  /* 0x00000380630a7812 */ /* 0x000fe400078ec0ff */
[----:B------:R-:W-:-:S02]  /*d680*/  LOP3.LUT R17, R96, 0x380, RZ, 0xc0, !PT ;  /* 0x0000038060117812 */ /* 0x000fc400078ec0ff */
[----:B------:R-:W-:Y:S02]  /*d690*/  SHF.R.U64 R8, R8, 0x3, RZ ;  /* 0x0000000308087819 */ /* 0x000fe400000012ff */
[----:B------:R-:W-:Y:S02]  /*d6a0*/  LOP3.LUT R14, R12, R93, RZ, 0x3c, !PT ;  /* 0x0000005d0c0e7212 */ /* 0x000fe400078e3cff */
[----:B------:R-:W-:Y:S02]  /*d6b0*/  SHF.R.U64 R10, R10, 0x3, RZ ;  /* 0x000000030a0a7819 */ /* 0x000fe400000012ff */
[----:B------:R-:W-:Y:S02]  /*d6c0*/  SHF.R.U64 R17, R17, 0x3, RZ ;  /* 0x0000000311117819 */ /* 0x000fe400000012ff */
[----:B------:R-:W-:Y:S02]  /*d6d0*/  LOP3.LUT R12, R8, R97, RZ, 0x3c, !PT ;  /* 0x00000061080c7212 */ /* 0x000fe400078e3cff */
[----:B------:R-:W-:-:S02]  /*d6e0*/  MOV R30, R4 ;  /* 0x00000004001e7202 */ /* 0x000fc40000000f00 */
[----:B------:R-:W-:Y:S02]  /*d6f0*/  F2FP.F16.F32.PACK_AB R4, R3, R2 ;  /* 0x000000020304723e */ /* 0x000fe400000000ff */
        /* <DEDUP_REMOVED lines=9> */
[----:B------:R-:W-:Y:S02]  /*d790*/  MOV R99, R26 ;  /* 0x0000001a00637202 */ /* 0x000fe40000000f00 */
[----:B------:R-:W-:Y:S02]  /*d7a0*/  MOV R17, R24 ;  /* 0x0000001800117202 */ /* 0x000fe40000000f00 */
[----:B------:R-:W-:Y:S02]  /*d7b0*/  F2FP.F16.F32.PACK_AB R12, R33, R32 ;  /* 0x00000020210c723e */ /* 0x000fe400000000ff */
[----:B------:R-:W-:-:S02]  /*d7c0*/  F2FP.F16.F32.PACK_AB R13, R35, R34 ;  /* 0x00000022230d723e */ /* 0x000fc400000000ff */
[----:B------:R-:W-:Y:S02]  /*d7d0*/  F2FP.F16.F32.PACK_AB R14, R37, R36 ;  /* 0x00000024250e723e */ /* 0x000fe400000000ff */
[----:B------:R-:W-:Y:S02]  /*d7e0*/  F2FP.F16.F32.PACK_AB R15, R39, R38 ;  /* 0x00000026270f723e */ /* 0x000fe400000000ff */
[----:B------:R-:W-:Y:S02]  /*d7f0*/  F2FP.F16.F32.PACK_AB R24, R41, R40 ;  /* 0x000000282918723e */ /* 0x000fe400000000ff */
[----:B------:R-:W-:Y:S01]  /*d800*/  F2FP.F16.F32.PACK_AB R25, R43, R42 ;  /* 0x0000002a2b19723e */ /* 0x000fe200000000ff */
[----:B------:R-:W-:Y:S01]  /*d810*/  STSM.16.M88.4 [R100], R12 ;  /* 0x0000000c64007844 */ /* 0x000fe20000000200 */
[----:B------:R-:W-:Y:S02]  /*d820*/  F2FP.F16.F32.PACK_AB R26, R45, R44 ;  /* 0x0000002c2d1a723e */ /* 0x000fe400000000ff */
[----:B------:R-:W-:-:S02]  /*d830*/  F2FP.F16.F32.PACK_AB R27, R47, R46 ;  /* 0x0000002e2f1b723e */ /* 0x000fc400000000ff */
[----:B------:R-:W-:Y:S02]  /*d840*/  F2FP.F16.F32.PACK_AB R28, R49, R48 ;  /* 0x00000030311c723e */ /* 0x000fe400000000ff */
[----:B------:R-:W-:Y:S01]  /*d850*/  F2FP.F16.F32.PACK_AB R29, R51, R50 ;  /* 0x00000032331d723e */ /* 0x000fe200000000ff */
[----:B------:R-:W-:Y:S01]  /*d860*/  STSM.16.M88.4 [R99], R24 ;  /* 0x0000001863007844 */ /* 0x000fe20000000200 */
[----:B0-----:R-:W-:Y:S02]  /*d870*/  F2FP.F16.F32.PACK_AB R30, R53, R52 ;  /* 0x00000034351e723e */ /* 0x001fe400000000ff */
[----:B------:R-:W-:Y:S02]  /*d880*/  F2FP.F16.F32.PACK_AB R31, R55, R54 ;  /* 0x00000036371f723e */ /* 0x000fe400000000ff */
[----:B------:R-:W-:Y:S02]  /*d890*/  MOV R96, R10 ;  /* 0x0000000a00607202 */ /* 0x000fe40000000f00 */
[----:B------:R-:W-:Y:S01]  /*d8a0*/  MOV R93, R8 ;  /* 0x00000008005d7202 */ /* 0x000fe20000000f00 */
[----:B------:R0:W-:Y:S01]  /*d8b0*/  STSM.16.M88.4 [R17], R28 ;  /* 0x0000001c11007844 */ /* 0x0001e20000000200 */
[----:B------:R-:W-:-:S02]  /*d8c0*/  F2FP.F16.F32.PACK_AB R4, R57, R56 ;  /* 0x000000383904723e */ /* 0x000fc400000000ff */
[----:B------:R-:W-:Y:S02]  /*d8d0*/  F2FP.F16.F32.PACK_AB R5, R59, R58 ;  /* 0x0000003a3b05723e */ /* 0x000fe400000000ff */
[----:B------:R-:W-:Y:S02]  /*d8e0*/  F2FP.F16.F32.PACK_AB R6, R61, R60 ;  /* 0x0000003c3d06723e */ /* 0x000fe400000000ff */
[----:B------:R-:W-:Y:S02]  /*d8f0*/  F2FP.F16.F32.PACK_AB R7, R63, R62 ;  /* 0x0000003e3f07723e */ /* 0x000fe400000000ff */
[----:B------:R-:W-:Y:S02]  /*d900*/  F2FP.F16.F32.PACK_AB R8, R65, R64 ;  /* 0x000000404108723e */ /* 0x000fe400000000ff */
[----:B------:R-:W-:Y:S01]  /*d910*/  F2FP.F16.F32.PACK_AB R9, R67, R66 ;  /* 0x000000424309723e */ /* 0x000fe200000000ff */
[----:B------:R-:W-:Y:S01]  /*d920*/  STSM.16.M88.4 [R98], R4 ;  /* 0x0000000462007844 */ /* 0x000fe20000000200 */
[----:B------:R-:W-:-:S02]  /*d930*/  F2FP.F16.F32.PACK_AB R10, R69, R68 ;  /* 0x00000044450a723e */ /* 0x000fc400000000ff */
[----:B------:R-:W-:Y:S01]  /*d940*/  F2FP.F16.F32.PACK_AB R11, R71, R70 ;  /* 0x00000046470b723e */ /* 0x000fe200000000ff */
[----:B0-----:R-:W-:Y:S01]  /*d950*/  IMAD.U32 R28, RZ, RZ, UR8 ;  /* 0x00000008ff1c7e24 */ /* 0x001fe2000f8e00ff */
[----:B------:R-:W-:Y:S01]  /*d960*/  F2FP.F16.F32.PACK_AB R12, R73, R72 ;  /* 0x00000048490c723e */ /* 0x000fe200000000ff */
[----:B------:R-:W-:Y:S01]  /*d970*/  IMAD.U32 R29, RZ, RZ, UR9 ;  /* 0x00000009ff1d7e24 */ /* 0x000fe2000f8e00ff */
[----:B------:R-:W-:Y:S01]  /*d980*/  F2FP.F16.F32.PACK_AB R13, R75, R74 ;  /* 0x0000004a4b0d723e */ /* 0x000fe200000000ff */
[----:B------:R-:W-:Y:S01]  /*d990*/  STSM.16.M88.4 [R97], R8 ;  /* 0x0000000861007844 */ /* 0x000fe20000000200 */
[----:B------:R-:W-:Y:S01]  /*d9a0*/  F2FP.F16.F32.PACK_AB R14, R77, R76 ;  /* 0x0000004c4d0e723e */ /* 0x000fe200000000ff */
[----:B------:R-:W0:Y:S01]  /*d9b0*/  LDC.64 R30, c[0x0][0xc08] ;  /* 0x00030200ff1e7b82 */ /* 0x000e220000000a00 */
[----:B------:R-:W-:Y:S02]  /*d9c0*/  F2FP.F16.F32.PACK_AB R15, R95, R94 ;  /* 0x0000005e5f0f723e */ /* 0x000fe400000000ff */
[----:B------:R-:W-:-:S02]  /*d9d0*/  F2FP.F16.F32.PACK_AB R24, R81, R80 ;  /* 0x000000505118723e */ /* 0x000fc400000000ff */
[----:B------:R-:W-:Y:S01]  /*d9e0*/  F2FP.F16.F32.PACK_AB R25, R83, R82 ;  /* 0x000000525319723e */ /* 0x000fe200000000ff */
[----:B------:R-:W-:Y:S01]  /*d9f0*/  STSM.16.M88.4 [R96], R12 ;  /* 0x0000000c60007844 */ /* 0x000fe20000000200 */
[----:B------:R-:W-:Y:S02]  /*da00*/  F2FP.F16.F32.PACK_AB R26, R85, R84 ;  /* 0x00000054551a723e */ /* 0x000fe400000000ff */
[----:B------:R-:W-:Y:S02]  /*da10*/  F2FP.F16.F32.PACK_AB R27, R87, R86 ;  /* 0x00000056571b723e */ /* 0x000fe400000000ff */
[----:B------:R-:W-:-:S03]  /*da20*/  ISETP.NE.U32.AND P0, PT, RZ, UR10, PT ;  /* 0x0000000aff007c0c */ /* 0x000fc6000bf05070 */
[----:B------:R1:W-:Y:S01]  /*da30*/  STSM.16.M88.4 [R93], R24 ;  /* 0x000000185d007844 */ /* 0x0003e20000000200 */
[----:B------:R-:W-:Y:S01]  /*da40*/  BAR.SYNC.DEFER_BLOCKING 0x1, 0x100 ;  /* 0x0044000000007b1d */ /* 0x000fe20000010000 */
[----:B------:R-:W-:-:S07]  /*da50*/  ISETP.NE.AND.EX P0, PT, RZ, UR11, PT, P0 ;  /* 0x0000000bff007c0c */ /* 0x000fce000bf05300 */
[----:B-1----:R-:W1:Y:S06]  /*da60*/  LDC R93, c[0x0][0xbe8] ;  /* 0x0002fa00ff5d7b82 */ /* 0x002e6c0000000800 */
[----:B------:R-:W2:Y:S01]  /*da70*/  @P0 LDG.E R17, desc[UR16][R28.64] ;  /* 0x000000101c110981 */ /* 0x000ea2000c1e1900 */
[----:B0-----:R-:W-:Y:S02]  /*da80*/  ISETP.NE.U32.AND P1, PT, R30, RZ, PT ;  /* 0x000000ff1e00720c */ /* 0x001fe40003f25070 */
[----:B------:R-:W-:-:S11]  /*da90*/  R2UR UR4, R31 ;  /* 0x000000001f0472ca */ /* 0x000fd600000e0000 */
[----:B------:R-:W-:Y:S02]  /*daa0*/  VOTEU.ANY UP0, P1 ;  /* 0x00000000003f7886 */ /* 0x000fe40000800100 */
[----:B------:R-:W-:Y:S01]  /*dab0*/  UISETP.NE.AND.EX UP0, UPT, UR4, URZ, UPT, UP0 ;  /* 0x0000003f0400728c */ /* 0x000fe2000bf05300 */
[----:B-1----:R-:W-:Y:S02]  /*dac0*/  ISETP.NE.AND P1, PT, R93, 0x1, PT ;  /* 0x000000015d00780c */ /* 0x002fe40003f25270 */
[----:B------:R-:W-:Y:S02]  /*dad0*/  ULDC UR4, c[0x0][0xa88] ;  /* 0x0002a20000047ab9 */ /* 0x000fe40000000800 */
[----:B------:R-:W-:Y:S01]  /*dae0*/  IMAD.U32 R8, RZ, RZ, UR4 ;  /* 0x00000004ff087e24 */ /* 0x000fe2000f8e00ff */
[----:B------:R-:W-:Y:S01]  /*daf0*/  PLOP3.LUT P4, PT, PT, PT, UP0, 0x80, 0x0 ;  /* 0x000000000000781c */ /* 0x000fe20003f8f008 */
[----:B------:R-:W-:-:S04]  /*db00*/  ULDC UR4, c[0x0][0xad4] ;  /* 0x0002b50000047ab9 */ /* 0x000fc80000000800 */
[----:B------:R-:W-:Y:S02]  /*db10*/  @UP0 ULDC.64 UR8, c[0x0][0xc08] ;  /* 0x0003020000080ab9 */ /* 0x000fe40000000a00 */
[----:B------:R-:W-:Y:S01]  /*db20*/  @UP0 UIMAD.WIDE UR8, UR12, 0x4, UR8 ;  /* 0x000000040c0808a5 */ /* 0x000fe2000f8e0208 */
[----:B------:R-:W0:Y:S01]  /*db30*/  @P1 LDC R6, c[0x0][0xbec] ;  /* 0x0002fb00ff061b82 */ /* 0x000e220000000800 */
[----:B------:R-:W-:-:S04]  /*db40*/  UISETP.NE.AND UP0, UPT, UR14, URZ, UPT ;  /* 0x0000003f0e00728c */ /* 0x000fc8000bf05270 */
[----:B------:R-:W-:Y:S01]  /*db50*/  USEL UR4, UR14, UR4, UP0 ;  /* 0x000000040e047287 */ /* 0x000fe20008000000 */
[----:B------:R-:W-:Y:S02]  /*db60*/  IMAD.U32 R4, RZ, RZ, UR8 ;  /* 0x00000008ff047e24 */ /* 0x000fe4000f8e00ff */
[----:B------:R-:W1:Y:S01]  /*db70*/  @P1 LDC R9, c[0x0][0xbf0] ;  /* 0x0002fc00ff091b82 */ /* 0x000e620000000800 */
[----:B------:R-:W-:Y:S01]  /*db80*/  UISETP.GT.AND UP1, UPT, UR4, 0x1, UPT ;  /* 0x000000010400788c */ /* 0x000fe2000bf24270 */
[----:B------:R-:W-:Y:S01]  /*db90*/  IMAD.U32 R5, RZ, RZ, UR9 ;  /* 0x00000009ff057e24 */ /* 0x000fe2000f8e00ff */
[----:B------:R-:W-:Y:S02]  /*dba0*/  UMOV UR19, 0x9b8 ;  /* 0x000009b800137882 */ /* 0x000fe40000000000 */
[----:B------:R-:W-:Y:S02]  /*dbb0*/  USEL UR19, UR19, 0x978, UP1 ;  /* 0x0000097813137887 */ /* 0x000fe40008800000 */
[----:B------:R-:W-:Y:S01]  /*dbc0*/  UISETP.NE.U32.AND UP0, UPT, UR10, URZ, UPT ;  /* 0x0000003f0a00728c */ /* 0x000fe2000bf05070 */
[----:B------:R-:W-:Y:S01]  /*dbd0*/  VIADD R11, R19, UR39 ;  /* 0x00000027130b7c36 */ /* 0x000fe20008000000 */
[----:B------:R-:W-:Y:S01]  /*dbe0*/  USHF.R.S32.HI UR10, URZ, 0x1f, UR12 ;  /* 0x0000001f3f0a7899 */ /* 0x000fe2000801140c */
[----:B------:R0:W5:Y:S01]  /*dbf0*/  @P4 LDG.E R8, desc[UR16][R4.64] ;  /* 0x0000001004084981 */ /* 0x000162000c1e1900 */
[----:B------:R-:W-:Y:S01]  /*dc00*/  UISETP.NE.AND.EX UP0, UPT, UR11, URZ, UPT, UP0 ;  /* 0x0000003f0b00728c */ /* 0x000fe2000bf05300 */
[----:B------:R-:W-:Y:S01]  /*dc10*/  IMAD.MOV.U32 R7, RZ, RZ, R11 ;  /* 0x000000ffff077224 */ /* 0x000fe200078e000b */
[----:B------:R-:W-:Y:S01]  /*dc20*/  UMOV UR4, URZ ;  /* 0x0000003f00047c82 */ /* 0x000fe20008000000 */
[----:B------:R-:W-:-:S02]  /*dc30*/  USEL UR9, UR13, URZ, UP1 ;  /* 0x0000003f0d097287 */ /* 0x000fc40008800000 */
[----:B------:R-:W-:Y:S02]  /*dc40*/  USEL UR8, UR12, URZ, !UP0 ;  /* 0x0000003f0c087287 */ /* 0x000fe4000c000000 */
[----:B------:R-:W-:Y:S01]  /*dc50*/  USEL UR18, UR10, URZ, !UP0 ;  /* 0x0000003f0a127287 */ /* 0x000fe2000c000000 */
[----:B------:R-:W-:Y:S02]  /*dc60*/  ULDC.64 UR12, c[0x0][UR19+0x220] ;  /* 0x00008800130c7abb */ /* 0x000fe40008000a00 */
[----:B------:R-:W-:Y:S01]  /*dc70*/  ULDC.64 UR10, c[0x0][UR19+0x218] ;  /* 0x00008600130a7abb */ /* 0x000fe20008000a00 */
[----:B0-----:R-:W-:Y:S01]  /*dc80*/  @P1 IMAD.HI.U32 R4, R11, R6, RZ ;  /* 0x000000060b041227 */ /* 0x001fe200078e00ff */
[----:B------:R-:W-:Y:S01]  /*dc90*/  ULDC.64 UR14, c[0x0][UR19+0x228] ;  /* 0x00008a00130e7abb */ /* 0x000fe20008000a00 */
[----:B------:R-:W-:Y:S02]  /*dca0*/  UIMAD.WIDE.U32 UR16, UR10, UR20, URZ ;  /* 0x000000140a1072a5 */ /* 0x000fe4000f8e003f */
[----:B------:R-:W-:Y:S01]  /*dcb0*/  UIMAD UR13, UR13, UR8, URZ ;  /* 0x000000080d0d72a4 */ /* 0x000fe2000f8e023f */
[----:B-1----:R-:W-:Y:S01]  /*dcc0*/  @P1 SHF.R.U32.HI R7, RZ, R9, R4 ;  /* 0x00000009ff071219 */ /* 0x002fe20000011604 */
[----:B------:R-:W-:-:S02]  /*dcd0*/  UIMAD UR20, UR11, UR20, URZ ;  /* 0x000000140b1472a4 */ /* 0x000fc4000f8e023f */
[----:B------:R-:W-:Y:S02]  /*dce0*/  UIMAD.WIDE.U32 UR10, UR12, UR8, URZ ;  /* 0x000000080c0a72a5 */ /* 0x000fe4000f8e003f */
[----:B------:R-:W-:Y:S01]  /*dcf0*/  UIMAD.WIDE.U32 UR22, UR14, UR9, URZ ;  /* 0x000000090e1672a5 */ /* 0x000fe2000f8e003f */
[----:B------:R-:W-:Y:S01]  /*dd00*/  IMAD.MOV R6, RZ, RZ, -R7 ;  /* 0x000000ffff067224 */ /* 0x000fe200078e0a07 */
[----:B------:R-:W-:Y:S02]  /*dd10*/  UIMAD UR9, UR15, UR9, URZ ;  /* 0x000000090f0972a4 */ /* 0x000fe4000f8e023f */
[----:B------:R-:W-:Y:S01]  /*dd20*/  UIMAD UR13, UR12, UR18, UR13 ;  /* 0x000000120c0d72a4 */ /* 0x000fe2000f8e020d */
[----:B------:R-:W-:Y:S01]  /*dd30*/  IMAD R9, R93, R6, R11 ;  /* 0x000000065d097224 */ /* 0x000fe200078e020b */
[----:B------:R-:W-:Y:S01]  /*dd40*/  UIADD3 UR20, UR17, UR20, URZ ;  /* 0x0000001411147290 */ /* 0x000fe2000fffe03f */
[----:B------:R-:W-:Y:S02]  /*dd50*/  IMAD.U32 R4, RZ, RZ, UR22 ;  /* 0x00000016ff047e24 */ /* 0x000fe4000f8e00ff */
[----:B------:R-:W-:Y:S01]  /*dd60*/  IMAD.U32 R5, RZ, RZ, UR23 ;  /* 0x00000017ff057e24 */ /* 0x000fe2000f8e00ff */
[----:B------:R-:W-:-:S02]  /*dd70*/  SHF.R.S32.HI R5, RZ, 0x1f, R7 ;  /* 0x0000001fff057819 */ /* 0x000fc40000011407 */
[----:B------:R-:W-:Y:S02]  /*dd80*/  SHF.R.S32.HI R6, RZ, 0x1f, R9 ;  /* 0x0000001fff067819 */ /* 0x000fe40000011409 */
[----:B--2---:R-:W-:-:S13]  /*dd90*/  @P0 R2UR UR4, R17 ;  /* 0x00000000110402ca */ /* 0x004fda00000e0000 */
[----:B------:R-:W-:Y:S02]  /*dda0*/  UIADD3 UR16, UP0, UP2, UR10, UR16, UR4 ;  /* 0x000000100a107290 */ /* 0x000fe4000fa1e004 */
[----:B------:R-:W-:Y:S02]  /*ddb0*/  UIADD3 UR10, UR23, UR9, URZ ;  /* 0x00000009170a7290 */ /* 0x000fe4000fffe03f */
[----:B------:R-:W-:Y:S02]  /*ddc0*/  UIADD3 UR9, UR11, UR13, URZ ;  /* 0x0000000d0b097290 */ /* 0x000fe4000fffe03f */
[----:B------:R-:W-:Y:S01]  /*ddd0*/  USHF.R.S32.HI UR14, URZ, 0x1f, UR4 ;  /* 0x0000001f3f0e7899 */ /* 0x000fe20008011404 */
[----:B------:R-:W-:Y:S01]  /*dde0*/  IADD3 R4, P2, P3, R7, UR16, R4 ;  /* 0x0000001007047c10 */ /* 0x000fe2000fb5e004 */
[----:B------:R-:W-:Y:S01]  /*ddf0*/  IMAD.U32 R10, RZ, RZ, UR10 ;  /* 0x0000000aff0a7e24 */ /* 0x000fe2000f8e00ff */
[----:B------:R-:W-:Y:S01]  /*de00*/  ULDC.64 UR10, c[0x0][UR19+0x210] ;  /* 0x00008400130a7abb */ /* 0x000fe20008000a00 */
[----:B------:R-:W-:Y:S01]  /*de10*/  UIADD3.X UR9, UR9, UR20, UR14, UP0, UP2 ;  /* 0x0000001409097290 */ /* 0x000fe200087e440e */
[----:B------:R-:W-:Y:S01]  /*de20*/  IMAD R7, R9, UR11, RZ ;  /* 0x0000000b09077c24 */ /* 0x000fe2000f8e02ff */
[----:B------:R-:W-:Y:S01]  /*de30*/  ULDC.64 UR12, c[0x0][0xba8] ;  /* 0x0002ea00000c7ab9 */ /* 0x000fe20000000a00 */
[----:B------:R-:W-:Y:S01]  /*de40*/  @!UP1 ULDC UR12, c[0x0][0xb50] ;  /* 0x0002d400000c9ab9 */ /* 0x000fe20000000800 */
[----:B------:R-:W-:Y:S01]  /*de50*/  @!UP1 ULDC UR13, c[0x0][0xb54] ;  /* 0x0002d500000d9ab9 */ /* 0x000fe20000000800 */
[----:B------:R-:W-:Y:S01]  /*de60*/  IMAD R7, R6, UR10, R7 ;  /* 0x0000000a06077c24 */ /* 0x000fe2000f8e0207 */
[----:B------:R-:W-:-:S03]  /*de70*/  IADD3.X R5, R5, UR9, R10, P2, P3 ;  /* 0x0000000905057c10 */ /* 0x000fc600097e640a */
[----:B------:R-:W-:-:S04]  /*de80*/  IMAD.WIDE.U32 R4, R9, UR10, R4 ;  /* 0x0000000a09047c25 */ /* 0x000fc8000f8e0004 */
[----:B------:R-:W-:Y:S01]  /*de90*/  IMAD.IADD R5, R5, 0x1, R7 ;  /* 0x0000000105057824 */ /* 0x000fe200078e0207 */
[----:B------:R-:W-:-:S04]  /*dea0*/  LEA R9, P2, R4, UR12, 0x2 ;  /* 0x0000000c04097c11 */ /* 0x000fc8000f8410ff */
[----:B------:R-:W-:Y:S01]  /*deb0*/  LEA.HI.X R10, R4, UR13, R5, 0x2, P2 ;  /* 0x0000000d040a7c11 */ /* 0x000fe200090f1405 */
[----:B------:R-:W-:Y:S08]  /*dec0*/  @P4 BRA `(.L_x_1210) ;  /* 0x0000000000144947 */ /* 0x000ff00003800000 */
[----:B------:R-:W-:Y:S05]  /*ded0*/  @!P0 BRA `(.L_x_1210) ;  /* 0x0000000000108947 */ /* 0x000fea0003800000 */
[----:B------:R-:W-:Y:S02]  /*dee0*/  ULDC.64 UR10, c[0x0][0x208] ;  /* 0x00008200000a7ab9 */ /* 0x000fe40000000a00 */
[----:B------:R-:W2:Y:S04]  /*def0*/  LDG.E R5, desc[UR10][R28.64] ;  /* 0x0000000a1c057981 */ /* 0x000ea8000c1e1900 */
[----:B-----5:R-:W2:Y:S02]  /*df00*/  LDG.E R8, desc[UR10][R28.64+0x4] ;  /* 0x0000040a1c087981 */ /* 0x020ea4000c1e1900 */
[----:B--2---:R-:W-:-:S07]  /*df10*/  IMAD.IADD R8, R8, 0x1, -R5 ;  /* 0x0000000108087824 */ /* 0x004fce00078e0a05 */
.L_x_1210:
[----:B------:R-:W-:Y:S01]  /*df20*/  SHFL.IDX PT, R4, R9, RZ, 0x1c1f ;  /* 0x001c1fff09047589 */ /* 0x000fe200000e0000 */
[----:B------:R-:W-:Y:S01]  /*df30*/  VIADD R12, R199, UR39 ;  /* 0x00000027c70c7c36 */ /* 0x000fe20008000000 */
[----:B------:R-:W-:Y:S01]  /*df40*/  LOP3.LUT P0, RZ, R182, 0x3, RZ, 0xc0, !PT ;  /* 0x00000003b6ff7812 */ /* 0x000fe2000780c0ff */
[----:B-----5:R-:W-:Y:S01]  /*df50*/  IMAD R17, R8, R93, RZ ;  /* 0x0000005d08117224 */ /* 0x020fe200078e02ff */
[----:B------:R-:W0:Y:S01]  /*df60*/  SHFL.IDX PT, R5, R10, RZ, 0x1c1f ;  /* 0x001c1fff0a057589 */ /* 0x000e2200000e0000 */
[C---:B------:R-:W-:Y:S01]  /*df70*/  VIADD R24, R12.reuse, 0x8 ;  /* 0x000000080c187836 */ /* 0x040fe20000000000 */
[----:B------:R-:W-:Y:S02]  /*df80*/  ULDC.64 UR10, c[0x0][0x208] ;  /* 0x00008200000a7ab9 */ /* 0x000fe40000000a00 */
[----:B------:R-:W-:Y:S01]  /*df90*/  SHFL.IDX PT, R6, R9, 0x1, 0x1c1f ;  /* 0x003c1f0009067f89 */ /* 0x000fe200000e0000 */
[-C--:B------:R-:W-:Y:S02]  /*dfa0*/  ISETP.GE.OR P2, PT, R12, R17.reuse, P0 ;  /* 0x000000110c00720c */ /* 0x080fe40000746670 */
[----:B------:R-:W-:Y:S01]  /*dfb0*/  ISETP.GE.OR P0, PT, R24, R17, P0 ;  /* 0x000000111800720c */ /* 0x000fe20000706670 */
[----:B------:R-:W1:Y:S10]  /*dfc0*/  SHFL.IDX PT, R7, R10, 0x1, 0x1c1f ;  /* 0x003c1f000a077f89 */ /* 0x000e7400000e0000 */
[----:B0-----:R0:W-:Y:S04]  /*dfd0*/  @!P2 ST.E desc[UR10][R4.64], R92 ;  /* 0x0000005c0400a985 */ /* 0x0011e8000c10190a */
[----:B-1----:R0:W-:Y:S01]  /*dfe0*/  @!P0 ST.E desc[UR10][R6.64], R0 ;  /* 0x0000000006008985 */ /* 0x0021e2000c10190a */
[----:B------:R-:W-:-:S13]  /*dff0*/  PLOP3.LUT P0, PT, PT, PT, UP1, 0x80, 0x0 ;  /* 0x000000000000781c */ /* 0x000fda0003f0f018 */
[----:B0-----:R-:W-:Y:S05]  /*e000*/  @P0 BRA `(.L_x_1211) ;  /* 0x0000000800a40947 */ /* 0x001fea0003800000 */
[----:B------:R-:W-:Y:S01]  /*e010*/  IMAD R3, R179, 0x40, R22 ;  /* 0x00000040b3037824 */ /* 0x000fe200078e0216 */
[----:B------:R-:W-:Y:S01]  /*e020*/  ULDC.64 UR12, c[0x0][0xaa0] ;  /* 0x0002a800000c7ab9 */ /* 0x000fe20000000a00 */
[----:B------:R-:W-:Y:S01]  /*e030*/  R2UR UR15, R163 ;  /* 0x00000000a30f72ca */ /* 0x000fe200000e0000 */
[----:B------:R-:W0:Y:S01]  /*e040*/  @P1 LDC R45, c[0x0][0xbf0] ;  /* 0x0002fc00ff2d1b82 */ /* 0x000e220000000800 */
[----:B------:R-:W-:Y:S01]  /*e050*/  IMAD.WIDE R78, R3, 0x2, R78 ;  /* 0x00000002034e7825 */ /* 0x000fe200078e024e */
[----:B------:R-:W-:Y:S02]  /*e060*/  ULDC.64 UR10, c[0x0][0x208] ;  /* 0x00008200000a7ab9 */ /* 0x000fe40000000a00 */
[C---:B------:R-:W-:Y:S02]  /*e070*/  IADD3 R9, P6, R78.reuse, 0x1000, RZ ;  /* 0x000010004e097810 */ /* 0x040fe40007fde0ff */
[----:B------:R-:W-:Y:S02]  /*e080*/  IADD3 R13, P5, R78, 0x2000, RZ ;  /* 0x000020004e0d7810 */ /* 0x000fe40007fbe0ff */
[----:B------:R-:W-:-:S02]  /*e090*/  LOP3.LUT R8, R9, 0x380, RZ, 0xc0, !PT ;  /* 0x0000038009087812 */ /* 0x000fc400078ec0ff */
[----:B------:R-:W-:Y:S02]  /*e0a0*/  IADD3 R25, P4, R78, 0x3000, RZ ;  /* 0x000030004e197810 */ /* 0x000fe40007f9e0ff */
[----:B------:R-:W-:Y:S02]  /*e0b0*/  SHF.R.U64 R8, R8, 0x3, RZ ;  /* 0x0000000308087819 */ /* 0x000fe400000012ff */
[----:B------:R-:W-:Y:S02]  /*e0c0*/  IADD3 R29, P3, R78, 0x4000, RZ ;  /* 0x000040004e1d7810 */ /* 0x000fe40007f7e0ff */
[----:B------:R-:W-:Y:S01]  /*e0d0*/  LOP3.LUT R8, R8, R9, RZ, 0x3c, !PT ;  /* 0x0000000908087212 */ /* 0x000fe200078e3cff */
[----:B------:R-:W-:Y:S01]  /*e0e0*/  IMAD.X R9, RZ, RZ, R79, P6 ;  /* 0x000000ffff097224 */ /* 0x000fe200030e064f */
[C---:B------:R-:W-:Y:S02]  /*e0f0*/  IADD3 R3, P6, R78.reuse, 0x7000, RZ ;  /* 0x000070004e037810 */ /* 0x040fe40007fde0ff */
[----:B------:R-:W-:-:S02]  /*e100*/  IADD3 R33, P2, R78, 0x5000, RZ ;  /* 0x000050004e217810 */ /* 0x000fc40007f5e0ff */
[----:B------:R-:W-:Y:S01]  /*e110*/  IADD3 R37, P0, R78, 0x6000, RZ ;  /* 0x000060004e257810 */ /* 0x000fe20007f1e0ff */
[----:B------:R-:W-:Y:S01]  /*e120*/  IMAD.X R41, RZ, RZ, R79, P6 ;  /* 0x000000ffff297224 */ /* 0x000fe200030e064f */
[----:B------:R-:W-:Y:S01]  /*e130*/  LOP3.LUT R0, R3, 0x380, RZ, 0xc0, !PT ;  /* 0x0000038003007812 */ /* 0x000fe200078ec0ff */
[----:B------:R-:W-:Y:S01]  /*e140*/  UIMAD UR9, UR14, UR12, URZ ;  /* 0x0000000c0e0972a4 */ /* 0x000fe2000f8e023f */
[----:B------:R-:W-:Y:S01]  /*e150*/  LOP3.LUT R12, R13, 0x380, RZ, 0xc0, !PT ;  /* 0x000003800d0c7812 */ /* 0x000fe200078ec0ff */
[----:B------:R-:W5:Y:S01]  /*e160*/  LD.E.128 R8, desc[UR10][R8.64] ;  /* 0x0000000a08087980 */ /* 0x000f62000c101d00 */
[----:B------:R-:W-:Y:S02]  /*e170*/  LOP3.LUT R24, R25, 0x380, RZ, 0xc0, !PT ;  /* 0x0000038019187812 */ /* 0x000fe400078ec0ff */
[----:B------:R-:W-:Y:S02]  /*e180*/  LOP3.LUT R28, R29, 0x380, RZ, 0xc0, !PT ;  /* 0x000003801d1c7812 */ /* 0x000fe400078ec0ff */
[----:B------:R-:W-:-:S02]  /*e190*/  LOP3.LUT R32, R33, 0x380, RZ, 0xc0, !PT ;  /* 0x0000038021207812 */ /* 0x000fc400078ec0ff */
[----:B------:R-:W-:Y:S02]  /*e1a0*/  LOP3.LUT R36, R37, 0x380, RZ, 0xc0, !PT ;  /* 0x0000038025247812 */ /* 0x000fe400078ec0ff */
[----:B------:R-:W-:Y:S02]  /*e1b0*/  SHF.R.U64 R0, R0, 0x3, RZ ;  /* 0x0000000300007819 */ /* 0x000fe400000012ff */
[----:B------:R-:W-:Y:S02]  /*e1c0*/  LOP3.LUT R5, R78, 0x380, RZ, 0xc0, !PT ;  /* 0x000003804e057812 */ /* 0x000fe400078ec0ff */
[----:B------:R-:W-:Y:S02]  /*e1d0*/  SHF.R.U64 R12, R12, 0x3, RZ ;  /* 0x000000030c0c7819 */ /* 0x000fe400000012ff */
[----:B------:R-:W-:Y:S02]  /*e1e0*/  SHF.R.U64 R24, R24, 0x3, RZ ;  /* 0x0000000318187819 */ /* 0x000fe400000012ff */
[----:B------:R-:W-:-:S02]  /*e1f0*/  SHF.R.U64 R28, R28, 0x3, RZ ;  /* 0x000000031c1c7819 */ /* 0x000fc400000012ff */
[----:B------:R-:W-:Y:S02]  /*e200*/  SHF.R.U64 R32, R32, 0x3, RZ ;  /* 0x0000000320207819 */ /* 0x000fe400000012ff */
[----:B------:R-:W-:Y:S02]  /*e210*/  SHF.R.U64 R36, R36, 0x3, RZ ;  /* 0x0000000324247819 */ /* 0x000fe400000012ff */
[----:B------:R-:W-:Y:S02]  /*e220*/  LOP3.LUT R40, R0, R3, RZ, 0x3c, !PT ;  /* 0x0000000300287212 */ /* 0x000fe400078e3cff */
[----:B------:R-:W-:Y:S01]  /*e230*/  SHF.R.U64 R5, R5, 0x3, RZ ;  /* 0x0000000305057819 */ /* 0x000fe200000012ff */
[----:B------:R-:W1:Y:S01]  /*e240*/  @P1 LDC R3, c[0x0][0xbec] ;  /* 0x0002fb00ff031b82 */ /* 0x000e620000000800 */
        /* <DEDUP_REMOVED lines=10> */
[----:B------:R-:W-:Y:S01]  /*e2f0*/  LOP3.LUT R78, R5, R78, RZ, 0x3c, !PT ;  /* 0x0000004e054e7212 */ /* 0x000fe200078e3cff */
[----:B------:R-:W5:Y:S01]  /*e300*/  LD.E.128 R12, desc[UR10][R12.64] ;  /* 0x0000000a0c0c7980 */ /* 0x000f62000c101d00 */
[----:B------:R-:W-:-:S03]  /*e310*/  UIMAD UR9, UR4, UR13, UR9 ;  /* 0x0000000d040972a4 */ /* 0x000fc6000f8e0209 */
[----:B------:R2:W5:Y:S04]  /*e320*/  LD.E.128 R4, desc[UR10][R78.64] ;  /* 0x0000000a4e047980 */ /* 0x000568000c101d00 */
[----:B------:R-:W5:Y:S04]  /*e330*/  LD.E.128 R24, desc[UR10][R24.64] ;  /* 0x0000000a18187980 */ /* 0x000f68000c101d00 */
[----:B------:R-:W5:Y:S04]  /*e340*/  LD.E.128 R28, desc[UR10][R28.64] ;  /* 0x0000000a1c1c7980 */ /* 0x000f68000c101d00 */
[----:B------:R-:W5:Y:S04]  /*e350*/  LD.E.128 R32, desc[UR10][R32.64] ;  /* 0x0000000a20207980 */ /* 0x000f68000c101d00 */
[----:B------:R-:W5:Y:S04]  /*e360*/  LD.E.128 R36, desc[UR10][R36.64] ;  /* 0x0000000a24247980 */ /* 0x000f68000c101d00 */
[----:B------:R-:W5:Y:S01]  /*e370*/  LD.E.128 R40, desc[UR10][R40.64] ;  /* 0x0000000a28287980 */ /* 0x000f62000c101d00 */
[----:B------:R-:W-:Y:S01]  /*e380*/  UIMAD.WIDE.U32 UR10, UR4, UR12, URZ ;  /* 0x0000000c040a72a5 */ /* 0x000fe2000f8e003f */
[----:B------:R-:W-:-:S02]  /*e390*/  IMAD R0, R160, 0x20, R179 ;  /* 0x00000020a0007824 */ /* 0x000fc400078e02b3 */
[----:B------:R-:W-:Y:S01]  /*e3a0*/  ULDC.64 UR12, c[0x0][0xae8] ;  /* 0x0002ba00000c7ab9 */ /* 0x000fe20000000a00 */
[----:B------:R-:W-:Y:S01]  /*e3b0*/  UIADD3 UR11, UR11, UR9, URZ ;  /* 0x000000090b0b7290 */ /* 0x000fe2000fffe03f */
[----:B------:R-:W-:Y:S01]  /*e3c0*/  VIADD R44, R0, UR39 ;  /* 0x00000027002c7c36 */ /* 0x000fe20008000000 */
[----:B------:R-:W-:Y:S01]  /*e3d0*/  @!PT LDS RZ, [RZ] ;  /* 0x00000000fffff984 */ /* 0x000fe20000000800 */
[----:B------:R-:W-:Y:S01]  /*e3e0*/  @!PT LDS RZ, [RZ] ;  /* 0x00000000fffff984 */ /* 0x000fe20000000800 */
[----:B------:R-:W-:Y:S01]  /*e3f0*/  @!PT LDS RZ, [RZ] ;  /* 0x00000000fffff984 */ /* 0x000fe20000000800 */
[----:B------:R-:W-:Y:S01]  /*e400*/  @!PT LDS RZ, [RZ] ;  /* 0x00000000fffff984 */ /* 0x000fe20000000800 */
[----:B------:R3:W-:Y:S06]  /*e410*/  MEMBAR.ALL.CTA ;  /* 0x0000000000007992 */ /* 0x0007ec0000008000 */
[----:B---3--:R-:W3:Y:S01]  /*e420*/  FENCE.VIEW.ASYNC.S ;  /* 0x00000000000073c6 */ /* 0x008ee20000000000 */
[----:B------:R-:W-:-:S02]  /*e430*/  UIMAD.WIDE.U32 UR10, UR15, UR12, UR10 ;  /* 0x0000000c0f0a72a5 */ /* 0x000fc4000f8e000a */
[----:B------:R-:W-:Y:S02]  /*e440*/  USHF.R.S32.HI UR4, URZ, 0x1f, UR8 ;  /* 0x0000001f3f047899 */ /* 0x000fe40008011408 */
[----:B------:R-:W-:Y:S01]  /*e450*/  UIMAD UR11, UR15, UR13, UR11 ;  /* 0x0000000d0f0b72a4 */ /* 0x000fe2000f8e020b */
[----:B-1----:R-:W-:Y:S02]  /*e460*/  @P1 IMAD.HI.U32 R0, R44, R3, RZ ;  /* 0x000000032c001227 */ /* 0x002fe400078e00ff */
[----:B------:R-:W-:Y:S02]  /*e470*/  ULDC.64 UR12, c[0x0][0xaf0] ;  /* 0x0002bc00000c7ab9 */ /* 0x000fe40000000a00 */
[----:B------:R-:W-:Y:S01]  /*e480*/  UIMAD UR4, UR4, UR12, URZ ;  /* 0x0000000c040472a4 */ /* 0x000fe2000f8e023f */
[----:B------:R-:W-:Y:S01]  /*e490*/  IMAD.MOV.U32 R21, RZ, RZ, R44 ;  /* 0x000000ffff157224 */ /* 0x000fe200078e002c */
[----:B0-----:R-:W-:Y:S02]  /*e4a0*/  @P1 SHF.R.U32.HI R21, RZ, R45, R0 ;  /* 0x0000002dff151219 */ /* 0x001fe40000011600 */
[----:B------:R-:W-:-:S02]  /*e4b0*/  UIMAD UR4, UR8, UR13, UR4 ;  /* 0x0000000d080472a4 */ /* 0x000fc4000f8e0204 */
[----:B------:R-:W-:Y:S01]  /*e4c0*/  UIMAD.WIDE.U32 UR8, UR8, UR12, UR10 ;  /* 0x0000000c080872a5 */ /* 0x000fe2000f8e000a */
[--C-:B------:R-:W-:Y:S01]  /*e4d0*/  SHF.R.S32.HI R0, RZ, 0x1f, R21.reuse ;  /* 0x0000001fff007819 */ /* 0x100fe20000011415 */
[----:B------:R-:W-:Y:S01]  /*e4e0*/  IMAD.MOV R20, RZ, RZ, -R21 ;  /* 0x000000ffff147224 */ /* 0x000fe200078e0a15 */
[----:B------:R-:W-:Y:S01]  /*e4f0*/  ULDC.64 UR10, c[0x0][0xae0] ;  /* 0x0002b800000a7ab9 */ /* 0x000fe20000000a00 */
[----:B------:R-:W-:Y:S02]  /*e500*/  UIADD3 UR4, UR9, UR4, URZ ;  /* 0x0000000409047290 */ /* 0x000fe4000fffe03f */
[----:B------:R-:W-:Y:S02]  /*e510*/  IMAD R0, R0, UR10, RZ ;  /* 0x0000000a00007c24 */ /* 0x000fe4000f8e02ff */
[----:B------:R-:W-:Y:S02]  /*e520*/  IMAD R93, R93, R20, R44 ;  /* 0x000000145d5d7224 */ /* 0x000fe400078e022c */
[----:B------:R-:W-:-:S02]  /*e530*/  IMAD.U32 R3, RZ, RZ, UR9 ;  /* 0x00000009ff037e24 */ /* 0x000fc4000f8e00ff */
[----:B------:R-:W-:Y:S01]  /*e540*/  IMAD.U32 R2, RZ, RZ, UR8 ;  /* 0x00000008ff027e24 */ /* 0x000fe2000f8e00ff */
[----:B------:R-:W-:Y:S01]  /*e550*/  ULDC.64 UR8, c[0x0][0xad8] ;  /* 0x0002b60000087ab9 */ /* 0x000fe20000000a00 */
[----:B------:R-:W-:Y:S02]  /*e560*/  IMAD.U32 R3, RZ, RZ, UR4 ;  /* 0x00000004ff037e24 */ /* 0x000fe4000f8e00ff */
[C---:B------:R-:W-:Y:S01]  /*e570*/  IMAD R45, R21.reuse, UR11, R0 ;  /* 0x0000000b152d7c24 */ /* 0x040fe2000f8e0200 */
[----:B------:R-:W-:Y:S01]  /*e580*/  SHF.R.S32.HI R0, RZ, 0x1f, R93 ;  /* 0x0000001fff007819 */ /* 0x000fe2000001145d */
[----:B------:R-:W-:-:S04]  /*e590*/  IMAD.WIDE.U32 R2, R21, UR10, R2 ;  /* 0x0000000a15027c25 */ /* 0x000fc8000f8e0002 */
[----:B------:R-:W-:Y:S02]  /*e5a0*/  IMAD.IADD R3, R3, 0x1, R45 ;  /* 0x0000000103037824 */ /* 0x000fe400078e022d */
[----:B------:R-:W-:Y:S02]  /*e5b0*/  IMAD R20, R0, UR8, RZ ;  /* 0x0000000800147c24 */ /* 0x000fe4000f8e02ff */
[----:B------:R-:W-:Y:S02]  /*e5c0*/  VIADD R46, R179, UR39 ;  /* 0x00000027b32e7c36 */ /* 0x000fe40008000000 */
[C---:B------:R-:W-:Y:S02]  /*e5d0*/  IMAD R21, R93.reuse, UR9, R20 ;  /* 0x000000095d157c24 */ /* 0x040fe4000f8e0214 */
[----:B------:R-:W-:Y:S01]  /*e5e0*/  IMAD.WIDE.U32 R2, R93, UR8, R2 ;  /* 0x000000085d027c25 */ /* 0x000fe2000f8e0002 */
[----:B------:R-:W-:Y:S01]  /*e5f0*/  ISETP.GE.AND P2, PT, R46, R17, PT ;  /* 0x000000112e00720c */ /* 0x000fe20003f46270 */
[----:B------:R-:W-:-:S02]  /*e600*/  ULDC.64 UR8, c[0x0][0xa80] ;  /* 0x0002a00000087ab9 */ /* 0x000fc40000000a00 */
[----:B------:R-:W-:Y:S01]  /*e610*/  VIADD R0, R46, 0x20 ;  /* 0x000000202e007836 */ /* 0x000fe20000000000 */
[----:B------:R-:W-:Y:S01]  /*e620*/  LEA R44, P3, R2, UR8, 0x1 ;  /* 0x00000008022c7c11 */ /* 0x000fe2000f8608ff */
[----:B------:R-:W-:Y:S02]  /*e630*/  IMAD.IADD R3, R3, 0x1, R21 ;  /* 0x0000000103037824 */ /* 0x000fe400078e0215 */
[----:B------:R-:W-:Y:S01]  /*e640*/  VIADD R16, R16, 0x2a820 ;  /* 0x0002a82010107836 */ /* 0x000fe20000000000 */
[-C--:B------:R-:W-:Y:S01]  /*e650*/  ISETP.GE.AND P0, PT, R0, R17.reuse, PT ;  /* 0x000000110000720c */ /* 0x080fe20003f06270 */
[----:B------:R-:W-:Y:S01]  /*e660*/  VIADD R0, R46, 0x40 ;  /* 0x000000402e007836 */ /* 0x000fe20000000000 */
[----:B------:R-:W-:Y:S02]  /*e670*/  LEA.HI.X R45, R2, UR9, R3, 0x1, P3 ;  /* 0x00000009022d7c11 */ /* 0x000fe400098f0c03 */
[----:B------:R-:W-:Y:S01]  /*e680*/  PRMT R16, RZ, 0x654, R16 ;  /* 0x00000654ff107816 */ /* 0x000fe20000000010 */
[----:B---3--:R2:W0:Y:S01]  /*e690*/  SHFL.IDX PT, R20, R44, RZ, 0x181f ;  /* 0x00181fff2c147589 */ /* 0x00842200000e0000 */
[----:B------:R-:W-:Y:S01]  /*e6a0*/  ISETP.GE.AND P1, PT, R0, R17, PT ;  /* 0x000000110000720c */ /* 0x000fe20003f26270 */
[----:B------:R-:W-:Y:S01]  /*e6b0*/  BSSY B1, `(.L_x_1212) ;  /* 0x000000e000017945 */ /* 0x000fe20003800000 */
[----:B------:R2:W-:Y:S01]  /*e6c0*/  SYNCS.ARRIVE.TRANS64.RED.A1T0 RZ, [R16+URZ], RZ ;  /* 0x000000ff10ff79a7 */ /* 0x0005e2000810043f */
[----:B------:R2:W1:Y:S02]  /*e6d0*/  SHFL.IDX PT, R0, R45, RZ, 0x181f ;  /* 0x00181fff2d007589 */ /* 0x00046400000e0000 */
[----:B------:R-:W-:Y:S08]  /*e6e0*/  @P2 BRA `(.L_x_1213) ;  /* 0x0000000000282947 */ /* 0x000ff00003800000 */
[----:B------:R-:W-:Y:S01]  /*e6f0*/  ULDC UR4, c[0x0][0xac8] ;  /* 0x0002b20000047ab9 */ /* 0x000fe20000000800 */
[----:B------:R-:W-:Y:S01]  /*e700*/  ULDC.64 UR8, c[0x0][0x208] ;  /* 0x0000820000087ab9 */ /* 0x000fe20000000a00 */
[----:B------:R-:W-:Y:S02]  /*e710*/  ISETP.GE.AND P2, PT, R22, UR4, PT ;  /* 0x0000000416007c0c */ /* 0x000fe4000bf46270 */
[----:B------:R-:W-:-:S11]  /*e720*/  ISETP.GE.AND P3, PT, R23, UR4, PT ;  /* 0x0000000417007c0c */ /* 0x000fd6000bf66270 */
[CC--:B0-----:R-:W-:Y:S02]  /*e730*/  @!P2 LEA R2, P4, R22.reuse, R20.reuse, 0x1 ;  /* 0x000000141602a211 */ /* 0x0c1fe400078808ff */
[C---:B------:R-:W-:Y:S02]  /*e740*/  @!P3 LEA R20, P5, R23.reuse, R20, 0x1 ;  /* 0x000000141714b211 */ /* 0x040fe400078a08ff */
[-C--:B-1----:R-:W-:Y:S02]  /*e750*/  @!P2 LEA.HI.X R3, R22, R0.reuse, R203, 0x1, P4 ;  /* 0x000000001603a211 */ /* 0x082fe400020f0ccb */
[----:B------:R-:W-:-:S03]  /*e760*/  @!P3 LEA.HI.X R21, R23, R0, R202, 0x1, P5 ;  /* 0x000000001715b211 */ /* 0x000fc600028f0cca */
[----:B-----5:R3:W-:Y:S04]  /*e770*/  @!P2 ST.E.128 desc[UR8][R2.64], R4 ;  /* 0x000000040200a985 */ /* 0x0207e8000c101d08 */
[----:B------:R3:W-:Y:S02]  /*e780*/  @!P3 ST.E.128 desc[UR8][R20.64], R28 ;  /* 0x0000001c1400b985 */ /* 0x0007e4000c101d08 */
.L_x_1213:
[----:B------:R-:W-:Y:S05]  /*e790*/  BSYNC B1 ;  /* 0x0000000000017941 */ /* 0x000fea0003800000 */
.L_x_1212:
[----:B-1----:R1:W4:Y:S01]  /*e7a0*/  SHFL.IDX PT, R0, R45, 0x1, 0x181f ;  /* 0x00381f002d007f89 */ /* 0x00232200000e0000 */
[----:B------:R-:W-:Y:S03]  /*e7b0*/  BSSY B1, `(.L_x_1214) ;  /* 0x000000d000017945 */ /* 0x000fe60003800000 */
[----:B---3-5:R1:W3:Y:S01]  /*e7c0*/  SHFL.IDX PT, R4, R44, 0x1, 0x181f ;  /* 0x00381f002c047f89 */ /* 0x0282e200000e0000 */
[----:B------:R-:W-:Y:S05]  /*e7d0*/  @P0 BRA `(.L_x_1215) ;  /* 0x0000000000280947 */ /* 0x000fea0003800000 */
[----:B------:R-:W-:Y:S01]  /*e7e0*/  ULDC UR4, c[0x0][0xac8] ;  /* 0x0002b20000047ab9 */ /* 0x000fe20000000800 */
[----:B------:R-:W-:Y:S01]  /*e7f0*/  ULDC.64 UR8, c[0x0][0x208] ;  /* 0x0000820000087ab9 */ /* 0x000fe20000000a00 */
[----:B------:R-:W-:Y:S02]  /*e800*/  ISETP.GE.AND P3, PT, R22, UR4, PT ;  /* 0x0000000416007c0c */ /* 0x000fe4000bf66270 */
[----:B------:R-:W-:-:S11]  /*e810*/  ISETP.GE.AND P4, PT, R23, UR4, PT ;  /* 0x0000000417007c0c */ /* 0x000fd6000bf86270 */
[CC--:B---3--:R-:W-:Y:S02]  /*e820*/  @!P3 LEA R2, P0, R22.reuse, R4.reuse, 0x1 ;  /* 0x000000041602b211 */ /* 0x0c8fe400078008ff */
[C---:B------:R-:W-:Y:S02]  /*e830*/  @!P4 LEA R4, P2, R23.reuse, R4, 0x1 ;  /* 0x000000041704c211 */ /* 0x040fe400078408ff */
[-C--:B----4-:R-:W-:Y:S02]  /*e840*/  @!P3 LEA.HI.X R3, R22, R0.reuse, R203, 0x1, P0 ;  /* 0x000000001603b211 */ /* 0x090fe400000f0ccb */
[----:B------:R-:W-:-:S03]  /*e850*/  @!P4 LEA.HI.X R5, R23, R0, R202, 0x1, P2 ;  /* 0x000000001705c211 */ /* 0x000fc600010f0cca */
[----:B------:R3:W-:Y:S04]  /*e860*/  @!P3 ST.E.128 desc[UR8][R2.64], R8 ;  /* 0x000000080200b985 */ /* 0x0007e8000c101d08 */
[----:B------:R3:W-:Y:S02]  /*e870*/  @!P4 ST.E.128 desc[UR8][R4.64], R32 ;  /* 0x000000200400c985 */ /* 0x0007e4000c101d08 */
.L_x_1215:
[----:B------:R-:W-:Y:S05]  /*e880*/  BSYNC B1 ;  /* 0x0000000000017941 */ /* 0x000fea0003800000 */
.L_x_1214:
[----:B----4-:R4:W0:Y:S01]  /*e890*/  SHFL.IDX PT, R0, R45, 0x2, 0x181f ;  /* 0x00581f002d007f89 */ /* 0x01082200000e0000 */
[----:B------:R-:W-:Y:S03]  /*e8a0*/  BSSY B1, `(.L_x_1216) ;  /* 0x000000d000017945 */ /* 0x000fe60003800000 */
[----:B---3--:R4:W3:Y:S01]  /*e8b0*/  SHFL.IDX PT, R4, R44, 0x2, 0x181f ;  /* 0x00581f002c047f89 */ /* 0x0088e200000e0000 */
[----:B------:R-:W-:Y:S05]  /*e8c0*/  @P1 BRA `(.L_x_1217) ;  /* 0x0000000000281947 */ /* 0x000fea0003800000 */
[----:B------:R-:W-:Y:S01]  /*e8d0*/  ULDC UR4, c[0x0][0xac8] ;  /* 0x0002b20000047ab9 */ /* 0x000fe20000000800 */
[----:B------:R-:W-:Y:S01]  /*e8e0*/  ULDC.64 UR8, c[0x0][0x208] ;  /* 0x0000820000087ab9 */ /* 0x000fe20000000a00 */
[----:B------:R-:W-:Y:S02]  /*e8f0*/  ISETP.GE.AND P2, PT, R22, UR4, PT ;  /* 0x0000000416007c0c */ /* 0x000fe4000bf46270 */
[----:B------:R-:W-:-:S11]  /*e900*/  ISETP.GE.AND P3, PT, R23, UR4, PT ;  /* 0x0000000417007c0c */ /* 0x000fd6000bf66270 */
[CC--:B---3--:R-:W-:Y:S02]  /*e910*/  @!P2 LEA R2, P0, R22.reuse, R4.reuse, 0x1 ;  /* 0x000000041602a211 */ /* 0x0c8fe400078008ff */
[C---:B------:R-:W-:Y:S02]  /*e920*/  @!P3 LEA R4, P1, R23.reuse, R4, 0x1 ;  /* 0x000000041704b211 */ /* 0x040fe400078208ff */
[-C--:B0-----:R-:W-:Y:S02]  /*e930*/  @!P2 LEA.HI.X R3, R22, R0.reuse, R203, 0x1, P0 ;  /* 0x000000001603a211 */ /* 0x081fe400000f0ccb */
[----:B------:R-:W-:-:S03]  /*e940*/  @!P3 LEA.HI.X R5, R23, R0, R202, 0x1, P1 ;  /* 0x000000001705b211 */ /* 0x000fc600008f0cca */
[----:B------:R0:W-:Y:S04]  /*e950*/  @!P2 ST.E.128 desc[UR8][R2.64], R12 ;  /* 0x0000000c0200a985 */ /* 0x0001e8000c101d08 */
[----:B------:R0:W-:Y:S02]  /*e960*/  @!P3 ST.E.128 desc[UR8][R4.64], R36 ;  /* 0x000000240400b985 */ /* 0x0001e4000c101d08 */
.L_x_1217:
[----:B------:R-:W-:Y:S05]  /*e970*/  BSYNC B1 ;  /* 0x0000000000017941 */ /* 0x000fea0003800000 */
.L_x_1216:
[----:B0-----:R-:W-:Y:S01]  /*e980*/  VIADD R0, R46, 0x60 ;  /* 0x000000602e007836 */ /* 0x001fe20000000000 */
[----:B-12-4-:R-:W0:Y:S04]  /*e990*/  SHFL.IDX PT, R45, R45, 0x3, 0x181f ;  /* 0x00781f002d2d7f89 */ /* 0x016e2800000e0000 */
[----:B------:R-:W-:Y:S01]  /*e9a0*/  ISETP.GE.AND P0, PT, R0, R17, PT ;  /* 0x000000110000720c */ /* 0x000fe20003f06270 */
[----:B------:R-:W1:-:S12]  /*e9b0*/  SHFL.IDX PT, R44, R44, 0x3, 0x181f ;  /* 0x00781f002c2c7f89 */ /* 0x000e5800000e0000 */
[----:B------:R-:W-:Y:S05]  /*e9c0*/  @P0 BRA `(.L_x_1218) ;  /* 0x0000001800a40947 */ /* 0x000fea0003800000 */
[----:B------:R-:W-:Y:S01]  /*e9d0*/  ULDC UR4, c[0x0][0xac8] ;  /* 0x0002b20000047ab9 */ /* 0x000fe20000000800 */
[----:B------:R-:W-:Y:S01]  /*e9e0*/  ULDC.64 UR8, c[0x0][0x208] ;  /* 0x0000820000087ab9 */ /* 0x000fe20000000a00 */
[----:B------:R-:W-:-:S13]  /*e9f0*/  ISETP.GE.AND P1, PT, R22, UR4, PT ;  /* 0x0000000416007c0c */ /* 0x000fda000bf26270 */
[----:B-1----:R-:W-:-:S04]  /*ea00*/  @!P1 LEA R2, P0, R22, R44, 0x1 ;  /* 0x0000002c16029211 */ /* 0x002fc800078008ff */
[----:B0-----:R-:W-:Y:S02]  /*ea10*/  @!P1 LEA.HI.X R3, R22, R45, R203, 0x1, P0 ;  /* 0x0000002d16039211 */ /* 0x001fe400000f0ccb */
[----:B------:R-:W-:-:S03]  /*ea20*/  ISETP.GE.AND P0, PT, R23, UR4, PT ;  /* 0x0000000417007c0c */ /* 0x000fc6000bf06270 */
[----:B------:R0:W-:Y:S10]  /*ea30*/  @!P1 ST.E.128 desc[UR8][R2.64], R24 ;  /* 0x0000001802009985 */ /* 0x0001f4000c101d08 */
[----:B------:R-:W-:Y:S05]  /*ea40*/  @P0 BRA `(.L_x_1218) ;  /* 0x0000001800840947 */ /* 0x000fea0003800000 */
[----:B0-----:R-:W-:Y:S01]  /*ea50*/  LEA R2, P0, R23, R44, 0x1 ;  /* 0x0000002c17027211 */ /* 0x001fe200078008ff */
[----:B------:R-:W-:-:S03]  /*ea60*/  ULDC.64 UR8, c[0x0][0x208] ;  /* 0x0000820000087ab9 */ /* 0x000fc60000000a00 */
[----:B------:R-:W-:-:S05]  /*ea70*/  LEA.HI.X R3, R23, R45, R202, 0x1, P0 ;  /* 0x0000002d17037211 */ /* 0x000fca00000f0cca */
[----:B------:R0:W-:Y:S01]  /*ea80*/  ST.E.128 desc[UR8][R2.64], R40 ;  /* 0x0000002802007985 */ /* 0x0001e2000c101d08 */
[----:B------:R-:W-:Y:S05]  /*ea90*/  BRA `(.L_x_1218) ;  /* 0x0000001800707947 */ /* 0x000fea0003800000 */
.L_x_1211:
[----:B------:R-:W-:Y:S01]  /*eaa0*/  ULDC.64 UR12, c[0x0][0xb08] ;  /* 0x0002c200000c7ab9 */ /* 0x000fe20000000a00 */
[----:B------:R-:W-:Y:S01]  /*eab0*/  R2UR UR16, R163 ;  /* 0x00000000a31072ca */ /* 0x000fe200000e0000 */
[----:B------:R-:W-:Y:S01]  /*eac0*/  UIMAD UR9, UR14, UR12, URZ ;  /* 0x0000000c0e0972a4 */ /* 0x000fe2000f8e023f */
[----:B------:R-:W0:Y:S01]  /*ead0*/  @P1 LDC R0, c[0x0][0xbec] ;  /* 0x0002fb00ff001b82 */ /* 0x000e220000000800 */
[----:B------:R-:W-:Y:S01]  /*eae0*/  UIMAD.WIDE.U32 UR10, UR4, UR12, URZ ;  /* 0x0000000c040a72a5 */ /* 0x000fe2000f8e003f */
[----:B------:R-:W-:Y:S01]  /*eaf0*/  R2UR UR15, R162 ;  /* 0x00000000a20f72ca */ /* 0x000fe200000e0000 */
[----:B------:R-:W-:Y:S01]  /*eb00*/  UIMAD UR9, UR4, UR13, UR9 ;  /* 0x0000000d040972a4 */ /* 0x000fe2000f8e0209 */
[----:B------:R-:W-:Y:S01]  /*eb10*/  IMAD.MOV.U32 R7, RZ, RZ, R11 ;  /* 0x000000ffff077224 */ /* 0x000fe200078e000b */
[----:B------:R-:W-:Y:S01]  /*eb20*/  USHF.R.S32.HI UR4, URZ, 0x1f, UR8 ;  /* 0x0000001f3f047899 */ /* 0x000fe20008011408 */
[----:B------:R-:W-:Y:S01]  /*eb30*/  ISETP.GE.AND P0, PT, R12, R17, PT ;  /* 0x000000110c00720c */ /* 0x000fe20003f06270 */
[----:B------:R-:W-:Y:S01]  /*eb40*/  UIADD3 UR11, UR11, UR9, URZ ;  /* 0x000000090b0b7290 */ /* 0x000fe2000fffe03f */
[----:B------:R-:W1:Y:S01]  /*eb50*/  @P1 LDC R5, c[0x0][0xbf0] ;  /* 0x0002fc00ff051b82 */ /* 0x000e620000000800 */
[----:B------:R-:W-:Y:S01]  /*eb60*/  ULDC.64 UR12, c[0x0][0xb38] ;  /* 0x0002ce00000c7ab9 */ /* 0x000fe20000000a00 */
[----:B------:R-:W-:Y:S01]  /*eb70*/  VIADD R16, R16, 0x2a820 ;  /* 0x0002a82010107836 */ /* 0x000fe20000000000 */
[----:B------:R-:W-:Y:S01]  /*eb80*/  UIMAD.WIDE.U32 UR10, UR16, UR12, UR10 ;  /* 0x0000000c100a72a5 */ /* 0x000fe2000f8e000a */
[----:B------:R-:W-:Y:S03]  /*eb90*/  BSSY B1, `(.L_x_1219) ;  /* 0x0000066000017945 */ /* 0x000fe60003800000 */
[----:B------:R-:W-:Y:S01]  /*eba0*/  UIMAD UR11, UR16, UR13, UR11 ;  /* 0x0000000d100b72a4 */ /* 0x000fe2000f8e020b */
[----:B------:R-:W-:-:S02]  /*ebb0*/  PRMT R6, RZ, 0x654, R16 ;  /* 0x00000654ff067816 */ /* 0x000fc40000000010 */
[----:B------:R-:W-:Y:S02]  /*ebc0*/  ULDC.64 UR12, c[0x0][0xb40] ;  /* 0x0002d000000c7ab9 */ /* 0x000fe40000000a00 */
[----:B------:R-:W-:Y:S01]  /*ebd0*/  UIMAD UR4, UR4, UR12, URZ ;  /* 0x0000000c040472a4 */ /* 0x000fe2000f8e023f */
[----:B------:R2:W-:Y:S03]  /*ebe0*/  SYNCS.ARRIVE.TRANS64.RED.A1T0 RZ, [R6+URZ], RZ ;  /* 0x000000ff06ff79a7 */ /* 0x0005e6000810043f */
[----:B------:R-:W-:Y:S01]  /*ebf0*/  UIMAD UR4, UR8, UR13, UR4 ;  /* 0x0000000d080472a4 */ /* 0x000fe2000f8e0204 */
[----:B0-----:R-:W-:Y:S01]  /*ec00*/  @P1 IMAD.HI.U32 R0, R11, R0, RZ ;  /* 0x000000000b001227 */ /* 0x001fe200078e00ff */
[----:B------:R-:W-:-:S03]  /*ec10*/  UIMAD.WIDE.U32 UR8, UR8, UR12, UR10 ;  /* 0x0000000c080872a5 */ /* 0x000fc6000f8e000a */
[----:B------:R-:W-:Y:S01]  /*ec20*/  ULDC.64 UR10, c[0x0][0xb48] ;  /* 0x0002d200000a7ab9 */ /* 0x000fe20000000a00 */
[----:B------:R-:W-:Y:S01]  /*ec30*/  UIADD3 UR9, UR9, UR4, URZ ;  /* 0x0000000409097290 */ /* 0x000fe2000fffe03f */
[----:B-1----:R-:W-:-:S03]  /*ec40*/  @P1 SHF.R.U32.HI R7, RZ, R5, R0 ;  /* 0x00000005ff071219 */ /* 0x002fc60000011600 */
[----:B------:R-:W-:Y:S01]  /*ec50*/  UIMAD.WIDE.U32 UR8, UR15, UR10, UR8 ;  /* 0x0000000a0f0872a5 */ /* 0x000fe2000f8e0008 */
[--C-:B------:R-:W-:Y:S01]  /*ec60*/  SHF.R.S32.HI R0, RZ, 0x1f, R7.reuse ;  /* 0x0000001fff007819 */ /* 0x100fe20000011407 */
[----:B------:R-:W-:Y:S02]  /*ec70*/  IMAD.MOV R4, RZ, RZ, -R7 ;  /* 0x000000ffff047224 */ /* 0x000fe400078e0a07 */
[----:B------:R-:W-:Y:S02]  /*ec80*/  UIMAD UR4, UR15, UR11, UR9 ;  /* 0x0000000b0f0472a4 */ /* 0x000fe4000f8e0209 */
[----:B------:R-:W-:Y:S01]  /*ec90*/  IMAD.U32 R5, RZ, RZ, UR9 ;  /* 0x00000009ff057e24 */ /* 0x000fe2000f8e00ff */
[----:B------:R-:W-:Y:S01]  /*eca0*/  ULDC.64 UR10, c[0x0][0xb30] ;  /* 0x0002cc00000a7ab9 */ /* 0x000fe20000000a00 */
[----:B------:R-:W-:Y:S02]  /*ecb0*/  IMAD R93, R93, R4, R11 ;  /* 0x000000045d5d7224 */ /* 0x000fe400078e020b */
[----:B------:R-:W-:-:S02]  /*ecc0*/  IMAD R0, R0, UR10, RZ ;  /* 0x0000000a00007c24 */ /* 0x000fc4000f8e02ff */
[----:B------:R-:W-:Y:S01]  /*ecd0*/  IMAD.U32 R4, RZ, RZ, UR8 ;  /* 0x00000008ff047e24 */ /* 0x000fe2000f8e00ff */
[----:B------:R-:W-:Y:S01]  /*ece0*/  ULDC.64 UR8, c[0x0][0xb28] ;  /* 0x0002ca0000087ab9 */ /* 0x000fe20000000a00 */
[----:B------:R-:W-:Y:S02]  /*ecf0*/  IMAD.U32 R5, RZ, RZ, UR4 ;  /* 0x00000004ff057e24 */ /* 0x000fe4000f8e00ff */
        /* <DEDUP_REMOVED lines=8> */
[----:B------:R-:W-:Y:S01]  /*ed80*/  IMAD.IADD R5, R5, 0x1, R7 ;  /* 0x0000000105057824 */ /* 0x000fe200078e0207 */
[----:B------:R-:W-:-:S04]  /*ed90*/  LEA R0, P1, R4, UR8, 0x2 ;  /* 0x0000000804007c11 */ /* 0x000fc8000f8210ff */
[----:B------:R-:W-:Y:S01]  /*eda0*/  LEA.HI.X R16, R4, UR9, R5, 0x2, P1 ;  /* 0x0000000904107c11 */ /* 0x000fe200088f1405 */
[----:B--2---:R0:W1:Y:S04]  /*edb0*/  SHFL.IDX PT, R6, R0, RZ, 0x1c1f ;  /* 0x001c1fff00067589 */ /* 0x00406800000e0000 */
[----:B------:R0:W2:Y:S01]  /*edc0*/  SHFL.IDX PT, R7, R16, RZ, 0x1c1f ;  /* 0x001c1fff10077589 */ /* 0x0000a200000e0000 */
[----:B------:R-:W-:Y:S05]  /*edd0*/  @P0 BRA `(.L_x_1220) ;  /* 0x0000000400040947 */ /* 0x000fea0003800000 */
[----:B------:R-:W-:Y:S01]  /*ede0*/  ULDC UR4, c[0x0][0xac8] ;  /* 0x0002b20000047ab9 */ /* 0x000fe20000000800 */
[----:B------:R-:W-:Y:S01]  /*edf0*/  ULDC.64 UR8, c[0x0][0x208] ;  /* 0x0000820000087ab9 */ /* 0x000fe20000000a00 */
[----:B------:R-:W-:Y:S02]  /*ee00*/  ISETP.GE.AND P3, PT, R18, UR4, PT ;  /* 0x0000000412007c0c */ /* 0x000fe4000bf66270 */
[----:B------:R-:W-:Y:S02]  /*ee10*/  ISETP.GE.AND P2, PT, R178, UR4, PT ;  /* 0x00000004b2007c0c */ /* 0x000fe4000bf46270 */
[----:B------:R-:W-:Y:S02]  /*ee20*/  ISETP.GE.AND P1, PT, R177, UR4, PT ;  /* 0x00000004b1007c0c */ /* 0x000fe4000bf26270 */
[----:B------:R-:W-:Y:S02]  /*ee30*/  ISETP.GE.AND P0, PT, R176, UR4, PT ;  /* 0x00000004b0007c0c */ /* 0x000fe4000bf06270 */
[----:B------:R-:W-:-:S05]  /*ee40*/  ISETP.GE.AND P4, PT, R174, UR4, PT ;  /* 0x00000004ae007c0c */ /* 0x000fca000bf86270 */
[----:B-12---:R-:W-:Y:S02]  /*ee50*/  @!P3 IMAD.WIDE R4, R18, 0x4, R6 ;  /* 0x000000041204b825 */ /* 0x006fe400078e0206 */
        /* <DEDUP_REMOVED lines=12> */
[-C--:B-1----:R-:W-:Y:S01]  /*ef20*/  @!P3 LEA R2, P6, R175, R6.reuse, 0x2 ;  /* 0x00000006af02b211 */ /* 0x082fe200078c10ff */
        /* <DEDUP_REMOVED lines=15> */
[----:B-1----:R-:W-:Y:S02]  /*f020*/  @!P0 LEA R12, P6, R170, R6, 0x2 ;  /* 0x00000006aa0c8211 */ /* 0x002fe400078c10ff */
        /* <DEDUP_REMOVED lines=14> */
[CC--:B-1----:R-:W-:Y:S02]  /*f110*/  @!P2 LEA R8, P3, R167.reuse, R6.reuse, 0x2 ;  /* 0x00000006a708a211 */ /* 0x0c2fe400078610ff */
        /* <DEDUP_REMOVED lines=13> */
.L_x_1220:
[----:B------:R-:W-:Y:S05]  /*f1f0*/  BSYNC B1 ;  /* 0x0000000000017941 */ /* 0x000fea0003800000 */
.L_x_1219:
[----:B------:R-:W-:Y:S01]  /*f200*/  ISETP.GE.AND P0, PT, R24, R17, PT ;  /* 0x000000111800720c */ /* 0x000fe20003f06270 */
[----:B----4-:R3:W4:Y:S04]  /*f210*/  SHFL.IDX PT, R5, R16, 0x1, 0x1c1f ;  /* 0x003c1f0010057f89 */ /* 0x01072800000e0000 */
[----:B------:R3:W0:Y:S08]  /*f220*/  SHFL.IDX PT, R4, R0, 0x1, 0x1c1f ;  /* 0x003c1f0000047f89 */ /* 0x00063000000e0000 */
[----:B---3--:R-:W-:Y:S05]  /*f230*/  @P0 BRA `(.L_x_1218) ;  /* 0x0000001000880947 */ /* 0x008fea0003800000 */
[----:B------:R-:W-:Y:S01]  /*f240*/  ULDC UR4, c[0x0][0xac8] ;  /* 0x0002b20000047ab9 */ /* 0x000fe20000000800 */
[----:B------:R-:W-:Y:S01]  /*f250*/  ULDC.64 UR8, c[0x0][0x208] ;  /* 0x0000820000087ab9 */ /* 0x000fe20000000a00 */
[----:B------:R-:W-:Y:S02]  /*f260*/  ISETP.GE.AND P1, PT, R178, UR4, PT ;  /* 0x00000004b2007c0c */ /* 0x000fe4000bf26270 */
[----:B------:R-:W-:Y:S02]  /*f270*/  ISETP.GE.AND P0, PT, R177, UR4, PT ;  /* 0x00000004b1007c0c */ /* 0x000fe4000bf06270 */
[----:B------:R-:W-:Y:S02]  /*f280*/  ISETP.GE.AND P2, PT, R18, UR4, PT ;  /* 0x0000000412007c0c */ /* 0x000fe4000bf46270 */
[----:B------:R-:W-:Y:S02]  /*f290*/  ISETP.GE.AND P4, PT, R175, UR4, PT ;  /* 0x00000004af007c0c */ /* 0x000fe4000bf86270 */
[----:B------:R-:W-:-:S05]  /*f2a0*/  ISETP.GE.AND P3, PT, R176, UR4, PT ;  /* 0x00000004b0007c0c */ /* 0x000fca000bf66270 */
[CC--:B01----:R-:W-:Y:S02]  /*f2b0*/  @!P1 LEA R6, P5, R178.reuse, R4.reuse, 0x2 ;  /* 0x00000004b2069211 */ /* 0x0c3fe400078a10ff */
[CC--:B------:R-:W-:Y:S02]  /*f2c0*/  @!P0 LEA R8, P6, R177.reuse, R4.reuse, 0x2 ;  /* 0x00000004b1088211 */ /* 0x0c0fe400078c10ff */
[-C--:B--2-4-:R-:W-:Y:S01]  /*f2d0*/  @!P1 LEA.HI.X R7, R178, R5.reuse, R197, 0x2, P5 ;  /* 0x00000005b2079211 */ /* 0x094fe200028f14c5 */
        /* <DEDUP_REMOVED lines=23> */
[----:B------:R-:W-:Y:S02]  /*f450*/  ISETP.GE.AND P4, PT, R169, UR4, PT ;  /* 0x00000004a9007c0c */ /* 0x000fe4000bf86270 */
[-C--:B------:R-:W-:Y:S01]  /*f460*/  @!P1 LEA.HI.X R7, R172, R5.reuse, R191, 0x2, P5 ;  /* 0x00000005ac079211 */ /* 0x080fe200028f14bf */
[----:B------:R-:W-:Y:S01]  /*f470*/  @!P0 ST.E.64 desc[UR8][R2.64], R50 ;  /* 0x0000003202008985 */ /* 0x000fe2000c101b08 */
[----:B------:R-:W-:Y:S02]  /*f480*/  @!P2 LEA.HI.X R9, R171, R5, R190, 0x2, P6 ;  /* 0x00000005ab09a211 */ /* 0x000fe400030f14be */
[----:B------:R-:W-:Y:S01]  /*f490*/  ISETP.GE.AND P0, PT, R166, UR4, PT ;  /* 0x00000004a6007c0c */ /* 0x000fe2000bf06270 */
[----:B------:R0:W-:Y:S01]  /*f4a0*/  @!P1 ST.E.64 desc[UR8][R6.64], R54 ;  /* 0x0000003606009985 */ /* 0x0001e2000c101b08 */
[----:B------:R-:W-:Y:S02]  /*f4b0*/  ISETP.GE.AND P1, PT, R167, UR4, PT ;  /* 0x00000004a7007c0c */ /* 0x000fe4000bf26270 */
[----:B--2---:R-:W-:Y:S01]  /*f4c0*/  @!P3 LEA R10, P5, R170, R4, 0x2 ;  /* 0x00000004aa0ab211 */ /* 0x004fe200078a10ff */
[----:B------:R1:W-:Y:S01]  /*f4d0*/  @!P2 ST.E.64 desc[UR8][R8.64], R58 ;  /* 0x0000003a0800a985 */ /* 0x0003e2000c101b08 */
[----:B------:R-:W-:-:S02]  /*f4e0*/  ISETP.GE.AND P2, PT, R168, UR4, PT ;  /* 0x00000004a8007c0c */ /* 0x000fc4000bf46270 */
[CC--:B---3--:R-:W-:Y:S02]  /*f4f0*/  @!P4 LEA R12, P6, R169.reuse, R4.reuse, 0x2 ;  /* 0x00000004a90cc211 */ /* 0x0c8fe400078c10ff */
[-C--:B------:R-:W-:Y:S02]  /*f500*/  @!P3 LEA.HI.X R11, R170, R5.reuse, R189, 0x2, P5 ;  /* 0x00000005aa0bb211 */ /* 0x080fe400028f14bd */
[----:B------:R-:W-:Y:S02]  /*f510*/  @!P4 LEA.HI.X R13, R169, R5, R188, 0x2, P6 ;  /* 0x00000005a90dc211 */ /* 0x000fe400030f14bc */
[----:B------:R-:W-:Y:S01]  /*f520*/  ISETP.GE.AND P5, PT, R165, UR4, PT ;  /* 0x00000004a5007c0c */ /* 0x000fe2000bfa6270 */
[----:B------:R2:W-:Y:S01]  /*f530*/  @!P3 ST.E.64 desc[UR8][R10.64], R62 ;  /* 0x0000003e0a00b985 */ /* 0x0005e2000c101b08 */
[----:B0-----:R-:W-:-:S03]  /*f540*/  @!P1 LEA R6, P6, R167, R4, 0x2 ;  /* 0x00000004a7069211 */ /* 0x001fc600078c10ff */
[-C--:B------:R-:W-:Y:S01]  /*f550*/  @!P2 LEA R2, P3, R168, R4.reuse, 0x2 ;  /* 0x00000004a802a211 */ /* 0x080fe200078610ff */
[----:B------:R2:W-:Y:S01]  /*f560*/  @!P4 ST.E.64 desc[UR8][R12.64], R66 ;  /* 0x000000420c00c985 */ /* 0x0005e2000c101b08 */
[-C--:B-1----:R-:W-:Y:S02]  /*f570*/  @!P0 LEA R8, P4, R166, R4.reuse, 0x2 ;  /* 0x00000004a6088211 */ /* 0x082fe400078810ff */
[-C--:B------:R-:W-:Y:S02]  /*f580*/  @!P2 LEA.HI.X R3, R168, R5.reuse, R187, 0x2, P3 ;  /* 0x00000005a803a211 */ /* 0x080fe400018f14bb */
[-C--:B------:R-:W-:Y:S02]  /*f590*/  @!P1 LEA.HI.X R7, R167, R5.reuse, R186, 0x2, P6 ;  /* 0x00000005a7079211 */ /* 0x080fe400030f14ba */
[----:B------:R-:W-:Y:S01]  /*f5a0*/  @!P0 LEA.HI.X R9, R166, R5, R185, 0x2, P4 ;  /* 0x00000005a6098211 */ /* 0x000fe200020f14b9 */
[----:B------:R2:W-:Y:S01]  /*f5b0*/  @!P2 ST.E.64 desc[UR8][R2.64], R70 ;  /* 0x000000460200a985 */ /* 0x0005e2000c101b08 */
[----:B------:R-:W-:-:S03]  /*f5c0*/  @!P5 LEA R14, P3, R165, R4, 0x2 ;  /* 0x00000004a50ed211 */ /* 0x000fc600078610ff */
[----:B------:R2:W-:Y:S01]  /*f5d0*/  @!P1 ST.E.64 desc[UR8][R6.64], R74 ;  /* 0x0000004a06009985 */ /* 0x0005e2000c101b08 */
[----:B------:R-:W-:-:S03]  /*f5e0*/  @!P5 LEA.HI.X R15, R165, R5, R184, 0x2, P3 ;  /* 0x00000005a50fd211 */ /* 0x000fc600018f14b8 */
[----:B------:R2:W-:Y:S01]  /*f5f0*/  @!P0 ST.E.64 desc[UR8][R8.64], R94 ;  /* 0x0000005e08008985 */ /* 0x0005e2000c101b08 */
[----:B------:R-:W-:-:S03]  /*f600*/  ISETP.GE.AND P0, PT, R164, UR4, PT ;  /* 0x00000004a4007c0c */ /* 0x000fc6000bf06270 */
[----:B------:R2:W-:Y:S10]  /*f610*/  @!P5 ST.E.64 desc[UR8][R14.64], R82 ;  /* 0x000000520e00d985 */ /* 0x0005f4000c101b08 */
[----:B------:R-:W-:Y:S05]  /*f620*/  @P0 BRA `(.L_x_1218) ;  /* 0x0000000c008c0947 */ /* 0x000fea0003800000 */
[----:B--2---:R-:W-:Y:S01]  /*f630*/  LEA R2, P0, R164, R4, 0x2 ;  /* 0x00000004a4027211 */ /* 0x004fe200078010ff */
[----:B------:R-:W-:-:S03]  /*f640*/  ULDC.64 UR8, c[0x0][0x208] ;  /* 0x0000820000087ab9 */ /* 0x000fc60000000a00 */
[----:B------:R-:W-:-:S05]  /*f650*/  LEA.HI.X R3, R164, R5, R183, 0x2, P0 ;  /* 0x00000005a4037211 */ /* 0x000fca00000f14b7 */
[----:B------:R0:W-:Y:S01]  /*f660*/  ST.E.64 desc[UR8][R2.64], R86 ;  /* 0x0000005602007985 */ /* 0x0001e2000c101b08 */
[----:B------:R-:W-:Y:S05]  /*f670*/  BRA `(.L_x_1218) ;  /* 0x0000000c00787947 */ /* 0x000fea0003800000 */
.L_x_1209:
[----:B------:R-:W0:Y:S01]  /*f680*/  LDC.64 R2, c[0x0][0xc00] ;  /* 0x00030000ff027b82 */ /* 0x000e220000000a00 */
[----:B------:R-:W-:Y:S01]  /*f690*/  R2UR UR11, R180 ;  /* 0x00000000b40b72ca */ /* 0x000fe200000e0000 */
[----:B------:R-:W-:Y:S01]  /*f6a0*/  ULDC.64 UR8, c[0x0][0xc00] ;  /* 0x0003000000087ab9 */ /* 0x000fe20000000a00 */
[----:B------:R-:W-:Y:S01]  /*f6b0*/  R2UR UR10, R161 ;  /* 0x00000000a10a72ca */ /* 0x000fe200000e0000 */
[----:B------:R-:W-:Y:S01]  /*f6c0*/  IMAD.MOV.U32 R7, RZ, RZ, RZ ;  /* 0x000000ffff077224 */ /* 0x000fe200078e00ff */
[----:B------:R-:W-:-:S03]  /*f6d0*/  ULDC.64 UR12, c[0x0][0x208] ;  /* 0x00008200000c7ab9 */ /* 0x000fc60000000a00 */
[----:B------:R-:W1:Y:S06]  /*f6e0*/  LDC.64 R4, c[0x0][0xc08] ;  /* 0x00030200ff047b82 */ /* 0x000e6c0000000a00 */
[----:B------:R-:W-:Y:S01]  /*f6f0*/  UIMAD.WIDE UR8, UR11, 0x4, UR8 ;  /* 0x000000040b0878a5 */ /* 0x000fe2000f8e0208 */
[----:B0-----:R-:W-:-:S05]  /*f700*/  ISETP.NE.U32.AND P0, PT, R2, RZ, PT ;  /* 0x000000ff0200720c */ /* 0x001fca0003f05070 */
[----:B------:R-:W-:Y:S01]  /*f710*/  IMAD.U32 R2, RZ, RZ, UR8 ;  /* 0x00000008ff027e24 */ /* 0x000fe2000f8e00ff */
[----:B------:R-:W-:Y:S01]  /*f720*/  R2UR UR4, R3 ;  /* 0x00000000030472ca */ /* 0x000fe200000e0000 */
[----:B------:R-:W-:Y:S01]  /*f730*/  IMAD.U32 R3, RZ, RZ, UR9 ;  /* 0x00000009ff037e24 */ /* 0x000fe2000f8e00ff */
[----:B-1----:R-:W-:-:S05]  /*f740*/  ISETP.NE.U32.AND P1, PT, R4, RZ, PT ;  /* 0x000000ff0400720c */ /* 0x002fca0003f25070 */
[----:B------:R-:W-:-:S06]  /*f750*/  VOTEU.ANY UP0, P0 ;  /* 0x00000000003f7886 */ /* 0x000fcc0000000100 */
[----:B------:R-:W-:Y:S01]  /*f760*/  UISETP.NE.AND.EX UP0, UPT, UR4, URZ, UPT, UP0 ;  /* 0x0000003f0400728c */ /* 0x000fe2000bf05300 */
[----:B------:R-:W-:Y:S01]  /*f770*/  R2UR UR4, R5 ;  /* 0x00000000050472ca */ /* 0x000fe200000e0000 */
[----:B------:R-:W-:-:S04]  /*f780*/  VOTEU.ANY UP1, P1 ;  /* 0x00000000003f7886 */ /* 0x000fc80000820100 */
[----:B------:R-:W-:-:S08]  /*f790*/  PLOP3.LUT P0, PT, PT, PT, UP0, 0x80, 0x0 ;  /* 0x000000000000781c */ /* 0x000fd00003f0f008 */
[----:B------:R-:W-:-:S06]  /*f7a0*/  UISETP.NE.AND.EX UP1, UPT, UR4, URZ, UPT, UP1 ;  /* 0x0000003f0400728c */ /* 0x000fcc000bf25310 */
[----:B------:R-:W-:Y:S01]  /*f7b0*/  PLOP3.LUT P1, PT, PT, PT, UP1, 0x80, 0x0 ;  /* 0x000000000000781c */ /* 0x000fe20003f2f018 */
[----:B------:R0:W5:Y:S01]  /*f7c0*/  @P0 LDG.E R7, desc[UR12][R2.64] ;  /* 0x0000000c02070981 */ /* 0x000162000c1e1900 */
[----:B------:R-:W-:Y:S02]  /*f7d0*/  ULDC UR4, c[0x0][0xa88] ;  /* 0x0002a20000047ab9 */ /* 0x000fe40000000800 */
[----:B------:R-:W-:Y:S01]  /*f7e0*/  IMAD.U32 R0, RZ, RZ, UR4 ;  /* 0x00000004ff007e24 */ /* 0x000fe2000f8e00ff */
[----:B------:R-:W-:Y:S02]  /*f7f0*/  @UP1 ULDC.64 UR8, c[0x0][0xc08] ;  /* 0x0003020000081ab9 */ /* 0x000fe40000000a00 */
[----:B------:R-:W-:Y:S02]  /*f800*/  @UP1 UIMAD.WIDE UR8, UR11, 0x4, UR8 ;  /* 0x000000040b0818a5 */ /* 0x000fe4000f8e0208 */
[----:B------:R-:W-:-:S04]  /*f810*/  UISETP.NE.AND UP1, UPT, UR10, URZ, UPT ;  /* 0x0000003f0a00728c */ /* 0x000fc8000bf25270 */
[----:B------:R-:W-:Y:S02]  /*f820*/  IMAD.U32 R4, RZ, RZ, UR8 ;  /* 0x00000008ff047e24 */ /* 0x000fe4000f8e00ff */
[----:B------:R-:W-:-:S05]  /*f830*/  IMAD.U32 R5, RZ, RZ, UR9 ;  /* 0x00000009ff057e24 */ /* 0x000fca000f8e00ff */
[----:B------:R-:W-:Y:S01]  /*f840*/  @!UP1 ULDC UR10, c[0x0][0xad4] ;  /* 0x0002b500000a9ab9 */ /* 0x000fe20000000800 */
[----:B------:R0:W5:Y:S01]  /*f850*/  @P1 LDG.E R0, desc[UR12][R4.64] ;  /* 0x0000000c04001981 */ /* 0x000162000c1e1900 */
[----:B------:R-:W-:Y:S01]  /*f860*/  IMAD.U32 R161, RZ, RZ, UR10 ;  /* 0x0000000affa17e24 */ /* 0x000fe2000f8e00ff */
[----:B------:R-:W-:Y:S06]  /*f870*/  @P1 BRA `(.L_x_1221) ;  /* 0x0000000000141947 */ /* 0x000fec0003800000 */
[----:B------:R-:W-:Y:S05]  /*f880*/  @!P0 BRA `(.L_x_1221) ;  /* 0x0000000000108947 */ /* 0x000fea0003800000 */
[----:B------:R-:W-:Y:S02]  /*f890*/  ULDC.64 UR8, c[0x0][0x208] ;  /* 0x0000820000087ab9 */ /* 0x000fe40000000a00 */
[----:B0-----:R-:W2:Y:S04]  /*f8a0*/  LDG.E R5, desc[UR8][R2.64] ;  /* 0x0000000802057981 */ /* 0x001ea8000c1e1900 */
[----:B-----5:R-:W2:Y:S02]  /*f8b0*/  LDG.E R0, desc[UR8][R2.64+0x4] ;  /* 0x0000040802007981 */ /* 0x020ea4000c1e1900 */
[----:B--2---:R-:W-:-:S07]  /*f8c0*/  IMAD.IADD R0, R0, 0x1, -R5 ;  /* 0x0000000100007824 */ /* 0x004fce00078e0a05 */
.L_x_1221:
[----:B------:R-:W-:Y:S01]  /*f8d0*/  R2UR UR4, R180 ;  /* 0x00000000b40472ca */ /* 0x000fe200000e0000 */
[----:B------:R-:W-:Y:S01]  /*f8e0*/  BSSY B1, `(.L_x_1222) ;  /* 0x0000042000017945 */ /* 0x000fe20003800000 */
[----:B-----5:R-:W-:Y:S02]  /*f8f0*/  R2UR UR20, R7 ;  /* 0x00000000071472ca */ /* 0x020fe400000e0000 */
[----:B------:R-:W-:-:S09]  /*f900*/  ISETP.GT.AND P0, PT, R204, 0x7f, PT ;  /* 0x0000007fcc00780c */ /* 0x000fd20003f04270 */
[----:B------:R-:W-:Y:S02]  /*f910*/  USHF.R.S32.HI UR8, URZ, 0x1f, UR4 ;  /* 0x0000001f3f087899 */ /* 0x000fe40008011404 */
[----:B------:R-:W-:Y:S02]  /*f920*/  USEL UR4, UR4, URZ, !UP0 ;  /* 0x0000003f04047287 */ /* 0x000fe4000c000000 */
[----:B------:R-:W-:Y:S02]  /*f930*/  USEL UR8, UR8, URZ, !UP0 ;  /* 0x0000003f08087287 */ /* 0x000fe4000c000000 */
[----:B------:R-:W-:Y:S01]  /*f940*/  USHF.R.S32.HI UR20, URZ, 0x1f, UR20 ;  /* 0x0000001f3f147899 */ /* 0x000fe20008011414 */
[----:B------:R-:W-:Y:S11]  /*f950*/  @P0 BRA `(.L_x_1223) ;  /* 0x0000000000e80947 */ /* 0x000ff60003800000 */
[----:B------:R-:W1:Y:S01]  /*f960*/  S2R R6, SR_TID.X ;  /* 0x0000000000067919 */ /* 0x000e620000002100 */
[----:B------:R-:W2:Y:S01]  /*f970*/  LDC R9, c[0x0][0xbe8] ;  /* 0x0002fa00ff097b82 */ /* 0x000ea20000000800 */
[----:B0-----:R-:W-:Y:S02]  /*f980*/  IMAD.U32 R3, RZ, RZ, UR39 ;  /* 0x00000027ff037e24 */ /* 0x001fe4000f8e00ff */
[----:B--2---:R-:W-:-:S03]  /*f990*/  IMAD R2, R0, R9, RZ ;  /* 0x0000000900027224 */ /* 0x004fc600078e02ff */
[----:B-1----:R-:W-:-:S04]  /*f9a0*/  IADD3 R6, R3, -0x80, R6 ;  /* 0xffffff8003067810 */ /* 0x002fc80007ffe006 */
[----:B------:R-:W-:-:S13]  /*f9b0*/  ISETP.GE.AND P0, PT, R6, R2, PT ;  /* 0x000000020600720c */ /* 0x000fda0003f06270 */
[----:B------:R-:W-:Y:S05]  /*f9c0*/  @P0 BRA `(.L_x_1223) ;  /* 0x0000000000cc0947 */ /* 0x000fea0003800000 */
[----:B------:R-:W-:Y:S01]  /*f9d0*/  ISETP.NE.AND P0, PT, R9, 0x1, PT ;  /* 0x000000010900780c */ /* 0x000fe20003f05270 */
[----:B------:R-:W-:Y:S01]  /*f9e0*/  UMOV UR18, 0x9b8 ;  /* 0x000009b800127882 */ /* 0x000fe20000000000 */
[----:B------:R-:W-:Y:S01]  /*f9f0*/  R2UR UR10, R161 ;  /* 0x00000000a10a72ca */ /* 0x000fe200000e0000 */
[----:B------:R-:W-:Y:S01]  /*fa00*/  IMAD.MOV.U32 R4, RZ, RZ, R6 ;  /* 0x000000ffff047224 */ /* 0x000fe200078e0006 */
[----:B------:R-:W-:Y:S01]  /*fa10*/  R2UR UR19, R163 ;  /* 0x00000000a31372ca */ /* 0x000fe200000e0000 */
[----:B------:R-:W-:Y:S01]  /*fa20*/  ULDC.64 UR22, c[0x0][0x208] ;  /* 0x0000820000167ab9 */ /* 0x000fe20000000a00 */
[----:B------:R-:W-:-:S07]  /*fa30*/  R2UR UR9, R162 ;  /* 0x00000000a20972ca */ /* 0x000fce00000e0000 */
[----:B------:R-:W0:Y:S02]  /*fa40*/  @P0 LDC R5, c[0x0][0xbec] ;  /* 0x0002fb00ff050b82 */ /* 0x000e240000000800 */
[----:B------:R-:W-:-:S04]  /*fa50*/  UISETP.GT.AND UP0, UPT, UR10, 0x1, UPT ;  /* 0x000000010a00788c */ /* 0x000fc8000bf04270 */
[----:B------:R-:W-:Y:S02]  /*fa60*/  USEL UR18, UR18, 0x978, UP0 ;  /* 0x0000097812127887 */ /* 0x000fe40008000000 */
[----:B------:R-:W1:Y:S01]  /*fa70*/  @P0 LDC R8, c[0x0][0xbf0] ;  /* 0x0002fc00ff080b82 */ /* 0x000e620000000800 */
[----:B------:R-:W-:-:S09]  /*fa80*/  USEL UR9, UR9, URZ, UP0 ;  /* 0x0000003f09097287 */ /* 0x000fd20008000000 */
[----:B------:R-:W-:Y:S01]  /*fa90*/  ULDC.64 UR10, c[0x0][UR18+0x218] ;  /* 0x00008600120a7abb */ /* 0x000fe20008000a00 */
[----:B------:R-:W-:Y:S01]  /*faa0*/  ULDC.64 UR12, c[0x0][UR18+0x220] ;  /* 0x00008800120c7abb */ /* 0x000fe20008000a00 */
[----:B------:R-:W-:Y:S02]  /*fab0*/  UIMAD.WIDE.U32 UR16, UR10, UR19, URZ ;  /* 0x000000130a1072a5 */ /* 0x000fe4000f8e003f */
[----:B------:R-:W-:Y:S01]  /*fac0*/  UIMAD UR19, UR11, UR19, URZ ;  /* 0x000000130b1372a4 */ /* 0x000fe2000f8e023f */
[----:B0-----:R-:W-:Y:S01]  /*fad0*/  @P0 IMAD.HI.U32 R5, R6, R5, RZ ;  /* 0x0000000506050227 */ /* 0x001fe200078e00ff */
[----:B------:R-:W-:Y:S02]  /*fae0*/  UIMAD UR13, UR13, UR4, URZ ;  /* 0x000000040d0d72a4 */ /* 0x000fe4000f8e023f */
[----:B------:R-:W-:Y:S01]  /*faf0*/  UIMAD.WIDE.U32 UR10, UR12, UR4, URZ ;  /* 0x000000040c0a72a5 */ /* 0x000fe2000f8e003f */
[----:B------:R-:W-:Y:S01]  /*fb00*/  IMAD.U32 R2, RZ, RZ, UR16 ;  /* 0x00000010ff027e24 */ /* 0x000fe2000f8e00ff */
[----:B------:R-:W-:-:S02]  /*fb10*/  UIADD3 UR19, UR17, UR19, URZ ;  /* 0x0000001311137290 */ /* 0x000fc4000fffe03f */
[----:B------:R-:W-:Y:S01]  /*fb20*/  IMAD.U32 R3, RZ, RZ, UR17 ;  /* 0x00000011ff037e24 */ /* 0x000fe2000f8e00ff */
[----:B------:R-:W-:Y:S01]  /*fb30*/  UIMAD UR13, UR12, UR8, UR13 ;  /* 0x000000080c0d72a4 */ /* 0x000fe2000f8e020d */
[----:B-1----:R-:W-:Y:S01]  /*fb40*/  @P0 SHF.R.U32.HI R4, RZ, R8, R5 ;  /* 0x00000008ff040219 */ /* 0x002fe20000011605 */
[----:B------:R-:W-:Y:S01]  /*fb50*/  ULDC.64 UR14, c[0x0][UR18+0x228] ;  /* 0x00008a00120e7abb */ /* 0x000fe20008000a00 */
[----:B------:R-:W-:Y:S01]  /*fb60*/  IADD3 R3, P0, P1, R2, UR10, R7 ;  /* 0x0000000a02037c10 */ /* 0x000fe2000f91e007 */
[----:B------:R-:W-:Y:S01]  /*fb70*/  UIADD3 UR13, UR11, UR13, URZ ;  /* 0x0000000d0b0d7290 */ /* 0x000fe2000fffe03f */
[----:B------:R-:W-:Y:S01]  /*fb80*/  IMAD.U32 R2, RZ, RZ, UR20 ;  /* 0x00000014ff027e24 */ /* 0x000fe2000f8e00ff */
[----:B------:R-:W-:Y:S01]  /*fb90*/  UIMAD.WIDE.U32 UR16, UR14, UR9, URZ ;  /* 0x000000090e1072a5 */ /* 0x000fe2000f8e003f */
[----:B------:R-:W-:Y:S01]  /*fba0*/  IMAD.MOV R5, RZ, RZ, -R4 ;  /* 0x000000ffff057224 */ /* 0x000fe200078e0a04 */
[----:B------:R-:W-:Y:S01]  /*fbb0*/  UIMAD UR9, UR15, UR9, URZ ;  /* 0x000000090f0972a4 */ /* 0x000fe2000f8e023f */
[----:B------:R-:W-:Y:S01]  /*fbc0*/  IMAD.U32 R11, RZ, RZ, UR19 ;  /* 0x00000013ff0b7e24 */ /* 0x000fe2000f8e00ff */
[----:B------:R-:W-:Y:S01]  /*fbd0*/  ULDC.64 UR10, c[0x0][UR18+0x210] ;  /* 0x00008400120a7abb */ /* 0x000fe20008000a00 */
[----:B------:R-:W-:Y:S01]  /*fbe0*/  IMAD R5, R9, R5, R6 ;  /* 0x0000000509057224 */ /* 0x000fe200078e0206 */
[----:B------:R-:W-:-:S02]  /*fbf0*/  UIADD3 UR9, UR17, UR9, URZ ;  /* 0x0000000911097290 */ /* 0x000fc4000fffe03f */
[----:B------:R-:W-:Y:S01]  /*fc00*/  IADD3.X R6, R11, UR13, R2, P0, P1 ;  /* 0x0000000d0b067c10 */ /* 0x000fe200087e2402 */
[----:B------:R-:W-:Y:S01]  /*fc10*/  IMAD R9, R5, UR11, RZ ;  /* 0x0000000b05097c24 */ /* 0x000fe2000f8e02ff */
[----:B------:R-:W-:Y:S01]  /*fc20*/  IADD3 R2, P0, P1, R4, UR16, R3 ;  /* 0x0000001004027c10 */ /* 0x000fe2000f91e003 */
[----:B------:R-:W-:Y:S01]  /*fc30*/  ULDC.64 UR12, c[0x0][0xba8] ;  /* 0x0002ea00000c7ab9 */ /* 0x000fe20000000a00 */
[----:B------:R-:W-:Y:S01]  /*fc40*/  SHF.R.S32.HI R3, RZ, 0x1f, R4 ;  /* 0x0000001fff037819 */ /* 0x000fe20000011404 */
[----:B------:R-:W-:Y:S01]  /*fc50*/  @!UP0 ULDC UR12, c[0x0][0xb50] ;  /* 0x0002d400000c8ab9 */ /* 0x000fe20000000800 */
[----:B------:R-:W-:Y:S01]  /*fc60*/  SHF.R.S32.HI R4, RZ, 0x1f, R5 ;  /* 0x0000001fff047819 */ /* 0x000fe20000011405 */
[----:B------:R-:W-:Y:S01]  /*fc70*/  @!UP0 ULDC UR13, c[0x0][0xb54] ;  /* 0x0002d500000d8ab9 */ /* 0x000fe20000000800 */
[----:B------:R-:W-:-:S03]  /*fc80*/  IADD3.X R3, R3, UR9, R6, P0, P1 ;  /* 0x0000000903037c10 */ /* 0x000fc600087e2406 */
[----:B------:R-:W-:Y:S02]  /*fc90*/  IMAD R9, R4, UR10, R9 ;  /* 0x0000000a04097c24 */ /* 0x000fe4000f8e0209 */
[----:B------:R-:W-:-:S04]  /*fca0*/  IMAD.WIDE.U32 R2, R5, UR10, R2 ;  /* 0x0000000a05027c25 */ /* 0x000fc8000f8e0002 */
[----:B------:R-:W-:Y:S01]  /*fcb0*/  IMAD.IADD R3, R3, 0x1, R9 ;  /* 0x0000000103037824 */ /* 0x000fe200078e0209 */
[----:B------:R-:W-:-:S04]  /*fcc0*/  LEA R4, P0, R2, UR12, 0x2 ;  /* 0x0000000c02047c11 */ /* 0x000fc8000f8010ff */
[----:B------:R-:W-:Y:S01]  /*fcd0*/  LEA.HI.X R5, R2, UR13, R3, 0x2, P0 ;  /* 0x0000000d02057c11 */ /* 0x000fe200080f1403 */
[----:B------:R-:W-:-:S05]  /*fce0*/  IMAD.MOV.U32 R3, RZ, RZ, -0x800000 ;  /* 0xff800000ff037424 */ /* 0x000fca00078e00ff */
[----:B------:R1:W-:Y:S03]  /*fcf0*/  STG.E desc[UR22][R4.64], R3 ;  /* 0x0000000304007986 */ /* 0x0003e6000c101916 */
.L_x_1223:
[----:B------:R-:W-:Y:S05]  /*fd00*/  BSYNC B1 ;  /* 0x0000000000017941 */ /* 0x000fea0003800000 */
.L_x_1222:
[----:B------:R-:W-:-:S13]  /*fd10*/  R2UR UR9, R161 ;  /* 0x00000000a10972ca */ /* 0x000fda00000e0000 */
[----:B------:R-:W-:-:S06]  /*fd20*/  UISETP.GT.AND UP0, UPT, UR9, 0x1, UPT ;  /* 0x000000010900788c */ /* 0x000fcc000bf04270 */
[----:B------:R-:W-:-:S13]  /*fd30*/  PLOP3.LUT P0, PT, PT, PT, UP0, 0x80, 0x0 ;  /* 0x000000000000781c */ /* 0x000fda0003f0f008 */
[----:B------:R-:W-:Y:S05]  /*fd40*/  @P0 BRA `(.L_x_1218) ;  /* 0x0000000400c40947 */ /* 0x000fea0003800000 */
[----:B------:R-:W2:Y:S01]  /*fd50*/  LDC R11, c[0x0][0xbe8] ;  /* 0x0002fa00ff0b7b82 */ /* 0x000ea20000000800 */
[C---:B------:R-:W-:Y:S01]  /*fd60*/  R2UR UR10, R7.reuse ;  /* 0x00000000070a72ca */ /* 0x040fe200000e0000 */
[----:B------:R-:W-:Y:S01]  /*fd70*/  ULDC.64 UR12, c[0x0][0xaa0] ;  /* 0x0002a800000c7ab9 */ /* 0x000fe20000000a00 */
[----:B------:R-:W-:Y:S01]  /*fd80*/  R2UR UR14, R7 ;  /* 0x00000000070e72ca */ /* 0x000fe200000e0000 */
[----:B------:R-:W-:Y:S01]  /*fd90*/  UIMAD UR9, UR20, UR12, URZ ;  /* 0x0000000c140972a4 */ /* 0x000fe2000f8e023f */
[----:B------:R-:W-:Y:S01]  /*fda0*/  R2UR UR15, R163 ;  /* 0x00000000a30f72ca */ /* 0x000fe200000e0000 */
[----:B0-----:R-:W-:Y:S01]  /*fdb0*/  IMAD R2, R160, 0x20, R179 ;  /* 0x00000020a0027824 */ /* 0x001fe200078e02b3 */
[----:B------:R-:W-:Y:S03]  /*fdc0*/  BSSY B1, `(.L_x_1224) ;  /* 0x000003c000017945 */ /* 0x000fe60003800000 */
[----:B------:R-:W-:-:S04]  /*fdd0*/  VIADD R6, R2, UR39 ;  /* 0x0000002702067c36 */ /* 0x000fc80008000000 */
[----:B------:R-:W-:Y:S01]  /*fde0*/  UIMAD.WIDE.U32 UR10, UR10, UR12, URZ ;  /* 0x0000000c0a0a72a5 */ /* 0x000fe2000f8e003f */
[----:B-1----:R-:W-:Y:S01]  /*fdf0*/  IMAD.MOV.U32 R5, RZ, RZ, R6 ;  /* 0x000000ffff057224 */ /* 0x002fe200078e0006 */
[----:B------:R-:W-:-:S03]  /*fe00*/  UIMAD UR9, UR14, UR13, UR9 ;  /* 0x0000000d0e0972a4 */ /* 0x000fc6000f8e0209 */
[----:B------:R-:W-:Y:S01]  /*fe10*/  ULDC.64 UR12, c[0x0][0xae8] ;  /* 0x0002ba00000c7ab9 */ /* 0x000fe20000000a00 */
[----:B------:R-:W-:Y:S01]  /*fe20*/  UIADD3 UR11, UR11, UR9, URZ ;  /* 0x000000090b0b7290 */ /* 0x000fe2000fffe03f */
[----:B--2---:R-:W-:-:S03]  /*fe30*/  ISETP.NE.AND P0, PT, R11, 0x1, PT ;  /* 0x000000010b00780c */ /* 0x004fc60003f05270 */
[----:B------:R-:W-:-:S04]  /*fe40*/  UIMAD.WIDE.U32 UR10, UR15, UR12, UR10 ;  /* 0x0000000c0f0a72a5 */ /* 0x000fc8000f8e000a */
[----:B------:R-:W-:-:S03]  /*fe50*/  UIMAD UR9, UR15, UR13, UR11 ;  /* 0x0000000d0f0972a4 */ /* 0x000fc6000f8e020b */
[----:B------:R-:W-:Y:S02]  /*fe60*/  ULDC.64 UR12, c[0x0][0xaf0] ;  /* 0x0002bc00000c7ab9 */ /* 0x000fe40000000a00 */
[----:B------:R-:W-:Y:S01]  /*fe70*/  UIMAD UR8, UR8, UR12, URZ ;  /* 0x0000000c080872a4 */ /* 0x000fe2000f8e023f */
[----:B------:R-:W0:Y:S03]  /*fe80*/  @P0 LDC R3, c[0x0][0xbec] ;  /* 0x0002fb00ff030b82 */ /* 0x000e260000000800 */
[----:B------:R-:W-:-:S03]  /*fe90*/  UIMAD UR11, UR4, UR13, UR8 ;  /* 0x0000000d040b72a4 */ /* 0x000fc6000f8e0208 */
[----:B------:R-:W-:Y:S02]  /*fea0*/  UMOV UR8, UR10 ;  /* 0x0000000a00087c82 */ /* 0x000fe40008000000 */
[----:B------:R-:W-:Y:S01]  /*feb0*/  UIMAD.WIDE.U32 UR8, UR4, UR12, UR8 ;  /* 0x0000000c040872a5 */ /* 0x000fe2000f8e0008 */
[----:B------:R-:W1:Y:S03]  /*fec0*/  @P0 LDC R7, c[0x0][0xbf0] ;  /* 0x0002fc00ff070b82 */ /* 0x000e660000000800 */
[----:B------:R-:W-:-:S03]  /*fed0*/  UIADD3 UR4, UR9, UR11, URZ ;  /* 0x0000000b09047290 */ /* 0x000fc6000fffe03f */
[----:B------:R-:W-:Y:S01]  /*fee0*/  ULDC.64 UR10, c[0x0][0xae0] ;  /* 0x0002b800000a7ab9 */ /* 0x000fe20000000a00 */
[----:B0-----:R-:W-:-:S04]  /*fef0*/  @P0 IMAD.HI.U32 R2, R6, R3, RZ ;  /* 0x0000000306020227 */ /* 0x001fc800078e00ff */
[----:B------:R-:W-:Y:S02]  /*ff00*/  IMAD.U32 R3, RZ, RZ, UR9 ;  /* 0x00000009ff037e24 */ /* 0x000fe4000f8e00ff */
[----:B------:R-:W-:Y:S01]  /*ff10*/  IMAD.U32 R3, RZ, RZ, UR4 ;  /* 0x00000004ff037e24 */ /* 0x000fe2000f8e00ff */
[----:B-1----:R-:W-:-:S04]  /*ff20*/  @P0 SHF.R.U32.HI R5, RZ, R7, R2 ;  /* 0x00000007ff050219 */ /* 0x002fc80000011602 */
[--C-:B------:R-:W-:Y:S01]  /*ff30*/  SHF.R.S32.HI R2, RZ, 0x1f, R5.reuse ;  /* 0x0000001fff027819 */ /* 0x100fe20000011405 */
[----:B------:R-:W-:-:S04]  /*ff40*/  IMAD.MOV R7, RZ, RZ, -R5 ;  /* 0x000000ffff077224 */ /* 0x000fc800078e0a05 */
[----:B------:R-:W-:Y:S02]  /*ff50*/  IMAD R4, R2, UR10, RZ ;  /* 0x0000000a02047c24 */ /* 0x000fe4000f8e02ff */
[----:B------:R-:W-:Y:S02]  /*ff60*/  IMAD R7, R11, R7, R6 ;  /* 0x000000070b077224 */ /* 0x000fe400078e0206 */
[----:B------:R-:W-:Y:S01]  /*ff70*/  IMAD.U32 R2, RZ, RZ, UR8 ;  /* 0x00000008ff027e24 */ /* 0x000fe2000f8e00ff */
[----:B------:R-:W-:Y:S01]  /*ff80*/  ULDC.64 UR8, c[0x0][0xad8] ;  /* 0x0002b60000087ab9 */ /* 0x000fe20000000a00 */
[C---:B------:R-:W-:Y:S01]  /*ff90*/  IMAD R9, R5.reuse, UR11, R4 ;  /* 0x0000000b05097c24 */ /* 0x040fe2000f8e0204 */
[----:B------:R-:W-:Y:S01]  /*ffa0*/  SHF.R.S32.HI R4, RZ, 0x1f, R7 ;  /* 0x0000001fff047819 */ /* 0x000fe20000011407 */
[----:B------:R-:W-:-:S04]  /*ffb0*/  IMAD.WIDE.U32 R2, R5, UR10, R2 ;  /* 0x0000000a05027c25 */ /* 0x000fc8000f8e0002 */
[----:B------:R-:W-:Y:S02]  /*ffc0*/  IMAD.IADD R3, R3, 0x1, R9 ;  /* 0x0000000103037824 */ /* 0x000fe400078e0209 */
[----:B------:R-:W-:Y:S02]  /*ffd0*/  IMAD R4, R4, UR8, RZ ;  /* 0x0000000804047c24 */ /* 0x000fe4000f8e02ff */
[----:B------:R-:W-:Y:S02]  /*ffe0*/  VIADD R6, R179, UR39 ;  /* 0x00000027b3067c36 */ /* 0x000fe40008000000 */
[----:B------:R-:W-:Y:S02]  /*fff0*/  IMAD R11, R0, R11, RZ ;  /* 0x0000000b000b7224 */ /* 0x000fe400078e02ff */
[C---:B------:R-:W-:Y:S02]  /*10000*/  IMAD R5, R7.reuse, UR9, R4 ;  /* 0x0000000907057c24 */ /* 0x040fe4000f8e0204 */
[----:B------:R-:W-:Y:S01]  /*10010*/  IMAD.WIDE.U32 R2, R7, UR8, R2 ;  /* 0x0000000807027c25 */ /* 0x000fe2000f8e0002 */
[----:B------:R-:W-:Y:S01]  /*10020*/  ISETP.GE.AND P2, PT, R6, R11, PT ;  /* 0x0000000b0600720c */ /* 0x000fe20003f46270 */
[----:B------:R-:W-:-:S02]  /*10030*/  ULDC.64 UR8, c[0x0][0xa80] ;  /* 0x0002a00000087ab9 */ /* 0x000fc40000000a00 */
[----:B------:R-:W-:Y:S01]  /*10040*/  VIADD R0, R6, 0x20 ;  /* 0x0000002006007836 */ /* 0x000fe20000000000 */
[----:B------:R-:W-:Y:S01]  /*10050*/  LEA R4, P3, R2, UR8, 0x1 ;  /* 0x0000000802047c11 */ /* 0x000fe2000f8608ff */
[----:B------:R-:W-:-:S03]  /*10060*/  IMAD.IADD R3, R3, 0x1, R5 ;  /* 0x0000000103037824 */ /* 0x000fc600078e0205 */
[-C--:B------:R-:W-:Y:S01]  /*10070*/  ISETP.GE.AND P1, PT, R0, R11.reuse, PT ;  /* 0x0000000b0000720c */ /* 0x080fe20003f26270 */
[----:B------:R-:W-:Y:S01]  /*10080*/  VIADD R0, R6, 0x40 ;  /* 0x0000004006007836 */ /* 0x000fe20000000000 */
[----:B------:R-:W-:Y:S02]  /*10090*/  LEA.HI.X R5, R2, UR9, R3, 0x1, P3 ;  /* 0x0000000902057c11 */ /* 0x000fe400098f0c03 */
[----:B------:R0:W1:Y:S02]  /*100a0*/  SHFL.IDX PT, R2, R4, RZ, 0x181f ;  /* 0x00181fff04027589 */ /* 0x00006400000e0000 */
[----:B------:R-:W-:Y:S02]  /*100b0*/  ISETP.GE.AND P0, PT, R0, R11, PT ;  /* 0x0000000b0000720c */ /* 0x000fe40003f06270 */
[----:B------:R0:W2:Y:S01]  /*100c0*/  SHFL.IDX PT, R0, R5, RZ, 0x181f ;  /* 0x00181fff05007589 */ /* 0x0000a200000e0000 */
[----:B------:R-:W-:Y:S10]  /*100d0*/  @P2 BRA `(.L_x_1225) ;  /* 0x0000000000282947 */ /* 0x000ff40003800000 */
[----:B------:R-:W-:Y:S01]  /*100e0*/  ULDC UR4, c[0x0][0xac8] ;  /* 0x0002b20000047ab9 */ /* 0x000fe20000000800 */
[----:B------:R-:W-:Y:S01]  /*100f0*/  ULDC.64 UR8, c[0x0][0x208] ;  /* 0x0000820000087ab9 */ /* 0x000fe20000000a00 */
[----:B------:R-:W-:Y:S02]  /*10100*/  ISETP.GE.AND P4, PT, R22, UR4, PT ;  /* 0x0000000416007c0c */ /* 0x000fe4000bf86270 */
[----:B------:R-:W-:-:S11]  /*10110*/  ISETP.GE.AND P5, PT, R23, UR4, PT ;  /* 0x0000000417007c0c */ /* 0x000fd6000bfa6270 */
[CC--:B-1----:R-:W-:Y:S02]  /*10120*/  @!P4 LEA R8, P2, R22.reuse, R2.reuse, 0x1 ;  /* 0x000000021608c211 */ /* 0x0c2fe400078408ff */
[C---:B------:R-:W-:Y:S02]  /*10130*/  @!P5 LEA R2, P3, R23.reuse, R2, 0x1 ;  /* 0x000000021702d211 */ /* 0x040fe400078608ff */
[-C--:B--2---:R-:W-:Y:S02]  /*10140*/  @!P4 LEA.HI.X R9, R22, R0.reuse, R203, 0x1, P2 ;  /* 0x000000001609c211 */ /* 0x084fe400010f0ccb */
[----:B------:R-:W-:-:S03]  /*10150*/  @!P5 LEA.HI.X R3, R23, R0, R202, 0x1, P3 ;  /* 0x000000001703d211 */ /* 0x000fc600018f0cca */
[----:B------:R3:W-:Y:S04]  /*10160*/  @!P4 ST.E.128 desc[UR8][R8.64], RZ ;  /* 0x000000ff0800c985 */ /* 0x0007e8000c101d08 */
[----:B------:R3:W-:Y:S02]  /*10170*/  @!P5 ST.E.128 desc[UR8][R2.64], RZ ;  /* 0x000000ff0200d985 */ /* 0x0007e4000c101d08 */
.L_x_1225:
[----:B------:R-:W-:Y:S05]  /*10180*/  BSYNC B1 ;  /* 0x0000000000017941 */ /* 0x000fea0003800000 */
.L_x_1224:
[----:B--2---:R2:W4:Y:S01]  /*10190*/  SHFL.IDX PT, R0, R5, 0x1, 0x181f ;  /* 0x00381f0005007f89 */ /* 0x00452200000e0000 */
[----:B------:R-:W-:Y:S03]  /*101a0*/  BSSY B1, `(.L_x_1226) ;  /* 0x000000d000017945 */ /* 0x000fe60003800000 */
[----:B-1-3--:R2:W1:Y:S01]  /*101b0*/  SHFL.IDX PT, R2, R4, 0x1, 0x181f ;  /* 0x00381f0004027f89 */ /* 0x00a46200000e0000 */
[----:B------:R-:W-:Y:S05]  /*101c0*/  @P1 BRA `(.L_x_1227) ;  /* 0x0000000000281947 */ /* 0x000fea0003800000 */
[----:B------:R-:W-:Y:S01]  /*101d0*/  ULDC UR4, c[0x0][0xac8] ;  /* 0x0002b20000047ab9 */ /* 0x000fe20000000800 */
[----:B------:R-:W-:Y:S01]  /*101e0*/  ULDC.64 UR8, c[0x0][0x208] ;  /* 0x0000820000087ab9 */ /* 0x000fe20000000a00 */
[----:B------:R-:W-:Y:S02]  /*101f0*/  ISETP.GE.AND P3, PT, R22, UR4, PT ;  /* 0x0000000416007c0c */ /* 0x000fe4000bf66270 */
[----:B------:R-:W-:-:S11]  /*10200*/  ISETP.GE.AND P4, PT, R23, UR4, PT ;  /* 0x0000000417007c0c */ /* 0x000fd6000bf86270 */
[CC--:B-1----:R-:W-:Y:S02]  /*10210*/  @!P3 LEA R8, P1, R22.reuse, R2.reuse, 0x1 ;  /* 0x000000021608b211 */ /* 0x0c2fe400078208ff */
[C---:B------:R-:W-:Y:S02]  /*10220*/  @!P4 LEA R2, P2, R23.reuse, R2, 0x1 ;  /* 0x000000021702c211 */ /* 0x040fe400078408ff */
[-C--:B----4-:R-:W-:Y:S02]  /*10230*/  @!P3 LEA.HI.X R9, R22, R0.reuse, R203, 0x1, P1 ;  /* 0x000000001609b211 */ /* 0x090fe400008f0ccb */
[----:B------:R-:W-:-:S03]  /*10240*/  @!P4 LEA.HI.X R3, R23, R0, R202, 0x1, P2 ;  /* 0x000000001703c211 */ /* 0x000fc600010f0cca */
[----:B------:R3:W-:Y:S04]  /*10250*/  @!P3 ST.E.128 desc[UR8][R8.64], RZ ;  /* 0x000000ff0800b985 */ /* 0x0007e8000c101d08 */
[----:B------:R3:W-:Y:S02]  /*10260*/  @!P4 ST.E.128 desc[UR8][R2.64], RZ ;  /* 0x000000ff0200c985 */ /* 0x0007e4000c101d08 */
.L_x_1227:
[----:B------:R-:W-:Y:S05]  /*10270*/  BSYNC B1 ;  /* 0x0000000000017941 */ /* 0x000fea0003800000 */
.L_x_1226:
[----:B----4-:R4:W0:Y:S01]  /*10280*/  SHFL.IDX PT, R0, R5, 0x2, 0x181f ;  /* 0x00581f0005007f89 */ /* 0x01082200000e0000 */
        /* <DEDUP_REMOVED lines=9> */
[-C--:B0-----:R-:W-:Y:S02]  /*10320*/  @!P2 LEA.HI.X R9, R22, R0.reuse, R203, 0x1, P0 ;  /* 0x000000001609a211 */ /* 0x081fe400000f0ccb */
[----:B------:R-:W-:-:S03]  /*10330*/  @!P3 LEA.HI.X R3, R23, R0, R202, 0x1, P1 ;  /* 0x000000001703b211 */ /* 0x000fc600008f0cca */
[----:B------:R3:W-:Y:S04]  /*10340*/  @!P2 ST.E.128 desc[UR8][R8.64], RZ ;  /* 0x000000ff0800a985 */ /* 0x0007e8000c101d08 */
[----:B------:R3:W-:Y:S02]  /*10350*/  @!P3 ST.E.128 desc[UR8][R2.64], RZ ;  /* 0x000000ff0200b985 */ /* 0x0007e4000c101d08 */
.L_x_1229:
[----:B------:R-:W-:Y:S05]  /*10360*/  BSYNC B1 ;  /* 0x0000000000017941 */ /* 0x000fea0003800000 */
.L_x_1228:
[----:B0-----:R-:W-:Y:S01]  /*10370*/  VIADD R0, R6, 0x60 ;  /* 0x0000006006007836 */ /* 0x001fe20000000000 */
[----:B--2-4-:R-:W2:Y:S04]  /*10380*/  SHFL.IDX PT, R5, R5, 0x3, 0x181f ;  /* 0x00781f0005057f89 */ /* 0x014ea800000e0000 */
[----:B------:R-:W-:Y:S01]  /*10390*/  ISETP.GE.AND P0, PT, R0, R11, PT ;  /* 0x0000000b0000720c */ /* 0x000fe20003f06270 */
[----:B-1-3--:R3:W4:-:S12]  /*103a0*/  SHFL.IDX PT, R2, R4, 0x3, 0x181f ;  /* 0x00781f0004027f89 */ /* 0x00a71800000e0000 */
[----:B---3--:R-:W-:Y:S05]  /*103b0*/  @P0 BRA `(.L_x_1218) ;  /* 0x0000000000280947 */ /* 0x008fea0003800000 */
[----:B------:R-:W-:Y:S01]  /*103c0*/  ULDC UR4, c[0x0][0xac8] ;  /* 0x0002b20000047ab9 */ /* 0x000fe20000000800 */
[----:B------:R-:W-:Y:S01]  /*103d0*/  ULDC.64 UR8, c[0x0][0x208] ;  /* 0x0000820000087ab9 */ /* 0x000fe20000000a00 */
[----:B------:R-:W-:Y:S02]  /*103e0*/  ISETP.GE.AND P2, PT, R22, UR4, PT ;  /* 0x0000000416007c0c */ /* 0x000fe4000bf46270 */
[----:B------:R-:W-:-:S11]  /*103f0*/  ISETP.GE.AND P3, PT, R23, UR4, PT ;  /* 0x0000000417007c0c */ /* 0x000fd6000bf66270 */
[CC--:B----4-:R-:W-:Y:S02]  /*10400*/  @!P2 LEA R6, P0, R22.reuse, R2.reuse, 0x1 ;  /* 0x000000021606a211 */ /* 0x0d0fe400078008ff */
[C---:B------:R-:W-:Y:S02]  /*10410*/  @!P3 LEA R2, P1, R23.reuse, R2, 0x1 ;  /* 0x000000021702b211 */ /* 0x040fe400078208ff */
[-C--:B--2---:R-:W-:Y:S02]  /*10420*/  @!P2 LEA.HI.X R7, R22, R5.reuse, R203, 0x1, P0 ;  /* 0x000000051607a211 */ /* 0x084fe400000f0ccb */
[----:B------:R-:W-:-:S03]  /*10430*/  @!P3 LEA.HI.X R3, R23, R5, R202, 0x1, P1 ;  /* 0x000000051703b211 */ /* 0x000fc600008f0cca */
[----:B------:R3:W-:Y:S04]  /*10440*/  @!P2 ST.E.128 desc[UR8][R6.64], RZ ;  /* 0x000000ff0600a985 */ /* 0x0007e8000c101d08 */
[----:B------:R3:W-:Y:S02]  /*10450*/  @!P3 ST.E.128 desc[UR8][R2.64], RZ ;  /* 0x000000ff0200b985 */ /* 0x0007e4000c101d08 */
.L_x_1218:
[----:B------:R-:W-:Y:S05]  /*10460*/  BSYNC B0 ;  /* 0x0000000000007941 */ /* 0x000fea0003800000 */
.L_x_1208:
[----:B------:R-:W-:Y:S02]  /*10470*/  ULDC UR4, c[0x0][0xc3c] ;  /* 0x00030f0000047ab9 */ /* 0x000fe40000000800 */
[----:B------:R-:W-:-:S06]  /*10480*/  UISETP.GE.AND UP0, UPT, UR7, UR4, UPT ;  /* 0x000000040700728c */ /* 0x000fcc000bf06270 */
[----:B------:R-:W-:-:S13]  /*10490*/  PLOP3.LUT P0, PT, PT, PT, UP0, 0x80, 0x0 ;  /* 0x000000000000781c */ /* 0x000fda0003f0f008 */
[----:B------:R-:W-:Y:S05]  /*104a0*/  @!P0 BRA `(.L_x_1230) ;  /* 0xffffff0800d88947 */ /* 0x000fea000383ffff */
[----:B------:R-:W-:Y:S05]  /*104b0*/  EXIT ;  /* 0x000000000000794d */ /* 0x000fea0003800000 */
.L_x_1125:
        /* <DEDUP_REMOVED lines=20> */
.L_x_1231:
[----:B------:R-:W-:Y:S01]  /*10600*/  LOP3.LUT R0, R6, 0x1f, RZ, 0xc0, !PT ;  /* 0x0000001f06007812 */ /* 0x000fe200078ec0ff */
[----:B------:R-:W-:Y:S01]  /*10610*/  ULDC UR4, c[0x0][0xc3c] ;  /* 0x00030f0000047ab9 */ /* 0x000fe20000000800 */
[----:B------:R-:W-:Y:S01]  /*10620*/  ULDC.64 UR6, c[0x0][0x208] ;  /* 0x0000820000067ab9 */ /* 0x000fe20000000a00 */
[----:B------:R-:W-:Y:S01]  /*10630*/  IMAD.MOV.U32 R8, RZ, RZ, RZ ;  /* 0x000000ffff087224 */ /* 0x000fe200078e00ff */
[----:B------:R-:W-:Y:S01]  /*10640*/  ISETP.NE.AND P0, PT, R0, 0x1f, PT ;  /* 0x0000001f0000780c */ /* 0x000fe20003f05270 */
[----:B------:R-:W-:-:S03]  /*10650*/  ULDC UR5, c[0x0][0xc38] ;  /* 0x00030e0000057ab9 */ /* 0x000fc60000000800 */
[----:B------:R-:W-:-:S13]  /*10660*/  ISETP.GE.OR P1, PT, R0, UR4, !P0 ;  /* 0x0000000400007c0c */ /* 0x000fda000c726670 */
[----:B0-----:R-:W0:Y:S08]  /*10670*/  @!P1 LDC.64 R2, c[0x0][0xc80] ;  /* 0x00032000ff029b82 */ /* 0x001e300000000a00 */
[----:B------:R-:W1:Y:S01]  /*10680*/  @!P1 LDC.64 R4, c[0x0][0xc78] ;  /* 0x00031e00ff049b82 */ /* 0x000e620000000a00 */
[----:B0-----:R-:W-:-:S05]  /*10690*/  @!P1 IMAD.WIDE.U32 R2, R0, 0x4, R2 ;  /* 0x0000000400029825 */ /* 0x001fca00078e0002 */
[----:B------:R1:W2:Y:S02]  /*106a0*/  @!P1 LDG.E R7, desc[UR6][R2.64] ;  /* 0x0000000602079981 */ /* 0x0002a4000c1e1900 */
[----:B-1----:R-:W-:-:S05]  /*106b0*/  @!P1 IMAD.WIDE.U32 R2, R0, 0x4, R4 ;  /* 0x0000000400029825 */ /* 0x002fca00078e0004 */
[----:B------:R-:W2:Y:S01]  /*106c0*/  @!P1 LDG.E R8, desc[UR6][R2.64] ;  /* 0x0000000602089981 */ /* 0x000ea2000c1e1900 */
[C---:B------:R-:W-:Y:S01]  /*106d0*/  ISETP.NE.AND P1, PT, R0.reuse, RZ, PT ;  /* 0x000000ff0000720c */ /* 0x040fe20003f25270 */
[----:B------:R-:W0:Y:S01]  /*106e0*/  S2UR UR6, SR_CTAID.X ;  /* 0x00000000000679c3 */ /* 0x000e220000002500 */
[C---:B------:R-:W-:Y:S01]  /*106f0*/  ISETP.GE.U32.AND P2, PT, R0.reuse, 0x2, PT ;  /* 0x000000020000780c */ /* 0x040fe20003f46070 */
[----:B------:R-:W-:Y:S01]  /*10700*/  UMOV UR4, URZ ;  /* 0x0000003f00047c82 */ /* 0x000fe20008000000 */
[C---:B------:R-:W-:Y:S02]  /*10710*/  ISETP.GE.U32.AND P3, PT, R0.reuse, 0x4, PT ;  /* 0x000000040000780c */ /* 0x040fe40003f66070 */
[C---:B------:R-:W-:Y:S02]  /*10720*/  ISETP.GE.U32.AND P4, PT, R0.reuse, 0x8, PT ;  /* 0x000000080000780c */ /* 0x040fe40003f86070 */
[----:B------:R-:W-:Y:S01]  /*10730*/  ISETP.GE.U32.AND P5, PT, R0, 0x10, PT ;  /* 0x000000100000780c */ /* 0x000fe20003fa6070 */
[----:B--2---:R-:W-:-:S05]  /*10740*/  IMAD R4, R7, R8, RZ ;  /* 0x0000000807047224 */ /* 0x004fca00078e02ff */
        /* <DEDUP_REMOVED lines=15> */
[----:B------:R-:W1:Y:S02]  /*10840*/  SHFL.IDX PT, R3, R5, 0x1f, 0x1f ;  /* 0x03e01f0005037f89 */ /* 0x000e6400000e0000 */
[----:B-1----:R-:W-:-:S04]  /*10850*/  IMAD R9, R3, UR5, RZ ;  /* 0x0000000503097c24 */ /* 0x002fc8000f8e02ff */
[----:B------:R-:W-:Y:S01]  /*10860*/  IMAD.MOV.U32 R4, RZ, RZ, R9 ;  /* 0x000000ffff047224 */ /* 0x000fe200078e0009 */
[----:B0-----:R-:W-:-:S13]  /*10870*/  ISETP.GT.AND P6, PT, R9, UR6, PT ;  /* 0x0000000609007c0c */ /* 0x001fda000bfc4270 */
[----:B------:R-:W-:Y:S05]  /*10880*/  @P6 BRA `(.L_x_1233) ;  /* 0x0000000000ac6947 */ /* 0x000fea0003800000 */
[----:B------:R-:W-:Y:S01]  /*10890*/  IMAD.MOV.U32 R9, RZ, RZ, R4 ;  /* 0x000000ffff097224 */ /* 0x000fe200078e0004 */
[----:B------:R-:W-:Y:S01]  /*108a0*/  UMOV UR4, URZ ;  /* 0x0000003f00047c82 */ /* 0x000fe20008000000 */
[----:B------:R-:W-:-:S05]  /*108b0*/  ULDC UR5, c[0x0][0xc38] ;  /* 0x00030e0000057ab9 */ /* 0x000fca0000000800 */
.L_x_1235:
[----:B------:R-:W0:Y:S01]  /*108c0*/  LDC R2, c[0x0][0xc3c] ;  /* 0x00030f00ff027b82 */ /* 0x000e220000000800 */
[----:B------:R-:W-:Y:S01]  /*108d0*/  ULDC UR7, c[0x0][0xc3c] ;  /* 0x00030f0000077ab9 */ /* 0x000fe20000000800 */
[----:B------:R-:W-:Y:S01]  /*108e0*/  UIADD3 UR4, UR4, 0x1f, URZ ;  /* 0x0000001f04047890 */ /* 0x000fe2000fffe03f */
[----:B------:R-:W-:-:S05]  /*108f0*/  IMAD.U32 R3, RZ, RZ, UR7 ;  /* 0x00000007ff037e24 */ /* 0x000fca000f8e00ff */
[----:B------:R1:W-:Y:S01]  /*10900*/  STL [R1+0xc], R3 ;  /* 0x00000c0301007387 */ /* 0x0003e20000100800 */
[----:B0-----:R-:W-:-:S13]  /*10910*/  ISETP.LE.AND P6, PT, R2, UR4, PT ;  /* 0x0000000402007c0c */ /* 0x001fda000bfc3270 */
[----:B-1----:R-:W-:Y:S05]  /*10920*/  @P6 BRA `(.L_x_1234) ;  /* 0x0000000800b86947 */ /* 0x002fea0003800000 */
[----:B------:R-:W-:Y:S01]  /*10930*/  VIADD R11, R0, UR4 ;  /* 0x00000004000b7c36 */ /* 0x000fe20008000000 */
[----:B------:R-:W-:Y:S01]  /*10940*/  ULDC.64 UR8, c[0x0][0x208] ;  /* 0x0000820000087ab9 */ /* 0x000fe20000000a00 */
[----:B------:R-:W-:-:S03]  /*10950*/  IMAD.MOV.U32 R7, RZ, RZ, RZ ;  /* 0x000000ffff077224 */ /* 0x000fc600078e00ff */
[----:B------:R-:W-:-:S13]  /*10960*/  ISETP.GE.OR P6, PT, R11, R2, !P0 ;  /* 0x000000020b00720c */ /* 0x000fda00047c6670 */
[----:B------:R-:W0:Y:S08]  /*10970*/  @!P6 LDC.64 R2, c[0x0][0xc80] ;  /* 0x00032000ff02eb82 */ /* 0x000e300000000a00 */
[----:B------:R-:W1:Y:S01]  /*10980*/  @!P6 LDC.64 R4, c[0x0][0xc78] ;  /* 0x00031e00ff04eb82 */ /* 0x000e620000000a00 */
[----:B------:R-:W-:Y:S02]  /*10990*/  IMAD.MOV.U32 R8, RZ, RZ, RZ ;  /* 0x000000ffff087224 */ /* 0x000fe400078e00ff */
        /* <DEDUP_REMOVED lines=25> */
[----:B------:R-:W-:-:S07]  /*10b30*/  IMAD.MOV.U32 R5, RZ, RZ, R2 ;  /* 0x000000ffff057224 */ /* 0x000fce00078e0002 */
.L_x_1233:
[----:B------:R-:W-:Y:S02]  /*10b40*/  IMAD.IADD R10, R9, 0x1, -R4 ;  /* 0x00000001090a7824 */ /* 0x000fe400078e0a04 */
[----:B------:R-:W-:Y:S02]  /*10b50*/  IMAD.MOV.U32 R3, RZ, RZ, RZ ;  /* 0x000000ffff037224 */ /* 0x000fe400078e00ff */
[----:B------:R-:W-:-:S05]  /*10b60*/  IMAD R2, R5, UR5, R10 ;  /* 0x0000000505027c24 */ /* 0x000fca000f8e020a */
[----:B------:R-:W-:-:S13]  /*10b70*/  ISETP.GT.AND P0, PT, R2, UR6, PT ;  /* 0x0000000602007c0c */ /* 0x000fda000bf04270 */
[----:B------:R-:W-:-:S04]  /*10b80*/  VOTE.ANY R2, PT, !P0 ;  /* 0x0000000000027806 */ /* 0x000fc800040e0100 */
[----:B------:R-:W0:Y:S01]  /*10b90*/  POPC R9, R2 ;  /* 0x0000000200097309 */ /* 0x000e220000000000 */
[----:B------:R-:W-:Y:S01]  /*10ba0*/  ISETP.NE.AND P0, PT, R2, RZ, PT ;  /* 0x000000ff0200720c */ /* 0x000fe20003f05270 */
[----:B0-----:R0:W1:Y:S04]  /*10bb0*/  SHFL.IDX PT, R8, R8, R9, 0x1f ;  /* 0x00001f0908087589 */ /* 0x00106800000e0000 */
[----:B------:R0:W2:Y:S08]  /*10bc0*/  SHFL.IDX PT, R4, R7, R9, 0x1f ;  /* 0x00001f0907047589 */ /* 0x0000b000000e0000 */
[----:B------:R-:W-:Y:S05]  /*10bd0*/  @!P0 BRA `(.L_x_1236) ;  /* 0x0000000000088947 */ /* 0x000fea0003800000 */
[----:B------:R-:W-:-:S05]  /*10be0*/  VIADD R2, R9, 0xffffffff ;  /* 0xffffffff09027836 */ /* 0x000fca0000000000 */
[----:B------:R3:W4:Y:S02]  /*10bf0*/  SHFL.IDX PT, R3, R5, R2, 0x1f ;  /* 0x00001f0205037589 */ /* 0x00072400000e0000 */
.L_x_1236:
[----:B----4-:R-:W-:Y:S01]  /*10c00*/  IMAD R3, R3, UR5, R10 ;  /* 0x0000000503037c24 */ /* 0x010fe2000f8e020a */
[----:B-1----:R-:W-:Y:S01]  /*10c10*/  ISETP.NE.AND P0, PT, R8, 0x1, PT ;  /* 0x000000010800780c */ /* 0x002fe20003f05270 */
[----:B------:R-:W-:-:S03]  /*10c20*/  VIADD R14, R9, UR4 ;  /* 0x00000004090e7c36 */ /* 0x000fc60008000000 */
[----:B------:R1:W-:Y:S01]  /*10c30*/  STL [R1], R3 ;  /* 0x0000000301007387 */ /* 0x0003e20000100800 */
[----:B---3--:R-:W-:-:S03]  /*10c40*/  IADD3 R5, -R3, UR6, RZ ;  /* 0x0000000603057c10 */ /* 0x008fc6000fffe1ff */
[----:B------:R1:W-:Y:S05]  /*10c50*/  STL [R1+0xc], R14 ;  /* 0x00000c0e01007387 */ /* 0x0003ea0000100800 */
[----:B------:R-:W-:Y:S05]  /*10c60*/  @!P0 BRA `(.L_x_1237) ;  /* 0x0000000000e08947 */ /* 0x000fea0003800000 */
[----:B0-2---:R-:W-:Y:S02]  /*10c70*/  IABS R7, R4 ;  /* 0x0000000400077213 */ /* 0x005fe40000000000 */
[----:B------:R-:W-:Y:S02]  /*10c80*/  IABS R9, R8 ;  /* 0x0000000800097213 */ /* 0x000fe40000000000 */
[----:B------:R-:W0:Y:S01]  /*10c90*/  I2F.RP R10, R7 ;  /* 0x00000007000a7306 */ /* 0x000e220000209400 */
[----:B------:R-:W-:-:S07]  /*10ca0*/  IABS R12, R5 ;  /* 0x00000005000c7213 */ /* 0x000fce0000000000 */
[----:B------:R-:W-:Y:S08]  /*10cb0*/  I2F.RP R13, R9 ;  /* 0x00000009000d7306 */ /* 0x000ff00000209400 */
[----:B0-----:R-:W1:Y:S02]  /*10cc0*/  MUFU.RCP R10, R10 ;  /* 0x0000000a000a7308 */ /* 0x001e640000001000 */
[----:B-1----:R-:W-:-:S06]  /*10cd0*/  VIADD R3, R10, 0xffffffe ;  /* 0x0ffffffe0a037836 */ /* 0x002fcc0000000000 */
[----:B------:R-:W0:Y:S02]  /*10ce0*/  F2I.FTZ.U32.TRUNC.NTZ R3, R3 ;  /* 0x0000000300037305 */ /* 0x000e24000021f000 */
[----:B0-----:R-:W-:-:S04]  /*10cf0*/  IMAD.MOV R2, RZ, RZ, -R3 ;  /* 0x000000ffff027224 */ /* 0x001fc800078e0a03 */
[----:B------:R-:W-:Y:S02]  /*10d00*/  IMAD R11, R2, R7, RZ ;  /* 0x00000007020b7224 */ /* 0x000fe400078e02ff */
[----:B------:R-:W-:-:S04]  /*10d10*/  IMAD.MOV.U32 R2, RZ, RZ, RZ ;  /* 0x000000ffff027224 */ /* 0x000fc800078e00ff */
[----:B------:R-:W-:Y:S01]  /*10d20*/  IMAD.HI.U32 R11, R3, R11, R2 ;  /* 0x0000000b030b7227 */ /* 0x000fe200078e0002 */
[----:B------:R-:W-:Y:S01]  /*10d30*/  IABS R3, R4 ;  /* 0x0000000400037213 */ /* 0x000fe20000000000 */
[----:B------:R-:W0:Y:S04]  /*10d40*/  MUFU.RCP R2, R13 ;  /* 0x0000000d00027308 */ /* 0x000e280000001000 */
[----:B------:R-:W-:Y:S02]  /*10d50*/  IMAD.MOV R3, RZ, RZ, -R3 ;  /* 0x000000ffff037224 */ /* 0x000fe400078e0a03 */
[----:B------:R-:W-:-:S04]  /*10d60*/  IMAD.HI.U32 R10, R11, R12, RZ ;  /* 0x0000000c0b0a7227 */ /* 0x000fc800078e00ff */
[----:B------:R-:W-:-:S05]  /*10d70*/  IMAD R12, R10, R3, R12 ;  /* 0x000000030a0c7224 */ /* 0x000fca00078e020c */
[----:B------:R-:W-:Y:S01]  /*10d80*/  ISETP.GT.U32.AND P1, PT, R7, R12, PT ;  /* 0x0000000c0700720c */ /* 0x000fe20003f24070 */
[----:B0-----:R-:W-:-:S06]  /*10d90*/  VIADD R3, R2, 0xffffffe ;  /* 0x0ffffffe02037836 */ /* 0x001fcc0000000000 */
[----:B------:R-:W0:Y:S06]  /*10da0*/  F2I.FTZ.U32.TRUNC.NTZ R3, R3 ;  /* 0x0000000300037305 */ /* 0x000e2c000021f000 */
[----:B------:R-:W-:Y:S02]  /*10db0*/  @!P1 IMAD.IADD R12, R12, 0x1, -R7 ;  /* 0x000000010c0c9824 */ /* 0x000fe400078e0a07 */
[----:B------:R-:W-:Y:S01]  /*10dc0*/  @!P1 VIADD R10, R10, 0x1 ;  /* 0x000000010a0a9836 */ /* 0x000fe20000000000 */
[----:B------:R-:W-:Y:S02]  /*10dd0*/  ISETP.NE.AND P1, PT, R4, RZ, PT ;  /* 0x000000ff0400720c */ /* 0x000fe40003f25270 */
[----:B------:R-:W-:Y:S01]  /*10de0*/  ISETP.GE.U32.AND P0, PT, R12, R7, PT ;  /* 0x000000070c00720c */ /* 0x000fe20003f06070 */
[----:B0-----:R-:W-:-:S04]  /*10df0*/  IMAD.MOV R2, RZ, RZ, -R3 ;  /* 0x000000ffff027224 */ /* 0x001fc800078e0a03 */
[----:B------:R-:W-:Y:S02]  /*10e00*/  IMAD R7, R2, R9, RZ ;  /* 0x0000000902077224 */ /* 0x000fe400078e02ff */
[----:B------:R-:W-:-:S06]  /*10e10*/  IMAD.MOV.U32 R2, RZ, RZ, RZ ;  /* 0x000000ffff027224 */ /* 0x000fcc00078e00ff */
[----:B------:R-:W-:Y:S02]  /*10e20*/  @P0 VIADD R10, R10, 0x1 ;  /* 0x000000010a0a0836 */ /* 0x000fe40000000000 */
[----:B------:R-:W-:Y:S01]  /*10e30*/  IMAD.HI.U32 R7, R3, R7, R2 ;  /* 0x0000000703077227 */ /* 0x000fe200078e0002 */
[----:B------:R-:W-:Y:S02]  /*10e40*/  LOP3.LUT R2, R5, R4, RZ, 0x3c, !PT ;  /* 0x0000000405027212 */ /* 0x000fe400078e3cff */
[----:B------:R-:W-:Y:S02]  /*10e50*/  IABS R3, R8 ;  /* 0x0000000800037213 */ /* 0x000fe40000000000 */
[----:B------:R-:W-:-:S03]  /*10e60*/  ISETP.GE.AND P2, PT, R2, RZ, PT ;  /* 0x000000ff0200720c */ /* 0x000fc60003f46270 */
[----:B------:R-:W-:-:S10]  /*10e70*/  IMAD.MOV R3, RZ, RZ, -R3 ;  /* 0x000000ffff037224 */ /* 0x000fd400078e0a03 */
[----:B------:R-:W-:Y:S01]  /*10e80*/  @!P2 IMAD.MOV R10, RZ, RZ, -R10 ;  /* 0x000000ffff0aa224 */ /* 0x000fe200078e0a0a */
[----:B------:R-:W-:-:S04]  /*10e90*/  @!P1 LOP3.LUT R10, RZ, R4, RZ, 0x33, !PT ;  /* 0x00000004ff0a9212 */ /* 0x000fc800078e33ff */
        /* <DEDUP_REMOVED lines=9> */
[----:B------:R-:W-:Y:S01]  /*10f30*/  ISETP.GE.AND P2, PT, R2, RZ, PT ;  /* 0x000000ff0200720c */ /* 0x000fe20003f46270 */
[----:B------:R-:W-:-:S04]  /*10f40*/  IMAD.MOV R2, RZ, RZ, -R10 ;  /* 0x000000ffff027224 */ /* 0x000fc800078e0a0a */
[----:B------:R-:W-:Y:S02]  /*10f50*/  IMAD R2, R4, R2, R5 ;  /* 0x0000000204027224 */ /* 0x000fe400078e0205 */
[----:B------:R-:W-:-:S06]  /*10f60*/  @P0 VIADD R7, R7, 0x1 ;  /* 0x0000000107070836 */ /* 0x000fcc0000000000 */
[----:B------:R-:W-:Y:S01]  /*10f70*/  @!P2 IMAD.MOV R7, RZ, RZ, -R7 ;  /* 0x000000ffff07a224 */ /* 0x000fe200078e0a07 */
[----:B------:R-:W-:-:S05]  /*10f80*/  @!P1 LOP3.LUT R7, RZ, R8, RZ, 0x33, !PT ;  /* 0x00000008ff079212 */ /* 0x000fca00078e33ff */
[--C-:B------:R-:W-:Y:S02]  /*10f90*/  IMAD.MOV R3, RZ, RZ, -R7.reuse ;  /* 0x000000ffff037224 */ /* 0x100fe400078e0a07 */
[C---:B------:R-:W-:Y:S02]  /*10fa0*/  IMAD R7, R8.reuse, 0x1000000, R7 ;  /* 0x0100000008077824 */ /* 0x040fe400078e0207 */
[----:B------:R-:W-:-:S04]  /*10fb0*/  IMAD R8, R8, R3, R10 ;  /* 0x0000000308087224 */ /* 0x000fc800078e020a */
[----:B------:R-:W-:-:S05]  /*10fc0*/  IMAD R3, R8, 0x10000, R7 ;  /* 0x0001000008037824 */ /* 0x000fca00078e0207 */
[----:B------:R0:W-:Y:S01]  /*10fd0*/  STL [R1+0x8], R3 ;  /* 0x0000080301007387 */ /* 0x0001e20000100800 */
[----:B------:R-:W-:Y:S05]  /*10fe0*/  BRA `(.L_x_1238) ;  /* 0x0000000000f87947 */ /* 0x000fea0003800000 */
.L_x_1237:
[----:B-1----:R-:W1:Y:S01]  /*10ff0*/  LDC.64 R2, c[0x0][0xc90] ;  /* 0x00032400ff027b82 */ /* 0x002e620000000a00 */
[----:B------:R-:W-:Y:S01]  /*11000*/  ULDC.64 UR6, c[0x0][0x208] ;  /* 0x0000820000067ab9 */ /* 0x000fe20000000a00 */
[----:B-1----:R-:W-:-:S05]  /*11010*/  IMAD.WIDE R2, R14, 0x4, R2 ;  /* 0x000000040e027825 */ /* 0x002fca00078e0202 */
[----:B0-----:R0:W2:Y:S02]  /*11020*/  LDG.E R7, desc[UR6][R2.64] ;  /* 0x0000000602077981 */ /* 0x0010a4000c1e1900 */
[----:B0-----:R-:W-:Y:S02]  /*11030*/  IMAD.MOV.U32 R2, RZ, RZ, RZ ;  /* 0x000000ffff027224 */ /* 0x001fe400078e00ff */
[----:B--2---:R-:W-:-:S05]  /*11040*/  IMAD R8, R4, R7, RZ ;  /* 0x0000000704087224 */ /* 0x004fca00078e02ff */
[----:B------:R-:W-:-:S04]  /*11050*/  IABS R9, R8 ;  /* 0x0000000800097213 */ /* 0x000fc80000000000 */
[----:B------:R-:W0:Y:S08]  /*11060*/  I2F.RP R10, R9 ;  /* 0x00000009000a7306 */ /* 0x000e300000209400 */
[----:B0-----:R-:W0:Y:S02]  /*11070*/  MUFU.RCP R10, R10 ;  /* 0x0000000a000a7308 */ /* 0x001e240000001000 */
[----:B0-----:R-:W-:-:S06]  /*11080*/  VIADD R11, R10, 0xffffffe ;  /* 0x0ffffffe0a0b7836 */ /* 0x001fcc0000000000 */
[----:B------:R-:W0:Y:S02]  /*11090*/  F2I.FTZ.U32.TRUNC.NTZ R3, R11 ;  /* 0x0000000b00037305 */ /* 0x000e24000021f000 */
[----:B0-----:R-:W-:-:S04]  /*110a0*/  IMAD.MOV R12, RZ, RZ, -R3 ;  /* 0x000000ffff0c7224 */ /* 0x001fc800078e0a03 */
[----:B------:R-:W-:-:S04]  /*110b0*/  IMAD R13, R12, R9, RZ ;  /* 0x000000090c0d7224 */ /* 0x000fc800078e02ff */
[----:B------:R-:W-:Y:S01]  /*110c0*/  IMAD.HI.U32 R2, R3, R13, R2 ;  /* 0x0000000d03027227 */ /* 0x000fe200078e0002 */
[----:B------:R-:W-:Y:S02]  /*110d0*/  IABS R13, R5 ;  /* 0x00000005000d7213 */ /* 0x000fe40000000000 */
[----:B------:R-:W-:-:S03]  /*110e0*/  IABS R3, R8 ;  /* 0x0000000800037213 */ /* 0x000fc60000000000 */
[----:B------:R-:W-:-:S04]  /*110f0*/  IMAD.HI.U32 R2, R2, R13, RZ ;  /* 0x0000000d02027227 */ /* 0x000fc800078e00ff */
[----:B------:R-:W-:-:S04]  /*11100*/  IMAD.MOV R3, RZ, RZ, -R3 ;  /* 0x000000ffff037224 */ /* 0x000fc800078e0a03 */
        /* <DEDUP_REMOVED lines=8> */
[----:B------:R-:W-:-:S04]  /*11190*/  @P0 VIADD R2, R2, 0x1 ;  /* 0x0000000102020836 */ /* 0x000fc80000000000 */
[----:B------:R-:W-:Y:S01]  /*111a0*/  @!P2 IMAD.MOV R2, RZ, RZ, -R2 ;  /* 0x000000ffff02a224 */ /* 0x000fe200078e0a02 */
[----:B------:R-:W-:-:S05]  /*111b0*/  @!P1 LOP3.LUT R2, RZ, R8, RZ, 0x33, !PT ;  /* 0x00000008ff029212 */ /* 0x000fca00078e33ff */
[----:B------:R-:W-:Y:S02]  /*111c0*/  IMAD R9, R7, R2, RZ ;  /* 0x0000000207097224 */ /* 0x000fe400078e02ff */
[----:B------:R-:W-:Y:S02]  /*111d0*/  IMAD.MOV R2, RZ, RZ, -R2 ;  /* 0x000000ffff027224 */ /* 0x000fe400078e0a02 */
[----:B------:R-:W-:Y:S02]  /*111e0*/  IMAD.MOV R10, RZ, RZ, -R9 ;  /* 0x000000ffff0a7224 */ /* 0x000fe400078e0a09 */
[----:B------:R-:W-:Y:S02]  /*111f0*/  IMAD R8, R8, R2, R5 ;  /* 0x0000000208087224 */ /* 0x000fe400078e0205 */
[----:B------:R-:W-:Y:S01]  /*11200*/  IMAD.MOV.U32 R2, RZ, RZ, RZ ;  /* 0x000000ffff027224 */ /* 0x000fe200078e00ff */
[----:B------:R-:W-:Y:S02]  /*11210*/  VIADDMNMX R7, R10, UR5, R7, PT ;  /* 0x000000050a077c46 */ /* 0x000fe4000b800107 */
[----:B------:R-:W-:-:S02]  /*11220*/  IADD3 R9, R9, 0x1000000, R8 ;  /* 0x0100000009097810 */ /* 0x000fc40007ffe008 */
[----:B------:R-:W-:-:S04]  /*11230*/  IABS R10, R7 ;  /* 0x00000007000a7213 */ /* 0x000fc80000000000 */
[----:B------:R-:W0:Y:S08]  /*11240*/  I2F.RP R11, R10 ;  /* 0x0000000a000b7306 */ /* 0x000e300000209400 */
[----:B0-----:R-:W0:Y:S02]  /*11250*/  MUFU.RCP R11, R11 ;  /* 0x0000000b000b7308 */ /* 0x001e240000001000 */
[----:B0-----:R-:W-:Y:S01]  /*11260*/  VIADD R3, R11, 0xffffffe ;  /* 0x0ffffffe0b037836 */ /* 0x001fe20000000000 */
[----:B------:R-:W-:-:S05]  /*11270*/  IABS R11, R7 ;  /* 0x00000007000b7213 */ /* 0x000fca0000000000 */
[----:B------:R-:W0:Y:S02]  /*11280*/  F2I.FTZ.U32.TRUNC.NTZ R3, R3 ;  /* 0x0000000300037305 */ /* 0x000e24000021f000 */
[----:B0-----:R-:W-:-:S04]  /*11290*/  IMAD.MOV R5, RZ, RZ, -R3 ;  /* 0x000000ffff057224 */ /* 0x001fc800078e0a03 */
[----:B------:R-:W-:-:S04]  /*112a0*/  IMAD R5, R5, R10, RZ ;  /* 0x0000000a05057224 */ /* 0x000fc800078e02ff */
[----:B------:R-:W-:Y:S01]  /*112b0*/  IMAD.HI.U32 R2, R3, R5, R2 ;  /* 0x0000000503027227 */ /* 0x000fe200078e0002 */
[----:B------:R-:W-:-:S03]  /*112c0*/  IABS R5, R8 ;  /* 0x0000000800057213 */ /* 0x000fc60000000000 */
[----:B------:R-:W-:Y:S02]  /*112d0*/  IMAD.MOV R3, RZ, RZ, -R11 ;  /* 0x000000ffff037224 */ /* 0x000fe400078e0a0b */
        /* <DEDUP_REMOVED lines=11> */
[----:B------:R-:W-:Y:S01]  /*11390*/  @!P1 LOP3.LUT R2, RZ, R7, RZ, 0x33, !PT ;  /* 0x00000007ff029212 */ /* 0x000fe200078e33ff */
[----:B------:R-:W-:-:S04]  /*113a0*/  IMAD.MOV R7, RZ, RZ, -R7 ;  /* 0x000000ffff077224 */ /* 0x000fc800078e0a07 */
[----:B------:R-:W-:-:S05]  /*113b0*/  IMAD R3, R2, R7, R9 ;  /* 0x0000000702037224 */ /* 0x000fca00078e0209 */
[----:B------:R1:W-:Y:S02]  /*113c0*/  STL [R1+0x8], R3 ;  /* 0x0000080301007387 */ /* 0x0003e40000100800 */
.L_x_1238:
[----:B01----:R-:W-:-:S05]  /*113d0*/  LOP3.LUT R3, RZ, R2, RZ, 0x33, !PT ;  /* 0x00000002ff037212 */ /* 0x003fca00078e33ff */
[----:B------:R-:W-:-:S05]  /*113e0*/  IMAD.IADD R2, R4, 0x1, R3 ;  /* 0x0000000104027824 */ /* 0x000fca00078e0203 */
[----:B------:R1:W-:Y:S01]  /*113f0*/  STL [R1+0x4], R2 ;  /* 0x0000040201007387 */ /* 0x0003e20000100800 */
[----:B------:R-:W-:Y:S05]  /*11400*/  BRA `(.L_x_1239) ;  /* 0x0000000000107947 */ /* 0x000fea0003800000 */
.L_x_1234:
[----:B------:R-:W-:Y:S01]  /*11410*/  IMAD.U32 R2, RZ, RZ, UR6 ;  /* 0x00000006ff027e24 */ /* 0x000fe2000f8e00ff */
[----:B------:R0:W-:Y:S04]  /*11420*/  STL [R1+0x4], RZ ;  /* 0x000004ff01007387 */ /* 0x0001e80000100800 */
[----:B------:R0:W-:Y:S04]  /*11430*/  STL [R1+0x8], RZ ;  /* 0x000008ff01007387 */ /* 0x0001e80000100800 */
[----:B------:R0:W-:Y:S02]  /*11440*/  STL [R1], R2 ;  /* 0x0000000201007387 */ /* 0x0001e40000100800 */
.L_x_1239:
[----:B------:R-:W2:Y:S04]  /*11450*/  LDL R8, [R1] ;  /* 0x0000000001087983 */ /* 0x000ea80000100800 */
[----:B------:R-:W2:Y:S04]  /*11460*/  LDL R9, [R1+0x4] ;  /* 0x0000040001097983 */ /* 0x000ea80000100800 */
[----:B------:R-:W2:Y:S04]  /*11470*/  LDL R10, [R1+0x8] ;  /* 0x00000800010a7983 */ /* 0x000ea80000100800 */
[----:B------:R-:W2:Y:S01]  /*11480*/  LDL R11, [R1+0xc] ;  /* 0x00000c00010b7983 */ /* 0x000ea20000100800 */
[----:B------:R-:W-:-:S13]  /*11490*/  ISETP.NE.AND P0, PT, R0, RZ, PT ;  /* 0x000000ff0000720c */ /* 0x000fda0003f05270 */
[----:B------:R-:W3:Y:S01]  /*114a0*/  @!P0 S2R R3, SR_CgaCtaId ;  /* 0x0000000000038919 */ /* 0x000ee20000008800 */
[----:B------:R-:W-:-:S04]  /*114b0*/  @!P0 MOV R0, 0x400 ;  /* 0x0000040000008802 */ /* 0x000fc80000000f00 */
[----:B---3--:R-:W-:-:S05]  /*114c0*/  @!P0 LEA R0, R3, R0, 0x18 ;  /* 0x0000000003008211 */ /* 0x008fca00078ec0ff */
[----:B--2---:R2:W-:Y:S01]  /*114d0*/  @!P0 STS.128 [R0+0x2a8d0], R8 ;  /* 0x02a8d00800008388 */ /* 0x0045e20000000c00 */
[----:B------:R-:W-:Y:S06]  /*114e0*/  BAR.ARV 0x5, 0x180 ;  /* 0x0146000000007b1d */ /* 0x000fec0000002000 */
.L_x_1232:
[----:B--2---:R-:W2:Y:S01]  /*114f0*/  LDL R0, [R1+0xc] ;  /* 0x00000c0001007983 */ /* 0x004ea20000100800 */
[----:B------:R-:W-:Y:S01]  /*11500*/  ULDC UR4, c[0x0][0xc3c] ;  /* 0x00030f0000047ab9 */ /* 0x000fe20000000800 */
[----:B------:R-:W-:Y:S01]  /*11510*/  IMAD.MOV.U32 R19, RZ, RZ, RZ ;  /* 0x000000ffff137224 */ /* 0x000fe200078e00ff */
[----:B--2---:R-:W-:Y:S01]  /*11520*/  ISETP.GE.AND P0, PT, R0, UR4, PT ;  /* 0x0000000400007c0c */ /* 0x004fe2000bf06270 */
[----:B------:R-:W-:-:S05]  /*11530*/  IMAD.MOV.U32 R0, RZ, RZ, 0x1 ;  /* 0x00000001ff007424 */ /* 0x000fca00078e00ff */
[----:B------:R2:W-:Y:S04]  /*11540*/  STL [R1+0x10], R0 ;  /* 0x0000100001007387 */ /* 0x0005e80000100800 */
[----:B------:R2:W-:Y:S03]  /*11550*/  STL [R1+0x50], RZ ;  /* 0x000050ff01007387 */ /* 0x0005e60000100800 */
[----:B------:R-:W-:Y:S05]  /*11560*/  @P0 BRA `(.L_x_1240) ;  /* 0x0000006000500947 */ /* 0x000fea0003800000 */
[----:B------:R-:W4:Y:S01]  /*11570*/  S2UR UR5, SR_CgaCtaId ;  /* 0x00000000000579c3 */ /* 0x000f220000008800 */
[C---:B--2---:R-:W-:Y:S01]  /*11580*/  IMAD.SHL.U32 R0, R6.reuse, 0x8, RZ ;  /* 0x0000000806007824 */ /* 0x044fe200078e00ff */
[----:B------:R-:W-:Y:S01]  /*11590*/  LOP3.LUT R4, R6, 0x7f, RZ, 0xc0, !PT ;  /* 0x0000007f06047812 */ /* 0x000fe200078ec0ff */
[----:B------:R-:W-:Y:S01]  /*115a0*/  UMOV UR4, 0x400 ;  /* 0x0000040000047882 */ /* 0x000fe20000000000 */
[----:B------:R-:W-:Y:S01]  /*115b0*/  BSSY B8, `(.L_x_1240) ;  /* 0x000060f000087945 */ /* 0x000fe20003800000 */
[----:B------:R-:W-:Y:S01]  /*115c0*/  IMAD.MOV.U32 R19, RZ, RZ, RZ ;  /* 0x000000ffff137224 */ /* 0x000fe200078e00ff */
[----:B------:R-:W-:Y:S01]  /*115d0*/  LOP3.LUT R3, R0, 0x1f8, RZ, 0xc0, !PT ;  /* 0x000001f800037812 */ /* 0x000fe200078ec0ff */
[----:B01----:R-:W-:Y:S01]  /*115e0*/  IMAD.SHL.U32 R2, R4, 0x8, RZ ;  /* 0x0000000804027824 */ /* 0x003fe200078e00ff */
[----:B------:R-:W-:Y:S01]  /*115f0*/  LOP3.LUT R0, R0, 0x38, RZ, 0xc0, !PT ;  /* 0x0000003800007812 */ /* 0x000fe200078ec0ff */
[----:B------:R-:W-:Y:S01]  /*11600*/  ULDC UR38, c[0x0][0xc] ;  /* 0x0000030000267ab9 */ /* 0x000fe20000000800 */
[----:B------:R-:W-:Y:S01]  /*11610*/  LOP3.LUT R3, R3, 0x38, R6, 0x78, !PT ;  /* 0x0000003803037812 */ /* 0x000fe200078e7806 */
[----:B------:R-:W-:Y:S01]  /*11620*/  IMAD.SHL.U32 R6, R6, 0x10, RZ ;  /* 0x0000001006067824 */ /* 0x000fe200078e00ff */
[----:B------:R-:W-:-:S02]  /*11630*/  ULDC.64 UR36, c[0x0][0x198] ;  /* 0x0000660000247ab9 */ /* 0x000fc40000000a00 */
[----:B------:R-:W-:Y:S02]  /*11640*/  LOP3.LUT R3, R3, 0x200, R2, 0xf8, !PT ;  /* 0x0000020003037812 */ /* 0x000fe400078ef802 */
[----:B------:R-:W-:-:S04]  /*11650*/  SHF.R.U32.HI R2, RZ, 0x3, R4 ;  /* 0x00000003ff027819 */ /* 0x000fc80000011604 */
[----:B------:R-:W-:Y:S01]  /*11660*/  LOP3.LUT R4, R2, 0x70, R6, 0xf8, !PT ;  /* 0x0000007002047812 */ /* 0x000fe200078ef806 */
[----:B------:R-:W-:Y:S01]  /*11670*/  IMAD.MOV.U32 R2, RZ, RZ, 0x1 ;  /* 0x00000001ff027424 */ /* 0x000fe200078e00ff */
[----:B----4-:R-:W-:-:S06]  /*11680*/  ULEA UR4, UR5, UR4, 0x18 ;  /* 0x0000000405047291 */ /* 0x010fcc000f8ec03f */
[----:B------:R-:W-:-:S04]  /*11690*/  IMAD.U32 R18, RZ, RZ, UR4 ;  /* 0x00000004ff127e24 */ /* 0x000fc8000f8e00ff */
[----:B------:R-:W-:-:S05]  /*116a0*/  IMAD R3, R3, 0x2, R18 ;  /* 0x0000000203037824 */ /* 0x000fca00078e0212 */
[----:B------:R-:W-:Y:S04]  /*116b0*/  STL [R1+0x20], R3 ;  /* 0x0000200301007387 */ /* 0x000fe80000100800 */
[----:B------:R-:W-:Y:S04]  /*116c0*/  STL [R1+0x50], RZ ;  /* 0x000050ff01007387 */ /* 0x000fe80000100800 */
[----:B------:R0:W-:Y:S02]  /*116d0*/  STL [R1+0x10], R2 ;  /* 0x0000100201007387 */ /* 0x0001e40000100800 */
[----:B0-----:R-:W-:-:S02]  /*116e0*/  LOP3.LUT R2, R0, 0x40, RZ, 0xfc, !PT ;  /* 0x0000004000027812 */ /* 0x001fc400078efcff */
[----:B------:R-:W-:-:S07]  /*116f0*/  LOP3.LUT R0, R0, 0x80, RZ, 0xfc, !PT ;  /* 0x0000008000007812 */ /* 0x000fce00078efcff */
.L_x_1352:
[----:B---3--:R-:W2:Y:S01]  /*11700*/  LDL R9, [R1+0xc] ;  /* 0x00000c0001097983 */ /* 0x008ea20000100800 */
[----:B------:R-:W-:Y:S05]  /*11710*/  YIELD ;  /* 0x0000000000007946 */ /* 0x000fea0003800000 */
[----:B------:R-:W-:Y:S01]  /*11720*/  ULDC.64 UR4, c[0x0][0xa28] ;  /* 0x00028a0000047ab9 */ /* 0x000fe20000000a00 */
[----:B------:R-:W-:Y:S01]  /*11730*/  IMAD.MOV.U32 R0, RZ, RZ, RZ ;  /* 0x000000ffff007224 */ /* 0x000fe200078e00ff */
[----:B------:R-:W-:Y:S01]  /*11740*/  ISETP.NE.U32.AND P0, PT, RZ, UR4, PT ;  /* 0x00000004ff007c0c */ /* 0x000fe2000bf05070 */
[----:B01----:R-:W0:Y:S01]  /*11750*/  LDC.64 R4, c[0x0][0xa00] ;  /* 0x00028000ff047b82 */ /* 0x003e220000000a00 */
[----:B------:R-:W-:Y:S01]  /*11760*/  ULDC.64 UR8, c[0x0][0x208] ;  /* 0x0000820000087ab9 */ /* 0x000fe20000000a00 */
[----:B------:R-:W-:Y:S01]  /*11770*/  IMAD.MOV.U32 R10, RZ, RZ, RZ ;  /* 0x000000ffff0a7224 */ /* 0x000fe200078e00ff */
[----:B------:R-:W-:Y:S01]  /*11780*/  ISETP.NE.AND.EX P0, PT, RZ, UR5, PT, P0 ;  /* 0x00000005ff007c0c */ /* 0x000fe2000bf05300 */
[----:B------:R-:W-:Y:S01]  /*11790*/  ULDC.64 UR4, c[0x0][0xa18] ;  /* 0x0002860000047ab9 */ /* 0x000fe20000000a00 */
[----:B------:R-:W-:-:S11]  /*117a0*/  ULDC.64 UR6, c[0x0][0xa08] ;  /* 0x0002820000067ab9 */ /* 0x000fd60000000a00 */
[----:B------:R-:W2:Y:S02]  /*117b0*/  @P0 LDC.64 R2, c[0x0][0xa28] ;  /* 0x00028a00ff020b82 */ /* 0x000ea40000000a00 */
[----:B--2---:R-:W-:-:S05]  /*117c0*/  @P0 IMAD.WIDE R2, R9, 0x4, R2 ;  /* 0x0000000409020825 */ /* 0x004fca00078e0202 */
[----:B------:R1:W5:Y:S01]  /*117d0*/  @P0 LDG.E R0, desc[UR8][R2.64] ;  /* 0x0000000802000981 */ /* 0x000362000c1e1900 */
[----:B------:R-:W-:Y:S01]  /*117e0*/  ISETP.NE.U32.AND P0, PT, RZ, UR4, PT ;  /* 0x00000004ff007c0c */ /* 0x000fe2000bf05070 */
[----:B0-----:R-:W-:Y:S01]  /*117f0*/  IMAD.WIDE R4, R9, 0x4, R4 ;  /* 0x0000000409047825 */ /* 0x001fe200078e0204 */
[----:B------:R-:W-:Y:S02]  /*11800*/  ISETP.NE.U32.AND P1, PT, RZ, UR6, PT ;  /* 0x00000006ff007c0c */ /* 0x000fe4000bf25070 */
[----:B------:R-:W-:Y:S01]  /*11810*/  ISETP.NE.AND.EX P2, PT, RZ, UR5, PT, P0 ;  /* 0x00000005ff007c0c */ /* 0x000fe2000bf45300 */
[----:B------:R-:W-:Y:S01]  /*11820*/  ULDC.64 UR4, c[0x0][0xa00] ;  /* 0x0002800000047ab9 */ /* 0x000fe20000000a00 */
[----:B------:R-:W-:Y:S01]  /*11830*/  ISETP.NE.AND.EX P1, PT, RZ, UR7, PT, P1 ;  /* 0x00000007ff007c0c */ /* 0x000fe2000bf25310 */
[----:B------:R-:W-:Y:S01]  /*11840*/  IMAD.MOV.U32 R8, RZ, RZ, RZ ;  /* 0x000000ffff087224 */ /* 0x000fe200078e00ff */
[----:B------:R-:W-:Y:S01]  /*11850*/  ISETP.NE.U32.AND P0, PT, RZ, UR4, PT ;  /* 0x00000004ff007c0c */ /* 0x000fe2000bf05070 */
[----:B-1----:R-:W0:Y:S03]  /*11860*/  LDC.64 R2, c[0x0][0xa08] ;  /* 0x00028200ff027b82 */ /* 0x002e260000000a00 */
[----:B------:R-:W-:-:S05]  /*11870*/  ISETP.NE.AND.EX P0, PT, RZ, UR5, PT, P0 ;  /* 0x00000005ff007c0c */ /* 0x000fca000bf05300 */
[----:B------:R-:W1:Y:S08]  /*11880*/  @P2 LDC.64 R6, c[0x0][0xa18] ;  /* 0x00028600ff062b82 */ /* 0x000e700000000a00 */
[----:B------:R-:W2:Y:S01]  /*11890*/  @P0 LDG.E R10, desc[UR8][R4.64] ;  /* 0x00000008040a0981 */ /* 0x000ea2000c1e1900 */
[----:B------:R-:W-:Y:S01]  /*118a0*/  ULDC UR4, c[0x0][0x288] ;  /* 0x0000a20000047ab9 */ /* 0x000fe20000000800 */
[----:B0-----:R-:W-:-:S05]  /*118b0*/  IMAD.WIDE R2, R9, 0x4, R2 ;  /* 0x0000000409027825 */ /* 0x001fca00078e0202 */
[----:B------:R-:W5:Y:S01]  /*118c0*/  @P1 LDG.E R8, desc[UR8][R2.64] ;  /* 0x0000000802081981 */ /* 0x000f62000c1e1900 */
[----:B-1----:R-:W-:-:S03]  /*118d0*/  @P2 IMAD.WIDE R6, R9, 0x4, R6 ;  /* 0x0000000409062825 */ /* 0x002fc600078e0206 */
[----:B--2---:R0:W-:Y:S02]  /*118e0*/  STL [R1+0x30], R10 ;  /* 0x0000300a01007387 */ /* 0x0041e40000100800 */
[----:B0-----:R-:W-:Y:S01]  /*118f0*/  IMAD.U32 R10, RZ, RZ, UR4 ;  /* 0x00000004ff0a7e24 */ /* 0x001fe2000f8e00ff */
[----:B------:R-:W-:-:S05]  /*11900*/  ULDC.64 UR4, c[0x0][0x418] ;  /* 0x0001060000047ab9 */ /* 0x000fca0000000a00 */
        /* <DEDUP_REMOVED lines=11> */
[----:B------:R-:W-:Y:S02]  /*119c0*/  ULDC.64 UR4, c[0x0][0x208] ;  /* 0x0000820000047ab9 */ /* 0x000fe40000000a00 */
[----:B------:R-:W0:Y:S04]  /*119d0*/  LDG.E R7, desc[UR4][R4.64] ;  /* 0x0000000404077981 */ /* 0x000e28000c1e1900 */
[----:B------:R-:W0:Y:S02]  /*119e0*/  LDG.E R4, desc[UR4][R4.64+0x4] ;  /* 0x0000040404047981 */ /* 0x000e24000c1e1900 */
[----:B0-----:R-:W-:-:S05]  /*119f0*/  IMAD.IADD R10, R4, 0x1, -R7 ;  /* 0x00000001040a7824 */ /* 0x001fca00078e0a07 */
[----:B------:R1:W-:Y:S02]  /*11a00*/  STL [R1+0x2c], R10 ;  /* 0x00002c0a01007387 */ /* 0x0003e40000100800 */
.L_x_1241:
[----:B------:R-:W2:Y:S01]  /*11a10*/  LDL.LU R5, [R1+0x8] ;  /* 0x0000080001057983 */ /* 0x000ea20000300800 */
[----:B------:R-:W-:Y:S02]  /*11a20*/  ULDC.64 UR4, c[0x0][0xa20] ;  /* 0x0002880000047ab9 */ /* 0x000fe40000000a00 */
[----:B------:R-:W-:-:S04]  /*11a30*/  ISETP.NE.U32.AND P0, PT, RZ, UR4, PT ;  /* 0x00000004ff007c0c */ /* 0x000fc8000bf05070 */
[----:B------:R-:W-:Y:S02]  /*11a40*/  ISETP.NE.AND.EX P0, PT, RZ, UR5, PT, P0 ;  /* 0x00000005ff007c0c */ /* 0x000fe4000bf05300 */
[C---:B--2---:R-:W-:Y:S02]  /*11a50*/  LOP3.LUT R7, R5.reuse, 0xff000000, RZ, 0xc0, !PT ;  /* 0xff00000005077812 */ /* 0x044fe400078ec0ff */
[C---:B------:R-:W-:Y:S02]  /*11a60*/  LOP3.LUT R4, R5.reuse, 0xff0000, RZ, 0xc0, !PT ;  /* 0x00ff000005047812 */ /* 0x040fe400078ec0ff */
[----:B------:R-:W-:Y:S02]  /*11a70*/  SHF.R.U32.HI R7, RZ, 0x8, R7 ;  /* 0x00000008ff077819 */ /* 0x000fe40000011607 */
[----:B------:R-:W-:Y:S02]  /*11a80*/  LOP3.LUT R16, R5, 0xffff, RZ, 0xc0, !PT ;  /* 0x0000ffff05107812 */ /* 0x000fe400078ec0ff */
[----:B------:R-:W-:Y:S01]  /*11a90*/  LEA.HI R7, R4, R7, RZ, 0x10 ;  /* 0x0000000704077211 */ /* 0x000fe200078f80ff */
[----:B-----5:R-:W-:-:S05]  /*11aa0*/  IMAD.IADD R4, R8, 0x1, R0 ;  /* 0x0000000108047824 */ /* 0x020fca00078e0200 */
[----:B------:R2:W-:Y:S01]  /*11ab0*/  STL [R1+0x14], R4 ;  /* 0x0000140401007387 */ /* 0x0005e20000100800 */
[----:B------:R-:W-:Y:S05]  /*11ac0*/  @!P0 BRA `(.L_x_1242) ;  /* 0x0000000000148947 */ /* 0x000fea0003800000 */
[----:B------:R-:W3:Y:S01]  /*11ad0*/  LDC.64 R2, c[0x0][0xa20] ;  /* 0x00028800ff027b82 */ /* 0x000ee20000000a00 */
[----:B------:R-:W-:Y:S01]  /*11ae0*/  ULDC.64 UR4, c[0x0][0x208] ;  /* 0x0000820000047ab9 */ /* 0x000fe20000000a00 */
[----:B---3--:R-:W-:-:S05]  /*11af0*/  IMAD.WIDE R2, R9, 0x4, R2 ;  /* 0x0000000409027825 */ /* 0x008fca00078e0202 */
[----:B------:R3:W5:Y:S01]  /*11b00*/  LDG.E R6, desc[UR4][R2.64] ;  /* 0x0000000402067981 */ /* 0x000762000c1e1900 */
[----:B------:R-:W-:Y:S05]  /*11b10*/  BRA `(.L_x_1243) ;  /* 0x0000000000147947 */ /* 0x000fea0003800000 */
.L_x_1242:
[----:B------:R-:W-:Y:S05]  /*11b20*/  @!P1 BRA `(.L_x_1243) ;  /* 0x0000000000109947 */ /* 0x000fea0003800000 */
[----:B------:R-:W-:Y:S02]  /*11b30*/  ULDC.64 UR4, c[0x0][0x208] ;  /* 0x0000820000047ab9 */ /* 0x000fe40000000a00 */
[----:B------:R-:W3:Y:S04]  /*11b40*/  LDG.E R6, desc[UR4][R2.64] ;  /* 0x0000000402067981 */ /* 0x000ee8000c1e1900 */
[----:B------:R-:W3:Y:S02]  /*11b50*/  LDG.E R2, desc[UR4][R2.64+0x4] ;  /* 0x0000040402027981 */ /* 0x000ee4000c1e1900 */
[----:B---3--:R-:W-:-:S07]  /*11b60*/  IMAD.IADD R6, R2, 0x1, -R6 ;  /* 0x0000000102067824 */ /* 0x008fce00078e0a06 */
.L_x_1243:
[----:B--2---:R-:W2:Y:S01]  /*11b70*/  LDL.LU R4, [R1+0x4] ;  /* 0x0000040001047983 */ /* 0x004ea20000300800 */
[----:B---3--:R-:W3:Y:S01]  /*11b80*/  LDC R2, c[0x0][0x448] ;  /* 0x00011200ff027b82 */ /* 0x008ee20000000800 */
[----:B-----5:R-:W-:Y:S01]  /*11b90*/  IMAD.IADD R0, R6, 0x1, -R0 ;  /* 0x0000000106007824 */ /* 0x020fe200078e0a00 */
[----:B---3--:R-:W-:-:S13]  /*11ba0*/  ISETP.NE.AND P1, PT, R2, 0x1, PT ;  /* 0x000000010200780c */ /* 0x008fda0003f25270 */
[----:B------:R-:W3:Y:S08]  /*11bb0*/  @P1 LDC R3, c[0x0][0x44c] ;  /* 0x00011300ff031b82 */ /* 0x000ef00000000800 */
[----:B------:R-:W4:Y:S01]  /*11bc0*/  @P1 LDC R2, c[0x0][0x450] ;  /* 0x00011400ff021b82 */ /* 0x000f220000000800 */
[----:B--2---:R-:W-:-:S04]  /*11bd0*/  IMAD.SHL.U32 R11, R4, 0x80, RZ ;  /* 0x00000080040b7824 */ /* 0x004fc800078e00ff */
[----:B------:R-:W-:Y:S01]  /*11be0*/  VIADD R4, R11, 0x7f ;  /* 0x0000007f0b047836 */ /* 0x000fe20000000000 */
[----:B------:R2:W-:Y:S03]  /*11bf0*/  STL [R1+0x28], R11 ;  /* 0x0000280b01007387 */ /* 0x0005e60000100800 */
[----:B---3--:R-:W-:-:S04]  /*11c00*/  @P1 IMAD.HI.U32 R3, R4, R3, RZ ;  /* 0x0000000304031227 */ /* 0x008fc800078e00ff */
[----:B------:R-:W-:Y:S01]  /*11c10*/  IMAD.MOV.U32 R6, RZ, RZ, R4 ;  /* 0x000000ffff067224 */ /* 0x000fe200078e0004 */
[----:B----4-:R-:W-:Y:S01]  /*11c20*/  @P1 SHF.R.U32.HI R6, RZ, R2, R3 ;  /* 0x00000002ff061219 */ /* 0x010fe20000011603 */
[----:B------:R-:W-:-:S04]  /*11c30*/  VIADD R2, R0, 0x5f ;  /* 0x0000005f00027836 */ /* 0x000fc80000000000 */
[----:B------:R-:W-:-:S05]  /*11c40*/  IMAD.HI R2, R2, 0x2aaaaaab, RZ ;  /* 0x2aaaaaab02027827 */ /* 0x000fca00078e02ff */
[----:B------:R-:W-:-:S04]  /*11c50*/  SHF.R.U32.HI R3, RZ, 0x1f, R2 ;  /* 0x0000001fff037819 */ /* 0x000fc80000011602 */
[----:B------:R-:W-:Y:S02]  /*11c60*/  LEA.HI.SX32 R9, R2, R3, 0x1c ;  /* 0x0000000302097211 */ /* 0x000fe400078fe2ff */
[----:B------:R-:W-:-:S03]  /*11c70*/  IADD3 R2, R0, 0x1, -R10 ;  /* 0x0000000100027810 */ /* 0x000fc60007ffe80a */
[----:B------:R2:W-:Y:S02]  /*11c80*/  STL [R1+0x58], R9 ;  /* 0x0000580901007387 */ /* 0x0005e40000100800 */
[----:B------:R-:W-:Y:S02]  /*11c90*/  IMAD.IADD R6, R2, 0x1, R6 ;  /* 0x0000000102067824 */ /* 0x000fe400078e0206 */
[----:B------:R-:W3:Y:S02]  /*11ca0*/  LDC.64 R2, c[0x0][0x9e0] ;  /* 0x00027800ff027b82 */ /* 0x000ee40000000a00 */
[----:B---3--:R-:W-:Y:S01]  /*11cb0*/  ISETP.GE.AND P2, PT, R3, 0x1, PT ;  /* 0x000000010300780c */ /* 0x008fe20003f46270 */
[----:B------:R-:W-:-:S12]  /*11cc0*/  IMAD.IADD R2, R6, 0x1, R2 ;  /* 0x0000000106027824 */ /* 0x000fd800078e0202 */
[----:B--2---:R-:W-:Y:S05]  /*11cd0*/  @!P2 BRA `(.L_x_1244) ;  /* 0x000000000048a947 */ /* 0x004fea0003800000 */
[C---:B------:R-:W-:Y:S01]  /*11ce0*/  ISETP.GT.AND P0, PT, R6.reuse, RZ, PT ;  /* 0x000000ff0600720c */ /* 0x040fe20003f04270 */
[----:B------:R-:W-:Y:S01]  /*11cf0*/  BSSY B0, `(.L_x_1245) ;  /* 0x000000e000007945 */ /* 0x000fe20003800000 */
[----:B------:R-:W-:-:S11]  /*11d00*/  VIADD R8, R6, 0xffffffff ;  /* 0xffffffff06087836 */ /* 0x000fd60000000000 */
[----:B------:R-:W-:Y:S05]  /*11d10*/  @P0 BRA `(.L_x_1246) ;  /* 0x00000000001c0947 */ /* 0x000fea0003800000 */
[----:B------:R-:W-:Y:S01]  /*11d20*/  ISETP.NE.AND P0, PT, R3, 0x1, PT ;  /* 0x000000010300780c */ /* 0x000fe20003f05270 */
[----:B------:R-:W-:-:S12]  /*11d30*/  IMAD.MOV R6, RZ, RZ, -R6 ;  /* 0x000000ffff067224 */ /* 0x000fd800078e0a06 */
[----:B------:R-:W2:Y:S02]  /*11d40*/  @P0 LDC.64 R4, c[0x0][0x9e8] ;  /* 0x00027a00ff040b82 */ /* 0x000ea40000000a00 */
[----:B--2---:R-:W-:-:S05]  /*11d50*/  @P0 IMAD.HI.U32 R4, R6, R4, RZ ;  /* 0x0000000406040227 */ /* 0x004fca00078e00ff */
[----:B------:R-:W-:-:S04]  /*11d60*/  @P0 SHF.R.U32.HI R6, RZ, R5, R4 ;  /* 0x00000005ff060219 */ /* 0x000fc80000011604 */
[----:B------:R-:W-:Y:S01]  /*11d70*/  LOP3.LUT R8, RZ, R6, RZ, 0x33, !PT ;  /* 0x00000006ff087212 */ /* 0x000fe200078e33ff */
[----:B------:R-:W-:Y:S06]  /*11d80*/  BRA `(.L_x_1247) ;  /* 0x0000000000107947 */ /* 0x000fec0003800000 */
.L_x_1246:
[----:B------:R-:W-:-:S13]  /*11d90*/  ISETP.NE.AND P0, PT, R3, 0x1, PT ;  /* 0x000000010300780c */ /* 0x000fda0003f05270 */
[----:B------:R-:W2:Y:S02]  /*11da0*/  @P0 LDC.64 R4, c[0x0][0x9e8] ;  /* 0x00027a00ff040b82 */ /* 0x000ea40000000a00 */
[----:B--2---:R-:W-:-:S05]  /*11db0*/  @P0 IMAD.HI.U32 R4, R8, R4, RZ ;  /* 0x0000000408040227 */ /* 0x004fca00078e00ff */
[----:B------:R-:W-:-:S07]  /*11dc0*/  @P0 SHF.R.U32.HI R8, RZ, R5, R4 ;  /* 0x00000005ff080219 */ /* 0x000fce0000011604 */
.L_x_1247:
[----:B------:R-:W-:Y:S05]  /*11dd0*/  BSYNC B0 ;  /* 0x0000000000007941 */ /* 0x000fea0003800000 */
.L_x_1245:
[----:B------:R-:W-:-:S05]  /*11de0*/  IMAD R8, R8, R3, R3 ;  /* 0x0000000308087224 */ /* 0x000fca00078e0203 */
[----:B------:R-:W-:-:S07]  /*11df0*/  VIMNMX R2, R2, R8, PT ;  /* 0x0000000802027248 */ /* 0x000fce0003fe0100 */
.L_x_1244:
[----:B------:R-:W2:Y:S01]  /*11e00*/  @P1 LDC R4, c[0x0][0x44c] ;  /* 0x00011300ff041b82 */ /* 0x000ea20000000800 */
[----:B------:R-:W-:Y:S01]  /*11e10*/  VIADD R2, R2, 0x5f ;  /* 0x0000005f02027836 */ /* 0x000fe20000000000 */
[----:B------:R-:W-:Y:S01]  /*11e20*/  ULDC UR4, c[0x0][0x9dc] ;  /* 0x0002770000047ab9 */ /* 0x000fe20000000800 */
[----:B------:R-:W-:Y:S02]  /*11e30*/  IMAD.MOV.U32 R5, RZ, RZ, R11 ;  /* 0x000000ffff057224 */ /* 0x000fe400078e000b */
[----:B------:R-:W-:-:S03]  /*11e40*/  IMAD.HI R2, R2, 0x2aaaaaab, RZ ;  /* 0x2aaaaaab02027827 */ /* 0x000fc600078e02ff */
[----:B------:R-:W3:Y:S01]  /*11e50*/  @P1 LDC R6, c[0x0][0x450] ;  /* 0x00011400ff061b82 */ /* 0x000ee20000000800 */
[----:B--2---:R-:W-:-:S05]  /*11e60*/  @P1 IMAD.HI.U32 R4, R11, R4, RZ ;  /* 0x000000040b041227 */ /* 0x004fca00078e00ff */
[----:B---3--:R-:W-:-:S04]  /*11e70*/  @P1 SHF.R.U32.HI R5, RZ, R6, R4 ;  /* 0x00000006ff051219 */ /* 0x008fc80000011604 */
[----:B------:R-:W-:Y:S02]  /*11e80*/  IADD3 R6, R5, R0, -R10 ;  /* 0x0000000005067210 */ /* 0x000fe40007ffe80a */
[----:B------:R-:W-:-:S04]  /*11e90*/  SHF.R.U32.HI R0, RZ, 0x1f, R2 ;  /* 0x0000001fff007819 */ /* 0x000fc80000011602 */
[----:B------:R-:W-:Y:S01]  /*11ea0*/  LEA.HI.SX32 R4, R2, R0, 0x1c ;  /* 0x0000000002047211 */ /* 0x000fe200078fe2ff */
[----:B------:R-:W-:-:S03]  /*11eb0*/  VIADD R2, R6, -UR4 ;  /* 0x8000000406027c36 */ /* 0x000fc60008000000 */
[----:B------:R-:W-:Y:S01]  /*11ec0*/  VIMNMX R0, R9, R4, PT ;  /* 0x0000000409007248 */ /* 0x000fe20003fe0100 */
[----:B------:R2:W-:Y:S01]  /*11ed0*/  STL [R1+0x54], R4 ;  /* 0x0000540401007387 */ /* 0x0005e20000100800 */
[----:B------:R-:W-:Y:S05]  /*11ee0*/  @!P2 BRA `(.L_x_1248) ;  /* 0x000000000044a947 */ /* 0x000fea0003800000 */
[----:B------:R-:W-:Y:S01]  /*11ef0*/  ISETP.GT.AND P0, PT, R6, -0x1, PT ;  /* 0xffffffff0600780c */ /* 0x000fe20003f04270 */
[----:B------:R-:W-:-:S12]  /*11f00*/  BSSY B0, `(.L_x_1249) ;  /* 0x000000d000007945 */ /* 0x000fd80003800000 */
[----:B------:R-:W-:Y:S05]  /*11f10*/  @P0 BRA `(.L_x_1250) ;  /* 0x00000000001c0947 */ /* 0x000fea0003800000 */
[----:B------:R-:W-:Y:S02]  /*11f20*/  ISETP.NE.AND P0, PT, R3, 0x1, PT ;  /* 0x000000010300780c */ /* 0x000fe40003f05270 */
[----:B------:R-:W-:-:S11]  /*11f30*/  LOP3.LUT R6, RZ, R6, RZ, 0x33, !PT ;  /* 0x00000006ff067212 */ /* 0x000fd600078e33ff */
[----:B--2---:R-:W2:Y:S02]  /*11f40*/  @P0 LDC.64 R4, c[0x0][0x9e8] ;  /* 0x00027a00ff040b82 */ /* 0x004ea40000000a00 */
[----:B--2---:R-:W-:-:S05]  /*11f50*/  @P0 IMAD.HI.U32 R4, R6, R4, RZ ;  /* 0x0000000406040227 */ /* 0x004fca00078e00ff */
[----:B------:R-:W-:-:S04]  /*11f60*/  @P0 SHF.R.U32.HI R6, RZ, R5, R4 ;  /* 0x00000005ff060219 */ /* 0x000fc80000011604 */
[----:B------:R-:W-:Y:S01]  /*11f70*/  LOP3.LUT R6, RZ, R6, RZ, 0x33, !PT ;  /* 0x00000006ff067212 */ /* 0x000fe200078e33ff */
[----:B------:R-:W-:Y:S06]  /*11f80*/  BRA `(.L_x_1251) ;  /* 0x0000000000107947 */ /* 0x000fec0003800000 */
.L_x_1250:
[----:B------:R-:W-:-:S13]  /*11f90*/  ISETP.NE.AND P0, PT, R3, 0x1, PT ;  /* 0x000000010300780c */ /* 0x000fda0003f05270 */
[----:B--2---:R-:W2:Y:S02]  /*11fa0*/  @P0 LDC.64 R4, c[0x0][0x9e8] ;  /* 0x00027a00ff040b82 */ /* 0x004ea40000000a00 */
[----:B--2---:R-:W-:-:S05]  /*11fb0*/  @P0 IMAD.HI.U32 R4, R6, R4, RZ ;  /* 0x0000000406040227 */ /* 0x004fca00078e00ff */
[----:B------:R-:W-:-:S07]  /*11fc0*/  @P0 SHF.R.U32.HI R6, RZ, R5, R4 ;  /* 0x00000005ff060219 */ /* 0x000fce0000011604 */
.L_x_1251:
[----:B------:R-:W-:Y:S05]  /*11fd0*/  BSYNC B0 ;  /* 0x0000000000007941 */ /* 0x000fea0003800000 */
.L_x_1249:
[----:B------:R-:W-:-:S05]  /*11fe0*/  IMAD R3, R6, R3, RZ ;  /* 0x0000000306037224 */ /* 0x000fca00078e02ff */
[----:B------:R-:W-:-:S07]  /*11ff0*/  VIMNMX R2, R2, R3, !PT ;  /* 0x0000000302027248 */ /* 0x000fce0007fe0100 */
.L_x_1248:
[----:B------:R-:W-:Y:S01]  /*12000*/  IMAD.HI R2, R2, 0x2aaaaaab, RZ ;  /* 0x2aaaaaab02027827 */ /* 0x000fe200078e02ff */
[----:B--2---:R-:W-:Y:S01]  /*12010*/  SHF.R.U32.HI R4, RZ, 0x10, R7 ;  /* 0x00000010ff047819 */ /* 0x004fe20000011607 */
[----:B------:R-:W-:Y:S01]  /*12020*/  BSSY B0, `(.L_x_1252) ;  /* 0x000002a000007945 */ /* 0x000fe20003800000 */
[----:B------:R-:W-:Y:S01]  /*12030*/  LOP3.LUT R8, R7, 0xff, RZ, 0xc0, !PT ;  /* 0x000000ff07087812 */ /* 0x000fe200078ec0ff */
[----:B------:R-:W-:Y:S01]  /*12040*/  IMAD.MOV.U32 R5, RZ, RZ, RZ ;  /* 0x000000ffff057224 */ /* 0x000fe200078e00ff */
[----:B------:R-:W-:Y:S02]  /*12050*/  SHF.R.U32.HI R3, RZ, 0x1f, R2 ;  /* 0x0000001fff037819 */ /* 0x000fe40000011602 */
[----:B------:R-:W-:Y:S01]  /*12060*/  ISETP.NE.AND P0, PT, R4, RZ, PT ;  /* 0x000000ff0400720c */ /* 0x000fe20003f05270 */
[----:B01----:R-:W-:Y:S01]  /*12070*/  IMAD.MOV.U32 R10, RZ, RZ, R5 ;  /* 0x000000ffff0a7224 */ /* 0x003fe200078e0005 */
[----:B------:R-:W-:-:S04]  /*12080*/  LEA.HI.SX32 R3, R2, R3, 0x1c ;  /* 0x0000000302037211 */ /* 0x000fc800078fe2ff */
[----:B------:R-:W-:-:S04]  /*12090*/  VIMNMX R9, RZ, R3, !PT ;  /* 0x00000003ff097248 */ /* 0x000fc80007fe0100 */
[----:B------:R-:W-:Y:S01]  /*120a0*/  ISETP.GT.AND P1, PT, R0, R9, PT ;  /* 0x000000090000720c */ /* 0x000fe20003f24270 */
[----:B------:R0:W-:Y:S02]  /*120b0*/  STL [R1+0x34], R9 ;  /* 0x0000340901007387 */ /* 0x0001e40000100800 */
[----:B------:R-:W1:Y:S02]  /*120c0*/  @!P0 LDC R4, c[0x0][0x9f0] ;  /* 0x00027c00ff048b82 */ /* 0x000e640000000800 */
[----:B------:R0:W-:Y:S04]  /*120d0*/  STL [R1+0x38], R5 ;  /* 0x0000380501007387 */ /* 0x0001e80000100800 */
[----:B------:R0:W-:Y:S04]  /*120e0*/  STL [R1+0x40], R8 ;  /* 0x0000400801007387 */ /* 0x0001e80000100800 */
[----:B------:R-:W-:Y:S05]  /*120f0*/  @!P1 BRA `(.L_x_1253) ;  /* 0x0000000000709947 */ /* 0x000fea0003800000 */
[-C--:B01----:R-:W-:Y:S02]  /*12100*/  IABS R5, R4.reuse ;  /* 0x0000000400057213 */ /* 0x083fe40000000000 */
[----:B------:R-:W-:Y:S02]  /*12110*/  IABS R7, R4 ;  /* 0x0000000400077213 */ /* 0x000fe40000000000 */
[----:B------:R-:W0:Y:S03]  /*12120*/  I2F.RP R2, R5 ;  /* 0x0000000500027306 */ /* 0x000e260000209400 */
[----:B------:R-:W-:-:S05]  /*12130*/  IMAD.MOV R7, RZ, RZ, -R7 ;  /* 0x000000ffff077224 */ /* 0x000fca00078e0a07 */
[----:B0-----:R-:W0:Y:S02]  /*12140*/  MUFU.RCP R2, R2 ;  /* 0x0000000200027308 */ /* 0x001e240000001000 */
[----:B0-----:R-:W-:-:S06]  /*12150*/  VIADD R2, R2, 0xffffffe ;  /* 0x0ffffffe02027836 */ /* 0x001fcc0000000000 */
[----:B------:R-:W0:Y:S02]  /*12160*/  F2I.FTZ.U32.TRUNC.NTZ R3, R2 ;  /* 0x0000000200037305 */ /* 0x000e24000021f000 */
[----:B0-----:R-:W-:-:S04]  /*12170*/  IMAD.MOV R2, RZ, RZ, -R3 ;  /* 0x000000ffff027224 */ /* 0x001fc800078e0a03 */
[----:B------:R-:W-:Y:S02]  /*12180*/  IMAD R6, R2, R5, RZ ;  /* 0x0000000502067224 */ /* 0x000fe400078e02ff */
[----:B------:R-:W-:-:S04]  /*12190*/  IMAD.MOV.U32 R2, RZ, RZ, RZ ;  /* 0x000000ffff027224 */ /* 0x000fc800078e00ff */
[----:B------:R-:W-:Y:S01]  /*121a0*/  IMAD.HI.U32 R6, R3, R6, R2 ;  /* 0x0000000603067227 */ /* 0x000fe200078e0002 */
[----:B------:R-:W-:-:S05]  /*121b0*/  IADD3 R3, R4, -0x1, R0 ;  /* 0xffffffff04037810 */ /* 0x000fca0007ffe000 */
[----:B------:R-:W-:-:S05]  /*121c0*/  IMAD.IADD R3, R3, 0x1, -R9 ;  /* 0x0000000103037824 */ /* 0x000fca00078e0a09 */
[----:B------:R-:W-:Y:S02]  /*121d0*/  IABS R2, R3 ;  /* 0x0000000300027213 */ /* 0x000fe40000000000 */
[----:B------:R-:W-:-:S03]  /*121e0*/  LOP3.LUT R3, R3, R4, RZ, 0x3c, !PT ;  /* 0x0000000403037212 */ /* 0x000fc600078e3cff */
        /* <DEDUP_REMOVED lines=13> */
.L_x_1253:
[----:B------:R-:W-:Y:S05]  /*122c0*/  BSYNC B0 ;  /* 0x0000000000007941 */ /* 0x000fea0003800000 */
.L_x_1252:
[----:B------:R-:W-:Y:S01]  /*122d0*/  IMAD.MOV.U32 R3, RZ, RZ, R10 ;  /* 0x000000ffff037224 */ /* 0x000fe200078e000a */
[----:B------:R-:W-:Y:S03]  /*122e0*/  BSSY B7, `(.L_x_1254) ;  /* 0x000041a000077945 */ /* 0x000fe60003800000 */
[----:B------:R-:W-:-:S05]  /*122f0*/  IMAD R2, R8, R3, R9 ;  /* 0x0000000308027224 */ /* 0x000fca00078e0209 */
[----:B------:R-:W-:Y:S01]  /*12300*/  VIADDMNMX R0, R2, R3, R0, PT ;  /* 0x0000000302007246 */ /* 0x000fe20003800100 */
        /* <DEDUP_REMOVED lines=8> */
[----:B0-----:R-:W0:Y:S01]  /*12390*/  S2R R5, SR_LANEID ;  /* 0x0000000000057919 */ /* 0x001e220000000000 */
[----:B------:R-:W-:Y:S01]  /*123a0*/  VOTEU.ANY UR4, UPT, PT ;  /* 0x0000000000047886 */ /* 0x000fe200038e0100 */
[----:B------:R-:W3:Y:S01]  /*123b0*/  LDC.64 R2, c[0x0][0xc60] ;  /* 0x00031800ff027b82 */ /* 0x000ee20000000a00 */
[----:B------:R-:W0:Y:S01]  /*123c0*/  FLO.U32 R0, UR4 ;  /* 0x0000000400007d00 */ /* 0x000e2200080e0000 */
[----:B------:R-:W-:Y:S01]  /*123d0*/  ULDC.64 UR6, c[0x0][0x208] ;  /* 0x0000820000067ab9 */ /* 0x000fe20000000a00 */
[----:B0-----:R-:W-:-:S06]  /*123e0*/  ISETP.EQ.U32.AND P0, PT, R0, R5, PT ;  /* 0x000000050000720c */ /* 0x001fcc0003f02070 */
[----:B------:R-:W3:Y:S07]  /*123f0*/  POPC R5, UR4 ;  /* 0x0000000400057d09 */ /* 0x000eee0008000000 */
[----:B---3--:R-:W3:Y:S01]  /*12400*/  @P0 ATOMG.E.ADD.STRONG.GPU PT, R3, desc[UR6][R2.64], R5 ;  /* 0x00000005020309a8 */ /* 0x008ee200081ee1c6 */
[----:B-1----:R-:W0:Y:S02]  /*12410*/  S2R R4, SR_LTMASK ;  /* 0x0000000000047919 */ /* 0x002e240000003900 */
[----:B0-----:R-:W-:-:S04]  /*12420*/  LOP3.LUT R4, R4, UR4, RZ, 0xc0, !PT ;  /* 0x0000000404047c12 */ /* 0x001fc8000f8ec0ff */
[----:B------:R-:W0:Y:S01]  /*12430*/  POPC R7, R4 ;  /* 0x0000000400077309 */ /* 0x000e220000000000 */
[----:B---3--:R-:W0:Y:S02]  /*12440*/  SHFL.IDX PT, R0, R3, R0, 0x1f ;  /* 0x00001f0003007589 */ /* 0x008e2400000e0000 */
[----:B0-----:R-:W-:-:S05]  /*12450*/  IADD3 R0, R0, UR38, R7 ;  /* 0x0000002600007c10 */ /* 0x001fca000fffe007 */
[----:B------:R3:W-:Y:S01]  /*12460*/  STL [R1], R0 ;  /* 0x0000000001007387 */ /* 0x0007e20000100800 */
[----:B------:R-:W-:Y:S05]  /*12470*/  BRA `(.L_x_1256) ;  /* 0x0000004000007947 */ /* 0x000fea0003800000 */
.L_x_1255:
        /* <DEDUP_REMOVED lines=8> */
[----:B-1----:R-:W-:Y:S02]  /*12500*/  IMAD.U32 R4, RZ, RZ, UR6 ;  /* 0x00000006ff047e24 */ /* 0x002fe4000f8e00ff */
[----:B------:R-:W1:Y:S01]  /*12510*/  LDC.64 R2, c[0x4][R2] ;  /* 0x0100000002027b82 */ /* 0x000e620000000a00 */
[----:B0-----:R-:W-:Y:S02]  /*12520*/  IMAD.U32 R5, RZ, RZ, UR7 ;  /* 0x00000007ff057e24 */ /* 0x001fe4000f8e00ff */
[----:B------:R-:W-:Y:S02]  /*12530*/  IMAD.U32 R6, RZ, RZ, UR8 ;  /* 0x00000008ff067e24 */ /* 0x000fe4000f8e00ff */
[----:B------:R-:W-:-:S02]  /*12540*/  IMAD.U32 R7, RZ, RZ, UR9 ;  /* 0x00000009ff077e24 */ /* 0x000fc4000f8e00ff */
[----:B--2---:R-:W-:Y:S02]  /*12550*/  IMAD.U32 R10, RZ, RZ, UR4 ;  /* 0x00000004ff0a7e24 */ /* 0x004fe4000f8e00ff */
[----:B------:R-:W-:Y:S02]  /*12560*/  IMAD.U32 R11, RZ, RZ, UR5 ;  /* 0x00000005ff0b7e24 */ /* 0x000fe4000f8e00ff */
[----:B------:R-:W-:Y:S02]  /*12570*/  IMAD.MOV.U32 R8, RZ, RZ, 0x70 ;  /* 0x00000070ff087424 */ /* 0x000fe400078e00ff */
[----:B------:R-:W-:Y:S02]  /*12580*/  IMAD.MOV.U32 R12, RZ, RZ, 0x1 ;  /* 0x00000001ff0c7424 */ /* 0x000fe400078e00ff */
[----:B------:R-:W-:-:S07]  /*12590*/  IMAD.MOV.U32 R13, RZ, RZ, RZ ;  /* 0x000000ffff0d7224 */ /* 0x000fce00078e00ff */
[----:B------:R-:W-:-:S07]  /*125a0*/  LEPC R20, `(.L_x_1258) ;  /* 0x000000001014794e */ /* 0x000fce0000000000 */
[----:B-1----:R-:W-:Y:S05]  /*125b0*/  CALL.ABS.NOINC R2 ;  /* 0x0000000002007343 */ /* 0x002fea0003c00000 */
.L_x_1258:
[----:B------:R-:W-:Y:S05]  /*125c0*/  BSYNC B6 ;  /* 0x0000000000067941 */ /* 0x000fea0003800000 */
.L_x_1257:
        /* <DEDUP_REMOVED lines=9> */
[----:B-1----:R-:W-:Y:S02]  /*12660*/  IMAD.U32 R4, RZ, RZ, UR6 ;  /* 0x00000006ff047e24 */ /* 0x002fe4000f8e00ff */
[----:B0-----:R-:W-:Y:S02]  /*12670*/  IMAD.U32 R5, RZ, RZ, UR7 ;  /* 0x00000007ff057e24 */ /* 0x001fe4000f8e00ff */
[----:B------:R-:W-:Y:S02]  /*12680*/  IMAD.U32 R6, RZ, RZ, UR8 ;  /* 0x00000008ff067e24 */ /* 0x000fe4000f8e00ff */
[----:B------:R-:W-:-:S02]  /*12690*/  IMAD.U32 R7, RZ, RZ, UR9 ;  /* 0x00000009ff077e24 */ /* 0x000fc4000f8e00ff */
[----:B--2---:R-:W-:Y:S02]  /*126a0*/  IMAD.U32 R10, RZ, RZ, UR4 ;  /* 0x00000004ff0a7e24 */ /* 0x004fe4000f8e00ff */
[----:B------:R-:W-:Y:S02]  /*126b0*/  IMAD.U32 R11, RZ, RZ, UR5 ;  /* 0x00000005ff0b7e24 */ /* 0x000fe4000f8e00ff */
[----:B------:R-:W-:Y:S02]  /*126c0*/  IMAD.MOV.U32 R8, RZ, RZ, 0x70 ;  /* 0x00000070ff087424 */ /* 0x000fe400078e00ff */
[----:B------:R-:W-:Y:S02]  /*126d0*/  IMAD.MOV.U32 R12, RZ, RZ, 0x1 ;  /* 0x00000001ff0c7424 */ /* 0x000fe400078e00ff */
[----:B---3--:R-:W-:-:S07]  /*126e0*/  IMAD.MOV.U32 R13, RZ, RZ, RZ ;  /* 0x000000ffff0d7224 */ /* 0x008fce00078e00ff */
[----:B------:R-:W-:-:S07]  /*126f0*/  LEPC R20, `(.L_x_1261) ;  /* 0x000000001014794e */ /* 0x000fce0000000000 */
[----:B----4-:R-:W-:Y:S05]  /*12700*/  CALL.ABS.NOINC R2 ;  /* 0x0000000002007343 */ /* 0x010fea0003c00000 */
.L_x_1261:
        /* <DEDUP_REMOVED lines=15> */
.L_x_1260:
[----:B------:R-:W-:Y:S05]  /*12800*/  BSYNC B6 ;  /* 0x0000000000067941 */ /* 0x000fea0003800000 */
.L_x_1259:
[----:B------:R-:W3:Y:S01]  /*12810*/  LDL R0, [R1+0xc] ;  /* 0x00000c0001007983 */ /* 0x000ee20000100800 */
[----:B------:R-:W-:Y:S02]  /*12820*/  ULDC.64 UR4, c[0x0][0x9f8] ;  /* 0x00027e0000047ab9 */ /* 0x000fe40000000a00 */
[----:B------:R-:W-:Y:S01]  /*12830*/  ISETP.NE.U32.AND P0, PT, RZ, UR4, PT ;  /* 0x00000004ff007c0c */ /* 0x000fe2000bf05070 */
[----:B------:R-:W4:Y:S01]  /*12840*/  LDL R17, [R1+0x3c] ;  /* 0x00003c0001117983 */ /* 0x000f220000100800 */
[----:B------:R-:W-:Y:S02]  /*12850*/  ULDC.64 UR6, c[0x0][0x208] ;  /* 0x0000820000067ab9 */ /* 0x000fe40000000a00 */
[----:B------:R-:W-:Y:S01]  /*12860*/  ISETP.NE.AND.EX P0, PT, RZ, UR5, PT, P0 ;  /* 0x00000005ff007c0c */ /* 0x000fe2000bf05300 */
[----:B------:R-:W-:-:S12]  /*12870*/  ULDC.64 UR4, c[0x0][0xa08] ;  /* 0x0002820000047ab9 */ /* 0x000fd80000000a00 */
[----:B------:R-:W5:Y:S01]  /*12880*/  @P0 LDC.64 R2, c[0x0][0x9f8] ;  /* 0x00027e00ff020b82 */ /* 0x000f620000000a00 */
[----:B---3--:R-:W-:Y:S02]  /*12890*/  IMAD.MOV.U32 R7, RZ, RZ, R0 ;  /* 0x000000ffff077224 */ /* 0x008fe400078e0000 */
[----:B-----5:R-:W-:-:S05]  /*128a0*/  @P0 IMAD.WIDE R2, R0, 0x4, R2 ;  /* 0x0000000400020825 */ /* 0x020fca00078e0202 */
[----:B------:R3:W0:Y:S01]  /*128b0*/  @P0 LDG.E R7, desc[UR6][R2.64] ;  /* 0x0000000602070981 */ /* 0x000622000c1e1900 */
[----:B----4-:R-:W-:Y:S01]  /*128c0*/  VIADD R0, R17, 0xffffffff ;  /* 0xffffffff11007836 */ /* 0x010fe20000000000 */
[----:B---3--:R-:W3:Y:S02]  /*128d0*/  LDC.64 R2, c[0x0][0x418] ;  /* 0x00010600ff027b82 */ /* 0x008ee40000000a00 */
[----:B---3--:R-:W-:Y:S01]  /*128e0*/  LOP3.LUT P0, RZ, R2, UR4, RZ, 0xfc, !PT ;  /* 0x0000000402ff7c12 */ /* 0x008fe2000f80fcff */
[----:B------:R-:W-:-:S03]  /*128f0*/  UMOV UR4, 0xffffffff ;  /* 0xffffffff00047882 */ /* 0x000fc60000000000 */
[----:B------:R-:W-:Y:S02]  /*12900*/  LOP3.LUT P0, RZ, R3, UR5, RZ, 0xfc, P0 ;  /* 0x0000000503ff7c12 */ /* 0x000fe4000800fcff */
[----:B0-----:R-:W-:Y:S01]  /*12910*/  SHF.R.S32.HI R8, RZ, 0x1f, R7 ;  /* 0x0000001fff087819 */ /* 0x001fe20000011407 */
[----:B------:R0:W-:Y:S01]  /*12920*/  STL [R1+0x8], R7 ;  /* 0x0000080701007387 */ /* 0x0001e20000100800 */
[----:B------:R-:W-:-:S03]  /*12930*/  SEL R17, R7, RZ, !P0 ;  /* 0x000000ff07117207 */ /* 0x000fc60004000000 */
[----:B------:R0:W-:Y:S01]  /*12940*/  STL [R1+0x1c], R8 ;  /* 0x00001c0801007387 */ /* 0x0001e20000100800 */
[----:B------:R-:W-:Y:S05]  /*12950*/  BRA.DIV UR4, `(.L_x_1262) ;  /* 0x00000056041c7947 */ /* 0x000fea000b800000 */
[----:B-1----:R-:W1:Y:S02]  /*12960*/  S2R R4, SR_TID.X ;  /* 0x0000000000047919 */ /* 0x002e640000002100 */
[----:B-1----:R-:W-:-:S04]  /*12970*/  SHF.R.U32.HI R4, RZ, 0x5, R4 ;  /* 0x00000005ff047819 */ /* 0x002fc80000011604 */
[----:B------:R-:W-:-:S05]  /*12980*/  LOP3.LUT R4, R4, 0x3, RZ, 0xc0, !PT ;  /* 0x0000000304047812 */ /* 0x000fca00078ec0ff */
[----:B------:R1:W3:Y:S02]  /*12990*/  SHFL.IDX PT, R14, R4, RZ, 0x1f ;  /* 0x00001fff040e7589 */ /* 0x0002e400000e0000 */
.L_x_1368:
[----:B-1----:R-:W4:Y:S01]  /*129a0*/  LDL.LU R4, [R1+0x18] ;  /* 0x0000180001047983 */ /* 0x002f220000300800 */
[----:B------:R-:W-:Y:S02]  /*129b0*/  PLOP3.LUT P1, PT, PT, PT, PT, 0x8, 0x0 ;  /* 0x000000000000781c */ /* 0x000fe40003f2e170 */
[----:B---3--:R-:W-:Y:S01]  /*129c0*/  ISETP.NE.AND P0, PT, R14, RZ, PT ;  /* 0x000000ff0e00720c */ /* 0x008fe20003f05270 */
[----:B------:R1:W-:Y:S01]  /*129d0*/  STL [R1+0x4], R0 ;  /* 0x0000040001007387 */ /* 0x0003e20000100800 */
[----:B----4-:R-:W-:-:S09]  /*129e0*/  LOP3.LUT R4, R4, 0xfffffffe, RZ, 0xc0, !PT ;  /* 0xfffffffe04047812 */ /* 0x010fd200078ec0ff */
[----:B------:R-:W-:-:S05]  /*129f0*/  @P1 LOP3.LUT R4, R4, 0x1, RZ, 0xfc, !PT ;  /* 0x0000000104041812 */ /* 0x000fca00078efcff */
[----:B------:R1:W-:Y:S01]  /*12a00*/  STL [R1+0x18], R4 ;  /* 0x0000180401007387 */ /* 0x0003e20000100800 */
[----:B------:R-:W-:Y:S05]  /*12a10*/  @P0 BRA `(.L_x_1263) ;  /* 0x00000004003c0947 */ /* 0x000fea0003800000 */
[----:B------:R-:W-:-:S03]  /*12a20*/  UMOV UR4, 0xffffffff ;  /* 0xffffffff00047882 */ /* 0x000fc60000000000 */
[----:B------:R-:W-:Y:S05]  /*12a30*/  BRA.DIV UR4, `(.L_x_1264) ;  /* 0x0000005604187947 */ /* 0x000fea000b800000 */
[----:B------:R-:W-:-:S13]  /*12a40*/  ELECT P6, URZ, PT ;  /* 0x00000000003f782f */ /* 0x000fda00038c0000 */
.L_x_1371:
[----:B------:R-:W-:Y:S05]  /*12a50*/  @!P6 BRA `(.L_x_1263) ;  /* 0x00000004002ce947 */ /* 0x000fea0003800000 */
[----:B------:R-:W-:-:S04]  /*12a60*/  ISETP.NE.U32.AND P0, PT, R2, RZ, PT ;  /* 0x000000ff0200720c */ /* 0x000fc80003f05070 */
[----:B------:R-:W-:-:S13]  /*12a70*/  ISETP.NE.AND.EX P0, PT, R3, RZ, PT, P0 ;  /* 0x000000ff0300720c */ /* 0x000fda0003f05300 */
[----:B------:R-:W-:Y:S05]  /*12a80*/  @!P0 BRA `(.L_x_1265) ;  /* 0x0000000000548947 */ /* 0x000fea0003800000 */
[----:B------:R-:W3:Y:S01]  /*12a90*/  LDC R6, c[0x0][0x43c] ;  /* 0x00010f00ff067b82 */ /* 0x000ee20000000800 */
[----:B------:R-:W-:Y:S01]  /*12aa0*/  IMAD.MOV.U32 R9, RZ, RZ, R0 ;  /* 0x000000ffff097224 */ /* 0x000fe200078e0000 */
[----:B------:R-:W-:Y:S01]  /*12ab0*/  ULDC.64 UR4, c[0x0][0x428] ;  /* 0x00010a0000047ab9 */ /* 0x000fe20000000a00 */
[----:B------:R-:W-:Y:S02]  /*12ac0*/  ULDC.64 UR6, c[0x0][0x208] ;  /* 0x0000820000067ab9 */ /* 0x000fe40000000a00 */
[----:B-1----:R-:W-:Y:S01]  /*12ad0*/  IMAD.MOV.U32 R0, RZ, RZ, R9 ;  /* 0x000000ffff007224 */ /* 0x002fe200078e0009 */
[----:B---3--:R-:W-:-:S13]  /*12ae0*/  ISETP.NE.AND P0, PT, R6, 0x1, PT ;  /* 0x000000010600780c */ /* 0x008fda0003f05270 */
        /* <DEDUP_REMOVED lines=15> */
.L_x_1265:
[----:B---3--:R-:W3:Y:S01]  /*12be0*/  LDL R2, [R1+0x10] ;  /* 0x0000100001027983 */ /* 0x008ee20000100800 */
[----:B-1----:R-:W-:Y:S01]  /*12bf0*/  IMAD R0, R19, 0x8, R18 ;  /* 0x0000000813007824 */ /* 0x002fe200078e0212 */
[----:B---3--:R-:W-:-:S04]  /*12c00*/  SHF.L.U32 R2, R2, 0x1f, RZ ;  /* 0x0000001f02027819 */ /* 0x008fc800000006ff */
[----:B------:R-:W1:Y:S02]  /*12c10*/  SYNCS.PHASECHK.TRANS64.TRYWAIT P0, [R0+URZ+0x2a840], R2 ;  /* 0x02a84002000075a7 */ /* 0x000e64000800017f */
[----:B-1----:R-:W-:Y:S05]  /*12c20*/  @!P0 BRA `(.L_x_1266) ;  /* 0x0000005000bc8947 */ /* 0x002fea0003800000 */
.L_x_1372:
[----:B------:R-:W3:Y:S02]  /*12c30*/  S2R R3, SR_TID.X ;  /* 0x0000000000037919 */ /* 0x000ee40000002100 */
[----:B---3--:R-:W-:-:S04]  /*12c40*/  LOP3.LUT R3, R3, 0x7f, RZ, 0xc0, !PT ;  /* 0x0000007f03037812 */ /* 0x008fc800078ec0ff */
[----:B------:R-:W-:-:S13]  /*12c50*/  ISETP.NE.AND P0, PT, R3, RZ, PT ;  /* 0x000000ff0300720c */ /* 0x000fda0003f05270 */
        /* <DEDUP_REMOVED lines=8> */
.L_x_1267:
[----:B------:R-:W3:Y:S04]  /*12ce0*/  LDL R4, [R1+0x4] ;  /* 0x0000040001047983 */ /* 0x000ee80000100800 */
[----:B------:R-:W4:Y:S04]  /*12cf0*/  LDL R3, [R1+0x14] ;  /* 0x0000140001037983 */ /* 0x000f280000100800 */
[----:B-1----:R-:W2:Y:S01]  /*12d00*/  LDL.LU R2, [R1+0x18] ;  /* 0x0000180001027983 */ /* 0x002ea20000300800 */
        /* <DEDUP_REMOVED lines=21> */
[----:B------:R-:W-:Y:S01]  /*12e60*/  UIMAD UR11, UR11, 0x60, UR5 ;  /* 0x000000600b0b78a4 */ /* 0x000fe2000f8e0205 */
        /* <DEDUP_REMOVED lines=9> */
[----:B---3--:R-:W-:Y:S01]  /*12f00*/  NOP ;  /* 0x0000000000007918 */ /* 0x008fe20000000000 */
.L_x_1263:
[----:B------:R-:W1:Y:S01]  /*12f10*/  LDL.LU R3, [R1+0x30] ;  /* 0x0000300001037983 */ /* 0x000e620000300800 */
[----:B------:R-:W-:Y:S05]  /*12f20*/  WARPSYNC.ALL ;  /* 0x0000000000007948 */ /* 0x000fea0003800000 */
[----:B------:R-:W-:Y:S01]  /*12f30*/  ULDC.64 UR4, c[0x0][0x298] ;  /* 0x0000a60000047ab9 */ /* 0x000fe20000000a00 */
[----:B------:R-:W-:Y:S01]  /*12f40*/  BSSY B6, `(.L_x_1268) ;  /* 0x000001c000067945 */ /* 0x000fe20003800000 */
[----:B------:R-:W-:Y:S01]  /*12f50*/  BAR.SYNC.DEFER_BLOCKING 0x8, 0x180 ;  /* 0x0206000000007b1d */ /* 0x000fe20000010000 */
[----:B-1----:R-:W-:Y:S01]  /*12f60*/  SHF.R.S32.HI R0, RZ, 0x1f, R3 ;  /* 0x0000001fff007819 */ /* 0x002fe20000011403 */
[----:B------:R-:W-:-:S04]  /*12f70*/  IMAD.WIDE.U32 R4, R3, UR4, RZ ;  /* 0x0000000403047c25 */ /* 0x000fc8000f8e00ff */
[----:B------:R-:W-:Y:S01]  /*12f80*/  IMAD R2, R0, UR4, RZ ;  /* 0x0000000400027c24 */ /* 0x000fe2000f8e02ff */
[----:B------:R1:W-:Y:S01]  /*12f90*/  STL.64 [R1+0x48], R4 ;  /* 0x0000480401007387 */ /* 0x0003e20000100a00 */
[----:B------:R-:W-:Y:S02]  /*12fa0*/  VIADD R0, R18, 0xc400 ;  /* 0x0000c40012007836 */ /* 0x000fe40000000000 */
[----:B------:R-:W-:-:S03]  /*12fb0*/  IMAD R2, R3, UR5, R2 ;  /* 0x0000000503027c24 */ /* 0x000fc6000f8e0202 */
[----:B------:R-:W-:Y:S01]  /*12fc0*/  LOP3.LUT P0, RZ, R0, 0x3ff, RZ, 0xc0, !PT ;  /* 0x000003ff00ff7812 */ /* 0x000fe2000780c0ff */
[----:B------:R-:W-:-:S05]  /*12fd0*/  IMAD.IADD R0, R5, 0x1, R2 ;  /* 0x0000000105007824 */ /* 0x000fca00078e0202 */
[----:B------:R1:W-:Y:S07]  /*12fe0*/  STL [R1+0x30], R0 ;  /* 0x0000300001007387 */ /* 0x0003ee0000100800 */
[----:B------:R-:W-:Y:S05]  /*12ff0*/  @!P0 BRA `(.L_x_1269) ;  /* 0x0000000000408947 */ /* 0x000fea0003800000 */
[----:B------:R-:W-:Y:S01]  /*13000*/  MOV R2, 0x0 ;  /* 0x0000000000027802 */ /* 0x000fe20000000f00 */
[----:B------:R-:W-:Y:S01]  /*13010*/  ULDC.64 UR6, c[0x4][0xb8] ;  /* 0x01002e0000067ab9 */ /* 0x000fe20000000a00 */
[----:B------:R-:W-:Y:S01]  /*13020*/  ULDC.64 UR8, c[0x4][0xc0] ;  /* 0x0100300000087ab9 */ /* 0x000fe20000000a00 */
[----:B------:R-:W-:Y:S01]  /*13030*/  ULDC.64 UR4, c[0x4][0x20] ;  /* 0x0100080000047ab9 */ /* 0x000fe20000000a00 */
[----:B-1----:R-:W-:Y:S02]  /*13040*/  IMAD.U32 R4, RZ, RZ, UR6 ;  /* 0x00000006ff047e24 */ /* 0x002fe4000f8e00ff */
[----:B------:R-:W1:Y:S01]  /*13050*/  LDC.64 R2, c[0x4][R2] ;  /* 0x0100000002027b82 */ /* 0x000e620000000a00 */
[----:B------:R-:W-:Y:S02]  /*13060*/  IMAD.U32 R5, RZ, RZ, UR7 ;  /* 0x00000007ff057e24 */ /* 0x000fe4000f8e00ff */
[----:B------:R-:W-:Y:S02]  /*13070*/  IMAD.U32 R6, RZ, RZ, UR8 ;  /* 0x00000008ff067e24 */ /* 0x000fe4000f8e00ff */
[----:B0-----:R-:W-:-:S02]  /*13080*/  IMAD.U32 R7, RZ, RZ, UR9 ;  /* 0x00000009ff077e24 */ /* 0x001fc4000f8e00ff */
[----:B--2---:R-:W-:Y:S02]  /*13090*/  IMAD.U32 R10, RZ, RZ, UR4 ;  /* 0x00000004ff0a7e24 */ /* 0x004fe4000f8e00ff */
[----:B------:R-:W-:Y:S02]  /*130a0*/  IMAD.U32 R11, RZ, RZ, UR5 ;  /* 0x00000005ff0b7e24 */ /* 0x000fe4000f8e00ff */
[----:B------:R-:W-:Y:S02]  /*130b0*/  IMAD.MOV.U32 R8, RZ, RZ, 0x70 ;  /* 0x00000070ff087424 */ /* 0x000fe400078e00ff */
[----:B------:R-:W-:Y:S02]  /*130c0*/  IMAD.MOV.U32 R12, RZ, RZ, 0x1 ;  /* 0x00000001ff0c7424 */ /* 0x000fe400078e00ff */
[----:B------:R-:W-:-:S07]  /*130d0*/  IMAD.MOV.U32 R13, RZ, RZ, RZ ;  /* 0x000000ffff0d7224 */ /* 0x000fce00078e00ff */
[----:B------:R-:W-:-:S07]  /*130e0*/  LEPC R20, `(.L_x_1269) ;  /* 0x000000001014794e */ /* 0x000fce0000000000 */
[----:B-1----:R-:W-:Y:S05]  /*130f0*/  CALL.ABS.NOINC R2 ;  /* 0x0000000002007343 */ /* 0x002fea0003c00000 */
.L_x_1269:
[----:B------:R-:W-:Y:S05]  /*13100*/  BSYNC B6 ;  /* 0x0000000000067941 */ /* 0x000fea0003800000 */
.L_x_1268:
[----:B-1----:R-:W3:Y:S01]  /*13110*/  LDL.LU R0, [R1+0x30] ;  /* 0x0000300001007983 */ /* 0x002ee20000300800 */
[----:B------:R-:W-:Y:S01]  /*13120*/  ULDC.64 UR6, c[0x0][0xa00] ;  /* 0x0002800000067ab9 */ /* 0x000fe20000000a00 */
[----:B0-----:R-:W0:Y:S01]  /*13130*/  LDC R7, c[0x0][0x448] ;  /* 0x00011200ff077b82 */ /* 0x001e220000000800 */
[----:B------:R-:W-:Y:S01]  /*13140*/  ULDC.64 UR4, c[0x0][0x2d8] ;  /* 0x0000b60000047ab9 */ /* 0x000fe20000000a00 */
[----:B------:R-:W3:Y:S04]  /*13150*/  LDL.LU.64 R2, [R1+0x48] ;  /* 0x0000480001027983 */ /* 0x000ee80000300a00 */
[----:B------:R-:W4:Y:S04]  /*13160*/  LDL R5, [R1+0xc] ;  /* 0x00000c0001057983 */ /* 0x000f280000100800 */
[----:B------:R-:W4:Y:S01]  /*13170*/  LDL R9, [R1+0x28] ;  /* 0x0000280001097983 */ /* 0x000f220000100800 */
[----:B------:R-:W-:-:S04]  /*13180*/  ISETP.NE.U32.AND P0, PT, RZ, UR6, PT ;  /* 0x00000006ff007c0c */ /* 0x000fc8000bf05070 */
[----:B------:R-:W-:Y:S01]  /*13190*/  ISETP.NE.AND.EX P0, PT, RZ, UR7, PT, P0 ;  /* 0x00000007ff007c0c */ /* 0x000fe2000bf05300 */
[----:B------:R-:W1:Y:S01]  /*131a0*/  S2R R8, SR_TID.X ;  /* 0x0000000000087919 */ /* 0x000e620000002100 */
[----:B------:R-:W-:Y:S01]  /*131b0*/  ULDC.64 UR6, c[0x0][0x280] ;  /* 0x0000a00000067ab9 */ /* 0x000fe20000000a00 */
[----:B--2---:R-:W2:Y:S01]  /*131c0*/  S2R R10, SR_TID.X ;  /* 0x00000000000a7919 */ /* 0x004ea20000002100 */
[----:B-1----:R-:W-:Y:S02]  /*131d0*/  IMAD.SHL.U32 R8, R8, 0x10, RZ ;  /* 0x0000001008087824 */ /* 0x002fe400078e00ff */
[----:B--2---:R-:W-:-:S05]  /*131e0*/  IMAD.SHL.U32 R10, R10, 0x8, RZ ;  /* 0x000000080a0a7824 */ /* 0x004fca00078e00ff */
[----:B------:R-:W-:-:S04]  /*131f0*/  LOP3.LUT R10, R10, 0x38, RZ, 0xc0, !PT ;  /* 0x000000380a0a7812 */ /* 0x000fc800078ec0ff */
[C---:B------:R-:W-:Y:S02]  /*13200*/  LOP3.LUT R11, R10.reuse, 0x40, RZ, 0xfc, !PT ;  /* 0x000000400a0b7812 */ /* 0x040fe400078efcff */
[----:B------:R-:W-:Y:S01]  /*13210*/  LOP3.LUT R10, R10, 0x80, RZ, 0xfc, !PT ;  /* 0x000000800a0a7812 */ /* 0x000fe200078efcff */
[----:B---3--:R-:W-:Y:S01]  /*13220*/  IMAD.MOV.U32 R3, RZ, RZ, R0 ;  /* 0x000000ffff037224 */ /* 0x008fe200078e0000 */
[----:B----4-:R-:W-:-:S04]  /*13230*/  SHF.R.S32.HI R0, RZ, 0x1f, R5 ;  /* 0x0000001fff007819 */ /* 0x010fc80000011405 */
[----:B------:R-:W-:Y:S02]  /*13240*/  SEL R4, R0, RZ, !P0 ;  /* 0x000000ff00047207 */ /* 0x000fe40004000000 */
[----:B------:R-:W-:Y:S02]  /*13250*/  SEL R0, R5, RZ, !P0 ;  /* 0x000000ff05007207 */ /* 0x000fe40004000000 */
[----:B------:R-:W1:Y:S01]  /*13260*/  S2R R5, SR_TID.X ;  /* 0x0000000000057919 */ /* 0x000e620000002100 */
[----:B0-----:R-:W-:Y:S01]  /*13270*/  ISETP.NE.AND P0, PT, R7, 0x1, PT ;  /* 0x000000010700780c */ /* 0x001fe20003f05270 */
[----:B------:R-:W-:-:S04]  /*13280*/  IMAD.WIDE.U32 R2, R16, UR4, R2 ;  /* 0x0000000410027c25 */ /* 0x000fc8000f8e0002 */
[----:B------:R-:W-:Y:S01]  /*13290*/  IMAD R3, R16, UR5, R3 ;  /* 0x0000000510037c24 */ /* 0x000fe2000f8e0203 */
[----:B------:R-:W-:-:S07]  /*132a0*/  ULDC.64 UR4, c[0x0][0x2e0] ;  /* 0x0000b80000047ab9 */ /* 0x000fce0000000a00 */
[----:B------:R-:W0:Y:S01]  /*132b0*/  @P0 LDC R6, c[0x0][0x450] ;  /* 0x00011400ff060b82 */ /* 0x000e220000000800 */
[----:B-1----:R-:W-:-:S04]  /*132c0*/  LOP3.LUT R5, R5, 0x7f, RZ, 0xc0, !PT ;  /* 0x0000007f05057812 */ /* 0x002fc800078ec0ff */
[----:B------:R-:W-:-:S04]  /*132d0*/  SHF.R.U32.HI R5, RZ, 0x3, R5 ;  /* 0x00000003ff057819 */ /* 0x000fc80000011605 */
[----:B------:R-:W-:Y:S02]  /*132e0*/  LOP3.LUT R8, R5, 0x70, R8, 0xf8, !PT ;  /* 0x0000007005087812 */ /* 0x000fe400078ef808 */
[----:B------:R-:W1:Y:S01]  /*132f0*/  @P0 LDC R5, c[0x0][0x44c] ;  /* 0x00011300ff050b82 */ /* 0x000e620000000800 */
[----:B------:R-:W-:Y:S02]  /*13300*/  IMAD R4, R4, UR4, RZ ;  /* 0x0000000404047c24 */ /* 0x000fe4000f8e02ff */
[----:B------:R-:W-:-:S04]  /*13310*/  IMAD.WIDE.U32 R2, R0, UR4, R2 ;  /* 0x0000000400027c25 */ /* 0x000fc8000f8e0002 */
[----:B------:R-:W-:Y:S01]  /*13320*/  IMAD R0, R0, UR5, R4 ;  /* 0x0000000500007c24 */ /* 0x000fe2000f8e0204 */
[----:B------:R-:W-:Y:S01]  /*13330*/  ULDC.64 UR4, c[0x0][0x2d0] ;  /* 0x0000b40000047ab9 */ /* 0x000fe20000000a00 */
[----:B------:R-:W-:Y:S02]  /*13340*/  IMAD.IADD R4, R8, 0x1, R9 ;  /* 0x0000000108047824 */ /* 0x000fe400078e0209 */
[----:B------:R-:W-:Y:S02]  /*13350*/  IMAD.IADD R3, R3, 0x1, R0 ;  /* 0x0000000103037824 */ /* 0x000fe400078e0200 */
[----:B------:R-:W-:Y:S02]  /*13360*/  IMAD.MOV.U32 R0, RZ, RZ, R4 ;  /* 0x000000ffff007224 */ /* 0x000fe400078e0004 */
[----:B-1----:R-:W-:-:S05]  /*13370*/  @P0 IMAD.HI.U32 R5, R4, R5, RZ ;  /* 0x0000000504050227 */ /* 0x002fca00078e00ff */
[----:B0-----:R-:W-:-:S05]  /*13380*/  @P0 SHF.R.U32.HI R0, RZ, R6, R5 ;  /* 0x00000006ff000219 */ /* 0x001fca0000011605 */
        /* <DEDUP_REMOVED lines=14> */
[----:B------:R-:W1:Y:S01]  /*13470*/  S2R R8, SR_TID.X ;  /* 0x0000000000087919 */ /* 0x000e620000002100 */
[----:B------:R-:W-:Y:S01]  /*13480*/  IMAD R0, R4, UR5, R0 ;  /* 0x0000000504007c24 */ /* 0x000fe2000f8e0200 */
[----:B------:R-:W-:-:S03]  /*13490*/  LEA R4, P3, R2, UR6, 0x1 ;  /* 0x0000000602047c11 */ /* 0x000fc6000f8608ff */
[----:B------:R-:W-:Y:S01]  /*134a0*/  IMAD.IADD R0, R3, 0x1, R0 ;  /* 0x0000000103007824 */ /* 0x000fe200078e0200 */
[----:B------:R-:W-:-:S04]  /*134b0*/  ISETP.GE.AND P1, PT, R11, UR4, PT ;  /* 0x000000040b007c0c */ /* 0x000fc8000bf26270 */
[----:B------:R-:W-:Y:S01]  /*134c0*/  LEA.HI.X R3, R2, UR7, R0, 0x1, P3 ;  /* 0x0000000702037c11 */ /* 0x000fe200098f0c00 */
[----:B-1----:R-:W-:-:S05]  /*134d0*/  IMAD.SHL.U32 R8, R8, 0x8, RZ ;  /* 0x0000000808087824 */ /* 0x002fca00078e00ff */
[----:B------:R-:W-:-:S04]  /*134e0*/  LOP3.LUT R8, R8, 0x38, RZ, 0xc0, !PT ;  /* 0x0000003808087812 */ /* 0x000fc800078ec0ff */
[----:B------:R-:W-:Y:S01]  /*134f0*/  ISETP.GE.AND P2, PT, R8, UR4, PT ;  /* 0x0000000408007c0c */ /* 0x000fe2000bf46270 */
[----:B------:R-:W-:-:S03]  /*13500*/  UMOV UR4, 0xffffffff ;  /* 0xffffffff00047882 */ /* 0x000fc60000000000 */
[----:B0-----:R-:W-:Y:S09]  /*13510*/  BRA.DIV UR4, `(.L_x_1270) ;  /* 0x0000004a04947947 */ /* 0x001ff2000b800000 */
[----:B------:R-:W0:Y:S01]  /*13520*/  S2R R6, SR_TID.X ;  /* 0x0000000000067919 */ /* 0x000e220000002100 */
[----:B------:R-:W2:Y:S01]  /*13530*/  LDL.LU R9, [R1+0x28] ;  /* 0x0000280001097983 */ /* 0x000ea20000300800 */
[----:B0-----:R-:W-:-:S04]  /*13540*/  LOP3.LUT R6, R6, 0x7f, RZ, 0xc0, !PT ;  /* 0x0000007f06067812 */ /* 0x001fc800078ec0ff */
[----:B------:R-:W-:Y:S02]  /*13550*/  SHF.R.U32.HI R8, RZ, 0x3, R6 ;  /* 0x00000003ff087819 */ /* 0x000fe40000011606 */
[----:B------:R-:W3:Y:S01]  /*13560*/  LDL.LU R6, [R1+0x2c] ;  /* 0x00002c0001067983 */ /* 0x000ee20000300800 */
[----:B------:R-:W0:Y:S01]  /*13570*/  S2R R11, SR_TID.X ;  /* 0x00000000000b7919 */ /* 0x000e220000002100 */
[----:B------:R-:W-:Y:S01]  /*13580*/  ULDC.64 UR4, c[0x0][0x208] ;  /* 0x0000820000047ab9 */ /* 0x000fe20000000a00 */
[----:B0-----:R-:W-:-:S05]  /*13590*/  IMAD.SHL.U32 R11, R11, 0x8, RZ ;  /* 0x000000080b0b7824 */ /* 0x001fca00078e00ff */
[----:B------:R-:W-:Y:S01]  /*135a0*/  LOP3.LUT R11, R11, 0x38, RZ, 0xc0, !PT ;  /* 0x000000380b0b7812 */ /* 0x000fe200078ec0ff */
[----:B--2---:R-:W-:-:S04]  /*135b0*/  IMAD.IADD R0, R8, 0x1, R9 ;  /* 0x0000000108007824 */ /* 0x004fc800078e0209 */
[----:B------:R-:W-:Y:S01]  /*135c0*/  VIADD R5, R0, 0x10 ;  /* 0x0000001000057836 */ /* 0x000fe20000000000 */
[----:B------:R-:W-:Y:S01]  /*135d0*/  SHFL.IDX PT, R9, R3, 0x1, 0x181f ;  /* 0x00381f0003097f89 */ /* 0x000fe200000e0000 */
[----:B---3--:R-:W-:-:S03]  /*135e0*/  IMAD R2, R6, R7, RZ ;  /* 0x0000000706027224 */ /* 0x008fc600078e02ff */
[----:B------:R-:W0:Y:S04]  /*135f0*/  SHFL.IDX PT, R7, R4, RZ, 0x181f ;  /* 0x00181fff04077589 */ /* 0x000e2800000e0000 */
[----:B------:R-:W1:Y:S01]  /*13600*/  SHFL.IDX PT, R6, R3, RZ, 0x181f ;  /* 0x00181fff03067589 */ /* 0x000e6200000e0000 */
[-C--:B------:R-:W-:Y:S02]  /*13610*/  ISETP.GE.AND P4, PT, R0, R2.reuse, PT ;  /* 0x000000020000720c */ /* 0x080fe40003f86270 */
[----:B------:R-:W-:Y:S02]  /*13620*/  ISETP.GE.AND P3, PT, R5, R2, PT ;  /* 0x000000020500720c */ /* 0x000fe40003f66270 */
[----:B------:R-:W2:Y:S09]  /*13630*/  SHFL.IDX PT, R5, R4, 0x1, 0x181f ;  /* 0x00381f0004057f89 */ /* 0x000eb200000e0000 */
[----:B0-----:R-:W-:-:S05]  /*13640*/  @!P4 LEA R7, P5, R11, R7, 0x1 ;  /* 0x000000070b07c211 */ /* 0x001fca00078a08ff */
[----:B-1----:R-:W-:-:S05]  /*13650*/  @!P4 IMAD.X R6, RZ, RZ, R6, P5 ;  /* 0x000000ffff06c224 */ /* 0x002fca00028e0606 */
[----:B------:R-:W-:-:S04]  /*13660*/  @!P4 LOP3.LUT R7, R7, R6, RZ, 0x3c, !PT ;  /* 0x000000060707c212 */ /* 0x000fc800078e3cff */
[----:B------:R-:W-:Y:S02]  /*13670*/  @!P4 LOP3.LUT R6, R7, R6, RZ, 0x3c, !PT ;  /* 0x000000060706c212 */ /* 0x000fe400078e3cff */
[----:B--2---:R-:W-:Y:S02]  /*13680*/  @!P3 LEA R8, P5, R11, R5, 0x1 ;  /* 0x000000050b08b211 */ /* 0x004fe400078a08ff */
        /* <DEDUP_REMOVED lines=62> */
[----:B------:R0:W1:Y:S04]  /*13a70*/  SHFL.IDX PT, R5, R3, 0x7, 0x181f ;  /* 0x00f81f0003057f89 */ /* 0x00006800000e0000 */
[----:B------:R0:W-:Y:S04]  /*13a80*/  @!P4 LDGSTS.E.BYPASS.LTC128B.128 [R10+0xf400], desc[UR4][R6.64], !P2 ;  /* 0x0f400000060acfae */ /* 0x0001e8000d101d44 */
[----:B------:R0:W-:Y:S04]  /*13a90*/  @!P4 LDGSTS.E.BYPASS.LTC128B.128 [R10+0x13400], desc[UR4][R6.64+0x80], !P1 ;  /* 0x13400080060acfae */ /* 0x0001e8000c901d44 */
[----:B------:R0:W-:Y:S04]  /*13aa0*/  @!P4 LDGSTS.E.BYPASS.LTC128B.128 [R10+0x17400], desc[UR4][R6.64+0x100], !P0 ;  /* 0x17400100060acfae */ /* 0x0001e8000c101d44 */
[----:B------:R0:W2:Y:S02]  /*13ab0*/  SHFL.IDX PT, R3, R4, 0x7, 0x181f ;  /* 0x00f81f0004037f89 */ /* 0x0000a400000e0000 */
.L_x_1389:
[----:B------:R-:W-:Y:S01]  /*13ac0*/  VIADD R0, R0, 0x70 ;  /* 0x0000007000007836 */ /* 0x000fe20000000000 */
[----:B------:R-:W-:Y:S04]  /*13ad0*/  BSSY B0, `(.L_x_1271) ;  /* 0x000000f000007945 */ /* 0x000fe80003800000 */
[----:B------:R-:W-:-:S13]  /*13ae0*/  ISETP.GE.AND P3, PT, R0, R2, PT ;  /* 0x000000020000720c */ /* 0x000fda0003f66270 */
[----:B------:R-:W-:Y:S05]  /*13af0*/  @P3 BRA `(.L_x_1272) ;  /* 0x0000000000303947 */ /* 0x000fea0003800000 */
[----:B0-----:R-:W0:Y:S01]  /*13b00*/  S2R R4, SR_TID.X ;  /* 0x0000000000047919 */ /* 0x001e220000002100 */
[----:B------:R-:W-:Y:S01]  /*13b10*/  ULDC.64 UR4, c[0x0][0x208] ;  /* 0x0000820000047ab9 */ /* 0x000fe20000000a00 */
[----:B0-----:R-:W-:-:S05]  /*13b20*/  IMAD.SHL.U32 R4, R4, 0x8, RZ ;  /* 0x0000000804047824 */ /* 0x001fca00078e00ff */
[----:B------:R-:W-:-:S04]  /*13b30*/  LOP3.LUT R4, R4, 0x38, RZ, 0xc0, !PT ;  /* 0x0000003804047812 */ /* 0x000fc800078ec0ff */
[----:B--2---:R-:W-:-:S05]  /*13b40*/  LEA R2, P3, R4, R3, 0x1 ;  /* 0x0000000304027211 */ /* 0x004fca00078608ff */
[----:B-1----:R-:W-:-:S05]  /*13b50*/  IMAD.X R3, RZ, RZ, R5, P3 ;  /* 0x000000ffff037224 */ /* 0x002fca00018e0605 */
[----:B------:R-:W-:Y:S01]  /*13b60*/  @!PT LDS RZ, [RZ] ;  /* 0x00000000fffff984 */ /* 0x000fe20000000800 */
[----:B------:R-:W-:Y:S01]  /*13b70*/  @!PT LDS RZ, [RZ] ;  /* 0x00000000fffff984 */ /* 0x000fe20000000800 */
[----:B------:R-:W-:Y:S01]  /*13b80*/  @!PT LDS RZ, [RZ] ;  /* 0x00000000fffff984 */ /* 0x000fe20000000800 */
[----:B------:R3:W-:Y:S04]  /*13b90*/  LDGSTS.E.BYPASS.LTC128B.128 [R10+0xfc00], desc[UR4][R2.64], !P2 ;  /* 0x0fc00000020a7fae */ /* 0x0007e8000d101d44 */
[----:B------:R3:W-:Y:S04]  /*13ba0*/  LDGSTS.E.BYPASS.LTC128B.128 [R10+0x13c00], desc[UR4][R2.64+0x80], !P1 ;  /* 0x13c00080020a7fae */ /* 0x0007e8000c901d44 */
[----:B------:R3:W-:Y:S02]  /*13bb0*/  LDGSTS.E.BYPASS.LTC128B.128 [R10+0x17c00], desc[UR4][R2.64+0x100], !P0 ;  /* 0x17c00100020a7fae */ /* 0x0007e4000c101d44 */
.L_x_1272:
[----:B------:R-:W-:Y:S05]  /*13bc0*/  BSYNC B0 ;  /* 0x0000000000007941 */ /* 0x000fea0003800000 */
.L_x_1271:
[----:B------:R-:W-:Y:S01]  /*13bd0*/  NOP ;  /* 0x0000000000007918 */ /* 0x000fe20000000000 */
[----:B------:R-:W-:Y:S01]  /*13be0*/  PLOP3.LUT P0, PT, PT, PT, PT, 0x80, 0x0 ;  /* 0x000000000000781c */ /* 0x000fe20003f0f070 */
[----:B0-----:R-:W-:-:S12]  /*13bf0*/  VIADD R6, R18, 0x2a800 ;  /* 0x0002a80012067836 */ /* 0x001fd80000000000 */
.L_x_1273:
[----:B------:R-:W-:Y:S02]  /*13c00*/  PLOP3.LUT P1, PT, P1, P0, PT, 0xa2, 0x0 ;  /* 0x000000000000781c */ /* 0x000fe40000f21472 */
[----:B------:R-:W-:-:S08]  /*13c10*/  @P0 R2UR P1, UR4, R18 ;  /* 0x00000000120402ca */ /* 0x000fd00000020000 */
[----:B------:R-:W-:-:S05]  /*13c20*/  @P0 PLOP3.LUT P0, PT, P1, PT, PT, 0x80, 0x0 ;  /* 0x000000000000081c */ /* 0x000fca0000f0f070 */
[----:B------:R-:W-:Y:S01]  /*13c30*/  @!P1 SYNCS.ARRIVE.TRANS64.RED.A0T1 RZ, [UR4+0x2a800], RZ ;  /* 0x02a800ffffff99a7 */ /* 0x000fe20008200404 */
[----:B------:R-:W-:Y:S07]  /*13c40*/  @!P1 ARRIVES.LDGSTSBAR.64.TRANSCNT [UR4+0x2a800] ;  /* 0x02a80000ff0099b0 */ /* 0x000fee0008000a84 */
[----:B------:R-:W-:Y:S05]  /*13c50*/  @P0 BRA.U.ANY `(.L_x_1273) ;  /* 0xfffffffd00e80947 */ /* 0x000fea000393ffff */
[----:B---3--:R-:W3:Y:S02]  /*13c60*/  LDL.LU R2, [R1+0x50] ;  /* 0x0000500001027983 */ /* 0x008ee40000300800 */
[----:B---3--:R-:W-:-:S05]  /*13c70*/  VIADD R2, R2, 0x1 ;  /* 0x0000000102027836 */ /* 0x008fca0000000000 */
        /* <DEDUP_REMOVED lines=8> */
[----:B------:R-:W3:Y:S03]  /*13d00*/  SYNCS.PHASECHK.TRANS64.TRYWAIT P0, [R18+URZ+0x2a820], R0 ;  /* 0x02a82000120075a7 */ /* 0x000ee6000800017f */
[----:B0--3--:R-:W-:Y:S05]  /*13d10*/  @!P0 BRA `(.L_x_1275) ;  /* 0x0000004c00908947 */ /* 0x009fea0003800000 */
.L_x_1390:
[----:B------:R-:W-:Y:S05]  /*13d20*/  BSYNC B0 ;  /* 0x0000000000007941 */ /* 0x000fea0003800000 */
.L_x_1274:
[----:B------:R-:W0:Y:S04]  /*13d30*/  LDL R2, [R1+0x3c] ;  /* 0x00003c0001027983 */ /* 0x000e280000100800 */
[----:B------:R-:W3:Y:S01]  /*13d40*/  LDL R4, [R1+0x24] ;  /* 0x0000240001047983 */ /* 0x000ee20000100800 */
[----:B------:R-:W-:Y:S01]  /*13d50*/  BSSY B0, `(.L_x_1276) ;  /* 0x000021b000007945 */ /* 0x000fe20003800000 */
[----:B0-----:R-:W-:-:S05]  /*13d60*/  VIADD R0, R2, 0xfffffffe ;  /* 0xfffffffe02007836 */ /* 0x001fca0000000000 */
[----:B---3--:R-:W-:-:S13]  /*13d70*/  ISETP.GE.AND P0, PT, R0, R4, PT ;  /* 0x000000040000720c */ /* 0x008fda0003f06270 */
[----:B------:R-:W-:Y:S05]  /*13d80*/  @!P0 BRA `(.L_x_1277) ;  /* 0x00000020005c8947 */ /* 0x000fea0003800000 */
[----:B------:R-:W3:Y:S04]  /*13d90*/  LDL.LU R2, [R1+0x40] ;  /* 0x0000400001027983 */ /* 0x000ee80000300800 */
[----:B------:R-:W4:Y:S04]  /*13da0*/  LDL.LU R8, [R1+0x38] ;  /* 0x0000380001087983 */ /* 0x000f280000300800 */
[----:B--2---:R-:W2:Y:S04]  /*13db0*/  LDL.LU R3, [R1+0x54] ;  /* 0x0000540001037983 */ /* 0x004ea80000300800 */
[----:B------:R-:W5:Y:S04]  /*13dc0*/  LDL.LU R7, [R1+0x34] ;  /* 0x0000340001077983 */ /* 0x000f680000300800 */
[----:B-1----:R-:W5:Y:S01]  /*13dd0*/  LDL.LU R5, [R1+0x58] ;  /* 0x0000580001057983 */ /* 0x002f620000300800 */
[----:B------:R-:W-:Y:S01]  /*13de0*/  LOP3.LUT R11, RZ, R4, RZ, 0x33, !PT ;  /* 0x00000004ff0b7212 */ /* 0x000fe200078e33ff */
[----:B------:R-:W-:Y:S01]  /*13df0*/  BSSY B2, `(.L_x_1278) ;  /* 0x00000ba000027945 */ /* 0x000fe20003800000 */
[----:B---3--:R-:W-:-:S04]  /*13e00*/  VIADD R2, R2, 0x1 ;  /* 0x0000000102027836 */ /* 0x008fc80000000000 */
[----:B----4-:R-:W-:Y:S01]  /*13e10*/  IMAD R2, R2, R8, RZ ;  /* 0x0000000802027224 */ /* 0x010fe200078e02ff */
[----:B--2---:R-:W-:-:S04]  /*13e20*/  LOP3.LUT R3, RZ, R3, RZ, 0x33, !PT ;  /* 0x00000003ff037212 */ /* 0x004fc800078e33ff */
[----:B------:R-:W-:-:S04]  /*13e30*/  LOP3.LUT R2, RZ, R2, RZ, 0x33, !PT ;  /* 0x00000002ff027212 */ /* 0x000fc800078e33ff */
[----:B-----5:R-:W-:Y:S02]  /*13e40*/  VIADDMNMX R2, R2, -R7, R3, !PT ;  /* 0x8000000702027246 */ /* 0x020fe40007800103 */
[----:B------:R-:W-:-:S04]  /*13e50*/  LOP3.LUT R8, RZ, R5, RZ, 0x33, !PT ;  /* 0x00000005ff087212 */ /* 0x000fc800078e33ff */
[----:B------:R-:W-:-:S04]  /*13e60*/  VIMNMX R8, R2, R8, !PT ;  /* 0x0000000802087248 */ /* 0x000fc80007fe0100 */
[----:B------:R-:W-:Y:S02]  /*13e70*/  VIADDMNMX R11, R8, 0x2, R11, !PT ;  /* 0x00000002080b7846 */ /* 0x000fe4000780010b */
[----:B------:R-:W-:-:S05]  /*13e80*/  LOP3.LUT R2, RZ, R8, RZ, 0x33, !PT ;  /* 0x00000008ff027212 */ /* 0x000fca00078e33ff */
        /* <DEDUP_REMOVED lines=37> */
[----:B------:R-:W-:-:S06]  /*140e0*/  LEA.HI.X R5, R2, UR5, R3, 0x2, P0 ;  /* 0x0000000502057c11 */ /* 0x000fcc00080f1403 */
[----:B------:R0:W5:Y:S03]  /*140f0*/  LDG.E R5, desc[UR8][R4.64] ;  /* 0x0000000804057981 */ /* 0x000166000c1e1900 */
.L_x_1282:
[----:B------:R-:W-:Y:S01]  /*14100*/  IMAD R3, R9, 0x8, R18 ;  /* 0x0000000809037824 */ /* 0x000fe200078e0212 */
[----:B------:R-:W-:Y:S01]  /*14110*/  SHF.L.U32 R2, R10, 0x1f, RZ ;  /* 0x0000001f0a027819 */ /* 0x000fe200000006ff */
[----:B------:R-:W-:Y:S03]  /*14120*/  BSSY B3, `(.L_x_1283) ;  /* 0x0000003000037945 */ /* 0x000fe60003800000 */
[----:B------:R-:W1:Y:S02]  /*14130*/  SYNCS.PHASECHK.TRANS64.TRYWAIT P0, [R3+URZ+0x2a840], R2 ;  /* 0x02a84002030075a7 */ /* 0x000e64000800017f */
[----:B-1----:R-:W-:Y:S05]  /*14140*/  @!P0 BRA `(.L_x_1284) ;  /* 0x0000004800988947 */ /* 0x002fea0003800000 */
.L_x_1391:
[----:B------:R-:W-:Y:S05]  /*14150*/  BSYNC B3 ;  /* 0x0000000000037941 */ /* 0x000fea0003800000 */
.L_x_1283:
        /* <DEDUP_REMOVED lines=12> */
.L_x_1286:
[----:B------:R-:W-:Y:S05]  /*14220*/  BSYNC B3 ;  /* 0x0000000000037941 */ /* 0x000fea0003800000 */
.L_x_1285:
        /* <DEDUP_REMOVED lines=12> */
.L_x_1287:
        /* <DEDUP_REMOVED lines=16> */
.L_x_1288:
        /* <DEDUP_REMOVED lines=15> */
.L_x_1289:
        /* <DEDUP_REMOVED lines=16> */
.L_x_1392:
[----:B------:R-:W-:Y:S05]  /*145e0*/  BSYNC B3 ;  /* 0x0000000000037941 */ /* 0x000fea0003800000 */
.L_x_1290:
[----:B------:R-:W-:Y:S01]  /*145f0*/  BSSY B3, `(.L_x_1292) ;  /* 0x000000c000037945 */ /* 0x000fe20003800000 */
[----:B------:R-:W-:Y:S02]  /*14600*/  IMAD.MOV.U32 R12, RZ, RZ, 0x0 ;  /* 0x00000000ff0c7424 */ /* 0x000fe400078e00ff */
[----:B------:R-:W-:Y:S01]  /*14610*/  IMAD.MOV.U32 R13, RZ, RZ, 0x14f00000 ;  /* 0x14f00000ff0d7424 */ /* 0x000fe200078e00ff */
[----:B------:R-:W-:Y:S06]  /*14620*/  @P1 BRA `(.L_x_1293) ;  /* 0x0000000000201947 */ /* 0x000fec0003800000 */
[----:B------:R-:W1:Y:S01]  /*14630*/  S2R R4, SR_TID.X ;  /* 0x0000000000047919 */ /* 0x000e620000002100 */
[----:B0-----:R-:W-:Y:S02]  /*14640*/  IMAD R2, R19, 0x8, R18 ;  /* 0x0000000813027824 */ /* 0x001fe400078e0212 */
[----:B------:R-:W-:-:S04]  /*14650*/  IMAD.MOV.U32 R3, RZ, RZ, 0x6000 ;  /* 0x00006000ff037424 */ /* 0x000fc800078e00ff */
[----:B------:R2:W-:Y:S01]  /*14660*/  SYNCS.ARRIVE.TRANS64 RZ, [R2+URZ+0x2a850], R3 ;  /* 0x02a8500302ff79a7 */ /* 0x0005e2000800003f */
[----:B-1----:R-:W-:-:S04]  /*14670*/  LOP3.LUT R4, R4, 0x1f, RZ, 0xc0, !PT ;  /* 0x0000001f04047812 */ /* 0x002fc800078ec0ff */
[----:B------:R-:W-:-:S13]  /*14680*/  ISETP.NE.AND P0, PT, R4, RZ, PT ;  /* 0x000000ff0400720c */ /* 0x000fda0003f05270 */
[----:B--2---:R-:W-:Y:S05]  /*14690*/  @!P0 BRA `(.L_x_1293) ;  /* 0x0000000000048947 */ /* 0x004fea0003800000 */
[----:B------:R-:W-:Y:S01]  /*146a0*/  BPT.TRAP 0x1 ;  /* 0x000000040000795c */ /* 0x000fe20000300000 */
.L_x_1293:
[----:B------:R-:W-:Y:S05]  /*146b0*/  BSYNC B3 ;  /* 0x0000000000037941 */ /* 0x000fea0003800000 */
.L_x_1292:
        /* <DEDUP_REMOVED lines=13> */
.L_x_1294:
        /* <DEDUP_REMOVED lines=15> */
.L_x_1295:
        /* <DEDUP_REMOVED lines=12> */
.L_x_1281:
[----:B------:R-:W-:Y:S05]  /*14940*/  BSYNC B1 ;  /* 0x0000000000017941 */ /* 0x000fea0003800000 */
.L_x_1280:
[----:B0-----:R-:W2:Y:S01]  /*14950*/  LDL.LU R0, [R1+0x3c] ;  /* 0x00003c0001007983 */ /* 0x001ea20000300800 */
[----:B------:R-:W-:-:S03]  /*14960*/  IMAD.MOV.U32 R19, RZ, RZ, R9 ;  /* 0x000000ffff137224 */ /* 0x000fc600078e0009 */
[----:B------:R0:W-:Y:S02]  /*14970*/  STL [R1+0x10], R10 ;  /* 0x0000100a01007387 */ /* 0x0001e40000100800 */
[----:B0-2---:R-:W-:-:S07]  /*14980*/  VIADD R0, R0, 0xfffffffd ;  /* 0xfffffffd00007836 */ /* 0x005fce0000000000 */
.L_x_1279:
[----:B------:R-:W-:Y:S05]  /*14990*/  BSYNC B2 ;  /* 0x0000000000027941 */ /* 0x000fea0003800000 */
.L_x_1278:
[----:B------:R-:W-:-:S05]  /*149a0*/  VIADD R11, R11, 0xfffffffe ;  /* 0xfffffffe0b0b7836 */ /* 0x000fca0000000000 */
[----:B------:R-:W-:-:S13]  /*149b0*/  ISETP.NE.AND P0, PT, R11, R8, PT ;  /* 0x000000080b00720c */ /* 0x000fda0003f05270 */
[----:B------:R-:W-:Y:S05]  /*149c0*/  @!P0 BRA `(.L_x_1277) ;  /* 0x00000014004c8947 */ /* 0x000fea0003800000 */
[----:B------:R-:W-:-:S07]  /*149d0*/  IMAD.MOV.U32 R9, RZ, RZ, R17 ;  /* 0x000000ffff097224 */ /* 0x000fce00078e0011 */
.L_x_1328:
        /* <DEDUP_REMOVED lines=36> */
.L_x_1298:
[----:B------:R-:W-:Y:S01]  /*14c20*/  IMAD R3, R4, 0x8, R18 ;  /* 0x0000000804037824 */ /* 0x000fe200078e0212 */
[----:B------:R-:W-:Y:S01]  /*14c30*/  SHF.L.U32 R2, R5, 0x1f, RZ ;  /* 0x0000001f05027819 */ /* 0x000fe200000006ff */
[----:B------:R-:W-:Y:S03]  /*14c40*/  BSSY B2, `(.L_x_1299) ;  /* 0x0000003000027945 */ /* 0x000fe60003800000 */
[----:B------:R-:W1:Y:S02]  /*14c50*/  SYNCS.PHASECHK.TRANS64.TRYWAIT P0, [R3+URZ+0x2a840], R2 ;  /* 0x02a84002030075a7 */ /* 0x000e64000800017f */
[----:B-1----:R-:W-:Y:S05]  /*14c60*/  @!P0 BRA `(.L_x_1300) ;  /* 0x0000003c00f88947 */ /* 0x002fea0003800000 */
.L_x_1393:
[----:B------:R-:W-:Y:S05]  /*14c70*/  BSYNC B2 ;  /* 0x0000000000027941 */ /* 0x000fea0003800000 */
.L_x_1299:
        /* <DEDUP_REMOVED lines=12> */
.L_x_1302:
[----:B------:R-:W-:Y:S05]  /*14d40*/  BSYNC B2 ;  /* 0x0000000000027941 */ /* 0x000fea0003800000 */
.L_x_1301:
        /* <DEDUP_REMOVED lines=12> */
.L_x_1303:
        /* <DEDUP_REMOVED lines=16> */
.L_x_1304:
        /* <DEDUP_REMOVED lines=15> */
.L_x_1305:
        /* <DEDUP_REMOVED lines=16> */
.L_x_1394:
[----:B------:R-:W-:Y:S05]  /*15100*/  BSYNC B2 ;  /* 0x0000000000027941 */ /* 0x000fea0003800000 */
.L_x_1306:
        /* <DEDUP_REMOVED lines=11> */
.L_x_1309:
[----:B------:R-:W-:Y:S05]  /*151c0*/  BSYNC B2 ;  /* 0x0000000000027941 */ /* 0x000fea0003800000 */
.L_x_1308:
        /* <DEDUP_REMOVED lines=12> */
.L_x_1310:
        /* <DEDUP_REMOVED lines=15> */
.L_x_1311:
        /* <DEDUP_REMOVED lines=12> */
.L_x_1297:
[----:B------:R-:W-:Y:S05]  /*15440*/  BSYNC B1 ;  /* 0x0000000000017941 */ /* 0x000fea0003800000 */
.L_x_1296:
        /* <DEDUP_REMOVED lines=20> */
[----:B------:R-:W-:Y:S01]  /*15590*/  ULDC.64 UR8, c[0x0][0x208] ;  /* 0x0000820000087ab9 */ /* 0x000fe20000000a00 */
        /* <DEDUP_REMOVED lines=15> */
.L_x_1314:
[----:B------:R-:W-:Y:S01]  /*15690*/  IMAD R2, R19, 0x8, R18 ;  /* 0x0000000813027824 */ /* 0x000fe200078e0212 */
[----:B------:R-:W-:Y:S01]  /*156a0*/  SHF.L.U32 R3, R12, 0x1f, RZ ;  /* 0x0000001f0c037819 */ /* 0x000fe200000006ff */
[----:B------:R-:W-:Y:S03]  /*156b0*/  BSSY B2, `(.L_x_1315) ;  /* 0x0000003000027945 */ /* 0x000fe60003800000 */
[----:B------:R-:W2:Y:S02]  /*156c0*/  SYNCS.PHASECHK.TRANS64.TRYWAIT P0, [R2+URZ+0x2a840], R3 ;  /* 0x02a84003020075a7 */ /* 0x000ea4000800017f */
[----:B--2---:R-:W-:Y:S05]  /*156d0*/  @!P0 BRA `(.L_x_1316) ;  /* 0x0000003400848947 */ /* 0x004fea0003800000 */
.L_x_1395:
[----:B------:R-:W-:Y:S05]  /*156e0*/  BSYNC B2 ;  /* 0x0000000000027941 */ /* 0x000fea0003800000 */
.L_x_1315:
        /* <DEDUP_REMOVED lines=12> */
.L_x_1318:
[----:B------:R-:W-:Y:S05]  /*157b0*/  BSYNC B2 ;  /* 0x0000000000027941 */ /* 0x000fea0003800000 */
.L_x_1317:
        /* <DEDUP_REMOVED lines=13> */
.L_x_1319:
        /* <DEDUP_REMOVED lines=16> */
.L_x_1320:
        /* <DEDUP_REMOVED lines=15> */
.L_x_1321:
        /* <DEDUP_REMOVED lines=15> */
.L_x_1396:
[----:B------:R-:W-:Y:S05]  /*15b70*/  BSYNC B2 ;  /* 0x0000000000027941 */ /* 0x000fea0003800000 */
.L_x_1322:
[----:B------:R-:W-:Y:S01]  /*15b80*/  BSSY B2, `(.L_x_1324) ;  /* 0x000000b000027945 */ /* 0x000fe20003800000 */
[----:B------:R-:W-:Y:S02]  /*15b90*/  IMAD.MOV.U32 R10, RZ, RZ, 0x0 ;  /* 0x00000000ff0a7424 */ /* 0x000fe400078e00ff */
[----:B------:R-:W-:Y:S01]  /*15ba0*/  IMAD.MOV.U32 R11, RZ, RZ, 0x14f00000 ;  /* 0x14f00000ff0b7424 */ /* 0x000fe200078e00ff */
[----:B------:R-:W-:Y:S06]  /*15bb0*/  @P1 BRA `(.L_x_1325) ;  /* 0x00000000001c1947 */ /* 0x000fec0003800000 */
[----:B------:R-:W1:Y:S01]  /*15bc0*/  S2R R14, SR_TID.X ;  /* 0x00000000000e7919 */ /* 0x000e620000002100 */
[----:B------:R-:W-:-:S04]  /*15bd0*/  IMAD.MOV.U32 R3, RZ, RZ, 0x6000 ;  /* 0x00006000ff037424 */ /* 0x000fc800078e00ff */
[----:B------:R2:W-:Y:S01]  /*15be0*/  SYNCS.ARRIVE.TRANS64 RZ, [R2+URZ+0x50], R3 ;  /* 0x0000500302ff79a7 */ /* 0x0005e2000800003f */
[----:B-1----:R-:W-:-:S04]  /*15bf0*/  LOP3.LUT R14, R14, 0x1f, RZ, 0xc0, !PT ;  /* 0x0000001f0e0e7812 */ /* 0x002fc800078ec0ff */
[----:B------:R-:W-:-:S13]  /*15c00*/  ISETP.NE.AND P0, PT, R14, RZ, PT ;  /* 0x000000ff0e00720c */ /* 0x000fda0003f05270 */
[----:B--2---:R-:W-:Y:S05]  /*15c10*/  @!P0 BRA `(.L_x_1325) ;  /* 0x0000000000048947 */ /* 0x004fea0003800000 */
[----:B------:R-:W-:Y:S01]  /*15c20*/  BPT.TRAP 0x1 ;  /* 0x000000040000795c */ /* 0x000fe20000300000 */
.L_x_1325:
[----:B------:R-:W-:Y:S05]  /*15c30*/  BSYNC B2 ;  /* 0x0000000000027941 */ /* 0x000fea0003800000 */
.L_x_1324:
        /* <DEDUP_REMOVED lines=12> */
.L_x_1326:
        /* <DEDUP_REMOVED lines=15> */
.L_x_1327:
        /* <DEDUP_REMOVED lines=12> */
.L_x_1313:
[----:B------:R-:W-:Y:S05]  /*15eb0*/  BSYNC B1 ;  /* 0x0000000000017941 */ /* 0x000fea0003800000 */
.L_x_1312:
[----:B------:R-:W2:Y:S01]  /*15ec0*/  LDL R2, [R1+0x24] ;  /* 0x0000240001027983 */ /* 0x000ea20000100800 */
[----:B------:R-:W-:Y:S01]  /*15ed0*/  VIADD R0, R0, 0xfffffffe ;  /* 0xfffffffe00007836 */ /* 0x000fe20000000000 */
[----:B--2---:R-:W-:-:S13]  /*15ee0*/  ISETP.GT.AND P0, PT, R7, R2, PT ;  /* 0x000000020700720c */ /* 0x004fda0003f04270 */
[----:B------:R-:W-:Y:S05]  /*15ef0*/  @P0 BRA `(.L_x_1328) ;  /* 0xffffffe800b80947 */ /* 0x000fea000383ffff */
.L_x_1277:
[----:B------:R-:W-:Y:S05]  /*15f00*/  BSYNC B0 ;  /* 0x0000000000007941 */ /* 0x000fea0003800000 */
.L_x_1276:
[----:B--2---:R-:W2:Y:S01]  /*15f10*/  S2R R3, SR_TID.X ;  /* 0x0000000000037919 */ /* 0x004ea20000002100 */
[----:B------:R-:W-:Y:S01]  /*15f20*/  BSSY B0, `(.L_x_1329) ;  /* 0x0000012000007945 */ /* 0x000fe20003800000 */
[----:B--2---:R-:W-:-:S04]  /*15f30*/  LOP3.LUT R3, R3, 0x7f, RZ, 0xc0, !PT ;  /* 0x0000007f03037812 */ /* 0x004fc800078ec0ff */
[----:B------:R-:W-:-:S13]  /*15f40*/  ISETP.NE.AND P0, PT, R3, RZ, PT ;  /* 0x000000ff0300720c */ /* 0x000fda0003f05270 */
[----:B------:R-:W-:Y:S05]  /*15f50*/  @P0 BRA `(.L_x_1330) ;  /* 0x0000000000380947 */ /* 0x000fea0003800000 */
[----:B------:R-:W2:Y:S01]  /*15f60*/  S2R R2, SR_LANEID ;  /* 0x0000000000027919 */ /* 0x000ea20000000000 */
[----:B------:R-:W-:Y:S01]  /*15f70*/  VOTEU.ANY UR4, UPT, PT ;  /* 0x0000000000047886 */ /* 0x000fe200038e0100 */
[----:B-1----:R-:W1:Y:S01]  /*15f80*/  LDC.64 R4, c[0x0][0xc60] ;  /* 0x00031800ff047b82 */ /* 0x002e620000000a00 */
[----:B------:R-:W2:Y:S01]  /*15f90*/  FLO.U32 R0, UR4 ;  /* 0x0000000400007d00 */ /* 0x000ea200080e0000 */
[----:B------:R-:W-:Y:S01]  /*15fa0*/  ULDC.64 UR6, c[0x0][0x208] ;  /* 0x0000820000067ab9 */ /* 0x000fe20000000a00 */
[----:B--2---:R-:W-:-:S06]  /*15fb0*/  ISETP.EQ.U32.AND P0, PT, R0, R2, PT ;  /* 0x000000020000720c */ /* 0x004fcc0003f02070 */
[----:B------:R-:W1:Y:S07]  /*15fc0*/  POPC R2, UR4 ;  /* 0x0000000400027d09 */ /* 0x000e6e0008000000 */
[----:B-1----:R-:W2:Y:S04]  /*15fd0*/  @P0 ATOMG.E.ADD.STRONG.GPU PT, R2, desc[UR6][R4.64], R2 ;  /* 0x00000002040209a8 */ /* 0x002ea800081ee1c6 */
[----:B--2---:R1:W2:Y:S02]  /*15fe0*/  SHFL.IDX PT, R2, R2, R0, 0x1f ;  /* 0x00001f0002027589 */ /* 0x0042a400000e0000 */
[----:B-1----:R-:W1:Y:S02]  /*15ff0*/  S2R R0, SR_LTMASK ;  /* 0x0000000000007919 */ /* 0x002e640000003900 */
[----:B-1----:R-:W-:-:S06]  /*16000*/  LOP3.LUT R0, R0, UR4, RZ, 0xc0, !PT ;  /* 0x0000000400007c12 */ /* 0x002fcc000f8ec0ff */
[----:B------:R-:W2:Y:S02]  /*16010*/  POPC R0, R0 ;  /* 0x0000000000007309 */ /* 0x000ea40000000000 */
[----:B--2---:R-:W-:-:S05]  /*16020*/  IADD3 R0, R2, UR38, R0 ;  /* 0x0000002602007c10 */ /* 0x004fca000fffe000 */
[----:B------:R2:W-:Y:S02]  /*16030*/  STL [R1], R0 ;  /* 0x0000000001007387 */ /* 0x0005e40000100800 */
.L_x_1330:
[----:B------:R-:W-:Y:S05]  /*16040*/  BSYNC B0 ;  /* 0x0000000000007941 */ /* 0x000fea0003800000 */
.L_x_1329:
[----:B--2---:R-:W2:Y:S01]  /*16050*/  LDL R0, [R1+0x18] ;  /* 0x0000180001007983 */ /* 0x004ea20000100800 */
[----:B------:R-:W-:Y:S01]  /*16060*/  BSSY B0, `(.L_x_1331) ;  /* 0x000003a000007945 */ /* 0x000fe20003800000 */
[----:B--2---:R-:W-:-:S13]  /*16070*/  LOP3.LUT P0, RZ, R0, 0x1, RZ, 0xc0, !PT ;  /* 0x0000000100ff7812 */ /* 0x004fda000780c0ff */
[----:B------:R-:W-:Y:S05]  /*16080*/  @!P0 BRA `(.L_x_1332) ;  /* 0x0000000000dc8947 */ /* 0x000fea0003800000 */
[----:B------:R-:W2:Y:S01]  /*16090*/  LDL R2, [R1+0x10] ;  /* 0x0000100001027983 */ /* 0x000ea20000100800 */
[----:B------:R-:W-:Y:S01]  /*160a0*/  IMAD R0, R19, 0x8, R18 ;  /* 0x0000000813007824 */ /* 0x000fe200078e0212 */
[----:B------:R-:W-:Y:S01]  /*160b0*/  BSSY B1, `(.L_x_1333) ;  /* 0x0000005000017945 */ /* 0x000fe20003800000 */
[----:B------:R-:W-:Y:S02]  /*160c0*/  ISETP.NE.AND P1, PT, R3, RZ, PT ;  /* 0x000000ff0300720c */ /* 0x000fe40003f25270 */
[----:B--2---:R-:W-:-:S04]  /*160d0*/  SHF.L.U32 R2, R2, 0x1f, RZ ;  /* 0x0000001f02027819 */ /* 0x004fc800000006ff */
[----:B------:R-:W2:Y:S02]  /*160e0*/  SYNCS.PHASECHK.TRANS64.TRYWAIT P0, [R0+URZ+0x2a860], R2 ;  /* 0x02a86002000075a7 */ /* 0x000ea4000800017f */
[----:B--2---:R-:W-:Y:S05]  /*160f0*/  @!P0 BRA `(.L_x_1334) ;  /* 0x0000002c00248947 */ /* 0x004fea0003800000 */
.L_x_1397:
[----:B------:R-:W-:Y:S05]  /*16100*/  BSYNC B1 ;  /* 0x0000000000017941 */ /* 0x000fea0003800000 */
.L_x_1333:
[----:B------:R-:W-:Y:S04]  /*16110*/  BSSY B1, `(.L_x_1335) ;  /* 0x0000009000017945 */ /* 0x000fe80003800000 */
        /* <DEDUP_REMOVED lines=8> */
.L_x_1336:
[----:B------:R-:W-:Y:S05]  /*161a0*/  BSYNC B1 ;  /* 0x0000000000017941 */ /* 0x000fea0003800000 */
.L_x_1335:
[----:B------:R-:W3:Y:S04]  /*161b0*/  LDL.LU R3, [R1+0x14] ;  /* 0x0000140001037983 */ /* 0x000ee80000300800 */
[----:B--2---:R-:W3:Y:S01]  /*161c0*/  LDL.LU R2, [R1+0x4] ;  /* 0x0000040001027983 */ /* 0x004ee20000300800 */
[----:B------:R-:W-:Y:S01]  /*161d0*/  UIADD3 UR4, UP0, UR36, 0x470, URZ ;  /* 0x0000047024047890 */ /* 0x000fe2000ff1e03f */
[----:B------:R-:W-:Y:S01]  /*161e0*/  PLOP3.LUT P0, PT, PT, PT, PT, 0x80, 0x0 ;  /* 0x000000000000781c */ /* 0x000fe20003f0f070 */
[----:B------:R-:W-:Y:S01]  /*161f0*/  VIADD R0, R0, 0x2a850 ;  /* 0x0002a85000007836 */ /* 0x000fe20000000000 */
[----:B------:R-:W-:Y:S01]  /*16200*/  UMOV UR6, 0x0 ;  /* 0x0000000000067882 */ /* 0x000fe20000000000 */
[----:B------:R-:W-:Y:S01]  /*16210*/  UIADD3.X UR5, URZ, UR37, URZ, UP0, !UPT ;  /* 0x000000253f057290 */ /* 0x000fe200087fe43f */
[----:B------:R-:W-:Y:S01]  /*16220*/  UMOV UR7, 0x14f00000 ;  /* 0x14f0000000077882 */ /* 0x000fe20000000000 */
[----:B------:R-:W-:Y:S01]  /*16230*/  UMOV UR10, URZ ;  /* 0x0000003f000a7c82 */ /* 0x000fe20008000000 */
[----:B---3--:R-:W-:-:S02]  /*16240*/  IMAD R3, R2, 0x60, R3 ;  /* 0x0000006002037824 */ /* 0x008fc400078e0203 */
[----:B------:R-:W-:-:S04]  /*16250*/  IMAD R2, R19, 0x6000, R18 ;  /* 0x0000600013027824 */ /* 0x000fc800078e0212 */
[----:B------:R-:W-:-:S07]  /*16260*/  VIADD R4, R2, 0x400 ;  /* 0x0000040002047836 */ /* 0x000fce0000000000 */
.L_x_1337:
        /* <DEDUP_REMOVED lines=10> */
[----:B------:R-:W-:Y:S01]  /*16310*/  PLOP3.LUT P0, PT, PT, PT, PT, 0x80, 0x0 ;  /* 0x000000000000781c */ /* 0x000fe20003f0f070 */
[----:B------:R-:W-:Y:S01]  /*16320*/  VIADD R2, R2, 0x3400 ;  /* 0x0000340002027836 */ /* 0x000fe20000000000 */
[----:B------:R-:W-:Y:S01]  /*16330*/  UMOV UR6, 0x0 ;  /* 0x0000000000067882 */ /* 0x000fe20000000000 */
[----:B------:R-:W-:Y:S01]  /*16340*/  UMOV UR7, 0x14f00000 ;  /* 0x14f0000000077882 */ /* 0x000fe20000000000 */
[----:B------:R-:W-:-:S09]  /*16350*/  UMOV UR10, 0x40 ;  /* 0x00000040000a7882 */ /* 0x000fd20000000000 */
.L_x_1338:
        /* <DEDUP_REMOVED lines=10> */
.L_x_1332:
[----:B------:R-:W-:Y:S05]  /*16400*/  BSYNC B0 ;  /* 0x0000000000007941 */ /* 0x000fea0003800000 */
.L_x_1331:
[----:B------:R-:W2:Y:S01]  /*16410*/  LDL.LU R4, [R1+0x10] ;  /* 0x0000100001047983 */ /* 0x000ea20000300800 */
[----:B------:R-:W-:-:S05]  /*16420*/  VIADD R19, R19, 0x1 ;  /* 0x0000000113137836 */ /* 0x000fca0000000000 */
[----:B------:R-:W-:-:S04]  /*16430*/  ISETP.NE.AND P0, PT, R19, 0x2, PT ;  /* 0x000000021300780c */ /* 0x000fc80003f05270 */
[----:B------:R-:W-:Y:S02]  /*16440*/  SEL R0, RZ, 0x1, P0 ;  /* 0x00000001ff007807 */ /* 0x000fe40000000000 */
[----:B------:R-:W-:Y:S02]  /*16450*/  SEL R19, R19, RZ, P0 ;  /* 0x000000ff13137207 */ /* 0x000fe40000000000 */
[----:B--2---:R-:W-:-:S05]  /*16460*/  LOP3.LUT R4, R4, R0, RZ, 0x3c, !PT ;  /* 0x0000000004047212 */ /* 0x004fca00078e3cff */
[----:B------:R2:W-:Y:S02]  /*16470*/  STL [R1+0x10], R4 ;  /* 0x0000100401007387 */ /* 0x0005e40000100800 */
.L_x_1256:
[----:B------:R-:W-:Y:S05]  /*16480*/  BSYNC B7 ;  /* 0x0000000000077941 */ /* 0x000fea0003800000 */
.L_x_1254:
        /* <DEDUP_REMOVED lines=9> */
[----:B012---:R-:W0:Y:S04]  /*16520*/  LDS.128 R4, [R18+0x2a8d0] ;  /* 0x02a8d00012047984 */ /* 0x007e280000000c00 */
[----:B0-----:R0:W-:Y:S04]  /*16530*/  STL.64 [R1], R4 ;  /* 0x0000000401007387 */ /* 0x0011e80000100a00 */
[----:B------:R0:W-:Y:S01]  /*16540*/  STL.64 [R1+0x8], R6 ;  /* 0x0000080601007387 */ /* 0x0001e20000100a00 */
[----:B------:R-:W-:Y:S06]  /*16550*/  BAR.ARV 0x4, 0x180 ;  /* 0x0106000000007b1d */ /* 0x000fec0000002000 */
[----:B------:R-:W-:Y:S05]  /*16560*/  BRA `(.L_x_1340) ;  /* 0x00000010003c7947 */ /* 0x000fea0003800000 */
.L_x_1339:
        /* <DEDUP_REMOVED lines=8> */
[----:B------:R-:W-:Y:S01]  /*165f0*/  ULDC.64 UR6, c[0x0][0x208] ;  /* 0x0000820000067ab9 */ /* 0x000fe20000000a00 */
[----:B0-----:R-:W-:Y:S02]  /*16600*/  IMAD.MOV.U32 R8, RZ, RZ, R3 ;  /* 0x000000ffff087224 */ /* 0x001fe400078e0003 */
[----:B--2---:R-:W-:-:S05]  /*16610*/  IMAD.IADD R0, R4, 0x1, R16 ;  /* 0x0000000104007824 */ /* 0x004fca00078e0210 */
        /* <DEDUP_REMOVED lines=9> */
[C---:B------:R-:W-:Y:S01]  /*166b0*/  ISETP.GE.U32.AND P3, PT, R16.reuse, 0x4, PT ;  /* 0x000000041000780c */ /* 0x040fe20003f66070 */
[----:B------:R-:W-:Y:S01]  /*166c0*/  SHFL.IDX PT, R0, R8, RZ, 0x1f ;  /* 0x00001fff08007589 */ /* 0x000fe200000e0000 */
[C---:B------:R-:W-:Y:S02]  /*166d0*/  ISETP.GE.U32.AND P4, PT, R16.reuse, 0x8, PT ;  /* 0x000000081000780c */ /* 0x040fe40003f86070 */
[----:B------:R-:W-:Y:S01]  /*166e0*/  ISETP.GE.U32.AND P5, PT, R16, 0x10, PT ;  /* 0x000000101000780c */ /* 0x000fe20003fa6070 */
[----:B--2---:R-:W-:Y:S01]  /*166f0*/  @!P1 IMAD.MOV.U32 R5, RZ, RZ, R6 ;  /* 0x000000ffff059224 */ /* 0x004fe200078e0006 */
[----:B------:R-:W-:-:S02]  /*16700*/  CS2R R6, SRZ ;  /* 0x0000000000067805 */ /* 0x000fc4000001ff00 */
[----:B---3--:R-:W-:Y:S01]  /*16710*/  @!P1 IMAD.MOV.U32 R7, RZ, RZ, R2 ;  /* 0x000000ffff079224 */ /* 0x008fe200078e0002 */
[----:B------:R-:W-:-:S03]  /*16720*/  ISETP.NE.AND P1, PT, R16, RZ, PT ;  /* 0x000000ff1000720c */ /* 0x000fc60003f25270 */
[----:B------:R-:W-:-:S05]  /*16730*/  IMAD R2, R7, R5, RZ ;  /* 0x0000000507027224 */ /* 0x000fca00078e02ff */
[----:B------:R-:W0:Y:S02]  /*16740*/  SHFL.UP PT, R3, R2, 0x1, RZ ;  /* 0x0420000002037989 */ /* 0x000e2400000e00ff */
[----:B0-----:R-:W-:-:S05]  /*16750*/  SEL R9, R3, RZ, P1 ;  /* 0x000000ff03097207 */ /* 0x001fca0000800000 */
[----:B------:R-:W-:Y:S02]  /*16760*/  IMAD.IADD R2, R2, 0x1, R9 ;  /* 0x0000000102027824 */ /* 0x000fe400078e0209 */
[----:B------:R-:W-:Y:S04]  /*16770*/  SHFL.IDX PT, R9, R8, 0x1, 0x1f ;  /* 0x00201f0008097f89 */ /* 0x000fe800000e0000 */
        /* <DEDUP_REMOVED lines=12> */
[----:B------:R0:W1:Y:S02]  /*16840*/  SHFL.IDX PT, R10, R2, 0x1f, 0x1f ;  /* 0x03e01f00020a7f89 */ /* 0x00006400000e0000 */
.L_x_1407:
[----:B------:R-:W-:Y:S02]  /*16850*/  ULDC UR4, c[0x0][0xc38] ;  /* 0x00030e0000047ab9 */ /* 0x000fe40000000800 */
[----:B------:R-:W-:-:S04]  /*16860*/  IMAD.U32 R8, RZ, RZ, UR4 ;  /* 0x00000004ff087e24 */ /* 0x000fc8000f8e00ff */
[----:B-1----:R-:W-:-:S04]  /*16870*/  IMAD R10, R10, R8, RZ ;  /* 0x000000080a0a7224 */ /* 0x002fc800078e02ff */
[----:B------:R-:W-:-:S05]  /*16880*/  IMAD.IADD R4, R9, 0x1, R10 ;  /* 0x0000000109047824 */ /* 0x000fca00078e020a */
[----:B------:R-:W-:-:S13]  /*16890*/  ISETP.GT.AND P6, PT, R4, R0, PT ;  /* 0x000000000400720c */ /* 0x000fda0003fc4270 */
[----:B------:R-:W-:Y:S05]  /*168a0*/  @P6 BRA `(.L_x_1342) ;  /* 0x0000000000b06947 */ /* 0x000fea0003800000 */
.L_x_1345:
[----:B------:R-:W2:Y:S01]  /*168b0*/  LDL.LU R3, [R1+0xc] ;  /* 0x00000c0001037983 */ /* 0x000ea20000300800 */
[----:B0-----:R-:W0:Y:S01]  /*168c0*/  LDC R2, c[0x0][0xc3c] ;  /* 0x00030f00ff027b82 */ /* 0x001e220000000800 */
[----:B--2---:R-:W-:-:S05]  /*168d0*/  VIADD R3, R3, 0x1f ;  /* 0x0000001f03037836 */ /* 0x004fca0000000000 */
[----:B0-----:R-:W-:-:S13]  /*168e0*/  ISETP.GE.AND P6, PT, R3, R2, PT ;  /* 0x000000020300720c */ /* 0x001fda0003fc6270 */
[----:B------:R-:W-:Y:S05]  /*168f0*/  @P6 BRA `(.L_x_1343) ;  /* 0x0000000800f06947 */ /* 0x000fea0003800000 */
[----:B------:R-:W0:Y:S01]  /*16900*/  S2R R5, SR_TID.X ;  /* 0x0000000000057919 */ /* 0x000e220000002100 */
[----:B------:R-:W-:Y:S01]  /*16910*/  ULDC.64 UR4, c[0x0][0x208] ;  /* 0x0000820000047ab9 */ /* 0x000fe20000000a00 */
[----:B------:R1:W-:Y:S01]  /*16920*/  STL [R1+0xc], R3 ;  /* 0x00000c0301007387 */ /* 0x0003e20000100800 */
[----:B0-----:R-:W-:-:S05]  /*16930*/  LOP3.LUT R5, R5, 0x1f, RZ, 0xc0, !PT ;  /* 0x0000001f05057812 */ /* 0x001fca00078ec0ff */
[----:B------:R-:W-:Y:S02]  /*16940*/  IMAD.IADD R7, R3, 0x1, R5 ;  /* 0x0000000103077824 */ /* 0x000fe400078e0205 */
[----:B------:R-:W-:-:S03]  /*16950*/  IMAD.MOV.U32 R5, RZ, RZ, RZ ;  /* 0x000000ffff057224 */ /* 0x000fc600078e00ff */
[----:B------:R-:W-:-:S13]  /*16960*/  ISETP.GE.OR P6, PT, R7, R2, !P0 ;  /* 0x000000020700720c */ /* 0x000fda00047c6670 */
[----:B-1----:R-:W0:Y:S02]  /*16970*/  @!P6 LDC.64 R2, c[0x0][0xc80] ;  /* 0x00032000ff02eb82 */ /* 0x002e240000000a00 */
[----:B0-----:R-:W-:-:S05]  /*16980*/  @!P6 IMAD.WIDE R2, R7, 0x4, R2 ;  /* 0x000000040702e825 */ /* 0x001fca00078e0202 */
[----:B------:R0:W2:Y:S02]  /*16990*/  @!P6 LDG.E R5, desc[UR4][R2.64] ;  /* 0x000000040205e981 */ /* 0x0000a4000c1e1900 */
[----:B0-----:R-:W0:Y:S02]  /*169a0*/  @!P6 LDC.64 R2, c[0x0][0xc78] ;  /* 0x00031e00ff02eb82 */ /* 0x001e240000000a00 */
[----:B0-----:R-:W-:-:S04]  /*169b0*/  @!P6 IMAD.WIDE R2, R7, 0x4, R2 ;  /* 0x000000040702e825 */ /* 0x001fc800078e0202 */
[----:B------:R-:W-:-:S06]  /*169c0*/  IMAD.MOV.U32 R7, RZ, RZ, RZ ;  /* 0x000000ffff077224 */ /* 0x000fcc00078e00ff */
[----:B------:R-:W2:Y:S01]  /*169d0*/  @!P6 LDG.E R7, desc[UR4][R2.64] ;  /* 0x000000040207e981 */ /* 0x000ea2000c1e1900 */
[----:B------:R-:W-:Y:S01]  /*169e0*/  UMOV UR4, 0xffffffff ;  /* 0xffffffff00047882 */ /* 0x000fe20000000000 */
[----:B--2---:R-:W-:Y:S02]  /*169f0*/  IMAD R2, R7, R5, RZ ;  /* 0x0000000507027224 */ /* 0x004fe400078e02ff */
[----:B------:R-:W-:Y:S05]  /*16a00*/  BRA.DIV UR4, `(.L_x_1344) ;  /* 0x0000002a04547947 */ /* 0x000fea000b800000 */
        /* <DEDUP_REMOVED lines=16> */
.L_x_1415:
[----:B------:R-:W-:Y:S02]  /*16b10*/  ULDC UR4, c[0x0][0xc38] ;  /* 0x00030e0000047ab9 */ /* 0x000fe40000000800 */
[----:B------:R-:W-:-:S04]  /*16b20*/  IMAD.U32 R8, RZ, RZ, UR4 ;  /* 0x00000004ff087e24 */ /* 0x000fc8000f8e00ff */
[----:B-1----:R-:W-:-:S04]  /*16b30*/  IMAD R10, R10, R8, RZ ;  /* 0x000000080a0a7224 */ /* 0x002fc800078e02ff */
[----:B------:R-:W-:-:S05]  /*16b40*/  IMAD.IADD R4, R10, 0x1, R4 ;  /* 0x000000010a047824 */ /* 0x000fca00078e0204 */
[----:B------:R-:W-:-:S13]  /*16b50*/  ISETP.GT.AND P6, PT, R4, R0, PT ;  /* 0x000000000400720c */ /* 0x000fda0003fc4270 */
[----:B------:R-:W-:Y:S05]  /*16b60*/  @!P6 BRA `(.L_x_1345) ;  /* 0xfffffffc0050e947 */ /* 0x000fea000383ffff */
.L_x_1342:
[----:B------:R-:W-:Y:S01]  /*16b70*/  IMAD.IADD R10, R4, 0x1, -R10 ;  /* 0x00000001040a7824 */ /* 0x000fe200078e0a0a */
[----:B------:R-:W-:-:S03]  /*16b80*/  UMOV UR4, 0xffffffff ;  /* 0xffffffff00047882 */ /* 0x000fc60000000000 */
[----:B------:R-:W-:-:S05]  /*16b90*/  IMAD R3, R2, R8, R10 ;  /* 0x0000000802037224 */ /* 0x000fca00078e020a */
[----:B------:R-:W-:Y:S01]  /*16ba0*/  ISETP.GT.AND P6, PT, R3, R0, PT ;  /* 0x000000000300720c */ /* 0x000fe20003fc4270 */
[----:B------:R-:W-:-:S12]  /*16bb0*/  BRA.DIV UR4, `(.L_x_1346) ;  /* 0x0000002a04c07947 */ /* 0x000fd8000b800000 */
[----:B------:R-:W2:Y:S01]  /*16bc0*/  LDL.LU R11, [R1+0xc] ;  /* 0x00000c00010b7983 */ /* 0x000ea20000300800 */
[----:B------:R-:W-:-:S04]  /*16bd0*/  VOTE.ANY R3, PT, !P6 ;  /* 0x0000000000037806 */ /* 0x000fc800070e0100 */
[----:B------:R-:W1:Y:S02]  /*16be0*/  POPC R9, R3 ;  /* 0x0000000300097309 */ /* 0x000e640000000000 */
[----:B-1----:R2:W1:Y:S04]  /*16bf0*/  SHFL.IDX PT, R4, R5, R9, 0x1f ;  /* 0x00001f0905047589 */ /* 0x00246800000e0000 */
[----:B------:R3:W4:Y:S01]  /*16c00*/  SHFL.IDX PT, R7, R7, R9, 0x1f ;  /* 0x00001f0907077589 */ /* 0x00072200000e0000 */
[----:B--2---:R-:W-:-:S05]  /*16c10*/  IMAD.IADD R5, R9, 0x1, R11 ;  /* 0x0000000109057824 */ /* 0x004fca00078e020b */
[----:B-1--4-:R3:W-:Y:S02]  /*16c20*/  STL [R1+0xc], R5 ;  /* 0x00000c0501007387 */ /* 0x0127e40000100800 */
.L_x_1420:
[----:B------:R-:W-:-:S13]  /*16c30*/  ISETP.NE.AND P0, PT, R3, RZ, PT ;  /* 0x000000ff0300720c */ /* 0x000fda0003f05270 */
[----:B------:R-:W-:Y:S05]  /*16c40*/  @!P0 BRA `(.L_x_1347) ;  /* 0x0000000000148947 */ /* 0x000fea0003800000 */
[----:B------:R-:W-:Y:S01]  /*16c50*/  UMOV UR4, 0xffffffff ;  /* 0xffffffff00047882 */ /* 0x000fe20000000000 */
[----:B---3--:R-:W-:Y:S02]  /*16c60*/  VIADD R9, R9, 0xffffffff ;  /* 0xffffffff09097836 */ /* 0x008fe40000000000 */
[----:B------:R-:W-:Y:S05]  /*16c70*/  BRA.DIV UR4, `(.L_x_1348) ;  /* 0x0000002a04f87947 */ /* 0x000fea000b800000 */
[----:B0-----:R0:W1:Y:S02]  /*16c80*/  SHFL.IDX PT, R2, R2, R9, 0x1f ;  /* 0x00001f0902027589 */ /* 0x00106400000e0000 */
.L_x_1423:
[----:B-1----:R-:W-:-:S07]  /*16c90*/  IMAD.MOV.U32 R6, RZ, RZ, R2 ;  /* 0x000000ffff067224 */ /* 0x002fce00078e0002 */
.L_x_1347:
[----:B0-----:R-:W-:Y:S01]  /*16ca0*/  IMAD R2, R6, R8, R10 ;  /* 0x0000000806027224 */ /* 0x001fe200078e020a */
[----:B------:R-:W-:-:S03]  /*16cb0*/  ISETP.NE.AND P0, PT, R7, 0x1, PT ;  /* 0x000000010700780c */ /* 0x000fc60003f05270 */
[----:B------:R-:W-:Y:S01]  /*16cc0*/  IMAD.IADD R0, R0, 0x1, -R2 ;  /* 0x0000000100007824 */ /* 0x000fe200078e0a02 */
[----:B------:R0:W-:Y:S09]  /*16cd0*/  STL [R1], R2 ;  /* 0x0000000201007387 */ /* 0x0001f20000100800 */
[----:B------:R-:W-:Y:S05]  /*16ce0*/  @!P0 BRA `(.L_x_1349) ;  /* 0x0000000000e48947 */ /* 0x000fea0003800000 */
[----:B---3--:R-:W-:-:S04]  /*16cf0*/  IABS R5, R4 ;  /* 0x0000000400057213 */ /* 0x008fc80000000000 */
[----:B0-----:R-:W0:Y:S08]  /*16d00*/  I2F.RP R2, R5 ;  /* 0x0000000500027306 */ /* 0x001e300000209400 */
[----:B0-----:R-:W0:Y:S02]  /*16d10*/  MUFU.RCP R2, R2 ;  /* 0x0000000200027308 */ /* 0x001e240000001000 */
[----:B0-----:R-:W-:-:S06]  /*16d20*/  VIADD R2, R2, 0xffffffe ;  /* 0x0ffffffe02027836 */ /* 0x001fcc0000000000 */
[----:B------:R-:W0:Y:S02]  /*16d30*/  F2I.FTZ.U32.TRUNC.NTZ R3, R2 ;  /* 0x0000000200037305 */ /* 0x000e24000021f000 */
[----:B0-----:R-:W-:-:S04]  /*16d40*/  IMAD.MOV R2, RZ, RZ, -R3 ;  /* 0x000000ffff027224 */ /* 0x001fc800078e0a03 */
[----:B------:R-:W-:Y:S02]  /*16d50*/  IMAD R8, R2, R5, RZ ;  /* 0x0000000502087224 */ /* 0x000fe400078e02ff */
[----:B------:R-:W-:-:S04]  /*16d60*/  IMAD.MOV.U32 R2, RZ, RZ, RZ ;  /* 0x000000ffff027224 */ /* 0x000fc800078e00ff */
[----:B------:R-:W-:Y:S01]  /*16d70*/  IMAD.HI.U32 R8, R3, R8, R2 ;  /* 0x0000000803087227 */ /* 0x000fe200078e0002 */
[----:B------:R-:W-:Y:S02]  /*16d80*/  IABS R2, R0 ;  /* 0x0000000000027213 */ /* 0x000fe40000000000 */
[----:B------:R-:W-:-:S03]  /*16d90*/  IABS R3, R4 ;  /* 0x0000000400037213 */ /* 0x000fc60000000000 */
[----:B------:R-:W-:-:S04]  /*16da0*/  IMAD.HI.U32 R8, R8, R2, RZ ;  /* 0x0000000208087227 */ /* 0x000fc800078e00ff */
[----:B------:R-:W-:-:S04]  /*16db0*/  IMAD.MOV R3, RZ, RZ, -R3 ;  /* 0x000000ffff037224 */ /* 0x000fc800078e0a03 */
[----:B------:R-:W-:-:S05]  /*16dc0*/  IMAD R2, R8, R3, R2 ;  /* 0x0000000308027224 */ /* 0x000fca00078e0202 */
[----:B------:R-:W-:-:S13]  /*16dd0*/  ISETP.GT.U32.AND P1, PT, R5, R2, PT ;  /* 0x000000020500720c */ /* 0x000fda0003f24070 */
[----:B------:R-:W-:Y:S02]  /*16de0*/  @!P1 IMAD.IADD R2, R2, 0x1, -R5 ;  /* 0x0000000102029824 */ /* 0x000fe400078e0a05 */
[----:B------:R-:W-:Y:S01]  /*16df0*/  @!P1 VIADD R8, R8, 0x1 ;  /* 0x0000000108089836 */ /* 0x000fe20000000000 */
[----:B------:R-:W-:Y:S02]  /*16e00*/  ISETP.NE.AND P1, PT, R4, RZ, PT ;  /* 0x000000ff0400720c */ /* 0x000fe40003f25270 */
[----:B------:R-:W-:Y:S02]  /*16e10*/  ISETP.GE.U32.AND P0, PT, R2, R5, PT ;  /* 0x000000050200720c */ /* 0x000fe40003f06070 */
[----:B------:R-:W-:-:S04]  /*16e20*/  IABS R5, R7 ;  /* 0x0000000700057213 */ /* 0x000fc80000000000 */
[----:B------:R-:W0:Y:S07]  /*16e30*/  I2F.RP R2, R5 ;  /* 0x0000000500027306 */ /* 0x000e2e0000209400 */
[----:B------:R-:W-:Y:S01]  /*16e40*/  @P0 VIADD R8, R8, 0x1 ;  /* 0x0000000108080836 */ /* 0x000fe20000000000 */
[----:B0-----:R-:W0:Y:S02]  /*16e50*/  MUFU.RCP R2, R2 ;  /* 0x0000000200027308 */ /* 0x001e240000001000 */
[----:B0-----:R-:W-:-:S06]  /*16e60*/  VIADD R2, R2, 0xffffffe ;  /* 0x0ffffffe02027836 */ /* 0x001fcc0000000000 */
[----:B------:R-:W0:Y:S02]  /*16e70*/  F2I.FTZ.U32.TRUNC.NTZ R3, R2 ;  /* 0x0000000200037305 */ /* 0x000e24000021f000 */
[----:B0-----:R-:W-:-:S04]  /*16e80*/  IMAD.MOV R2, RZ, RZ, -R3 ;  /* 0x000000ffff027224 */ /* 0x001fc800078e0a03 */
[----:B------:R-:W-:Y:S02]  /*16e90*/  IMAD R6, R2, R5, RZ ;  /* 0x0000000502067224 */ /* 0x000fe400078e02ff */
[----:B------:R-:W-:-:S04]  /*16ea0*/  IMAD.MOV.U32 R2, RZ, RZ, RZ ;  /* 0x000000ffff027224 */ /* 0x000fc800078e00ff */
[----:B------:R-:W-:Y:S01]  /*16eb0*/  IMAD.HI.U32 R6, R3, R6, R2 ;  /* 0x0000000603067227 */ /* 0x000fe200078e0002 */
[----:B------:R-:W-:-:S03]  /*16ec0*/  LOP3.LUT R2, R0, R4, RZ, 0x3c, !PT ;  /* 0x0000000400027212 */ /* 0x000fc600078e3cff */
[----:B------:R-:W-:Y:S01]  /*16ed0*/  IMAD.MOV.U32 R3, RZ, RZ, R8 ;  /* 0x000000ffff037224 */ /* 0x000fe200078e0008 */
[----:B------:R-:W-:Y:S02]  /*16ee0*/  ISETP.GE.AND P2, PT, R2, RZ, PT ;  /* 0x000000ff0200720c */ /* 0x000fe40003f46270 */
[----:B------:R-:W-:-:S05]  /*16ef0*/  IABS R8, R7 ;  /* 0x0000000700087213 */ /* 0x000fca0000000000 */
[----:B------:R-:W-:-:S06]  /*16f00*/  IMAD.MOV R8, RZ, RZ, -R8 ;  /* 0x000000ffff087224 */ /* 0x000fcc00078e0a08 */
        /* <DEDUP_REMOVED lines=9> */
[----:B------:R-:W-:Y:S01]  /*16fa0*/  ISETP.GE.U32.AND P0, PT, R2, R5, PT ;  /* 0x000000050200720c */ /* 0x000fe20003f06070 */
[----:B------:R-:W-:-:S04]  /*16fb0*/  IMAD.MOV R2, RZ, RZ, -R3 ;  /* 0x000000ffff027224 */ /* 0x000fc800078e0a03 */
[----:B------:R-:W-:Y:S01]  /*16fc0*/  IMAD R0, R4, R2, R0 ;  /* 0x0000000204007224 */ /* 0x000fe200078e0200 */
[----:B------:R-:W-:-:S04]  /*16fd0*/  LOP3.LUT R2, R3, R7, RZ, 0x3c, !PT ;  /* 0x0000000703027212 */ /* 0x000fc800078e3cff */
[----:B------:R-:W-:-:S03]  /*16fe0*/  ISETP.GE.AND P2, PT, R2, RZ, PT ;  /* 0x000000ff0200720c */ /* 0x000fc60003f46270 */
[----:B------:R-:W-:-:S10]  /*16ff0*/  @P0 VIADD R6, R6, 0x1 ;  /* 0x0000000106060836 */ /* 0x000fd40000000000 */
[----:B------:R-:W-:Y:S01]  /*17000*/  @!P2 IMAD.MOV R6, RZ, RZ, -R6 ;  /* 0x000000ffff06a224 */ /* 0x000fe200078e0a06 */
[----:B------:R-:W-:-:S05]  /*17010*/  @!P1 LOP3.LUT R6, RZ, R7, RZ, 0x33, !PT ;  /* 0x00000007ff069212 */ /* 0x000fca00078e33ff */
[----:B------:R-:W-:-:S04]  /*17020*/  IMAD.MOV R2, RZ, RZ, -R6 ;  /* 0x000000ffff027224 */ /* 0x000fc800078e0a06 */
[C---:B------:R-:W-:Y:S02]  /*17030*/  IMAD R2, R7.reuse, R2, R3 ;  /* 0x0000000207027224 */ /* 0x040fe400078e0203 */
[----:B------:R-:W-:-:S04]  /*17040*/  IMAD R7, R7, 0x1000000, R6 ;  /* 0x0100000007077824 */ /* 0x000fc800078e0206 */
[----:B------:R-:W-:-:S05]  /*17050*/  IMAD R2, R2, 0x10000, R7 ;  /* 0x0001000002027824 */ /* 0x000fca00078e0207 */
[----:B------:R0:W-:Y:S01]  /*17060*/  STL [R1+0x8], R2 ;  /* 0x0000080201007387 */ /* 0x0001e20000100800 */
[----:B------:R-:W-:Y:S05]  /*17070*/  BRA `(.L_x_1350) ;  /* 0x0000000400007947 */ /* 0x000fea0003800000 */
.L_x_1349:
[----:B---3--:R-:W2:Y:S01]  /*17080*/  LDL R5, [R1+0xc] ;  /* 0x00000c0001057983 */ /* 0x008ea20000100800 */
[----:B0-----:R-:W2:Y:S01]  /*17090*/  LDC.64 R2, c[0x0][0xc90] ;  /* 0x00032400ff027b82 */ /* 0x001ea20000000a00 */
[----:B------:R-:W-:Y:S01]  /*170a0*/  ULDC.64 UR4, c[0x0][0x208] ;  /* 0x0000820000047ab9 */ /* 0x000fe20000000a00 */
[----:B--2---:R-:W-:-:S05]  /*170b0*/  IMAD.WIDE R2, R5, 0x4, R2 ;  /* 0x0000000405027825 */ /* 0x004fca00078e0202 */
[----:B------:R-:W2:Y:S02]  /*170c0*/  LDG.E R6, desc[UR4][R2.64] ;  /* 0x0000000402067981 */ /* 0x000ea4000c1e1900 */
[----:B--2---:R-:W-:-:S05]  /*170d0*/  IMAD R5, R4, R6, RZ ;  /* 0x0000000604057224 */ /* 0x004fca00078e02ff */
[----:B------:R-:W-:-:S04]  /*170e0*/  IABS R7, R5 ;  /* 0x0000000500077213 */ /* 0x000fc80000000000 */
[----:B------:R-:W0:Y:S08]  /*170f0*/  I2F.RP R2, R7 ;  /* 0x0000000700027306 */ /* 0x000e300000209400 */
        /* <DEDUP_REMOVED lines=22> */
[----:B------:R-:W-:Y:S02]  /*17260*/  IMAD R7, R6, R2, RZ ;  /* 0x0000000206077224 */ /* 0x000fe400078e02ff */
[----:B------:R-:W-:Y:S02]  /*17270*/  IMAD.MOV R2, RZ, RZ, -R2 ;  /* 0x000000ffff027224 */ /* 0x000fe400078e0a02 */
[----:B------:R-:W-:Y:S02]  /*17280*/  IMAD.MOV R3, RZ, RZ, -R7 ;  /* 0x000000ffff037224 */ /* 0x000fe400078e0a07 */
[----:B------:R-:W-:-:S03]  /*17290*/  IMAD R0, R5, R2, R0 ;  /* 0x0000000205007224 */ /* 0x000fc600078e0200 */
[----:B------:R-:W-:Y:S02]  /*172a0*/  VIADDMNMX R6, R3, R8, R6, PT ;  /* 0x0000000803067246 */ /* 0x000fe40003800106 */
[----:B------:R-:W-:Y:S02]  /*172b0*/  IADD3 R7, R7, 0x1000000, R0 ;  /* 0x0100000007077810 */ /* 0x000fe40007ffe000 */
        /* <DEDUP_REMOVED lines=25> */
[----:B------:R-:W-:Y:S02]  /*17450*/  IMAD R3, R2, R6, R7 ;  /* 0x0000000602037224 */ /* 0x000fe400078e0207 */
[----:B------:R-:W-:-:S03]  /*17460*/  IMAD.MOV.U32 R0, RZ, RZ, R2 ;  /* 0x000000ffff007224 */ /* 0x000fc600078e0002 */
[----:B------:R1:W-:Y:S04]  /*17470*/  STL [R1+0x8], R3 ;  /* 0x0000080301007387 */ /* 0x0003e80000100800 */
.L_x_1350:
[----:B-1----:R-:W-:-:S05]  /*17480*/  LOP3.LUT R3, RZ, R0, RZ, 0x33, !PT ;  /* 0x00000000ff037212 */ /* 0x002fca00078e33ff */
[----:B------:R-:W-:-:S05]  /*17490*/  IMAD.IADD R0, R4, 0x1, R3 ;  /* 0x0000000104007824 */ /* 0x000fca00078e0203 */
[----:B------:R2:W-:Y:S01]  /*174a0*/  STL [R1+0x4], R0 ;  /* 0x0000040001007387 */ /* 0x0005e20000100800 */
[----:B------:R-:W-:Y:S05]  /*174b0*/  BRA `(.L_x_1351) ;  /* 0x0000000000287947 */ /* 0x000fea0003800000 */
.L_x_1343:
[----:B------:R-:W-:Y:S01]  /*174c0*/  UMOV UR4, URZ ;  /* 0x0000003f00047c82 */ /* 0x000fe20008000000 */
[----:B------:R-:W-:Y:S01]  /*174d0*/  ULDC UR6, c[0x0][0xc3c] ;  /* 0x00030f0000067ab9 */ /* 0x000fe20000000800 */
[----:B------:R-:W-:Y:S01]  /*174e0*/  UMOV UR5, URZ ;  /* 0x0000003f00057c82 */ /* 0x000fe20008000000 */
[----:B------:R0:W-:Y:S01]  /*174f0*/  STL [R1], R0 ;  /* 0x0000000001007387 */ /* 0x0001e20000100800 */
[----:B------:R-:W-:Y:S02]  /*17500*/  IMAD.U32 R3, RZ, RZ, UR4 ;  /* 0x00000004ff037e24 */ /* 0x000fe4000f8e00ff */
[----:B------:R-:W-:-:S03]  /*17510*/  IMAD.U32 R2, RZ, RZ, UR5 ;  /* 0x00000005ff027e24 */ /* 0x000fc6000f8e00ff */
[----:B------:R1:W-:Y:S01]  /*17520*/  STL [R1+0x4], R3 ;  /* 0x0000040301007387 */ /* 0x0003e20000100800 */
[----:B0-----:R-:W-:-:S05]  /*17530*/  IMAD.U32 R0, RZ, RZ, UR6 ;  /* 0x00000006ff007e24 */ /* 0x001fca000f8e00ff */
[----:B------:R1:W-:Y:S04]  /*17540*/  STL [R1+0xc], R0 ;  /* 0x00000c0001007387 */ /* 0x0003e80000100800 */
[----:B------:R1:W-:Y:S02]  /*17550*/  STL [R1+0x8], R2 ;  /* 0x0000080201007387 */ /* 0x0003e40000100800 */
.L_x_1351:
[----:B-1----:R-:W3:Y:S04]  /*17560*/  LDL R3, [R1+0x8] ;  /* 0x0000080001037983 */ /* 0x002ee80000100800 */
[----:B0-----:R-:W4:Y:S04]  /*17570*/  LDL R2, [R1+0xc] ;  /* 0x00000c0001027983 */ /* 0x001f280000100800 */
[----:B------:R-:W5:Y:S04]  /*17580*/  LDL R5, [R1+0x4] ;  /* 0x0000040001057983 */ /* 0x000f680000100800 */
[----:B------:R-:W5:Y:S01]  /*17590*/  LDL R4, [R1] ;  /* 0x0000000001047983 */ /* 0x000f620000100800 */
[----:B--2---:R-:W0:Y:S01]  /*175a0*/  S2R R0, SR_TID.X ;  /* 0x0000000000007919 */ /* 0x004e220000002100 */
[----:B------:R-:W-:Y:S05]  /*175b0*/  WARPSYNC.ALL ;  /* 0x0000000000007948 */ /* 0x000fea0003800000 */
[----:B0-----:R-:W-:Y:S01]  /*175c0*/  LOP3.LUT R0, R0, 0x1f, RZ, 0xc0, !PT ;  /* 0x0000001f00007812 */ /* 0x001fe200078ec0ff */
[----:B------:R-:W-:Y:S03]  /*175d0*/  BAR.SYNC.DEFER_BLOCKING 0x4, 0x180 ;  /* 0x0106000000007b1d */ /* 0x000fe60000010000 */
[----:B------:R-:W-:-:S13]  /*175e0*/  ISETP.NE.AND P0, PT, R0, RZ, PT ;  /* 0x000000ff0000720c */ /* 0x000fda0003f05270 */
[----:B------:R-:W-:Y:S01]  /*175f0*/  @!P0 MOV R0, 0x400 ;  /* 0x0000040000008802 */ /* 0x000fe20000000f00 */
[----:B---3--:R-:W-:Y:S02]  /*17600*/  IMAD.MOV.U32 R6, RZ, RZ, R3 ;  /* 0x000000ffff067224 */ /* 0x008fe400078e0003 */
[----:B------:R-:W0:Y:S01]  /*17610*/  @!P0 S2R R3, SR_CgaCtaId ;  /* 0x0000000000038919 */ /* 0x000e220000008800 */
[----:B----4-:R-:W-:Y:S01]  /*17620*/  IMAD.MOV.U32 R7, RZ, RZ, R2 ;  /* 0x000000ffff077224 */ /* 0x010fe200078e0002 */
[----:B0-----:R-:W-:-:S05]  /*17630*/  @!P0 LEA R18, R3, R0, 0x18 ;  /* 0x0000000003128211 */ /* 0x001fca00078ec0ff */
[----:B-----5:R1:W-:Y:S01]  /*17640*/  @!P0 STS.128 [R18+0x2a8d0], R4 ;  /* 0x02a8d00412008388 */ /* 0x0203e20000000c00 */
[----:B------:R-:W-:Y:S06]  /*17650*/  BAR.ARV 0x5, 0x180 ;  /* 0x0146000000007b1d */ /* 0x000fec0000002000 */
.L_x_1340:
[----:B------:R-:W2:Y:S01]  /*17660*/  LDL R0, [R1+0xc] ;  /* 0x00000c0001007983 */ /* 0x000ea20000100800 */
[----:B------:R-:W-:Y:S02]  /*17670*/  ULDC UR4, c[0x0][0xc3c] ;  /* 0x00030f0000047ab9 */ /* 0x000fe40000000800 */
[----:B--2---:R-:W-:-:S13]  /*17680*/  ISETP.GE.AND P0, PT, R0, UR4, PT ;  /* 0x0000000400007c0c */ /* 0x004fda000bf06270 */
[----:B------:R-:W-:Y:S05]  /*17690*/  @!P0 BRA `(.L_x_1352) ;  /* 0xffffffa000188947 */ /* 0x000fea000383ffff */
[----:B------:R-:W-:Y:S05]  /*176a0*/  BSYNC B8 ;  /* 0x0000000000087941 */ /* 0x000fea0003800000 */
.L_x_1240:
        /* <DEDUP_REMOVED lines=12> */
.L_x_1424:
[----:B------:R-:W-:Y:S05]  /*17770*/  BSYNC B0 ;  /* 0x0000000000007941 */ /* 0x000fea0003800000 */
.L_x_1353:
[----:B------:R-:W-:-:S03]  /*17780*/  UMOV UR4, 0xffffffff ;  /* 0xffffffff00047882 */ /* 0x000fc60000000000 */
[----:B------:R-:W-:Y:S05]  /*17790*/  BRA.DIV UR4, `(.L_x_1355) ;  /* 0x0000002204707947 */ /* 0x000fea000b800000 */
[----:B------:R-:W1:Y:S02]  /*177a0*/  S2R R2, SR_TID.X ;  /* 0x0000000000027919 */ /* 0x000e640000002100 */
[----:B-1----:R-:W-:-:S04]  /*177b0*/  SHF.R.U32.HI R2, RZ, 0x5, R2 ;  /* 0x00000005ff027819 */ /* 0x002fc80000011602 */
[----:B------:R-:W-:-:S05]  /*177c0*/  LOP3.LUT R2, R2, 0x3, RZ, 0xc0, !PT ;  /* 0x0000000302027812 */ /* 0x000fca00078ec0ff */
[----:B------:R1:W2:Y:S02]  /*177d0*/  SHFL.IDX PT, R14, R2, RZ, 0x1f ;  /* 0x00001fff020e7589 */ /* 0x0002a400000e0000 */
.L_x_1427:
[----:B--2---:R-:W-:Y:S01]  /*177e0*/  ISETP.NE.AND P0, PT, R14, RZ, PT ;  /* 0x000000ff0e00720c */ /* 0x004fe20003f05270 */
[----:B------:R-:W-:-:S12]  /*177f0*/  BSSY B0, `(.L_x_1356) ;  /* 0x0000027000007945 */ /* 0x000fd80003800000 */
[----:B------:R-:W-:Y:S05]  /*17800*/  @P0 BRA `(.L_x_1357) ;  /* 0x0000000000940947 */ /* 0x000fea0003800000 */
[----:B------:R-:W-:-:S03]  /*17810*/  UMOV UR4, 0xffffffff ;  /* 0xffffffff00047882 */ /* 0x000fc60000000000 */
[----:B------:R-:W-:Y:S05]  /*17820*/  BRA.DIV UR4, `(.L_x_1358) ;  /* 0x0000002204807947 */ /* 0x000fea000b800000 */
[----:B------:R-:W-:-:S13]  /*17830*/  ELECT P6, URZ, PT ;  /* 0x00000000003f782f */ /* 0x000fda00038c0000 */
.L_x_1430:
[----:B------:R-:W-:Y:S05]  /*17840*/  @!P6 BRA `(.L_x_1357) ;  /* 0x000000000084e947 */ /* 0x000fea0003800000 */
[----:B-1----:R-:W2:Y:S02]  /*17850*/  LDL R2, [R1+0x5c] ;  /* 0x00005c0001027983 */ /* 0x002ea40000100800 */
[----:B--2---:R-:W-:-:S13]  /*17860*/  R2UR UR4, R2 ;  /* 0x00000000020472ca */ /* 0x004fda00000e0000 */
[----:B------:R-:W-:-:S06]  /*17870*/  ULOP3.LUT UR4, UR4, 0x2, URZ, 0xfc, !UPT ;  /* 0x0000000204047892 */ /* 0x000fcc000f8efc3f */
[----:B------:R-:W-:-:S05]  /*17880*/  IMAD.U32 R2, RZ, RZ, UR4 ;  /* 0x00000004ff027e24 */ /* 0x000fca000f8e00ff */
[----:B------:R-:W-:-:S13]  /*17890*/  ISETP.NE.AND P2, PT, R2, 0x3, PT ;  /* 0x000000030200780c */ /* 0x000fda0003f45270 */
[----:B------:R-:W-:Y:S05]  /*178a0*/  @!P2 BRA `(.L_x_1359) ;  /* 0x000000000004a947 */ /* 0x000fea0003800000 */
[----:B------:R-:W-:Y:S01]  /*178b0*/  BPT.TRAP 0x1 ;  /* 0x000000040000795c */ /* 0x000fe20000300000 */
.L_x_1359:
        /* <DEDUP_REMOVED lines=13> */
.L_x_1431:
[----:B------:R-:W1:Y:S02]  /*17990*/  SYNCS.PHASECHK.TRANS64.TRYWAIT P0, [R7+URZ], R2 ;  /* 0x00000002070075a7 */ /* 0x000e64000800017f */
[----:B-1----:R-:W-:Y:S05]  /*179a0*/  @!P0 BRA `(.L_x_1361) ;  /* 0x0000002000548947 */ /* 0x002fea0003800000 */
.L_x_1432:
[----:B------:R-:W-:Y:S05]  /*179b0*/  @!P2 BRA `(.L_x_1362) ;  /* 0x000000000004a947 */ /* 0x000fea0003800000 */
[----:B------:R-:W-:Y:S01]  /*179c0*/  BPT.TRAP 0x1 ;  /* 0x000000040000795c */ /* 0x000fe20000300000 */
.L_x_1362:
[----:B------:R-:W-:-:S04]  /*179d0*/  VIADD R0, R0, 0x2a860 ;  /* 0x0002a86000007836 */ /* 0x000fc80000000000 */
[----:B------:R-:W-:-:S04]  /*179e0*/  IMAD R4, R19, 0x8, R0 ;  /* 0x0000000813047824 */ /* 0x000fc800078e0200 */
[----:B------:R-:W2:Y:S02]  /*179f0*/  SYNCS.PHASECHK.TRANS64.TRYWAIT P0, [R4+URZ], R5 ;  /* 0x00000005040075a7 */ /* 0x000ea4000800017f */
[----:B--2---:R-:W-:Y:S05]  /*17a00*/  @!P0 BRA `(.L_x_1363) ;  /* 0x0000002000508947 */ /* 0x004fea0003800000 */
.L_x_1433:
[----:B------:R-:W-:-:S07]  /*17a10*/  IMAD R3, R3, 0x8, R0 ;  /* 0x0000000803037824 */ /* 0x000fce00078e0200 */
.L_x_1364:
[----:B----4-:R4:W0:Y:S02]  /*17a20*/  SYNCS.PHASECHK.TRANS64.TRYWAIT P0, [R3+URZ], R2 ;  /* 0x00000002030075a7 */ /* 0x010824000800017f */
[----:B0-----:R-:W-:Y:S05]  /*17a30*/  @!P0 NANOSLEEP.SYNCS 0x989680 ;  /* 0x009896800000895d */ /* 0x001fea0003900000 */
[----:B------:R-:W0:Y:S02]  /*17a40*/  @!P0 SYNCS.PHASECHK.TRANS64 P0, [R3+URZ], R2 ;  /* 0x00000002030085a7 */ /* 0x000e24000800007f */
[----:B0-----:R-:W-:Y:S05]  /*17a50*/  @!P0 BRA `(.L_x_1364) ;  /* 0xfffffffc00f08947 */ /* 0x001fea000383ffff */
.L_x_1357:
[----:B------:R-:W-:Y:S05]  /*17a60*/  BSYNC B0 ;  /* 0x0000000000007941 */ /* 0x000fea0003800000 */
.L_x_1356:
[----:B------:R-:W-:Y:S05]  /*17a70*/  EXIT ;  /* 0x000000000000794d */ /* 0x000fea0003800000 */
.L_x_1139:
[----:B0-----:R-:W-:-:S04]  /*17a80*/  IMAD.U32 R3, RZ, RZ, UR37 ;  /* 0x00000025ff037e24 */ /* 0x001fc8000f8e00ff */
[----:B------:R0:W1:Y:S03]  /*17a90*/  SYNCS.PHASECHK.TRANS64.TRYWAIT P1, [R3+URZ+0x2a800], R0 ;  /* 0x02a80000030075a7 */ /* 0x000066000802017f */
[----:B-1----:R-:W-:Y:S05]  /*17aa0*/  @!P1 NANOSLEEP.SYNCS 0x989680 ;  /* 0x009896800000995d */ /* 0x002fea0003900000 */
[----:B------:R-:W1:Y:S02]  /*17ab0*/  @!P1 SYNCS.PHASECHK.TRANS64 P1, [R3+URZ+0x2a800], R0 ;  /* 0x02a80000030095a7 */ /* 0x000e64000802007f */
[----:B-1----:R-:W-:Y:S05]  /*17ac0*/  @!P1 BRA `(.L_x_1139) ;  /* 0xfffffffc00ec9947 */ /* 0x002fea000383ffff */
[----:B------:R-:W-:Y:S05]  /*17ad0*/  BRA `(.L_x_1365) ;  /* 0xfffffea400807947 */ /* 0x000fea000383ffff */
.L_x_1143:
[----:B-1----:R1:W2:Y:S02]  /*17ae0*/  SYNCS.PHASECHK.TRANS64.TRYWAIT P2, [R3+URZ+0x2a830], R0 ;  /* 0x02a83000030075a7 */ /* 0x0022a4000804017f */
[----:B--2---:R-:W-:Y:S05]  /*17af0*/  @!P2 NANOSLEEP.SYNCS 0x989680 ;  /* 0x009896800000a95d */ /* 0x004fea0003900000 */
[----:B------:R-:W2:Y:S02]  /*17b00*/  @!P2 SYNCS.PHASECHK.TRANS64 P2, [R3+URZ+0x2a830], R0 ;  /* 0x02a830000300a5a7 */ /* 0x000ea4000804007f */
[----:B--2---:R-:W-:Y:S05]  /*17b10*/  @!P2 BRA `(.L_x_1143) ;  /* 0xfffffffc00f0a947 */ /* 0x004fea000383ffff */
[----:B------:R-:W-:Y:S05]  /*17b20*/  BRA `(.L_x_1142) ;  /* 0xfffffea400a87947 */ /* 0x000fea000383ffff */
.L_x_1159:
[----:B-1----:R-:W-:-:S04]  /*17b30*/  IMAD.U32 R12, RZ, RZ, UR6 ;  /* 0x00000006ff0c7e24 */ /* 0x002fc8000f8e00ff */
[----:B------:R1:W2:Y:S03]  /*17b40*/  SYNCS.PHASECHK.TRANS64.TRYWAIT P2, [R12+URZ+0x2a830], R9 ;  /* 0x02a830090c0075a7 */ /* 0x0002a6000804017f */
[----:B--2---:R-:W-:Y:S05]  /*17b50*/  @!P2 NANOSLEEP.SYNCS 0x989680 ;  /* 0x009896800000a95d */ /* 0x004fea0003900000 */
[----:B------:R-:W2:Y:S02]  /*17b60*/  @!P2 SYNCS.PHASECHK.TRANS64 P2, [R12+URZ+0x2a830], R9 ;  /* 0x02a830090c00a5a7 */ /* 0x000ea4000804007f */
[----:B--2---:R-:W-:Y:S05]  /*17b70*/  @!P2 BRA `(.L_x_1159) ;  /* 0xfffffffc00eca947 */ /* 0x004fea000383ffff */
[----:B------:R-:W-:Y:S05]  /*17b80*/  BRA `(.L_x_1158) ;  /* 0xfffffed000787947 */ /* 0x000fea000383ffff */
.L_x_1163:
[----:B01----:R-:W-:-:S04]  /*17b90*/  IMAD.U32 R9, RZ, RZ, UR5 ;  /* 0x00000005ff097e24 */ /* 0x003fc8000f8e00ff */
[----:B------:R0:W1:Y:S03]  /*17ba0*/  SYNCS.PHASECHK.TRANS64.TRYWAIT P2, [R9+URZ+0x2a850], R0 ;  /* 0x02a85000090075a7 */ /* 0x000066000804017f */
[----:B-1----:R-:W-:Y:S05]  /*17bb0*/  @!P2 NANOSLEEP.SYNCS 0x989680 ;  /* 0x009896800000a95d */ /* 0x002fea0003900000 */
[----:B------:R-:W1:Y:S02]  /*17bc0*/  @!P2 SYNCS.PHASECHK.TRANS64 P2, [R9+URZ+0x2a850], R0 ;  /* 0x02a850000900a5a7 */ /* 0x000e64000804007f */
[----:B-1----:R-:W-:Y:S05]  /*17bd0*/  @!P2 BRA `(.L_x_1163) ;  /* 0xfffffffc00eca947 */ /* 0x002fea000383ffff */
[----:B------:R-:W-:Y:S05]  /*17be0*/  BRA `(.L_x_1162) ;  /* 0xfffffed800907947 */ /* 0x000fea000383ffff */
.L_x_1180:
[----:B-1----:R-:W-:-:S04]  /*17bf0*/  IMAD.U32 R8, RZ, RZ, UR5 ;  /* 0x00000005ff087e24 */ /* 0x002fc8000f8e00ff */
[----:B------:R1:W2:Y:S03]  /*17c00*/  SYNCS.PHASECHK.TRANS64.TRYWAIT P2, [R8+URZ+0x2a830], R3 ;  /* 0x02a83003080075a7 */ /* 0x0002a6000804017f */
[----:B--2---:R-:W-:Y:S05]  /*17c10*/  @!P2 NANOSLEEP.SYNCS 0x989680 ;  /* 0x009896800000a95d */ /* 0x004fea0003900000 */
[----:B------:R-:W2:Y:S02]  /*17c20*/  @!P2 SYNCS.PHASECHK.TRANS64 P2, [R8+URZ+0x2a830], R3 ;  /* 0x02a830030800a5a7 */ /* 0x000ea4000804007f */
[----:B--2---:R-:W-:Y:S05]  /*17c30*/  @!P2 BRA `(.L_x_1180) ;  /* 0xfffffffc00eca947 */ /* 0x004fea000383ffff */
[----:B------:R-:W-:Y:S05]  /*17c40*/  BRA `(.L_x_1179) ;  /* 0xffffff0000587947 */ /* 0x000fea000383ffff */
.L_x_1184:
[----:B01----:R-:W-:-:S04]  /*17c50*/  IMAD.U32 R3, RZ, RZ, UR5 ;  /* 0x00000005ff037e24 */ /* 0x003fc8000f8e00ff */
[----:B------:R0:W1:Y:S03]  /*17c60*/  SYNCS.PHASECHK.TRANS64.TRYWAIT P2, [R3+URZ+0x2a850], R0 ;  /* 0x02a85000030075a7 */ /* 0x000066000804017f */
[----:B-1----:R-:W-:Y:S05]  /*17c70*/  @!P2 NANOSLEEP.SYNCS 0x989680 ;  /* 0x009896800000a95d */ /* 0x002fea0003900000 */
[----:B------:R-:W1:Y:S02]  /*17c80*/  @!P2 SYNCS.PHASECHK.TRANS64 P2, [R3+URZ+0x2a850], R0 ;  /* 0x02a850000300a5a7 */ /* 0x000e64000804007f */
[----:B-1----:R-:W-:Y:S05]  /*17c90*/  @!P2 BRA `(.L_x_1184) ;  /* 0xfffffffc00eca947 */ /* 0x002fea000383ffff */
[----:B------:R-:W-:Y:S05]  /*17ca0*/  BRA `(.L_x_1183) ;  /* 0xffffff0800707947 */ /* 0x000fea000383ffff */
.L_x_1190:
[----:B-1----:R-:W-:-:S04]  /*17cb0*/  IMAD.U32 R8, RZ, RZ, UR5 ;  /* 0x00000005ff087e24 */ /* 0x002fc8000f8e00ff */
[----:B------:R1:W2:Y:S03]  /*17cc0*/  SYNCS.PHASECHK.TRANS64.TRYWAIT P2, [R8+URZ+0x2a830], R3 ;  /* 0x02a83003080075a7 */ /* 0x0002a6000804017f */
[----:B--2---:R-:W-:Y:S05]  /*17cd0*/  @!P2 NANOSLEEP.SYNCS 0x989680 ;  /* 0x009896800000a95d */ /* 0x004fea0003900000 */
[----:B------:R-:W2:Y:S02]  /*17ce0*/  @!P2 SYNCS.PHASECHK.TRANS64 P2, [R8+URZ+0x2a830], R3 ;  /* 0x02a830030800a5a7 */ /* 0x000ea4000804007f */
[----:B--2---:R-:W-:Y:S05]  /*17cf0*/  @!P2 BRA `(.L_x_1190) ;  /* 0xfffffffc00eca947 */ /* 0x004fea000383ffff */
[----:B------:R-:W-:Y:S05]  /*17d00*/  BRA `(.L_x_1189) ;  /* 0xffffff1c002c7947 */ /* 0x000fea000383ffff */
.L_x_1194:
[----:B01----:R-:W-:-:S04]  /*17d10*/  IMAD.U32 R3, RZ, RZ, UR5 ;  /* 0x00000005ff037e24 */ /* 0x003fc8000f8e00ff */
[----:B------:R0:W1:Y:S03]  /*17d20*/  SYNCS.PHASECHK.TRANS64.TRYWAIT P2, [R3+URZ+0x2a850], R0 ;  /* 0x02a85000030075a7 */ /* 0x000066000804017f */
[----:B-1----:R-:W-:Y:S05]  /*17d30*/  @!P2 NANOSLEEP.SYNCS 0x989680 ;  /* 0x009896800000a95d */ /* 0x002fea0003900000 */
[----:B------:R-:W1:Y:S02]  /*17d40*/  @!P2 SYNCS.PHASECHK.TRANS64 P2, [R3+URZ+0x2a850], R0 ;  /* 0x02a850000300a5a7 */ /* 0x000e64000804007f */
[----:B-1----:R-:W-:Y:S05]  /*17d50*/  @!P2 BRA `(.L_x_1194) ;  /* 0xfffffffc00eca947 */ /* 0x002fea000383ffff */
[----:B------:R-:W-:Y:S05]  /*17d60*/  BRA `(.L_x_1193) ;  /* 0xffffff2400447947 */ /* 0x000fea000383ffff */
.L_x_1207:
[----:B-1----:R-:W-:-:S04]  /*17d70*/  IMAD.U32 R5, RZ, RZ, UR5 ;  /* 0x00000005ff057e24 */ /* 0x002fc8000f8e00ff */
[----:B------:R1:W2:Y:S03]  /*17d80*/  SYNCS.PHASECHK.TRANS64.TRYWAIT P0, [R5+URZ+0x2a850], R0 ;  /* 0x02a85000050075a7 */ /* 0x0002a6000800017f */
[----:B--2---:R-:W-:Y:S05]  /*17d90*/  @!P0 NANOSLEEP.SYNCS 0x989680 ;  /* 0x009896800000895d */ /* 0x004fea0003900000 */
[----:B------:R-:W2:Y:S02]  /*17da0*/  @!P0 SYNCS.PHASECHK.TRANS64 P0, [R5+URZ+0x2a850], R0 ;  /* 0x02a85000050085a7 */ /* 0x000ea4000800007f */
[----:B--2---:R-:W-:Y:S05]  /*17db0*/  @!P0 BRA `(.L_x_1207) ;  /* 0xfffffffc00ec8947 */ /* 0x004fea000383ffff */
[----:B------:R-:W-:Y:S05]  /*17dc0*/  BRA `(.L_x_1206) ;  /* 0xffffff4c00307947 */ /* 0x000fea000383ffff */
.L_x_1262:
[----:B-1----:R-:W1:Y:S01]  /*17dd0*/  S2R R4, SR_TID.X ;  /* 0x0000000000047919 */ /* 0x002e620000002100 */
[----:B------:R-:W-:Y:S01]  /*17de0*/  BSSY B0, `(.L_x_1366) ;  /* 0x000000a000007945 */ /* 0x000fe20003800000 */
[----:B------:R-:W-:Y:S02]  /*17df0*/  IMAD.MOV.U32 R12, RZ, RZ, RZ ;  /* 0x000000ffff0c7224 */ /* 0x000fe400078e00ff */
[----:B------:R-:W-:Y:S02]  /*17e00*/  IMAD.MOV.U32 R11, RZ, RZ, 0x1f ;  /* 0x0000001fff0b7424 */ /* 0x000fe400078e00ff */
[----:B------:R-:W-:Y:S01]  /*17e10*/  IMAD.MOV.U32 R15, RZ, RZ, -0x1 ;  /* 0xffffffffff0f7424 */ /* 0x000fe200078e00ff */
[----:B-1----:R-:W-:-:S04]  /*17e20*/  SHF.R.U32.HI R4, RZ, 0x5, R4 ;  /* 0x00000005ff047819 */ /* 0x002fc80000011604 */
[----:B------:R-:W-:-:S05]  /*17e30*/  LOP3.LUT R4, R4, 0x3, RZ, 0xc0, !PT ;  /* 0x0000000304047812 */ /* 0x000fca00078ec0ff */
[----:B------:R-:W-:-:S07]  /*17e40*/  IMAD.MOV.U32 R13, RZ, RZ, R4 ;  /* 0x000000ffff0d7224 */ /* 0x000fce00078e0004 */
[----:B0-2---:R-:W-:Y:S05]  /*17e50*/  WARPSYNC.COLLECTIVE R15, `(.L_x_1367) ;  /* 0x000000000f087348 */ /* 0x005fea0003c00000 */
[----:B------:R1:W3:Y:S02]  /*17e60*/  SHFL.IDX P6, R14, R13, R12, R11 ;  /* 0x0000000c0d0e7389 */ /* 0x0002e400000c000b */
[----:B0123--:R-:W-:Y:S01]  /*17e70*/  ENDCOLLECTIVE ;  /* 0x000000000000791b */ /* 0x00ffe20003800000 */
.L_x_1367:
[----:B------:R-:W-:Y:S05]  /*17e80*/  BSYNC B0 ;  /* 0x0000000000007941 */ /* 0x000fea0003800000 */
.L_x_1366:
[----:B------:R-:W-:Y:S05]  /*17e90*/  BRA `(.L_x_1368) ;  /* 0xffffffa800c07947 */ /* 0x000fea000383ffff */
.L_x_1264:
[----:B------:R-:W-:Y:S01]  /*17ea0*/  BSSY B0, `(.L_x_1369) ;  /* 0x0000006000007945 */ /* 0x000fe20003800000 */
[----:B------:R-:W-:-:S07]  /*17eb0*/  IMAD.MOV.U32 R15, RZ, RZ, -0x1 ;  /* 0xffffffffff0f7424 */ /* 0x000fce00078e00ff */
[----:B012---:R-:W-:Y:S05]  /*17ec0*/  WARPSYNC.COLLECTIVE R15, `(.L_x_1370) ;  /* 0x000000000f0c7348 */ /* 0x007fea0003c00000 */
[----:B------:R-:W-:Y:S02]  /*17ed0*/  ELECT P6, UR62, PT ;  /* 0x00000000003e782f */ /* 0x000fe400038c0000 */
[----:B------:R-:W-:Y:S01]  /*17ee0*/  MOV R14, UR62 ;  /* 0x0000003e000e7c02 */ /* 0x000fe20008000f00 */
[----:B012---:R-:W-:Y:S10]  /*17ef0*/  ENDCOLLECTIVE ;  /* 0x000000000000791b */ /* 0x007ff40003800000 */
.L_x_1370:
[----:B------:R-:W-:Y:S05]  /*17f00*/  BSYNC B0 ;  /* 0x0000000000007941 */ /* 0x000fea0003800000 */
.L_x_1369:
[----:B------:R-:W-:Y:S05]  /*17f10*/  BRA `(.L_x_1371) ;  /* 0xffffffa800cc7947 */ /* 0x000fea000383ffff */
.L_x_1266:
[----:B-1----:R1:W3:Y:S02]  /*17f20*/  SYNCS.PHASECHK.TRANS64.TRYWAIT P0, [R0+URZ+0x2a840], R2 ;  /* 0x02a84002000075a7 */ /* 0x0022e4000800017f */
[----:B---3--:R-:W-:Y:S05]  /*17f30*/  @!P0 NANOSLEEP.SYNCS 0x989680 ;  /* 0x009896800000895d */ /* 0x008fea0003900000 */
[----:B------:R-:W3:Y:S02]  /*17f40*/  @!P0 SYNCS.PHASECHK.TRANS64 P0, [R0+URZ+0x2a840], R2 ;  /* 0x02a84002000085a7 */ /* 0x000ee4000800007f */
[----:B---3--:R-:W-:Y:S05]  /*17f50*/  @!P0 BRA `(.L_x_1266) ;  /* 0xfffffffc00f08947 */ /* 0x008fea000383ffff */
[----:B------:R-:W-:Y:S05]  /*17f60*/  BRA `(.L_x_1372) ;  /* 0xffffffac00307947 */ /* 0x000fea000383ffff */
.L_x_1270:
[----:B------:R-:W2:Y:S01]  /*17f70*/  LDL.LU R11, [R1+0x2c] ;  /* 0x00002c00010b7983 */ /* 0x000ea20000300800 */
[----:B------:R-:W-:Y:S02]  /*17f80*/  IMAD.MOV.U32 R13, RZ, RZ, R3 ;  /* 0x000000ffff0d7224 */ /* 0x000fe400078e0003 */
[----:B------:R-:W-:Y:S01]  /*17f90*/  IMAD.MOV.U32 R12, RZ, RZ, RZ ;  /* 0x000000ffff0c7224 */ /* 0x000fe200078e00ff */
[----:B------:R-:W0:Y:S01]  /*17fa0*/  S2R R5, SR_TID.X ;  /* 0x0000000000057919 */ /* 0x000e220000002100 */
[----:B------:R-:W-:Y:S01]  /*17fb0*/  IMAD.MOV.U32 R15, RZ, RZ, -0x1 ;  /* 0xffffffffff0f7424 */ /* 0x000fe200078e00ff */
[----:B0-----:R-:W-:-:S04]  /*17fc0*/  LOP3.LUT R5, R5, 0x7f, RZ, 0xc0, !PT ;  /* 0x0000007f05057812 */ /* 0x001fc800078ec0ff */
[----:B------:R-:W-:-:S05]  /*17fd0*/  SHF.R.U32.HI R5, RZ, 0x3, R5 ;  /* 0x00000003ff057819 */ /* 0x000fca0000011605 */
[----:B------:R-:W-:-:S04]  /*17fe0*/  IMAD.IADD R0, R5, 0x1, R9 ;  /* 0x0000000105007824 */ /* 0x000fc800078e0209 */
[----:B------:R-:W-:Y:S02]  /*17ff0*/  VIADD R5, R0, 0x10 ;  /* 0x0000001000057836 */ /* 0x000fe40000000000 */
[----:B--2---:R-:W-:Y:S02]  /*18000*/  IMAD R2, R11, R7, RZ ;  /* 0x000000070b027224 */ /* 0x004fe400078e02ff */
[----:B------:R-:W-:-:S03]  /*18010*/  IMAD.MOV.U32 R11, RZ, RZ, 0x181f ;  /* 0x0000181fff0b7424 */ /* 0x000fc600078e00ff */
[----:B------:R-:W-:-:S13]  /*18020*/  ISETP.GE.AND P3, PT, R0, R2, PT ;  /* 0x000000020000720c */ /* 0x000fda0003f66270 */
[----:B-----5:R-:W-:Y:S05]  /*18030*/  WARPSYNC.COLLECTIVE R15, `(.L_x_1373) ;  /* 0x000000000f087348 */ /* 0x020fea0003c00000 */
[----:B------:R0:W1:Y:S02]  /*18040*/  SHFL.IDX P6, R14, R13, R12, R11 ;  /* 0x0000000c0d0e7389 */ /* 0x00006400000c000b */
[----:B01---5:R-:W-:Y:S01]  /*18050*/  ENDCOLLECTIVE ;  /* 0x000000000000791b */ /* 0x023fe20003800000 */
.L_x_1373:
[----:B------:R-:W-:Y:S02]  /*18060*/  IMAD.MOV.U32 R13, RZ, RZ, R4 ;  /* 0x000000ffff0d7224 */ /* 0x000fe400078e0004 */
[----:B------:R-:W-:-:S07]  /*18070*/  IMAD.MOV.U32 R6, RZ, RZ, R14 ;  /* 0x000000ffff067224 */ /* 0x000fce00078e000e */
[----:B------:R-:W-:Y:S05]  /*18080*/  WARPSYNC.COLLECTIVE R15, `(.L_x_1374) ;  /* 0x000000000f087348 */ /* 0x000fea0003c00000 */
[----:B------:R0:W1:Y:S02]  /*18090*/  SHFL.IDX P6, R14, R13, R12, R11 ;  /* 0x0000000c0d0e7389 */ /* 0x00006400000c000b */
[----:B01----:R-:W-:Y:S01]  /*180a0*/  ENDCOLLECTIVE ;  /* 0x000000000000791b */ /* 0x003fe20003800000 */
.L_x_1374:
[----:B------:R-:W-:Y:S01]  /*180b0*/  ULDC.64 UR4, c[0x0][0x208] ;  /* 0x0000820000047ab9 */ /* 0x000fe20000000a00 */
[----:B------:R-:W-:Y:S02]  /*180c0*/  IMAD.MOV.U32 R13, RZ, RZ, R3 ;  /* 0x000000ffff0d7224 */ /* 0x000fe400078e0003 */
[----:B------:R-:W-:Y:S02]  /*180d0*/  IMAD.MOV.U32 R12, RZ, RZ, 0x1 ;  /* 0x00000001ff0c7424 */ /* 0x000fe400078e00ff */
[----:B------:R-:W-:-:S05]  /*180e0*/  IMAD.MOV.U32 R7, RZ, RZ, R14 ;  /* 0x000000ffff077224 */ /* 0x000fca00078e000e */
[----:B------:R-:W-:-:S05]  /*180f0*/  @!P3 LEA R7, P5, R8, R7, 0x1 ;  /* 0x000000070807b211 */ /* 0x000fca00078a08ff */
        /* <DEDUP_REMOVED lines=10> */
[----:B------:R-:W-:-:S13]  /*181a0*/  ISETP.GE.AND P3, PT, R5, R2, PT ;  /* 0x000000020500720c */ /* 0x000fda0003f66270 */
[----:B0-----:R-:W-:Y:S05]  /*181b0*/  WARPSYNC.COLLECTIVE R15, `(.L_x_1375) ;  /* 0x000000000f087348 */ /* 0x001fea0003c00000 */
[----:B------:R1:W2:Y:S02]  /*181c0*/  SHFL.IDX P6, R14, R13, R12, R11 ;  /* 0x0000000c0d0e7389 */ /* 0x0002a400000c000b */
[----:B012---:R-:W-:Y:S01]  /*181d0*/  ENDCOLLECTIVE ;  /* 0x000000000000791b */ /* 0x007fe20003800000 */
.L_x_1375:
[----:B------:R-:W-:Y:S02]  /*181e0*/  IMAD.MOV.U32 R13, RZ, RZ, R4 ;  /* 0x000000ffff0d7224 */ /* 0x000fe400078e0004 */
[----:B------:R-:W-:-:S07]  /*181f0*/  IMAD.MOV.U32 R9, RZ, RZ, R14 ;  /* 0x000000ffff097224 */ /* 0x000fce00078e000e */
[----:B------:R-:W-:Y:S05]  /*18200*/  WARPSYNC.COLLECTIVE R15, `(.L_x_1376) ;  /* 0x000000000f087348 */ /* 0x000fea0003c00000 */
[----:B------:R0:W1:Y:S02]  /*18210*/  SHFL.IDX P6, R14, R13, R12, R11 ;  /* 0x0000000c0d0e7389 */ /* 0x00006400000c000b */
[----:B01----:R-:W-:Y:S01]  /*18220*/  ENDCOLLECTIVE ;  /* 0x000000000000791b */ /* 0x003fe20003800000 */
.L_x_1376:
[----:B------:R-:W-:Y:S01]  /*18230*/  ULDC.64 UR4, c[0x0][0x208] ;  /* 0x0000820000047ab9 */ /* 0x000fe20000000a00 */
[----:B------:R-:W-:Y:S02]  /*18240*/  IMAD.MOV.U32 R13, RZ, RZ, R3 ;  /* 0x000000ffff0d7224 */ /* 0x000fe400078e0003 */
[----:B------:R-:W-:Y:S02]  /*18250*/  IMAD.MOV.U32 R12, RZ, RZ, 0x2 ;  /* 0x00000002ff0c7424 */ /* 0x000fe400078e00ff */
[----:B------:R-:W-:-:S05]  /*18260*/  IMAD.MOV.U32 R5, RZ, RZ, R14 ;  /* 0x000000ffff057224 */ /* 0x000fca00078e000e */
[----:B------:R-:W-:-:S05]  /*18270*/  @!P3 LEA R8, P5, R8, R5, 0x1 ;  /* 0x000000050808b211 */ /* 0x000fca00078a08ff */
[----:B------:R-:W-:Y:S02]  /*18280*/  @!P3 IMAD.X R5, RZ, RZ, R9, P5 ;  /* 0x000000ffff05b224 */ /* 0x000fe400028e0609 */
[----:B------:R-:W-:Y:S01]  /*18290*/  @!P3 IMAD.MOV.U32 R6, RZ, RZ, R8 ;  /* 0x000000ffff06b224 */ /* 0x000fe200078e0008 */
[----:B------:R-:W0:Y:S01]  /*182a0*/  S2R R9, SR_TID.X ;  /* 0x0000000000097919 */ /* 0x000e220000002100 */
[----:B------:R-:W-:Y:S02]  /*182b0*/  @!P3 IMAD.MOV.U32 R7, RZ, RZ, R5 ;  /* 0x000000ffff07b224 */ /* 0x000fe400078e0005 */
[----:B------:R-:W-:-:S03]  /*182c0*/  VIADD R5, R0, 0x20 ;  /* 0x0000002000057836 */ /* 0x000fc60000000000 */
[----:B------:R-:W-:Y:S01]  /*182d0*/  @!PT LDS RZ, [RZ] ;  /* 0x00000000fffff984 */ /* 0x000fe20000000800 */
[----:B------:R-:W-:Y:S01]  /*182e0*/  @!PT LDS RZ, [RZ] ;  /* 0x00000000fffff984 */ /* 0x000fe20000000800 */
[----:B------:R-:W-:Y:S01]  /*182f0*/  @!PT LDS RZ, [RZ] ;  /* 0x00000000fffff984 */ /* 0x000fe20000000800 */
[----:B------:R1:W-:Y:S04]  /*18300*/  @!P3 LDGSTS.E.BYPASS.LTC128B.128 [R10+0xcc00], desc[UR4][R6.64], !P2 ;  /* 0x0cc00000060abfae */ /* 0x0003e8000d101d44 */
[----:B------:R1:W-:Y:S04]  /*18310*/  @!P3 LDGSTS.E.BYPASS.LTC128B.128 [R10+0x10c00], desc[UR4][R6.64+0x80], !P1 ;  /* 0x10c00080060abfae */ /* 0x0003e8000c901d44 */
[----:B------:R1:W-:Y:S01]  /*18320*/  @!P3 LDGSTS.E.BYPASS.LTC128B.128 [R10+0x14c00], desc[UR4][R6.64+0x100], !P0 ;  /* 0x14c00100060abfae */ /* 0x0003e2000c101d44 */
[----:B------:R-:W-:-:S13]  /*18330*/  ISETP.GE.AND P3, PT, R5, R2, PT ;  /* 0x000000020500720c */ /* 0x000fda0003f66270 */
[----:B01----:R-:W-:Y:S05]  /*18340*/  WARPSYNC.COLLECTIVE R15, `(.L_x_1377) ;  /* 0x000000000f087348 */ /* 0x003fea0003c00000 */
[----:B------:R2:W3:Y:S02]  /*18350*/  SHFL.IDX P6, R14, R13, R12, R11 ;  /* 0x0000000c0d0e7389 */ /* 0x0004e400000c000b */
[----:B0123--:R-:W-:Y:S01]  /*18360*/  ENDCOLLECTIVE ;  /* 0x000000000000791b */ /* 0x00ffe20003800000 */
.L_x_1377:
[----:B------:R-:W-:Y:S02]  /*18370*/  IMAD.MOV.U32 R13, RZ, RZ, R4 ;  /* 0x000000ffff0d7224 */ /* 0x000fe400078e0004 */
[----:B------:R-:W-:-:S05]  /*18380*/  IMAD.SHL.U32 R9, R9, 0x8, RZ ;  /* 0x0000000809097824 */ /* 0x000fca00078e00ff */
[----:B------:R-:W-:Y:S01]  /*18390*/  LOP3.LUT R9, R9, 0x38, RZ, 0xc0, !PT ;  /* 0x0000003809097812 */ /* 0x000fe200078ec0ff */
[----:B------:R-:W-:-:S07]  /*183a0*/  IMAD.MOV.U32 R8, RZ, RZ, R14 ;  /* 0x000000ffff087224 */ /* 0x000fce00078e000e */
[----:B------:R-:W-:Y:S05]  /*183b0*/  WARPSYNC.COLLECTIVE R15, `(.L_x_1378) ;  /* 0x000000000f087348 */ /* 0x000fea0003c00000 */
[----:B------:R0:W1:Y:S02]  /*183c0*/  SHFL.IDX P6, R14, R13, R12, R11 ;  /* 0x0000000c0d0e7389 */ /* 0x00006400000c000b */
[----:B01----:R-:W-:Y:S01]  /*183d0*/  ENDCOLLECTIVE ;  /* 0x000000000000791b */ /* 0x003fe20003800000 */
.L_x_1378:
[----:B------:R-:W-:Y:S01]  /*183e0*/  ULDC.64 UR4, c[0x0][0x208] ;  /* 0x0000820000047ab9 */ /* 0x000fe20000000a00 */
[----:B------:R-:W-:Y:S02]  /*183f0*/  IMAD.MOV.U32 R13, RZ, RZ, R3 ;  /* 0x000000ffff0d7224 */ /* 0x000fe400078e0003 */
[----:B------:R-:W-:Y:S02]  /*18400*/  IMAD.MOV.U32 R12, RZ, RZ, 0x3 ;  /* 0x00000003ff0c7424 */ /* 0x000fe400078e00ff */
[----:B------:R-:W-:-:S05]  /*18410*/  IMAD.MOV.U32 R5, RZ, RZ, R14 ;  /* 0x000000ffff057224 */ /* 0x000fca00078e000e */
[----:B------:R-:W-:-:S05]  /*18420*/  @!P3 LEA R5, P4, R9, R5, 0x1 ;  /* 0x000000050905b211 */ /* 0x000fca00078808ff */
[----:B------:R-:W-:-:S04]  /*18430*/  @!P3 IMAD.X R6, RZ, RZ, R8, P4 ;  /* 0x000000ffff06b224 */ /* 0x000fc800020e0608 */
[----:B------:R-:W-:Y:S02]  /*18440*/  @!P3 IMAD.MOV.U32 R7, RZ, RZ, R6 ;  /* 0x000000ffff07b224 */ /* 0x000fe400078e0006 */
        /* <DEDUP_REMOVED lines=12> */
.L_x_1379:
[----:B------:R-:W-:Y:S02]  /*18510*/  IMAD.MOV.U32 R13, RZ, RZ, R4 ;  /* 0x000000ffff0d7224 */ /* 0x000fe400078e0004 */
[----:B------:R-:W-:-:S07]  /*18520*/  IMAD.MOV.U32 R6, RZ, RZ, R14 ;  /* 0x000000ffff067224 */ /* 0x000fce00078e000e */
[----:B------:R-:W-:Y:S05]  /*18530*/  WARPSYNC.COLLECTIVE R15, `(.L_x_1380) ;  /* 0x000000000f087348 */ /* 0x000fea0003c00000 */
[----:B------:R0:W1:Y:S02]  /*18540*/  SHFL.IDX P6, R14, R13, R12, R11 ;  /* 0x0000000c0d0e7389 */ /* 0x00006400000c000b */
[----:B01----:R-:W-:Y:S01]  /*18550*/  ENDCOLLECTIVE ;  /* 0x000000000000791b */ /* 0x003fe20003800000 */
.L_x_1380:
        /* <DEDUP_REMOVED lines=19> */
.L_x_1381:
[----:B------:R-:W-:Y:S02]  /*18690*/  IMAD.MOV.U32 R13, RZ, RZ, R4 ;  /* 0x000000ffff0d7224 */ /* 0x000fe400078e0004 */
[----:B------:R-:W-:-:S07]  /*186a0*/  IMAD.MOV.U32 R6, RZ, RZ, R14 ;  /* 0x000000ffff067224 */ /* 0x000fce00078e000e */
[----:B------:R-:W-:Y:S05]  /*186b0*/  WARPSYNC.COLLECTIVE R15, `(.L_x_1382) ;  /* 0x000000000f087348 */ /* 0x000fea0003c00000 */
[----:B------:R0:W1:Y:S02]  /*186c0*/  SHFL.IDX P6, R14, R13, R12, R11 ;  /* 0x0000000c0d0e7389 */ /* 0x00006400000c000b */
[----:B01----:R-:W-:Y:S01]  /*186d0*/  ENDCOLLECTIVE ;  /* 0x000000000000791b */ /* 0x003fe20003800000 */
.L_x_1382:
        /* <DEDUP_REMOVED lines=19> */
.L_x_1383:
[----:B------:R-:W-:Y:S02]  /*18810*/  IMAD.MOV.U32 R13, RZ, RZ, R4 ;  /* 0x000000ffff0d7224 */ /* 0x000fe400078e0004 */
[----:B------:R-:W-:-:S07]  /*18820*/  IMAD.MOV.U32 R6, RZ, RZ, R14 ;  /* 0x000000ffff067224 */ /* 0x000fce00078e000e */
[----:B------:R-:W-:Y:S05]  /*18830*/  WARPSYNC.COLLECTIVE R15, `(.L_x_1384) ;  /* 0x000000000f087348 */ /* 0x000fea0003c00000 */
[----:B------:R0:W1:Y:S02]  /*18840*/  SHFL.IDX P6, R14, R13, R12, R11 ;  /* 0x0000000c0d0e7389 */ /* 0x00006400000c000b */
[----:B01----:R-:W-:Y:S01]  /*18850*/  ENDCOLLECTIVE ;  /* 0x000000000000791b */ /* 0x003fe20003800000 */
.L_x_1384:
[----:B------:R-:W-:Y:S01]  /*18860*/  ULDC.64 UR4, c[0x0][0x208] ;  /* 0x0000820000047ab9 */ /* 0x000fe20000000a00 */
[----:B------:R-:W-:Y:S02]  /*18870*/  IMAD.MOV.U32 R13, RZ, RZ, R3 ;  /* 0x000000ffff0d7224 */ /* 0x000fe400078e0003 */
[----:B------:R-:W-:Y:S02]  /*18880*/  IMAD.MOV.U32 R12, RZ, RZ, 0x6 ;  /* 0x00000006ff0c7424 */ /* 0x000fe400078e00ff */
[----:B------:R-:W-:-:S05]  /*18890*/  IMAD.MOV.U32 R5, RZ, RZ, R14 ;  /* 0x000000ffff057224 */ /* 0x000fca00078e000e */
[----:B------:R-:W-:-:S05]  /*188a0*/  @!P3 LEA R5, P4, R9, R5, 0x1 ;  /* 0x000000050905b211 */ /* 0x000fca00078808ff */
[----:B------:R-:W-:-:S04]  /*188b0*/  @!P3 IMAD.X R6, RZ, RZ, R6, P4 ;  /* 0x000000ffff06b224 */ /* 0x000fc800020e0606 */
[----:B------:R-:W-:Y:S02]  /*188c0*/  @!P3 IMAD.MOV.U32 R7, RZ, RZ, R6 ;  /* 0x000000ffff07b224 */ /* 0x000fe400078e0006 */
[----:B------:R-:W-:-:S05]  /*188d0*/  @!P3 IMAD.MOV.U32 R6, RZ, RZ, R5 ;  /* 0x000000ffff06b224 */ /* 0x000fca00078e0005 */
[----:B------:R-:W-:Y:S01]  /*188e0*/  @!PT LDS RZ, [RZ] ;  /* 0x00000000fffff984 */ /* 0x000fe20000000800 */
[----:B------:R-:W-:Y:S01]  /*188f0*/  @!PT LDS RZ, [RZ] ;  /* 0x00000000fffff984 */ /* 0x000fe20000000800 */
[----:B------:R-:W-:Y:S01]  /*18900*/  @!PT LDS RZ, [RZ] ;  /* 0x00000000fffff984 */ /* 0x000fe20000000800 */
[----:B------:R0:W-:Y:S04]  /*18910*/  @!P3 LDGSTS.E.BYPASS.LTC128B.128 [R10+0xec00], desc[UR4][R6.64], !P2 ;  /* 0x0ec00000060abfae */ /* 0x0001e8000d101d44 */
[----:B------:R0:W-:Y:S04]  /*18920*/  @!P3 LDGSTS.E.BYPASS.LTC128B.128 [R10+0x12c00], desc[UR4][R6.64+0x80], !P1 ;  /* 0x12c00080060abfae */ /* 0x0001e8000c901d44 */
[----:B------:R0:W-:Y:S02]  /*18930*/  @!P3 LDGSTS.E.BYPASS.LTC128B.128 [R10+0x16c00], desc[UR4][R6.64+0x100], !P0 ;  /* 0x16c00100060abfae */ /* 0x0001e4000c101d44 */
[----:B0-----:R-:W-:Y:S05]  /*18940*/  WARPSYNC.COLLECTIVE R15, `(.L_x_1385) ;  /* 0x000000000f087348 */ /* 0x001fea0003c00000 */
[----:B------:R1:W2:Y:S02]  /*18950*/  SHFL.IDX P6, R14, R13, R12, R11 ;  /* 0x0000000c0d0e7389 */ /* 0x0002a400000c000b */
[----:B012---:R-:W-:Y:S01]  /*18960*/  ENDCOLLECTIVE ;  /* 0x000000000000791b */ /* 0x007fe20003800000 */
.L_x_1385:
[----:B------:R-:W-:-:S05]  /*18970*/  VIADD R7, R0, 0x60 ;  /* 0x0000006000077836 */ /* 0x000fca0000000000 */
[----:B------:R-:W-:Y:S01]  /*18980*/  ISETP.GE.AND P4, PT, R7, R2, PT ;  /* 0x000000020700720c */ /* 0x000fe20003f86270 */
[----:B------:R-:W-:Y:S02]  /*18990*/  IMAD.MOV.U32 R13, RZ, RZ, R4 ;  /* 0x000000ffff0d7224 */ /* 0x000fe400078e0004 */
[----:B------:R-:W-:-:S10]  /*189a0*/  IMAD.MOV.U32 R6, RZ, RZ, R14 ;  /* 0x000000ffff067224 */ /* 0x000fd400078e000e */
[----:B------:R-:W-:Y:S05]  /*189b0*/  WARPSYNC.COLLECTIVE R15, `(.L_x_1386) ;  /* 0x000000000f087348 */ /* 0x000fea0003c00000 */
[----:B------:R0:W1:Y:S02]  /*189c0*/  SHFL.IDX P6, R14, R13, R12, R11 ;  /* 0x0000000c0d0e7389 */ /* 0x00006400000c000b */
[----:B01----:R-:W-:Y:S01]  /*189d0*/  ENDCOLLECTIVE ;  /* 0x000000000000791b */ /* 0x003fe20003800000 */
.L_x_1386:
        /* <DEDUP_REMOVED lines=17> */
.L_x_1387:
[----:B------:R-:W-:Y:S02]  /*18af0*/  IMAD.MOV.U32 R13, RZ, RZ, R4 ;  /* 0x000000ffff0d7224 */ /* 0x000fe400078e0004 */
[----:B------:R-:W-:-:S07]  /*18b00*/  IMAD.MOV.U32 R5, RZ, RZ, R14 ;  /* 0x000000ffff057224 */ /* 0x000fce00078e000e */
[----:B------:R-:W-:Y:S05]  /*18b10*/  WARPSYNC.COLLECTIVE R15, `(.L_x_1388) ;  /* 0x000000000f087348 */ /* 0x000fea0003c00000 */
[----:B------:R0:W1:Y:S02]  /*18b20*/  SHFL.IDX P6, R14, R13, R12, R11 ;  /* 0x0000000c0d0e7389 */ /* 0x00006400000c000b */
[----:B01----:R-:W-:Y:S01]  /*18b30*/  ENDCOLLECTIVE ;  /* 0x000000000000791b */ /* 0x003fe20003800000 */
.L_x_1388:
[----:B------:R-:W-:Y:S01]  /*18b40*/  IMAD.MOV.U32 R3, RZ, RZ, R14 ;  /* 0x000000ffff037224 */ /* 0x000fe200078e000e */
[----:B------:R-:W-:Y:S06]  /*18b50*/  BRA `(.L_x_1389) ;  /* 0xffffffac00d87947 */ /* 0x000fec000383ffff */
.L_x_1275:
[----:B0-----:R0:W3:Y:S02]  /*18b60*/  SYNCS.PHASECHK.TRANS64.TRYWAIT P0, [R18+URZ+0x2a820], R0 ;  /* 0x02a82000120075a7 */ /* 0x0010e4000800017f */
[----:B---3--:R-:W-:Y:S05]  /*18b70*/  @!P0 NANOSLEEP.SYNCS 0x989680 ;  /* 0x009896800000895d */ /* 0x008fea0003900000 */
[----:B------:R-:W3:Y:S02]  /*18b80*/  @!P0 SYNCS.PHASECHK.TRANS64 P0, [R18+URZ+0x2a820], R0 ;  /* 0x02a82000120085a7 */ /* 0x000ee4000800007f */
[----:B---3--:R-:W-:Y:S05]  /*18b90*/  @!P0 BRA `(.L_x_1275) ;  /* 0xfffffffc00f08947 */ /* 0x008fea000383ffff */
[----:B------:R-:W-:Y:S05]  /*18ba0*/  BRA `(.L_x_1390) ;  /* 0xffffffb0005c7947 */ /* 0x000fea000383ffff */
.L_x_1284:
[----:B-1----:R1:W2:Y:S02]  /*18bb0*/  SYNCS.PHASECHK.TRANS64.TRYWAIT P0, [R3+URZ+0x2a840], R2 ;  /* 0x02a84002030075a7 */ /* 0x0022a4000800017f */
[----:B--2---:R-:W-:Y:S05]  /*18bc0*/  @!P0 NANOSLEEP.SYNCS 0x989680 ;  /* 0x009896800000895d */ /* 0x004fea0003900000 */
[----:B------:R-:W2:Y:S02]  /*18bd0*/  @!P0 SYNCS.PHASECHK.TRANS64 P0, [R3+URZ+0x2a840], R2 ;  /* 0x02a84002030085a7 */ /* 0x000ea4000800007f */
[----:B--2---:R-:W-:Y:S05]  /*18be0*/  @!P0 BRA `(.L_x_1284) ;  /* 0xfffffffc00f08947 */ /* 0x004fea000383ffff */
[----:B------:R-:W-:Y:S05]  /*18bf0*/  BRA `(.L_x_1391) ;  /* 0xffffffb400547947 */ /* 0x000fea000383ffff */
.L_x_1291:
[----:B0-----:R0:W1:Y:S02]  /*18c00*/  SYNCS.PHASECHK.TRANS64.TRYWAIT P0, [R3+URZ+0x60], R2 ;  /* 0x00006002030075a7 */ /* 0x001064000800017f */
[----:B-1----:R-:W-:Y:S05]  /*18c10*/  @!P0 NANOSLEEP.SYNCS 0x989680 ;  /* 0x009896800000895d */ /* 0x002fea0003900000 */
[----:B------:R-:W1:Y:S02]  /*18c20*/  @!P0 SYNCS.PHASECHK.TRANS64 P0, [R3+URZ+0x60], R2 ;  /* 0x00006002030085a7 */ /* 0x000e64000800007f */
[----:B-1----:R-:W-:Y:S05]  /*18c30*/  @!P0 BRA `(.L_x_1291) ;  /* 0xfffffffc00f08947 */ /* 0x002fea000383ffff */
[----:B------:R-:W-:Y:S05]  /*18c40*/  BRA `(.L_x_1392) ;  /* 0xffffffb800647947 */ /* 0x000fea000383ffff */
.L_x_1300:
[----:B-1----:R1:W2:Y:S02]  /*18c50*/  SYNCS.PHASECHK.TRANS64.TRYWAIT P0, [R3+URZ+0x2a840], R2 ;  /* 0x02a84002030075a7 */ /* 0x0022a4000800017f */
[----:B--2---:R-:W-:Y:S05]  /*18c60*/  @!P0 NANOSLEEP.SYNCS 0x989680 ;  /* 0x009896800000895d */ /* 0x004fea0003900000 */
[----:B------:R-:W2:Y:S02]  /*18c70*/  @!P0 SYNCS.PHASECHK.TRANS64 P0, [R3+URZ+0x2a840], R2 ;  /* 0x02a84002030085a7 */ /* 0x000ea4000800007f */
[----:B--2---:R-:W-:Y:S05]  /*18c80*/  @!P0 BRA `(.L_x_1300) ;  /* 0xfffffffc00f08947 */ /* 0x004fea000383ffff */
[----:B------:R-:W-:Y:S05]  /*18c90*/  BRA `(.L_x_1393) ;  /* 0xffffffbc00f47947 */ /* 0x000fea000383ffff */
.L_x_1307:
[----:B0-----:R0:W1:Y:S02]  /*18ca0*/  SYNCS.PHASECHK.TRANS64.TRYWAIT P0, [R2+URZ+0x60], R3 ;  /* 0x00006003020075a7 */ /* 0x001064000800017f */
[----:B-1----:R-:W-:Y:S05]  /*18cb0*/  @!P0 NANOSLEEP.SYNCS 0x989680 ;  /* 0x009896800000895d */ /* 0x002fea0003900000 */
[----:B------:R-:W1:Y:S02]  /*18cc0*/  @!P0 SYNCS.PHASECHK.TRANS64 P0, [R2+URZ+0x60], R3 ;  /* 0x00006003020085a7 */ /* 0x000e64000800007f */
[----:B-1----:R-:W-:Y:S05]  /*18cd0*/  @!P0 BRA `(.L_x_1307) ;  /* 0xfffffffc00f08947 */ /* 0x002fea000383ffff */
[----:B------:R-:W-:Y:S05]  /*18ce0*/  BRA `(.L_x_1394) ;  /* 0xffffffc400047947 */ /* 0x000fea000383ffff */
.L_x_1316:
[----:B--2---:R2:W3:Y:S02]  /*18cf0*/  SYNCS.PHASECHK.TRANS64.TRYWAIT P0, [R2+URZ+0x2a840], R3 ;  /* 0x02a84003020075a7 */ /* 0x0044e4000800017f */
[----:B---3--:R-:W-:Y:S05]  /*18d00*/  @!P0 NANOSLEEP.SYNCS 0x989680 ;  /* 0x009896800000895d */ /* 0x008fea0003900000 */
[----:B------:R-:W3:Y:S02]  /*18d10*/  @!P0 SYNCS.PHASECHK.TRANS64 P0, [R2+URZ+0x2a840], R3 ;  /* 0x02a84003020085a7 */ /* 0x000ee4000800007f */
[----:B---3--:R-:W-:Y:S05]  /*18d20*/  @!P0 BRA `(.L_x_1316) ;  /* 0xfffffffc00f08947 */ /* 0x008fea000383ffff */
[----:B------:R-:W-:Y:S05]  /*18d30*/  BRA `(.L_x_1395) ;  /* 0xffffffc800687947 */ /* 0x000fea000383ffff */
.L_x_1323:
[----:B0-----:R0:W1:Y:S02]  /*18d40*/  SYNCS.PHASECHK.TRANS64.TRYWAIT P0, [R2+URZ+0x60], R5 ;  /* 0x00006005020075a7 */ /* 0x001064000800017f */
[----:B-1----:R-:W-:Y:S05]  /*18d50*/  @!P0 NANOSLEEP.SYNCS 0x989680 ;  /* 0x009896800000895d */ /* 0x002fea0003900000 */
[----:B------:R-:W1:Y:S02]  /*18d60*/  @!P0 SYNCS.PHASECHK.TRANS64 P0, [R2+URZ+0x60], R5 ;  /* 0x00006005020085a7 */ /* 0x000e64000800007f */
[----:B-1----:R-:W-:Y:S05]  /*18d70*/  @!P0 BRA `(.L_x_1323) ;  /* 0xfffffffc00f08947 */ /* 0x002fea000383ffff */
[----:B------:R-:W-:Y:S05]  /*18d80*/  BRA `(.L_x_1396) ;  /* 0xffffffcc00787947 */ /* 0x000fea000383ffff */
.L_x_1334:
[----:B--2---:R2:W3:Y:S02]  /*18d90*/  SYNCS.PHASECHK.TRANS64.TRYWAIT P0, [R0+URZ+0x2a860], R2 ;  /* 0x02a86002000075a7 */ /* 0x0044e4000800017f */
[----:B---3--:R-:W-:Y:S05]  /*18da0*/  @!P0 NANOSLEEP.SYNCS 0x989680 ;  /* 0x009896800000895d */ /* 0x008fea0003900000 */
[----:B------:R-:W3:Y:S02]  /*18db0*/  @!P0 SYNCS.PHASECHK.TRANS64 P0, [R0+URZ+0x2a860], R2 ;  /* 0x02a86002000085a7 */ /* 0x000ee4000800007f */
[----:B---3--:R-:W-:Y:S05]  /*18dc0*/  @!P0 BRA `(.L_x_1334) ;  /* 0xfffffffc00f08947 */ /* 0x008fea000383ffff */
[----:B------:R-:W-:Y:S05]  /*18dd0*/  BRA `(.L_x_1397) ;  /* 0xffffffd000c87947 */ /* 0x000fea000383ffff */
.L_x_1341:
[----:B------:R-:W3:Y:S01]  /*18de0*/  LDL R3, [R1] ;  /* 0x0000000001037983 */ /* 0x000ee20000100800 */
[----:B------:R-:W-:Y:S01]  /*18df0*/  BSSY B0, `(.L_x_1398) ;  /* 0x0000008000007945 */ /* 0x000fe20003800000 */
[----:B0-----:R-:W-:Y:S02]  /*18e00*/  IMAD.MOV.U32 R12, RZ, RZ, RZ ;  /* 0x000000ffff0c7224 */ /* 0x001fe400078e00ff */
[----:B------:R-:W-:Y:S02]  /*18e10*/  IMAD.MOV.U32 R11, RZ, RZ, 0x1f ;  /* 0x0000001fff0b7424 */ /* 0x000fe400078e00ff */
[----:B------:R-:W-:Y:S02]  /*18e20*/  IMAD.MOV.U32 R15, RZ, RZ, -0x1 ;  /* 0xffffffffff0f7424 */ /* 0x000fe400078e00ff */
[----:B---3--:R-:W-:-:S07]  /*18e30*/  IMAD.MOV.U32 R13, RZ, RZ, R3 ;  /* 0x000000ffff0d7224 */ /* 0x008fce00078e0003 */
[----:B-12---:R-:W-:Y:S05]  /*18e40*/  WARPSYNC.COLLECTIVE R15, `(.L_x_1399) ;  /* 0x000000000f087348 */ /* 0x006fea0003c00000 */
[----:B------:R0:W3:Y:S02]  /*18e50*/  SHFL.IDX P6, R14, R13, R12, R11 ;  /* 0x0000000c0d0e7389 */ /* 0x0000e400000c000b */
[----:B0123--:R-:W-:Y:S01]  /*18e60*/  ENDCOLLECTIVE ;  /* 0x000000000000791b */ /* 0x00ffe20003800000 */
.L_x_1399:
[----:B------:R-:W-:Y:S05]  /*18e70*/  BSYNC B0 ;  /* 0x0000000000007941 */ /* 0x000fea0003800000 */
.L_x_1398:
        /* <DEDUP_REMOVED lines=9> */
.L_x_1400:
[----:B------:R-:W-:Y:S01]  /*18f10*/  ULDC UR4, c[0x0][0xc3c] ;  /* 0x00030f0000047ab9 */ /* 0x000fe20000000800 */
[----:B------:R-:W-:Y:S01]  /*18f20*/  ULDC.64 UR6, c[0x0][0x208] ;  /* 0x0000820000067ab9 */ /* 0x000fe20000000a00 */
        /* <DEDUP_REMOVED lines=24> */
.L_x_1401:
        /* <DEDUP_REMOVED lines=8> */
.L_x_1402:
        /* <DEDUP_REMOVED lines=8> */
.L_x_1403:
        /* <DEDUP_REMOVED lines=8> */
.L_x_1404:
        /* <DEDUP_REMOVED lines=8> */
.L_x_1405:
        /* <DEDUP_REMOVED lines=9> */
.L_x_1406:
[----:B------:R-:W-:Y:S01]  /*19340*/  IMAD.MOV.U32 R10, RZ, RZ, R14 ;  /* 0x000000ffff0a7224 */ /* 0x000fe200078e000e */
[----:B------:R-:W-:Y:S06]  /*19350*/  BRA `(.L_x_1407) ;  /* 0xffffffd4003c7947 */ /* 0x000fec000383ffff */
.L_x_1344:
[----:B------:R-:W-:Y:S01]  /*19360*/  BSSY B0, `(.L_x_1408) ;  /* 0x0000008000007945 */ /* 0x000fe20003800000 */
[----:B------:R-:W-:Y:S02]  /*19370*/  IMAD.MOV.U32 R13, RZ, RZ, R2 ;  /* 0x000000ffff0d7224 */ /* 0x000fe400078e0002 */
[----:B------:R-:W-:Y:S02]  /*19380*/  IMAD.MOV.U32 R12, RZ, RZ, 0x1 ;  /* 0x00000001ff0c7424 */ /* 0x000fe400078e00ff */
[----:B------:R-:W-:Y:S02]  /*19390*/  IMAD.MOV.U32 R11, RZ, RZ, RZ ;  /* 0x000000ffff0b7224 */ /* 0x000fe400078e00ff */
[----:B------:R-:W-:-:S07]  /*193a0*/  IMAD.MOV.U32 R15, RZ, RZ, -0x1 ;  /* 0xffffffffff0f7424 */ /* 0x000fce00078e00ff */
[----:B------:R-:W-:Y:S05]  /*193b0*/  WARPSYNC.COLLECTIVE R15, `(.L_x_1409) ;  /* 0x000000000f087348 */ /* 0x000fea0003c00000 */
[----:B------:R0:W1:Y:S02]  /*193c0*/  SHFL.UP P6, R14, R13, R12, R11 ;  /* 0x0400000c0d0e7389 */ /* 0x00006400000c000b */
[----:B01----:R-:W-:Y:S01]  /*193d0*/  ENDCOLLECTIVE ;  /* 0x000000000000791b */ /* 0x003fe20003800000 */
.L_x_1409:
[----:B------:R-:W-:Y:S05]  /*193e0*/  BSYNC B0 ;  /* 0x0000000000007941 */ /* 0x000fea0003800000 */
.L_x_1408:
        /* <DEDUP_REMOVED lines=10> */
.L_x_1410:
        /* <DEDUP_REMOVED lines=8> */
.L_x_1411:
        /* <DEDUP_REMOVED lines=8> */
.L_x_1412:
        /* <DEDUP_REMOVED lines=8> */
.L_x_1413:
        /* <DEDUP_REMOVED lines=9> */
.L_x_1414:
[----:B------:R-:W-:Y:S01]  /*196a0*/  IMAD.MOV.U32 R10, RZ, RZ, R14 ;  /* 0x000000ffff0a7224 */ /* 0x000fe200078e000e */
[----:B------:R-:W-:Y:S06]  /*196b0*/  BRA `(.L_x_1415) ;  /* 0xffffffd400147947 */ /* 0x000fec000383ffff */
.L_x_1346:
[----:B------:R-:W-:Y:S01]  /*196c0*/  BSSY B0, `(.L_x_1416) ;  /* 0x0000006000007945 */ /* 0x000fe20003800000 */
[----:B------:R-:W-:Y:S01]  /*196d0*/  PLOP3.LUT P6, PT, P6, PT, PT, 0x8, 0x0 ;  /* 0x000000000000781c */ /* 0x000fe200037ce170 */
[----:B------:R-:W-:-:S12]  /*196e0*/  IMAD.MOV.U32 R15, RZ, RZ, -0x1 ;  /* 0xffffffffff0f7424 */ /* 0x000fd800078e00ff */
[----:B0-----:R-:W-:Y:S05]  /*196f0*/  WARPSYNC.COLLECTIVE R15, `(.L_x_1417) ;  /* 0x000000000f087348 */ /* 0x001fea0003c00000 */
[----:B------:R-:W-:Y:S01]  /*19700*/  VOTE.ANY R14, PT, P6 ;  /* 0x00000000000e7806 */ /* 0x000fe200030e0100 */
[----:B0-----:R-:W-:Y:S06]  /*19710*/  ENDCOLLECTIVE ;  /* 0x000000000000791b */ /* 0x001fec0003800000 */
.L_x_1417:
[----:B------:R-:W-:Y:S05]  /*19720*/  BSYNC B0 ;  /* 0x0000000000007941 */ /* 0x000fea0003800000 */
.L_x_1416:
[----:B------:R0:W5:Y:S01]  /*19730*/  LDL.LU R16, [R1+0xc] ;  /* 0x00000c0001107983 */ /* 0x0001620000300800 */
[----:B------:R-:W-:Y:S02]  /*19740*/  IMAD.MOV.U32 R3, RZ, RZ, R14 ;  /* 0x000000ffff037224 */ /* 0x000fe400078e000e */
[----:B------:R-:W-:Y:S02]  /*19750*/  IMAD.MOV.U32 R13, RZ, RZ, R5 ;  /* 0x000000ffff0d7224 */ /* 0x000fe400078e0005 */
[----:B------:R-:W1:Y:S01]  /*19760*/  POPC R9, R3 ;  /* 0x0000000300097309 */ /* 0x000e620000000000 */
[----:B------:R-:W-:Y:S02]  /*19770*/  IMAD.MOV.U32 R11, RZ, RZ, 0x1f ;  /* 0x0000001fff0b7424 */ /* 0x000fe400078e00ff */
[----:B------:R-:W-:Y:S02]  /*19780*/  IMAD.MOV.U32 R15, RZ, RZ, -0x1 ;  /* 0xffffffffff0f7424 */ /* 0x000fe400078e00ff */
[----:B01----:R-:W-:-:S07]  /*19790*/  IMAD.MOV.U32 R12, RZ, RZ, R9 ;  /* 0x000000ffff0c7224 */ /* 0x003fce00078e0009 */
[----:B-----5:R-:W-:Y:S05]  /*197a0*/  WARPSYNC.COLLECTIVE R15, `(.L_x_1418) ;  /* 0x000000000f087348 */ /* 0x020fea0003c00000 */
[----:B------:R0:W1:Y:S02]  /*197b0*/  SHFL.IDX P6, R14, R13, R12, R11 ;  /* 0x0000000c0d0e7389 */ /* 0x00006400000c000b */
[----:B01---5:R-:W-:Y:S01]  /*197c0*/  ENDCOLLECTIVE ;  /* 0x000000000000791b */ /* 0x023fe20003800000 */
.L_x_1418:
[----:B------:R-:W-:Y:S02]  /*197d0*/  IMAD.MOV.U32 R13, RZ, RZ, R7 ;  /* 0x000000ffff0d7224 */ /* 0x000fe400078e0007 */
[----:B------:R-:W-:-:S07]  /*197e0*/  IMAD.MOV.U32 R4, RZ, RZ, R14 ;  /* 0x000000ffff047224 */ /* 0x000fce00078e000e */
[----:B------:R-:W-:Y:S05]  /*197f0*/  WARPSYNC.COLLECTIVE R15, `(.L_x_1419) ;  /* 0x000000000f087348 */ /* 0x000fea0003c00000 */
[----:B------:R0:W1:Y:S02]  /*19800*/  SHFL.IDX P6, R14, R13, R12, R11 ;  /* 0x0000000c0d0e7389 */ /* 0x00006400000c000b */
[----:B01----:R-:W-:Y:S01]  /*19810*/  ENDCOLLECTIVE ;  /* 0x000000000000791b */ /* 0x003fe20003800000 */
.L_x_1419:
[----:B------:R-:W-:Y:S02]  /*19820*/  IMAD.MOV.U32 R7, RZ, RZ, R14 ;  /* 0x000000ffff077224 */ /* 0x000fe400078e000e */
[----:B------:R-:W-:-:S05]  /*19830*/  IMAD.IADD R5, R9, 0x1, R16 ;  /* 0x0000000109057824 */ /* 0x000fca00078e0210 */
[----:B------:R0:W-:Y:S01]  /*19840*/  STL [R1+0xc], R5 ;  /* 0x00000c0501007387 */ /* 0x0001e20000100800 */
[----:B------:R-:W-:Y:S05]  /*19850*/  BRA `(.L_x_1420) ;  /* 0xffffffd000f47947 */ /* 0x000fea000383ffff */
.L_x_1348:
[----:B------:R-:W-:Y:S01]  /*19860*/  BSSY B0, `(.L_x_1421) ;  /* 0x0000008000007945 */ /* 0x000fe20003800000 */
[----:B------:R-:W-:Y:S02]  /*19870*/  IMAD.MOV.U32 R13, RZ, RZ, R2 ;  /* 0x000000ffff0d7224 */ /* 0x000fe400078e0002 */
[----:B------:R-:W-:Y:S02]  /*19880*/  IMAD.MOV.U32 R12, RZ, RZ, R9 ;  /* 0x000000ffff0c7224 */ /* 0x000fe400078e0009 */
[----:B------:R-:W-:Y:S02]  /*19890*/  IMAD.MOV.U32 R11, RZ, RZ, 0x1f ;  /* 0x0000001fff0b7424 */ /* 0x000fe400078e00ff */
[----:B------:R-:W-:-:S07]  /*198a0*/  IMAD.MOV.U32 R15, RZ, RZ, -0x1 ;  /* 0xffffffffff0f7424 */ /* 0x000fce00078e00ff */
[----:B0-----:R-:W-:Y:S05]  /*198b0*/  WARPSYNC.COLLECTIVE R15, `(.L_x_1422) ;  /* 0x000000000f087348 */ /* 0x001fea0003c00000 */
[----:B------:R1:W2:Y:S02]  /*198c0*/  SHFL.IDX P6, R14, R13, R12, R11 ;  /* 0x0000000c0d0e7389 */ /* 0x0002a400000c000b */
[----:B012---:R-:W-:Y:S01]  /*198d0*/  ENDCOLLECTIVE ;  /* 0x000000000000791b */ /* 0x007fe20003800000 */
.L_x_1422:
[----:B------:R-:W-:Y:S05]  /*198e0*/  BSYNC B0 ;  /* 0x0000000000007941 */ /* 0x000fea0003800000 */
.L_x_1421:
[----:B------:R-:W-:Y:S01]  /*198f0*/  IMAD.MOV.U32 R2, RZ, RZ, R14 ;  /* 0x000000ffff027224 */ /* 0x000fe200078e000e */
[----:B------:R-:W-:Y:S06]  /*19900*/  BRA `(.L_x_1423) ;  /* 0xffffffd000e07947 */ /* 0x000fec000383ffff */
.L_x_1354:
[----:B0-----:R0:W1:Y:S02]  /*19910*/  SYNCS.PHASECHK.TRANS64.TRYWAIT P0, [R0+URZ+0x2a820], R3 ;  /* 0x02a82003000075a7 */ /* 0x001064000800017f */
[----:B-1----:R-:W-:Y:S05]  /*19920*/  @!P0 NANOSLEEP.SYNCS 0x989680 ;  /* 0x009896800000895d */ /* 0x002fea0003900000 */
[----:B------:R-:W1:Y:S02]  /*19930*/  @!P0 SYNCS.PHASECHK.TRANS64 P0, [R0+URZ+0x2a820], R3 ;  /* 0x02a82003000085a7 */ /* 0x000e64000800007f */
[----:B-1----:R-:W-:Y:S05]  /*19940*/  @!P0 BRA `(.L_x_1354) ;  /* 0xfffffffc00f08947 */ /* 0x002fea000383ffff */
[----:B------:R-:W-:Y:S05]  /*19950*/  BRA `(.L_x_1424) ;  /* 0xffffffdc00847947 */ /* 0x000fea000383ffff */
.L_x_1355:
[----:B------:R-:W1:Y:S01]  /*19960*/  S2R R2, SR_TID.X ;  /* 0x0000000000027919 */ /* 0x000e620000002100 */
[----:B------:R-:W-:Y:S01]  /*19970*/  BSSY B0, `(.L_x_1425) ;  /* 0x000000a000007945 */ /* 0x000fe20003800000 */
[----:B------:R-:W-:Y:S02]  /*19980*/  IMAD.MOV.U32 R12, RZ, RZ, RZ ;  /* 0x000000ffff0c7224 */ /* 0x000fe400078e00ff */
[----:B---3--:R-:W-:Y:S02]  /*19990*/  IMAD.MOV.U32 R11, RZ, RZ, 0x1f ;  /* 0x0000001fff0b7424 */ /* 0x008fe400078e00ff */
[----:B------:R-:W-:Y:S01]  /*199a0*/  IMAD.MOV.U32 R15, RZ, RZ, -0x1 ;  /* 0xffffffffff0f7424 */ /* 0x000fe200078e00ff */
[----:B-1----:R-:W-:-:S04]  /*199b0*/  SHF.R.U32.HI R2, RZ, 0x5, R2 ;  /* 0x00000005ff027819 */ /* 0x002fc80000011602 */
[----:B------:R-:W-:-:S05]  /*199c0*/  LOP3.LUT R2, R2, 0x3, RZ, 0xc0, !PT ;  /* 0x0000000302027812 */ /* 0x000fca00078ec0ff */
[----:B------:R-:W-:-:S07]  /*199d0*/  IMAD.MOV.U32 R13, RZ, RZ, R2 ;  /* 0x000000ffff0d7224 */ /* 0x000fce00078e0002 */
[----:B0-----:R-:W-:Y:S05]  /*199e0*/  WARPSYNC.COLLECTIVE R15, `(.L_x_1426) ;  /* 0x000000000f087348 */ /* 0x001fea0003c00000 */
[----:B------:R1:W2:Y:S02]  /*199f0*/  SHFL.IDX P6, R14, R13, R12, R11 ;  /* 0x0000000c0d0e7389 */ /* 0x0002a400000c000b */
[----:B012---:R-:W-:Y:S01]  /*19a00*/  ENDCOLLECTIVE ;  /* 0x000000000000791b */ /* 0x007fe20003800000 */
.L_x_1426:
[----:B------:R-:W-:Y:S05]  /*19a10*/  BSYNC B0 ;  /* 0x0000000000007941 */ /* 0x000fea0003800000 */
.L_x_1425:
[----:B------:R-:W-:Y:S05]  /*19a20*/  BRA `(.L_x_1427) ;  /* 0xffffffdc006c7947 */ /* 0x000fea000383ffff */
.L_x_1358:
[----:B------:R-:W-:Y:S01]  /*19a30*/  BSSY B1, `(.L_x_1428) ;  /* 0x0000006000017945 */ /* 0x000fe20003800000 */
[----:B------:R-:W-:-:S07]  /*19a40*/  IMAD.MOV.U32 R15, RZ, RZ, -0x1 ;  /* 0xffffffffff0f7424 */ /* 0x000fce00078e00ff */
[----:B01-3--:R-:W-:Y:S05]  /*19a50*/  WARPSYNC.COLLECTIVE R15, `(.L_x_1429) ;  /* 0x000000000f0c7348 */ /* 0x00bfea0003c00000 */
[----:B------:R-:W-:Y:S02]  /*19a60*/  ELECT P6, UR62, PT ;  /* 0x00000000003e782f */ /* 0x000fe400038c0000 */
[----:B------:R-:W-:Y:S01]  /*19a70*/  MOV R14, UR62 ;  /* 0x0000003e000e7c02 */ /* 0x000fe20008000f00 */
[----:B01-3--:R-:W-:Y:S10]  /*19a80*/  ENDCOLLECTIVE ;  /* 0x000000000000791b */ /* 0x00bff40003800000 */
.L_x_1429:
[----:B------:R-:W-:Y:S05]  /*19a90*/  BSYNC B1 ;  /* 0x0000000000017941 */ /* 0x000fea0003800000 */
.L_x_1428:
[----:B------:R-:W-:Y:S05]  /*19aa0*/  BRA `(.L_x_1430) ;  /* 0xffffffdc00647947 */ /* 0x000fea000383ffff */
.L_x_1360:
[----:B0-----:R0:W1:Y:S02]  /*19ab0*/  SYNCS.PHASECHK.TRANS64.TRYWAIT P0, [R6+URZ], R5 ;  /* 0x00000005060075a7 */ /* 0x001064000800017f */
[----:B-1----:R-:W-:Y:S05]  /*19ac0*/  @!P0 NANOSLEEP.SYNCS 0x989680 ;  /* 0x009896800000895d */ /* 0x002fea0003900000 */
[----:B------:R-:W1:Y:S02]  /*19ad0*/  @!P0 SYNCS.PHASECHK.TRANS64 P0, [R6+URZ], R5 ;  /* 0x00000005060085a7 */ /* 0x000e64000800007f */
[----:B-1----:R-:W-:Y:S05]  /*19ae0*/  @!P0 BRA `(.L_x_1360) ;  /* 0xfffffffc00f08947 */ /* 0x002fea000383ffff */
[----:B------:R-:W-:Y:S05]  /*19af0*/  BRA `(.L_x_1431) ;  /* 0xffffffdc00a47947 */ /* 0x000fea000383ffff */
.L_x_1361:
[----:B-1----:R1:W2:Y:S02]  /*19b00*/  SYNCS.PHASECHK.TRANS64.TRYWAIT P0, [R7+URZ], R2 ;  /* 0x00000002070075a7 */ /* 0x0022a4000800017f */
[----:B--2---:R-:W-:Y:S05]  /*19b10*/  @!P0 NANOSLEEP.SYNCS 0x989680 ;  /* 0x009896800000895d */ /* 0x004fea0003900000 */
[----:B------:R-:W2:Y:S02]  /*19b20*/  @!P0 SYNCS.PHASECHK.TRANS64 P0, [R7+URZ], R2 ;  /* 0x00000002070085a7 */ /* 0x000ea4000800007f */
[----:B--2---:R-:W-:Y:S05]  /*19b30*/  @!P0 BRA `(.L_x_1361) ;  /* 0xfffffffc00f08947 */ /* 0x004fea000383ffff */
[----:B------:R-:W-:Y:S05]  /*19b40*/  BRA `(.L_x_1432) ;  /* 0xffffffdc00987947 */ /* 0x000fea000383ffff */
.L_x_1363:
[----:B--2---:R2:W4:Y:S02]  /*19b50*/  SYNCS.PHASECHK.TRANS64.TRYWAIT P0, [R4+URZ], R5 ;  /* 0x00000005040075a7 */ /* 0x004524000800017f */
[----:B----4-:R-:W-:Y:S05]  /*19b60*/  @!P0 NANOSLEEP.SYNCS 0x989680 ;  /* 0x009896800000895d */ /* 0x010fea0003900000 */
[----:B------:R-:W4:Y:S02]  /*19b70*/  @!P0 SYNCS.PHASECHK.TRANS64 P0, [R4+URZ], R5 ;  /* 0x00000005040085a7 */ /* 0x000f24000800007f */
[----:B----4-:R-:W-:Y:S05]  /*19b80*/  @!P0 BRA `(.L_x_1363) ;  /* 0xfffffffc00f08947 */ /* 0x010fea000383ffff */
[----:B------:R-:W-:Y:S05]  /*19b90*/  BRA `(.L_x_1433) ;  /* 0xffffffdc009c7947 */ /* 0x000fea000383ffff */
.L_x_1434:
        /* <DEDUP_REMOVED lines=14> */
.L_x_2985:


//--------------------- .text._ZN7cutlass13device_kernelIN5flash11enable_sm90INS1_16FlashAttnFwdSm90INS1_25CollectiveMainloopFwdSm90ILi2EN4cute5tupleIJNS5_1CILi1EEES8_S8_EEENS6_IJNS7_ILi128EEENS7_ILi96EEENS7_ILi192EEEEEELi128ENS_6half_tEfNS_4arch4Sm90ELb0ELb1ELb0ELb1ELb0ELb1ELb0ELb1ELb1ELb1ELb1ELb0EEENS1_21CollectiveEpilogueFwdINS6_IJSA_SA_SB_EEES9_SE_SG_Li256ELb1ELb1ELb1ELb0EEENS1_36VarlenDynamicPersistentTileSchedulerILi128ELi96ELi256ELi128ELb1ELb1ELb1ELb1ELb0ELb1EEEEEEEEEvNT_6ParamsE --------------------------
	.section	.text._ZN7cutlass13device_kernelIN5flash11enable_sm90INS1_16FlashAttnFwdSm90INS1_25CollectiveMainloopFwdSm90ILi2EN4cute5tupleIJNS5_1CILi1EEES8_S8_EEENS6_IJNS7_ILi128EEENS7_ILi96EEENS7_ILi192EEEEEELi128ENS_6half_tEfNS_4arch4Sm90ELb0ELb1ELb0ELb1ELb0ELb1ELb0ELb1ELb1ELb1ELb1ELb0EEENS1_21CollectiveEpilogueFwdINS6_IJSA_SA_SB_EEES9_SE_SG_Li256ELb1ELb1ELb1ELb0EEENS1_36VarlenDynamicPersistentTileSchedulerILi128ELi96ELi256ELi128ELb1ELb1ELb1ELb1ELb0ELb1EEEEEEEEEvNT_6ParamsE,"ax",@progbits
	.align	128
.text._ZN7cutlass13device_kernelIN5flash11enable_sm90INS1_16FlashAttnFwdSm90INS1_25CollectiveMainloopFwdSm90ILi2EN4cute5tupleIJNS5_1CILi1EEES8_S8_EEENS6_IJNS7_ILi128EEENS7_ILi96EEENS7_ILi192EEEEEELi128ENS_6half_tEfNS_4arch4Sm90ELb0ELb1ELb0ELb1ELb0ELb1ELb0ELb1ELb1ELb1ELb1ELb0EEENS1_21CollectiveEpilogueFwdINS6_IJSA_SA_SB_EEES9_SE_SG_Li256ELb1ELb1ELb1ELb0EEENS1_36VarlenDynamicPersistentTileSchedulerILi128ELi96ELi256ELi128ELb1ELb1ELb1ELb1ELb0ELb1EEEEEEEEEvNT_6ParamsE:
        .type           _ZN7cutlass13device_kernelIN5flash11enable_sm90INS1_16FlashAttnFwdSm90INS1_25CollectiveMainloopFwdSm90ILi2EN4cute5tupleIJNS5_1CILi1EEES8_S8_EEENS6_IJNS7_ILi128EEENS7_ILi96EEENS7_ILi192EEEEEELi128ENS_6half_tEfNS_4arch4Sm90ELb0ELb1ELb0ELb1ELb0ELb1ELb0ELb1ELb1ELb1ELb1ELb0EEENS1_21CollectiveEpilogueFwdINS6_IJSA_SA_SB_EEES9_SE_SG_Li256ELb1ELb1ELb1ELb0EEENS1_36VarlenDynamicPersistentTileSchedulerILi128ELi96ELi256ELi128ELb1ELb1ELb1ELb1ELb0ELb1EEEEEEEEEvNT_6ParamsE,@function
        .size           _ZN7cutlass13device_kernelIN5flash11enable_sm90INS1_16FlashAttnFwdSm90INS1_25CollectiveMainloopFwdSm90ILi2EN4cute5tupleIJNS5_1CILi1EEES8_S8_EEENS6_IJNS7_ILi128EEENS7_ILi96EEENS7_ILi192EEEEEELi128ENS_6half_tEfNS_4arch4Sm90ELb0ELb1ELb0ELb1ELb0ELb1ELb0ELb1ELb1ELb1ELb1ELb0EEENS1_21CollectiveEpilogueFwdINS6_IJSA_SA_SB_EEES9_SE_SG_Li256ELb1ELb1ELb1ELb0EEENS1_36VarlenDynamicPersistentTileSchedulerILi128ELi96ELi256ELi128ELb1ELb1ELb1ELb1ELb0ELb1EEEEEEEEEvNT_6ParamsE,(.L_x_2986 - _ZN7cutlass13device_kernelIN5flash11enable_sm90INS1_16FlashAttnFwdSm90INS1_25CollectiveMainloopFwdSm90ILi2EN4cute5tupleIJNS5_1CILi1EEES8_S8_EEENS6_IJNS7_ILi128EEENS7_ILi96EEENS7_ILi192EEEEEELi128ENS_6half_tEfNS_4arch4Sm90ELb0ELb1ELb0ELb1ELb0ELb1ELb0ELb1ELb1ELb1ELb1ELb0EEENS1_21CollectiveEpilogueFwdINS6_IJSA_SA_SB_EEES9_SE_SG_Li256ELb1ELb1ELb1ELb0EEENS1_36VarlenDynamicPersistentTileSchedulerILi128ELi96ELi256ELi128ELb1ELb1ELb1ELb1ELb0ELb1EEEEEEEEEvNT_6ParamsE)
        .other          _ZN7cutlass13device_kernelIN5flash11enable_sm90INS1_16FlashAttnFwdSm90INS1_25CollectiveMainloopFwdSm90ILi2EN4cute5tupleIJNS5_1CILi1EEES8_S8_EEENS6_IJNS7_ILi128EEENS7_ILi96EEENS7_ILi192EEEEEELi128ENS_6half_tEfNS_4arch4Sm90ELb0ELb1ELb0ELb1ELb0ELb1ELb0ELb1ELb1ELb1ELb1ELb0EEENS1_21CollectiveEpilogueFwdINS6_IJSA_SA_SB_EEES9_SE_SG_Li256ELb1ELb1ELb1ELb0EEENS1_36VarlenDynamicPersistentTileSchedulerILi128ELi96ELi256ELi128ELb1ELb1ELb1ELb1ELb0ELb1EEEEEEEEEvNT_6ParamsE,@"STO_CUDA_ENTRY STV_DEFAULT"
_ZN7cutlass13device_kernelIN5flash11enable_sm90INS1_16FlashAttnFwdSm90INS1_25CollectiveMainloopFwdSm90ILi2EN4cute5tupleIJNS5_1CILi1EEES8_S8_EEENS6_IJNS7_ILi128EEENS7_ILi96EEENS7_ILi192EEEEEELi128ENS_6half_tEfNS_4arch4Sm90ELb0ELb1ELb0ELb1ELb0ELb1ELb0ELb1ELb1ELb1ELb1ELb0EEENS1_21CollectiveEpilogueFwdINS6_IJSA_SA_SB_EEES9_SE_SG_Li256ELb1ELb1ELb1ELb0EEENS1_36VarlenDynamicPersistentTileSchedulerILi128ELi96ELi256ELi128ELb1ELb1ELb1ELb1ELb0ELb1EEEEEEEEEvNT_6ParamsE:
        /* <DEDUP_REMOVED lines=24> */
.L_x_1436:
[----:B------:R-:W-:Y:S05]  /*0180*/  BSYNC B0 ;  /* 0x0000000000007941 */ /* 0x000fea0003800000 */
.L_x_1435:
        /* <DEDUP_REMOVED lines=41> */
.L_x_1437:
        /* <DEDUP_REMOVED lines=22> */
.L_x_1438:
        /* <DEDUP_REMOVED lines=18> */
.L_x_1439:
        /* <DEDUP_REMOVED lines=22> */
.L_x_1440:
        /* <DEDUP_REMOVED lines=22> */
.L_x_1441:
        /* <DEDUP_REMOVED lines=10> */
.L_x_1444:
        /* <DEDUP_REMOVED lines=16> */
[----:B------:R-:W-:Y:S01]  /*0b00*/  VIADD R6, R6, 0xffffff80 ;  /* 0xffffff8006067836 */ /* 0x000fe20000000000 */
[----:B------:R-:W-:Y:S01]  /*0b10*/  R2UR UR4, R2 ;  /* 0x00000000020472ca */ /* 0x000fe200000e0000 */
[----:B------:R-:W-:Y:S01]  /*0b20*/  IMAD.MOV.U32 R188, RZ, RZ, RZ ;  /* 0x000000ffffbc7224 */ /* 0x000fe200078e00ff */
[----:B------:R-:W-:Y:S01]  /*0b30*/  CS2R R22, SRZ ;  /* 0x0000000000167805 */ /* 0x000fe2000001ff00 */
[----:B------:R-:W-:Y:S01]  /*0b40*/  IMAD.MOV.U32 R16, RZ, RZ, RZ ;  /* 0x000000ffff107224 */ /* 0x000fe200078e00ff */
[----:B------:R-:W-:Y:S01]  /*0b50*/  SHF.R.S32.HI R3, RZ, 0x1f, R6 ;  /* 0x0000001fff037819 */ /* 0x000fe20000011406 */
[----:B------:R-:W-:-:S03]  /*0b60*/  IMAD.MOV.U32 R167, RZ, RZ, RZ ;  /* 0x000000ffffa77224 */ /* 0x000fc600078e00ff */
[CC--:B------:R-:W-:Y:S02]  /*0b70*/  LEA.HI R4, R3.reuse, R6.reuse, RZ, 0x4 ;  /* 0x0000000603047211 */ /* 0x0c0fe400078f20ff */
[----:B------:R-:W-:-:S03]  /*0b80*/  LEA.HI R208, R3, R6, RZ, 0x3 ;  /* 0x0000000603d07211 */ /* 0x000fc600078f18ff */
[----:B------:R-:W-:Y:S01]  /*0b90*/  UIADD3 UR4, UR4, 0xc400, URZ ;  /* 0x0000c40004047890 */ /* 0x000fe2000fffe03f */
[----:B------:R-:W-:Y:S02]  /*0ba0*/  LOP3.LUT R185, R208, 0xfffffff8, RZ, 0xc0, !PT ;  /* 0xfffffff8d0b97812 */ /* 0x000fe400078ec0ff */
[----:B------:R-:W-:-:S03]  /*0bb0*/  SHF.R.S32.HI R208, RZ, 0x3, R208 ;  /* 0x00000003ffd07819 */ /* 0x000fc600000114d0 */
[----:B------:R-:W-:-:S05]  /*0bc0*/  IMAD.IADD R185, R6, 0x1, -R185 ;  /* 0x0000000106b97824 */ /* 0x000fca00078e0ab9 */
[----:B------:R-:W-:-:S05]  /*0bd0*/  SHF.L.U32 R182, R185, 0x3, RZ ;  /* 0x00000003b9b67819 */ /* 0x000fca00000006ff */
[----:B------:R-:W-:Y:S01]  /*0be0*/  VIADD R184, R182, 0x40 ;  /* 0x00000040b6b87836 */ /* 0x000fe20000000000 */
[----:B--2---:R-:W-:Y:S02]  /*0bf0*/  R2UR UR5, R0 ;  /* 0x00000000000572ca */ /* 0x004fe400000e0000 */
[----:B------:R-:W-:-:S04]  /*0c00*/  LEA.HI R0, R3, R6, RZ, 0x7 ;  /* 0x0000000603007211 */ /* 0x000fc800078f38ff */
[----:B------:R-:W-:Y:S02]  /*0c10*/  LOP3.LUT R5, R0, 0xffffff80, RZ, 0xc0, !PT ;  /* 0xffffff8000057812 */ /* 0x000fe400078ec0ff */
[----:B------:R-:W-:-:S03]  /*0c20*/  SHF.R.S32.HI R13, RZ, 0x7, R0 ;  /* 0x00000007ff0d7819 */ /* 0x000fc60000011400 */
[----:B------:R-:W-:Y:S01]  /*0c30*/  IMAD.IADD R230, R6, 0x1, -R5 ;  /* 0x0000000106e67824 */ /* 0x000fe200078e0a05 */
[----:B------:R-:W-:Y:S01]  /*0c40*/  SHF.R.S32.HI R5, RZ, 0x4, R4 ;  /* 0x00000004ff057819 */ /* 0x000fe20000011404 */
[----:B------:R0:W-:Y:S01]  /*0c50*/  STL [R1+0x80], R13 ;  /* 0x0000800d01007387 */ /* 0x0001e20000100800 */
[----:B------:R-:W-:Y:S01]  /*0c60*/  LEA.HI R0, R0, R13, RZ, 0x1 ;  /* 0x0000000d00007211 */ /* 0x000fe200078f08ff */
[----:B------:R-:W-:Y:S01]  /*0c70*/  ULOP3.LUT UR5, UR5, 0x1, URZ, 0xfc, !UPT ;  /* 0x0000000105057892 */ /* 0x000fe2000f8efc3f */
[----:B------:R-:W-:Y:S02]  /*0c80*/  SHF.R.S32.HI R9, RZ, 0x1f, R230 ;  /* 0x0000001fff097819 */ /* 0x000fe400000114e6 */
[----:B------:R-:W-:Y:S02]  /*0c90*/  LEA.HI R7, R4, R5, RZ, 0x1 ;  /* 0x0000000504077211 */ /* 0x000fe400078f08ff */
[CC--:B------:R-:W-:Y:S02]  /*0ca0*/  LEA.HI R10, R9.reuse, R230.reuse, RZ, 0x2 ;  /* 0x000000e6090a7211 */ /* 0x0c0fe400078f10ff */
[----:B------:R-:W-:-:S02]  /*0cb0*/  LEA.HI R9, R9, R230, RZ, 0x5 ;  /* 0x000000e609097211 */ /* 0x000fc400078f28ff */
[--C-:B------:R-:W-:Y:S02]  /*0cc0*/  SHF.R.S32.HI R11, RZ, 0x2, R10.reuse ;  /* 0x00000002ff0b7819 */ /* 0x100fe4000001140a */
[----:B------:R-:W-:Y:S02]  /*0cd0*/  SHF.R.S32.HI R8, RZ, 0x1f, R10 ;  /* 0x0000001fff087819 */ /* 0x000fe4000001140a */
[----:B------:R-:W-:Y:S02]  /*0ce0*/  SHF.R.S32.HI R9, RZ, 0x5, R9 ;  /* 0x00000005ff097819 */ /* 0x000fe40000011409 */
[----:B------:R-:W-:Y:S02]  /*0cf0*/  LEA.HI R8, R8, R11, RZ, 0x3 ;  /* 0x0000000b08087211 */ /* 0x000fe400078f18ff */
[----:B------:R-:W-:Y:S02]  /*0d00*/  LOP3.LUT R0, R0, 0x3fffffe, RZ, 0xc0, !PT ;  /* 0x03fffffe00007812 */ /* 0x000fe400078ec0ff */
[----:B------:R-:W-:-:S02]  /*0d10*/  LOP3.LUT R12, R8, 0xfffffff8, RZ, 0xc0, !PT ;  /* 0xfffffff8080c7812 */ /* 0x000fc400078ec0ff */
[----:B------:R-:W-:Y:S02]  /*0d20*/  LOP3.LUT R8, R7, 0x1ffffffe, RZ, 0xc0, !PT ;  /* 0x1ffffffe07087812 */ /* 0x000fe400078ec0ff */
[----:B------:R-:W-:Y:S01]  /*0d30*/  LEA.HI R7, R3, R6, RZ, 0x2 ;  /* 0x0000000603077211 */ /* 0x000fe200078f10ff */
[----:B------:R-:W-:Y:S01]  /*0d40*/  IMAD.IADD R12, R11, 0x1, -R12 ;  /* 0x000000010b0c7824 */ /* 0x000fe200078e0a0c */
[----:B------:R-:W-:Y:S01]  /*0d50*/  IADD3 R0, R13, -R0, RZ ;  /* 0x800000000d007210 */ /* 0x000fe20007ffe0ff */
[----:B------:R-:W-:Y:S01]  /*0d60*/  IMAD.IADD R8, R5, 0x1, -R8 ;  /* 0x0000000105087824 */ /* 0x000fe200078e0a08 */
[----:B------:R-:W-:Y:S01]  /*0d70*/  LOP3.LUT R191, R7, 0xfffffffc, RZ, 0xc0, !PT ;  /* 0xfffffffc07bf7812 */ /* 0x000fe200078ec0ff */
[----:B------:R-:W-:Y:S01]  /*0d80*/  IMAD R9, R9, 0x10, R12 ;  /* 0x0000001009097824 */ /* 0x000fe200078e020c */
[--C-:B------:R-:W-:Y:S02]  /*0d90*/  SHF.R.S32.HI R162, RZ, 0x2, R7.reuse ;  /* 0x00000002ffa27819 */ /* 0x100fe40000011407 */
[----:B------:R-:W-:Y:S01]  /*0da0*/  SHF.R.S32.HI R7, RZ, 0x1f, R7 ;  /* 0x0000001fff077819 */ /* 0x000fe20000011407 */
[----:B------:R-:W-:Y:S01]  /*0db0*/  IMAD.IADD R191, R6, 0x1, -R191 ;  /* 0x0000000106bf7824 */ /* 0x000fe200078e0abf */
[----:B------:R-:W-:Y:S01]  /*0dc0*/  LEA.HI R5, R3, R6, RZ, 0x5 ;  /* 0x0000000603057211 */ /* 0x000fe200078f28ff */
[----:B------:R-:W-:Y:S01]  /*0dd0*/  VIADD R189, R162, 0x40 ;  /* 0x00000040a2bd7836 */ /* 0x000fe20000000000 */
[----:B------:R-:W-:Y:S01]  /*0de0*/  LOP3.LUT R3, R4, 0x3fffff0, RZ, 0xc0, !PT ;  /* 0x03fffff004037812 */ /* 0x000fe200078ec0ff */
[----:B------:R-:W-:Y:S01]  /*0df0*/  IMAD.SHL.U32 R160, R191, 0x4, RZ ;  /* 0x00000004bfa07824 */ /* 0x000fe200078e00ff */
[----:B------:R-:W-:Y:S01]  /*0e00*/  LEA.HI R7, R7, R162, RZ, 0x3 ;  /* 0x000000a207077211 */ /* 0x000fe200078f18ff */
[----:B0-----:R-:W-:Y:S01]  /*0e10*/  IMAD R13, R0, 0x40, R9 ;  /* 0x00000040000d7824 */ /* 0x001fe200078e0209 */
[----:B------:R-:W-:Y:S01]  /*0e20*/  SHF.R.S32.HI R0, RZ, 0x1f, R189 ;  /* 0x0000001fff007819 */ /* 0x000fe200000114bd */
[----:B------:R-:W-:Y:S01]  /*0e30*/  VIADD R169, R160, 0x20 ;  /* 0x00000020a0a97836 */ /* 0x000fe20000000000 */
[----:B------:R-:W-:Y:S01]  /*0e40*/  SHF.R.S32.HI R4, RZ, 0x5, R5 ;  /* 0x00000005ff047819 */ /* 0x000fe20000011405 */
[----:B------:R-:W-:Y:S01]  /*0e50*/  IMAD.IADD R3, R6, 0x1, -R3 ;  /* 0x0000000106037824 */ /* 0x000fe200078e0a03 */
[----:B------:R-:W-:Y:S01]  /*0e60*/  LOP3.LUT R7, R7, 0xfffffff8, RZ, 0xc0, !PT ;  /* 0xfffffff807077812 */ /* 0x000fe200078ec0ff */
[C---:B------:R-:W-:Y:S01]  /*0e70*/  IMAD.IADD R165, R160.reuse, 0x1, R169 ;  /* 0x00000001a0a57824 */ /* 0x040fe200078e02a9 */
[----:B------:R-:W-:Y:S01]  /*0e80*/  IADD3 R168, R160, 0x40, RZ ;  /* 0x00000040a0a87810 */ /* 0x000fe20007ffe0ff */
[----:B------:R-:W-:Y:S01]  /*0e90*/  IMAD R3, R4, 0x10, R3 ;  /* 0x0000001004037824 */ /* 0x000fe200078e0203 */
[----:B------:R-:W-:Y:S01]  /*0ea0*/  LEA.HI R0, R0, R189, RZ, 0x3 ;  /* 0x000000bd00007211 */ /* 0x000fe200078f18ff */
[----:B------:R-:W-:Y:S01]  /*0eb0*/  IMAD.IADD R229, R162, 0x1, -R7 ;  /* 0x00000001a2e57824 */ /* 0x000fe200078e0a07 */
[----:B------:R-:W-:Y:S01]  /*0ec0*/  STL [R1+0x84], R13 ;  /* 0x0000840d01007387 */ /* 0x000fe20000100800 */
[--C-:B------:R-:W-:Y:S01]  /*0ed0*/  IMAD.IADD R166, R160, 0x1, R168.reuse ;  /* 0x00000001a0a67824 */ /* 0x100fe200078e02a8 */
[----:B------:R-:W-:Y:S01]  /*0ee0*/  SHF.R.S32.HI R227, RZ, 0x1f, R169 ;  /* 0x0000001fffe37819 */ /* 0x000fe200000114a9 */
[----:B------:R-:W-:Y:S01]  /*0ef0*/  IMAD.SHL.U32 R0, R0, 0x40, RZ ;  /* 0x0000004000007824 */ /* 0x000fe200078e00ff */
[----:B------:R-:W-:Y:S01]  /*0f00*/  SHF.R.S32.HI R225, RZ, 0x1f, R168 ;  /* 0x0000001fffe17819 */ /* 0x000fe200000114a8 */
[----:B------:R-:W-:Y:S01]  /*0f10*/  IMAD.SHL.U32 R177, R4, 0x200, RZ ;  /* 0x0000020004b17824 */ /* 0x000fe200078e00ff */
[----:B------:R-:W-:Y:S01]  /*0f20*/  SHF.R.S32.HI R4, RZ, 0x1f, R165 ;  /* 0x0000001fff047819 */ /* 0x000fe200000114a5 */
[----:B------:R-:W-:Y:S01]  /*0f30*/  IMAD R12, R3, 0x8, R8 ;  /* 0x00000008030c7824 */ /* 0x000fe200078e0208 */
[----:B------:R-:W-:Y:S01]  /*0f40*/  SHF.R.S32.HI R3, RZ, 0x1f, R166 ;  /* 0x0000001fff037819 */ /* 0x000fe200000114a6 */
[----:B------:R-:W-:Y:S01]  /*0f50*/  IMAD.SHL.U32 R173, R189, 0x40, RZ ;  /* 0x00000040bdad7824 */ /* 0x000fe200078e00ff */
[----:B------:R-:W-:Y:S01]  /*0f60*/  LOP3.LUT R179, R0, 0xfffffe00, RZ, 0xc0, !PT ;  /* 0xfffffe0000b37812 */ /* 0x000fe200078ec0ff */
[----:B------:R-:W-:Y:S01]  /*0f70*/  IMAD.SHL.U32 R175, R229, 0x40, RZ ;  /* 0x00000040e5af7824 */ /* 0x000fe200078e00ff */
[-C--:B------:R-:W-:Y:S01]  /*0f80*/  LEA.HI R0, R4, R165.reuse, RZ, 0x6 ;  /* 0x000000a504007211 */ /* 0x080fe200078f30ff */
[----:B------:R-:W-:Y:S01]  /*0f90*/  IMAD.SHL.U32 R18, R191, 0x8, RZ ;  /* 0x00000008bf127824 */ /* 0x000fe200078e00ff */
[----:B------:R-:W-:Y:S01]  /*0fa0*/  LOP3.LUT R173, R173, 0x1c0, RZ, 0xc0, !PT ;  /* 0x000001c0adad7812 */ /* 0x000fe200078ec0ff */
[----:B------:R-:W-:Y:S01]  /*0fb0*/  VIADD R171, R160, 0x10 ;  /* 0x00000010a0ab7836 */ /* 0x000fe20000000000 */
[----:B------:R-:W-:Y:S01]  /*0fc0*/  LOP3.LUT R175, R175, 0x1c0, RZ, 0xc0, !PT ;  /* 0x000001c0afaf7812 */ /* 0x000fe200078ec0ff */
[----:B------:R-:W-:Y:S01]  /*0fd0*/  IMAD.SHL.U32 R0, R0, 0x80, RZ ;  /* 0x0000008000007824 */ /* 0x000fe200078e00ff */
[----:B------:R-:W-:Y:S01]  /*0fe0*/  LEA.HI R6, R4, R165, RZ, 0x3 ;  /* 0x000000a504067211 */ /* 0x000fe200078f18ff */
[C---:B------:R-:W-:Y:S01]  /*0ff0*/  VIADD R170, R160.reuse, 0x30 ;  /* 0x00000030a0aa7836 */ /* 0x040fe20000000000 */
[CC--:B------:R-:W-:Y:S01]  /*1000*/  LEA.HI R5, R3.reuse, R166.reuse, RZ, 0x6 ;  /* 0x000000a603057211 */ /* 0x0c0fe200078f30ff */
[----:B------:R-:W-:Y:S01]  /*1010*/  VIADD R172, R160, 0x50 ;  /* 0x00000050a0ac7836 */ /* 0x000fe20000000000 */
[----:B------:R-:W-:-:S02]  /*1020*/  LEA.HI R4, R3, R166, RZ, 0x3 ;  /* 0x000000a603047211 */ /* 0x000fc400078f18ff */
[----:B------:R-:W-:Y:S01]  /*1030*/  SHF.R.U32.HI R14, RZ, 0x3, R173 ;  /* 0x00000003ff0e7819 */ /* 0x000fe200000116ad */
[----:B------:R-:W-:Y:S01]  /*1040*/  IMAD.SHL.U32 R7, R5, 0x80, RZ ;  /* 0x0000008005077824 */ /* 0x000fe200078e00ff */
[----:B------:R-:W-:Y:S02]  /*1050*/  SHF.R.U32.HI R176, RZ, 0x3, R175 ;  /* 0x00000003ffb07819 */ /* 0x000fe400000116af */
[--C-:B------:R-:W-:Y:S02]  /*1060*/  LOP3.LUT R3, R175, 0x38, R6.reuse, 0xf8, !PT ;  /* 0x00000038af037812 */ /* 0x100fe400078ef806 */
[----:B------:R-:W-:Y:S02]  /*1070*/  LOP3.LUT R8, R173, 0x38, R6, 0xf8, !PT ;  /* 0x00000038ad087812 */ /* 0x000fe400078ef806 */
[----:B------:R-:W-:Y:S02]  /*1080*/  LOP3.LUT R5, R175, 0x38, R4, 0xf8, !PT ;  /* 0x00000038af057812 */ /* 0x000fe400078ef804 */
[----:B------:R-:W-:-:S02]  /*1090*/  LOP3.LUT R0, R0, 0xffffe000, RZ, 0xc0, !PT ;  /* 0xffffe00000007812 */ /* 0x000fc400078ec0ff */
[----:B------:R-:W-:Y:S02]  /*10a0*/  LOP3.LUT R3, R3, R176, RZ, 0x3c, !PT ;  /* 0x000000b003037212 */ /* 0x000fe400078e3cff */
[----:B------:R-:W-:Y:S02]  /*10b0*/  LOP3.LUT R9, R8, R14, RZ, 0x3c, !PT ;  /* 0x0000000e08097212 */ /* 0x000fe400078e3cff */
[----:B------:R-:W-:Y:S02]  /*10c0*/  LOP3.LUT R8, R7, 0xffffe000, RZ, 0xc0, !PT ;  /* 0xffffe00007087812 */ /* 0x000fe400078ec0ff */
[----:B------:R-:W-:Y:S02]  /*10d0*/  LOP3.LUT R7, R5, R176, RZ, 0x3c, !PT ;  /* 0x000000b005077212 */ /* 0x000fe400078e3cff */
[-C--:B------:R-:W-:Y:S01]  /*10e0*/  IADD3 R5, R3, R0.reuse, R177 ;  /* 0x0000000003057210 */ /* 0x080fe20007ffe0b1 */
[----:B------:R-:W-:Y:S01]  /*10f0*/  IMAD.U32 R3, RZ, RZ, UR4 ;  /* 0x00000004ff037e24 */ /* 0x000fe2000f8e00ff */
[----:B------:R-:W-:Y:S01]  /*1100*/  IADD3 R9, R9, R0, R179 ;  /* 0x0000000009097210 */ /* 0x000fe20007ffe0b3 */
[----:B------:R-:W-:Y:S01]  /*1110*/  IMAD.U32 R0, RZ, RZ, UR5 ;  /* 0x00000005ff007e24 */ /* 0x000fe2000f8e00ff */
[----:B------:R-:W-:-:S02]  /*1120*/  LOP3.LUT R11, R173, 0x38, R4, 0xf8, !PT ;  /* 0x00000038ad0b7812 */ /* 0x000fc400078ef804 */
[----:B------:R-:W-:Y:S02]  /*1130*/  IADD3 R7, R7, R8, R177 ;  /* 0x0000000807077210 */ /* 0x000fe40007ffe0b1 */
[----:B------:R0:W-:Y:S01]  /*1140*/  STL [R1+0x38], R0 ;  /* 0x0000380001007387 */ /* 0x0001e20000100800 */
[----:B------:R-:W-:Y:S02]  /*1150*/  LOP3.LUT R11, R11, R14, RZ, 0x3c, !PT ;  /* 0x0000000e0b0b7212 */ /* 0x000fe400078e3cff */
[----:B------:R-:W-:Y:S01]  /*1160*/  SHF.R.S32.HI R223, RZ, 0x3, R4 ;  /* 0x00000003ffdf7819 */ /* 0x000fe20000011404 */
[----:B------:R1:W-:Y:S01]  /*1170*/  STL [R1+0x7c], R3 ;  /* 0x00007c0301007387 */ /* 0x0003e20000100800 */
[----:B------:R-:W-:Y:S02]  /*1180*/  IADD3 R11, R11, R8, R179 ;  /* 0x000000080b0b7210 */ /* 0x000fe40007ffe0b3 */
[----:B------:R-:W-:Y:S02]  /*1190*/  LOP3.LUT R8, R173, 0x38, R18, 0xf8, !PT ;  /* 0x00000038ad087812 */ /* 0x000fe400078ef812 */
[----:B------:R-:W-:-:S02]  /*11a0*/  SHF.R.S32.HI R209, RZ, 0x3, R6 ;  /* 0x00000003ffd17819 */ /* 0x000fc40000011406 */
[----:B------:R-:W-:Y:S02]  /*11b0*/  LOP3.LUT R8, R179, R8, R14, 0xf6, !PT ;  /* 0x00000008b3087212 */ /* 0x000fe400078ef60e */
[----:B0-----:R-:W-:Y:S02]  /*11c0*/  LEA.HI R0, R191, R191, RZ, 0x1 ;  /* 0x000000bfbf007211 */ /* 0x001fe400078f08ff */
[----:B-1----:R-:W-:Y:S02]  /*11d0*/  SHF.R.S32.HI R3, RZ, 0x1f, R182 ;  /* 0x0000001fff037819 */ /* 0x002fe400000114b6 */
[----:B------:R-:W-:Y:S02]  /*11e0*/  LOP3.LUT R3, R10, 0x7ffffffc, RZ, 0xc0, !PT ;  /* 0x7ffffffc0a037812 */ /* 0x000fe400078ec0ff */
[----:B------:R-:W-:Y:S01]  /*11f0*/  SHF.R.S32.HI R10, RZ, 0x1f, R184 ;  /* 0x0000001fff0a7819 */ /* 0x000fe200000114b8 */
[----:B------:R-:W-:Y:S01]  /*1200*/  IMAD.SHL.U32 R10, R12, 0x8, RZ ;  /* 0x000000080c0a7824 */ /* 0x000fe200078e00ff */
[----:B------:R-:W-:Y:S01]  /*1210*/  LOP3.LUT R0, R0, 0x1ffffffe, RZ, 0xc0, !PT ;  /* 0x1ffffffe00007812 */ /* 0x000fe200078ec0ff */
[----:B------:R-:W-:Y:S01]  /*1220*/  IMAD.IADD R3, R230, 0x1, -R3 ;  /* 0x00000001e6037824 */ /* 0x000fe200078e0a03 */
[----:B------:R-:W-:-:S02]  /*1230*/  SHF.R.S32.HI R228, RZ, 0x1f, R171 ;  /* 0x0000001fffe47819 */ /* 0x000fc400000114ab */
[----:B------:R-:W-:Y:S01]  /*1240*/  STL [R1+0x88], R10 ;  /* 0x0000880a01007387 */ /* 0x000fe20000100800 */
[----:B------:R-:W-:Y:S01]  /*1250*/  IMAD.SHL.U32 R174, R3, 0x2, RZ ;  /* 0x0000000203ae7824 */ /* 0x000fe200078e00ff */
[----:B------:R-:W-:Y:S01]  /*1260*/  LEA R3, R8, UR4, 0x1 ;  /* 0x0000000408037c11 */ /* 0x000fe2000f8e08ff */
[----:B------:R-:W-:Y:S01]  /*1270*/  IMAD.IADD R0, R191, 0x1, -R0 ;  /* 0x00000001bf007824 */ /* 0x000fe200078e0a00 */
[----:B------:R-:W-:Y:S01]  /*1280*/  SHF.R.S32.HI R226, RZ, 0x1f, R170 ;  /* 0x0000001fffe27819 */ /* 0x000fe200000114aa */
[C---:B------:R-:W-:Y:S01]  /*1290*/  VIADD R204, R174.reuse, 0x18 ;  /* 0x00000018aecc7836 */ /* 0x040fe20000000000 */
[C---:B------:R-:W-:Y:S01]  /*12a0*/  IADD3 R207, R174.reuse, 0x8, RZ ;  /* 0x00000008aecf7810 */ /* 0x040fe20007ffe0ff */
[C---:B------:R-:W-:Y:S01]  /*12b0*/  VIADD R201, R174.reuse, 0x30 ;  /* 0x00000030aec97836 */ /* 0x040fe20000000000 */
[----:B------:R0:W-:Y:S01]  /*12c0*/  STL [R1+0x74], R3 ;  /* 0x0000740301007387 */ /* 0x0001e20000100800 */
[C---:B------:R-:W-:Y:S01]  /*12d0*/  VIADD R198, R174.reuse, 0x48 ;  /* 0x00000048aec67836 */ /* 0x040fe20000000000 */
[C---:B------:R-:W-:Y:S01]  /*12e0*/  IADD3 R195, R174.reuse, 0x60, RZ ;  /* 0x00000060aec37810 */ /* 0x040fe20007ffe0ff */
[C---:B------:R-:W-:Y:S01]  /*12f0*/  VIADD R205, R174.reuse, 0x10 ;  /* 0x00000010aecd7836 */ /* 0x040fe20000000000 */
[----:B------:R-:W-:Y:S01]  /*1300*/  SHF.R.S32.HI R6, RZ, 0x1f, R207 ;  /* 0x0000001fff067819 */ /* 0x000fe200000114cf */
[C---:B------:R-:W-:Y:S01]  /*1310*/  VIADD R202, R174.reuse, 0x28 ;  /* 0x00000028aeca7836 */ /* 0x040fe20000000000 */
[----:B------:R-:W-:Y:S01]  /*1320*/  SHF.R.S32.HI R224, RZ, 0x1f, R172 ;  /* 0x0000001fffe07819 */ /* 0x000fe200000114ac */
[C---:B------:R-:W-:Y:S01]  /*1330*/  VIADD R199, R174.reuse, 0x40 ;  /* 0x00000040aec77836 */ /* 0x040fe20000000000 */
[----:B------:R-:W-:Y:S01]  /*1340*/  SHF.R.S32.HI R4, RZ, 0x1f, R205 ;  /* 0x0000001fff047819 */ /* 0x000fe200000114cd */
[C---:B------:R-:W-:Y:S01]  /*1350*/  VIADD R203, R174.reuse, 0x20 ;  /* 0x00000020aecb7836 */ /* 0x040fe20000000000 */
[----:B0-----:R-:W-:Y:S01]  /*1360*/  SHF.R.S32.HI R3, RZ, 0x1f, R204 ;  /* 0x0000001fff037819 */ /* 0x001fe200000114cc */
[C---:B------:R-:W-:Y:S01]  /*1370*/  VIADD R200, R174.reuse, 0x38 ;  /* 0x00000038aec87836 */ /* 0x040fe20000000000 */
[----:B------:R-:W-:Y:S01]  /*1380*/  SHF.R.S32.HI R3, RZ, 0x1f, R201 ;  /* 0x0000001fff037819 */ /* 0x000fe200000114c9 */
[C---:B------:R-:W-:Y:S01]  /*1390*/  VIADD R197, R174.reuse, 0x50 ;  /* 0x00000050aec57836 */ /* 0x040fe20000000000 */
[----:B------:R-:W-:Y:S01]  /*13a0*/  SHF.R.S32.HI R3, RZ, 0x1f, R198 ;  /* 0x0000001fff037819 */ /* 0x000fe200000114c6 */
[C---:B------:R-:W-:Y:S01]  /*13b0*/  VIADD R196, R174.reuse, 0x58 ;  /* 0x00000058aec47836 */ /* 0x040fe20000000000 */
[----:B------:R-:W-:Y:S01]  /*13c0*/  LEA R3, R5, UR4, 0x1 ;  /* 0x0000000405037c11 */ /* 0x000fe2000f8e08ff */
[C---:B------:R-:W-:Y:S01]  /*13d0*/  VIADD R194, R174.reuse, 0x68 ;  /* 0x00000068aec27836 */ /* 0x040fe20000000000 */
[----:B------:R-:W-:Y:S01]  /*13e0*/  SHF.R.S32.HI R4, RZ, 0x1f, R202 ;  /* 0x0000001fff047819 */ /* 0x000fe200000114ca */
[C---:B------:R-:W-:Y:S01]  /*13f0*/  VIADD R193, R174.reuse, 0x70 ;  /* 0x00000070aec17836 */ /* 0x040fe20000000000 */
[----:B------:R-:W-:Y:S01]  /*1400*/  SHF.R.S32.HI R4, RZ, 0x1f, R199 ;  /* 0x0000001fff047819 */ /* 0x000fe200000114c7 */
[----:B------:R0:W-:Y:S01]  /*1410*/  STL [R1+0x78], R3 ;  /* 0x0000780301007387 */ /* 0x0001e20000100800 */
[----:B------:R-:W-:Y:S01]  /*1420*/  LEA R5, R9, UR4, 0x1 ;  /* 0x0000000409057c11 */ /* 0x000fe2000f8e08ff */
[----:B------:R-:W-:Y:S01]  /*1430*/  VIADD R192, R174, 0x78 ;  /* 0x00000078aec07836 */ /* 0x000fe20000000000 */
[----:B------:R-:W-:Y:S01]  /*1440*/  LEA R4, R7, UR4, 0x1 ;  /* 0x0000000407047c11 */ /* 0x000fe2000f8e08ff */
[----:B------:R-:W-:Y:S01]  /*1450*/  IMAD R181, R0, 0x8, R13 ;  /* 0x0000000800b57824 */ /* 0x000fe200078e020d */
[----:B------:R-:W-:Y:S01]  /*1460*/  SHF.R.S32.HI R6, RZ, 0x1f, R203 ;  /* 0x0000001fff067819 */ /* 0x000fe200000114cb */
[----:B------:R1:W-:Y:S01]  /*1470*/  STL [R1+0x6c], R5 ;  /* 0x00006c0501007387 */ /* 0x0003e20000100800 */
[----:B------:R-:W-:-:S02]  /*1480*/  SHF.R.S32.HI R6, RZ, 0x1f, R200 ;  /* 0x0000001fff067819 */ /* 0x000fc400000114c8 */
[----:B------:R-:W-:Y:S01]  /*1490*/  SHF.R.S32.HI R237, RZ, 0x1f, R197 ;  /* 0x0000001fffed7819 */ /* 0x000fe200000114c5 */
[----:B------:R1:W-:Y:S01]  /*14a0*/  STL [R1+0x70], R4 ;  /* 0x0000700401007387 */ /* 0x0003e20000100800 */
[----:B0-----:R-:W-:Y:S02]  /*14b0*/  LEA R3, R11, UR4, 0x1 ;  /* 0x000000040b037c11 */ /* 0x001fe4000f8e08ff */
[----:B------:R-:W-:Y:S02]  /*14c0*/  SHF.R.S32.HI R236, RZ, 0x1f, R196 ;  /* 0x0000001fffec7819 */ /* 0x000fe400000114c4 */
[----:B------:R-:W-:Y:S01]  /*14d0*/  SHF.R.S32.HI R235, RZ, 0x1f, R195 ;  /* 0x0000001fffeb7819 */ /* 0x000fe200000114c3 */
[----:B------:R1:W-:Y:S01]  /*14e0*/  STL [R1+0x64], R3 ;  /* 0x0000640301007387 */ /* 0x0003e20000100800 */
[----:B------:R-:W-:Y:S02]  /*14f0*/  SHF.R.S32.HI R234, RZ, 0x1f, R194 ;  /* 0x0000001fffea7819 */ /* 0x000fe400000114c2 */
[----:B------:R-:W-:-:S02]  /*1500*/  SHF.R.S32.HI R232, RZ, 0x1f, R193 ;  /* 0x0000001fffe87819 */ /* 0x000fc400000114c1 */
[----:B------:R-:W-:-:S07]  /*1510*/  SHF.R.S32.HI R231, RZ, 0x1f, R192 ;  /* 0x0000001fffe77819 */ /* 0x000fce00000114c0 */
.L_x_1739:
[----:B------:R-:W-:Y:S01]  /*1520*/  ULDC.64 UR4, c[0x0][0xa28] ;  /* 0x00028a0000047ab9 */ /* 0x000fe20000000a00 */
[----:B012-4-:R-:W0:Y:S01]  /*1530*/  LDC.64 R6, c[0x0][0xa08] ;  /* 0x00028200ff067b82 */ /* 0x017e220000000a00 */
[----:B------:R-:W-:Y:S01]  /*1540*/  ISETP.NE.U32.AND P0, PT, RZ, UR4, PT ;  /* 0x00000004ff007c0c */ /* 0x000fe2000bf05070 */
[----:B------:R-:W-:Y:S01]  /*1550*/  IMAD.MOV.U32 R12, RZ, RZ, RZ ;  /* 0x000000ffff0c7224 */ /* 0x000fe200078e00ff */
[----:B------:R-:W-:Y:S01]  /*1560*/  ULDC.64 UR6, c[0x0][0xa20] ;  /* 0x0002880000067ab9 */ /* 0x000fe20000000a00 */
[----:B------:R-:W-:Y:S01]  /*1570*/  IMAD.MOV.U32 R26, RZ, RZ, RZ ;  /* 0x000000ffff1a7224 */ /* 0x000fe200078e00ff */
[----:B------:R-:W-:Y:S01]  /*1580*/  ISETP.NE.AND.EX P0, PT, RZ, UR5, PT, P0 ;  /* 0x00000005ff007c0c */ /* 0x000fe2000bf05300 */
[----:B------:R-:W-:Y:S02]  /*1590*/  ULDC.64 UR4, c[0x0][0xa18] ;  /* 0x0002860000047ab9 */ /* 0x000fe40000000a00 */
[----:B------:R-:W-:-:S04]  /*15a0*/  ISETP.NE.U32.AND P1, PT, RZ, UR4, PT ;  /* 0x00000004ff007c0c */ /* 0x000fc8000bf25070 */
[----:B------:R-:W-:Y:S01]  /*15b0*/  ISETP.NE.AND.EX P1, PT, RZ, UR5, PT, P1 ;  /* 0x00000005ff007c0c */ /* 0x000fe2000bf25310 */
[----:B------:R-:W-:Y:S02]  /*15c0*/  ULDC.64 UR4, c[0x0][0xa08] ;  /* 0x0002820000047ab9 */ /* 0x000fe40000000a00 */
[----:B------:R-:W-:-:S03]  /*15d0*/  ISETP.NE.U32.AND P3, PT, RZ, UR4, PT ;  /* 0x00000004ff007c0c */ /* 0x000fc6000bf65070 */
[----:B-1-3--:R-:W1:Y:S01]  /*15e0*/  @P0 LDC.64 R4, c[0x0][0xa28] ;  /* 0x00028a00ff040b82 */ /* 0x00ae620000000a00 */
[----:B------:R-:W-:Y:S01]  /*15f0*/  ISETP.NE.AND.EX P3, PT, RZ, UR5, PT, P3 ;  /* 0x00000005ff007c0c */ /* 0x000fe2000bf65330 */
[----:B0-----:R-:W-:-:S06]  /*1600*/  IMAD.WIDE R10, R31, 0x4, R6 ;  /* 0x000000041f0a7825 */ /* 0x001fcc00078e0206 */
[----:B------:R-:W0:Y:S01]  /*1610*/  @P1 LDC.64 R8, c[0x0][0xa18] ;  /* 0x00028600ff081b82 */ /* 0x000e220000000a00 */
[----:B------:R-:W-:Y:S02]  /*1620*/  ULDC UR4, c[0x0][0x288] ;  /* 0x0000a20000047ab9 */ /* 0x000fe40000000800 */
[----:B------:R-:W-:Y:S01]  /*1630*/  IMAD.U32 R163, RZ, RZ, UR4 ;  /* 0x00000004ffa37e24 */ /* 0x000fe2000f8e00ff */
[----:B------:R-:W-:Y:S02]  /*1640*/  ULDC.64 UR4, c[0x0][0x418] ;  /* 0x0001060000047ab9 */ /* 0x000fe40000000a00 */
[----:B------:R2:W5:Y:S01]  /*1650*/  @P3 LDG.E R26, desc[UR46][R10.64] ;  /* 0x0000002e0a1a3981 */ /* 0x000562000c1e1900 */
[----:B-1----:R-:W-:-:S05]  /*1660*/  @P0 IMAD.WIDE R4, R31, 0x4, R4 ;  /* 0x000000041f040825 */ /* 0x002fca00078e0204 */
[----:B------:R2:W5:Y:S01]  /*1670*/  @P0 LDG.E R12, desc[UR46][R4.64] ;  /* 0x0000002e040c0981 */ /* 0x000562000c1e1900 */
[----:B0-----:R-:W-:-:S05]  /*1680*/  @P1 IMAD.WIDE R6, R31, 0x4, R8 ;  /* 0x000000041f061825 */ /* 0x001fca00078e0208 */
[----:B------:R2:W5:Y:S01]  /*1690*/  @P1 LDG.E R163, desc[UR46][R6.64] ;  /* 0x0000002e06a31981 */ /* 0x000562000c1e1900 */
[----:B------:R-:W-:Y:S01]  /*16a0*/  UISETP.NE.U32.AND UP0, UPT, UR4, URZ, UPT ;  /* 0x0000003f0400728c */ /* 0x000fe2000bf05070 */
[----:B------:R-:W-:Y:S01]  /*16b0*/  ISETP.NE.U32.AND P2, PT, RZ, UR6, PT ;  /* 0x00000006ff007c0c */ /* 0x000fe2000bf45070 */
[----:B------:R-:W-:Y:S01]  /*16c0*/  ULDC UR6, c[0x0][0x2f0] ;  /* 0x0000bc0000067ab9 */ /* 0x000fe20000000800 */
[----:B------:R-:W-:Y:S01]  /*16d0*/  ULDC UR4, c[0x0][0x424] ;  /* 0x0001090000047ab9 */ /* 0x000fe20000000800 */
[----:B------:R-:W-:Y:S01]  /*16e0*/  UISETP.NE.AND.EX UP0, UPT, UR5, URZ, UPT, UP0 ;  /* 0x0000003f0500728c */ /* 0x000fe2000bf05300 */
[----:B------:R-:W-:-:S03]  /*16f0*/  LOP3.LUT R3, R30, 0xff000000, RZ, 0xc0, !PT ;  /* 0xff0000001e037812 */ /* 0x000fc600078ec0ff */
[----:B------:R-:W-:Y:S01]  /*1700*/  USEL UR4, UR4, 0x1, UP0 ;  /* 0x0000000104047887 */ /* 0x000fe20008000000 */
[----:B------:R-:W-:Y:S01]  /*1710*/  ISETP.NE.AND.EX P2, PT, RZ, UR7, PT, P2 ;  /* 0x00000007ff007c0c */ /* 0x000fe2000bf45320 */
[----:B------:R-:W-:Y:S01]  /*1720*/  ULDC UR7, c[0x0][0x348] ;  /* 0x0000d20000077ab9 */ /* 0x000fe20000000800 */
[C---:B------:R-:W-:Y:S01]  /*1730*/  LOP3.LUT R0, R30.reuse, 0xff0000, RZ, 0xc0, !PT ;  /* 0x00ff00001e007812 */ /* 0x040fe200078ec0ff */
[----:B------:R-:W-:Y:S01]  /*1740*/  UIMAD UR6, UR4, UR6, URZ ;  /* 0x00000006040672a4 */ /* 0x000fe2000f8e023f */
[----:B------:R-:W-:Y:S01]  /*1750*/  SHF.R.U32.HI R3, RZ, 0x8, R3 ;  /* 0x00000008ff037819 */ /* 0x000fe20000011603 */
[----:B------:R-:W-:Y:S01]  /*1760*/  IMAD.MOV.U32 R187, RZ, RZ, R31 ;  /* 0x000000ffffbb7224 */ /* 0x000fe200078e001f */
[----:B------:R-:W-:Y:S02]  /*1770*/  LOP3.LUT R183, R30, 0xffff, RZ, 0xc0, !PT ;  /* 0x0000ffff1eb77812 */ /* 0x000fe400078ec0ff */
[----:B------:R-:W-:Y:S01]  /*1780*/  LEA.HI R186, R0, R3, RZ, 0x10 ;  /* 0x0000000300ba7211 */ /* 0x000fe200078f80ff */
[----:B--2---:R-:W-:Y:S06]  /*1790*/  @P1 BRA `(.L_x_1446) ;  /* 0x0000000000241947 */ /* 0x004fec0003800000 */
        /* <DEDUP_REMOVED lines=9> */
.L_x_1446:
[----:B------:R-:W-:Y:S01]  /*1830*/  IMAD.U32 R25, RZ, RZ, UR7 ;  /* 0x00000007ff197e24 */ /* 0x000fe2000f8e00ff */
[----:B------:R-:W-:Y:S01]  /*1840*/  MOV R27, UR6 ;  /* 0x00000006001b7c02 */ /* 0x000fe20008000f00 */
[----:B------:R-:W-:Y:S06]  /*1850*/  @!P2 BRA `(.L_x_1447) ;  /* 0x000000000010a947 */ /* 0x000fec0003800000 */
[----:B------:R-:W0:Y:S02]  /*1860*/  LDC.64 R4, c[0x0][0xa20] ;  /* 0x00028800ff047b82 */ /* 0x000e240000000a00 */
[----:B0-----:R-:W-:-:S05]  /*1870*/  IMAD.WIDE R4, R31, 0x4, R4 ;  /* 0x000000041f047825 */ /* 0x001fca00078e0204 */
[----:B------:R0:W5:Y:S01]  /*1880*/  LDG.E R27, desc[UR46][R4.64] ;  /* 0x0000002e041b7981 */ /* 0x000162000c1e1900 */
[----:B------:R-:W-:Y:S05]  /*1890*/  BRA `(.L_x_1448) ;  /* 0x0000000000107947 */ /* 0x000fea0003800000 */
.L_x_1447:
[----:B------:R-:W-:Y:S05]  /*18a0*/  @!P3 BRA `(.L_x_1448) ;  /* 0x00000000000cb947 */ /* 0x000fea0003800000 */
[----:B------:R-:W2:Y:S04]  /*18b0*/  LDG.E R0, desc[UR46][R10.64] ;  /* 0x0000002e0a007981 */ /* 0x000ea8000c1e1900 */
[----:B------:R-:W2:Y:S02]  /*18c0*/  LDG.E R27, desc[UR46][R10.64+0x4] ;  /* 0x0000042e0a1b7981 */ /* 0x000ea4000c1e1900 */
[----:B--2---:R-:W-:-:S07]  /*18d0*/  IMAD.IADD R27, R27, 0x1, -R0 ;  /* 0x000000011b1b7824 */ /* 0x004fce00078e0a00 */
.L_x_1448:
[----:B------:R-:W-:Y:S01]  /*18e0*/  ULDC.64 UR4, c[0x0][0xa10] ;  /* 0x0002840000047ab9 */ /* 0x000fe20000000a00 */
[----:B0-----:R-:W0:Y:S01]  /*18f0*/  LDC R4, c[0x0][0x448] ;  /* 0x00011200ff047b82 */ /* 0x001e220000000800 */
[----:B------:R-:W-:-:S04]  /*1900*/  ISETP.NE.U32.AND P0, PT, RZ, UR4, PT ;  /* 0x00000004ff007c0c */ /* 0x000fc8000bf05070 */
[----:B------:R-:W-:Y:S01]  /*1910*/  ISETP.NE.AND.EX P0, PT, RZ, UR5, PT, P0 ;  /* 0x00000005ff007c0c */ /* 0x000fe2000bf05300 */
[----:B------:R-:W-:Y:S02]  /*1920*/  ULDC.64 UR4, c[0x0][0xa30] ;  /* 0x00028c0000047ab9 */ /* 0x000fe40000000a00 */
[----:B------:R-:W-:-:S04]  /*1930*/  ISETP.NE.U32.AND P1, PT, RZ, UR4, PT ;  /* 0x00000004ff007c0c */ /* 0x000fc8000bf25070 */
[----:B------:R-:W-:-:S06]  /*1940*/  ISETP.NE.AND.EX P1, PT, RZ, UR5, PT, P1 ;  /* 0x00000005ff007c0c */ /* 0x000fcc000bf25310 */
[----:B------:R-:W1:Y:S08]  /*1950*/  @P0 LDC.64 R6, c[0x0][0xa10] ;  /* 0x00028400ff060b82 */ /* 0x000e700000000a00 */
[----:B------:R-:W2:Y:S01]  /*1960*/  @P1 LDC.64 R8, c[0x0][0xa30] ;  /* 0x00028c00ff081b82 */ /* 0x000ea20000000a00 */
[----:B-1----:R-:W-:-:S05]  /*1970*/  @P0 IMAD.WIDE R6, R31, 0x4, R6 ;  /* 0x000000041f060825 */ /* 0x002fca00078e0206 */
[----:B------:R-:W3:Y:S04]  /*1980*/  @P0 LDG.E R0, desc[UR46][R6.64] ;  /* 0x0000002e06000981 */ /* 0x000ee8000c1e1900 */
[----:B------:R-:W3:Y:S01]  /*1990*/  @P0 LDG.E R3, desc[UR46][R6.64+0x4] ;  /* 0x0000042e06030981 */ /* 0x000ee2000c1e1900 */
[----:B-----5:R-:W-:Y:S02]  /*19a0*/  IMAD.MOV.U32 R144, RZ, RZ, R27 ;  /* 0x000000ffff907224 */ /* 0x020fe400078e001b */
[----:B--2---:R-:W-:-:S05]  /*19b0*/  @P1 IMAD.WIDE R8, R31, 0x4, R8 ;  /* 0x000000041f081825 */ /* 0x004fca00078e0208 */
[----:B------:R1:W5:Y:S01]  /*19c0*/  @P1 LDG.E R144, desc[UR46][R8.64] ;  /* 0x0000002e08901981 */ /* 0x000362000c1e1900 */
[----:B0-----:R-:W-:Y:S01]  /*19d0*/  ISETP.NE.AND P1, PT, R4, 0x1, PT ;  /* 0x000000010400780c */ /* 0x001fe20003f25270 */
[----:B------:R-:W-:Y:S01]  /*19e0*/  IMAD.SHL.U32 R178, R29, 0x80, RZ ;  /* 0x000000801db27824 */ /* 0x000fe200078e00ff */
[----:B------:R-:W0:Y:S01]  /*19f0*/  LDC.64 R4, c[0x0][0x9e0] ;  /* 0x00027800ff047b82 */ /* 0x000e220000000a00 */
[----:B------:R-:W-:-:S10]  /*1a00*/  IMAD.IADD R12, R27, 0x1, -R12 ;  /* 0x000000011b0c7824 */ /* 0x000fd400078e0a0c */
[----:B------:R-:W2:Y:S08]  /*1a10*/  @P1 LDC R10, c[0x0][0x44c] ;  /* 0x00011300ff0a1b82 */ /* 0x000eb00000000800 */
[----:B------:R-:W4:Y:S01]  /*1a20*/  @P1 LDC R11, c[0x0][0x450] ;  /* 0x00011400ff0b1b82 */ /* 0x000f220000000800 */
[----:B0-----:R-:W-:Y:S01]  /*1a30*/  ISETP.GE.AND P2, PT, R5, 0x1, PT ;  /* 0x000000010500780c */ /* 0x001fe20003f46270 */
[----:B---3--:R-:W-:-:S02]  /*1a40*/  @P0 IMAD.IADD R25, R3, 0x1, -R0 ;  /* 0x0000000103190824 */ /* 0x008fc400078e0a00 */
[----:B------:R-:W-:Y:S02]  /*1a50*/  VIADD R3, R178, 0x7f ;  /* 0x0000007fb2037836 */ /* 0x000fe40000000000 */
[----:B------:R-:W-:Y:S02]  /*1a60*/  IMAD.IADD R164, R12, 0x1, R25 ;  /* 0x000000010ca47824 */ /* 0x000fe400078e0219 */
[----:B--2---:R-:W-:-:S04]  /*1a70*/  @P1 IMAD.HI.U32 R6, R3, R10, RZ ;  /* 0x0000000a03061227 */ /* 0x004fc800078e00ff */
[C---:B------:R-:W-:Y:S01]  /*1a80*/  VIADD R0, R164.reuse, 0x5f ;  /* 0x0000005fa4007836 */ /* 0x040fe20000000000 */
[----:B----4-:R-:W-:Y:S02]  /*1a90*/  @P1 SHF.R.U32.HI R3, RZ, R11, R6 ;  /* 0x0000000bff031219 */ /* 0x010fe40000011606 */
[----:B------:R-:W-:Y:S01]  /*1aa0*/  IADD3 R6, R164, 0x1, -R163 ;  /* 0x00000001a4067810 */ /* 0x000fe20007ffe8a3 */
[----:B------:R-:W-:-:S04]  /*1ab0*/  IMAD.HI R0, R0, 0x2aaaaaab, RZ ;  /* 0x2aaaaaab00007827 */ /* 0x000fc800078e02ff */
[----:B------:R-:W-:Y:S01]  /*1ac0*/  IMAD.IADD R3, R6, 0x1, R3 ;  /* 0x0000000106037824 */ /* 0x000fe200078e0203 */
[----:B------:R-:W-:-:S03]  /*1ad0*/  SHF.R.U32.HI R149, RZ, 0x1f, R0 ;  /* 0x0000001fff957819 */ /* 0x000fc60000011600 */
[----:B------:R-:W-:Y:S01]  /*1ae0*/  IMAD.IADD R4, R3, 0x1, R4 ;  /* 0x0000000103047824 */ /* 0x000fe200078e0204 */
[----:B------:R-:W-:Y:S01]  /*1af0*/  LEA.HI.SX32 R149, R0, R149, 0x1c ;  /* 0x0000009500957211 */ /* 0x000fe200078fe2ff */
[----:B-1----:R-:W-:Y:S06]  /*1b00*/  @!P2 BRA `(.L_x_1449) ;  /* 0x000000000048a947 */ /* 0x002fec0003800000 */
[C---:B------:R-:W-:Y:S01]  /*1b10*/  ISETP.GT.AND P0, PT, R3.reuse, RZ, PT ;  /* 0x000000ff0300720c */ /* 0x040fe20003f04270 */
[----:B------:R-:W-:Y:S01]  /*1b20*/  BSSY B0, `(.L_x_1450) ;  /* 0x000000e000007945 */ /* 0x000fe20003800000 */
[----:B------:R-:W-:-:S11]  /*1b30*/  IADD3 R0, R3, -0x1, RZ ;  /* 0xffffffff03007810 */ /* 0x000fd60007ffe0ff */
        /* <DEDUP_REMOVED lines=8> */
.L_x_1451:
[----:B------:R-:W-:-:S13]  /*1bc0*/  ISETP.NE.AND P0, PT, R5, 0x1, PT ;  /* 0x000000010500780c */ /* 0x000fda0003f05270 */
[----:B------:R-:W0:Y:S02]  /*1bd0*/  @P0 LDC.64 R6, c[0x0][0x9e8] ;  /* 0x00027a00ff060b82 */ /* 0x000e240000000a00 */
[----:B0-----:R-:W-:-:S05]  /*1be0*/  @P0 IMAD.HI.U32 R6, R0, R6, RZ ;  /* 0x0000000600060227 */ /* 0x001fca00078e00ff */
[----:B------:R-:W-:-:S07]  /*1bf0*/  @P0 SHF.R.U32.HI R0, RZ, R7, R6 ;  /* 0x00000007ff000219 */ /* 0x000fce0000011606 */
.L_x_1452:
[----:B------:R-:W-:Y:S05]  /*1c00*/  BSYNC B0 ;  /* 0x0000000000007941 */ /* 0x000fea0003800000 */
.L_x_1450:
[----:B------:R-:W-:-:S05]  /*1c10*/  IMAD R3, R0, R5, R5 ;  /* 0x0000000500037224 */ /* 0x000fca00078e0205 */
[----:B------:R-:W-:-:S07]  /*1c20*/  VIMNMX R4, R4, R3, PT ;  /* 0x0000000304047248 */ /* 0x000fce0003fe0100 */
.L_x_1449:
[----:B------:R-:W0:Y:S01]  /*1c30*/  @P1 LDC R3, c[0x0][0x44c] ;  /* 0x00011300ff031b82 */ /* 0x000e220000000800 */
[----:B------:R-:W-:Y:S01]  /*1c40*/  VIADD R4, R4, 0x5f ;  /* 0x0000005f04047836 */ /* 0x000fe20000000000 */
[----:B------:R-:W-:Y:S01]  /*1c50*/  ULDC UR4, c[0x0][0x9dc] ;  /* 0x0002770000047ab9 */ /* 0x000fe20000000800 */
[----:B------:R-:W-:Y:S02]  /*1c60*/  IMAD.MOV.U32 R7, RZ, RZ, R178 ;  /* 0x000000ffff077224 */ /* 0x000fe400078e00b2 */
[----:B------:R-:W-:-:S03]  /*1c70*/  IMAD.HI R4, R4, 0x2aaaaaab, RZ ;  /* 0x2aaaaaab04047827 */ /* 0x000fc600078e02ff */
[----:B------:R-:W1:Y:S01]  /*1c80*/  @P1 LDC R9, c[0x0][0x450] ;  /* 0x00011400ff091b82 */ /* 0x000e620000000800 */
[----:B------:R-:W-:Y:S02]  /*1c90*/  IMAD.IADD R150, R164, 0x1, -R163 ;  /* 0x00000001a4967824 */ /* 0x000fe400078e0aa3 */
        /* <DEDUP_REMOVED lines=8> */
[----:B------:R-:W-:Y:S01]  /*1d20*/  ISETP.GT.AND P0, PT, R0, -0x1, PT ;  /* 0xffffffff0000780c */ /* 0x000fe20003f04270 */
[----:B------:R-:W-:-:S12]  /*1d30*/  BSSY B0, `(.L_x_1454) ;  /* 0x000000d000007945 */ /* 0x000fd80003800000 */
        /* <DEDUP_REMOVED lines=8> */
.L_x_1455:
[----:B------:R-:W-:-:S13]  /*1dc0*/  ISETP.NE.AND P0, PT, R5, 0x1, PT ;  /* 0x000000010500780c */ /* 0x000fda0003f05270 */
[----:B------:R-:W0:Y:S02]  /*1dd0*/  @P0 LDC.64 R6, c[0x0][0x9e8] ;  /* 0x00027a00ff060b82 */ /* 0x000e240000000a00 */
[----:B0-----:R-:W-:-:S05]  /*1de0*/  @P0 IMAD.HI.U32 R4, R0, R6, RZ ;  /* 0x0000000600040227 */ /* 0x001fca00078e00ff */
[----:B------:R-:W-:-:S07]  /*1df0*/  @P0 SHF.R.U32.HI R0, RZ, R7, R4 ;  /* 0x00000007ff000219 */ /* 0x000fce0000011604 */
.L_x_1456:
[----:B------:R-:W-:Y:S05]  /*1e00*/  BSYNC B0 ;  /* 0x0000000000007941 */ /* 0x000fea0003800000 */
.L_x_1454:
[----:B------:R-:W-:-:S05]  /*1e10*/  IMAD R0, R0, R5, RZ ;  /* 0x0000000500007224 */ /* 0x000fca00078e02ff */
[----:B------:R-:W-:-:S07]  /*1e20*/  VIMNMX R3, R3, R0, !PT ;  /* 0x0000000003037248 */ /* 0x000fce0007fe0100 */
.L_x_1453:
[----:B------:R-:W-:Y:S01]  /*1e30*/  IMAD.HI R3, R3, 0x2aaaaaab, RZ ;  /* 0x2aaaaaab03037827 */ /* 0x000fe200078e02ff */
[----:B------:R-:W-:Y:S01]  /*1e40*/  BSSY B0, `(.L_x_1457) ;  /* 0x0000028000007945 */ /* 0x000fe20003800000 */
[----:B------:R-:W-:Y:S02]  /*1e50*/  LOP3.LUT R190, R186, 0xff, RZ, 0xc0, !PT ;  /* 0x000000ffbabe7812 */ /* 0x000fe400078ec0ff */
[----:B------:R-:W-:Y:S02]  /*1e60*/  SHF.R.U32.HI R186, RZ, 0x10, R186 ;  /* 0x00000010ffba7819 */ /* 0x000fe400000116ba */
[----:B------:R-:W-:-:S04]  /*1e70*/  SHF.R.U32.HI R0, RZ, 0x1f, R3 ;  /* 0x0000001fff007819 */ /* 0x000fc80000011603 */
[----:B------:R-:W-:Y:S01]  /*1e80*/  LEA.HI.SX32 R0, R3, R0, 0x1c ;  /* 0x0000000003007211 */ /* 0x000fe200078fe2ff */
[----:B------:R-:W-:-:S03]  /*1e90*/  IMAD.MOV.U32 R3, RZ, RZ, RZ ;  /* 0x000000ffff037224 */ /* 0x000fc600078e00ff */
[----:B------:R-:W-:-:S04]  /*1ea0*/  VIMNMX R9, RZ, R0, !PT ;  /* 0x00000000ff097248 */ /* 0x000fc80007fe0100 */
[----:B------:R-:W-:-:S13]  /*1eb0*/  ISETP.GT.AND P0, PT, R8, R9, PT ;  /* 0x000000090800720c */ /* 0x000fda0003f04270 */
[----:B------:R-:W-:Y:S05]  /*1ec0*/  @!P0 BRA `(.L_x_1458) ;  /* 0x00000000007c8947 */ /* 0x000fea0003800000 */
[----:B------:R-:W-:Y:S01]  /*1ed0*/  ISETP.NE.AND P0, PT, R186, RZ, PT ;  /* 0x000000ffba00720c */ /* 0x000fe20003f05270 */
[----:B------:R-:W-:-:S03]  /*1ee0*/  ULDC UR4, c[0x0][0x9f0] ;  /* 0x00027c0000047ab9 */ /* 0x000fc60000000800 */
[----:B------:R-:W-:-:S04]  /*1ef0*/  SEL R11, R186, UR4, P0 ;  /* 0x00000004ba0b7c07 */ /* 0x000fc80008000000 */
[-C--:B------:R-:W-:Y:S02]  /*1f00*/  IABS R6, R11.reuse ;  /* 0x0000000b00067213 */ /* 0x080fe40000000000 */
[----:B------:R-:W-:Y:S02]  /*1f10*/  IADD3 R0, R11, -0x1, R8 ;  /* 0xffffffff0b007810 */ /* 0x000fe40007ffe008 */
[----:B------:R-:W0:Y:S01]  /*1f20*/  I2F.RP R3, R6 ;  /* 0x0000000600037306 */ /* 0x000e220000209400 */
[----:B------:R-:W-:Y:S02]  /*1f30*/  IABS R13, R11 ;  /* 0x0000000b000d7213 */ /* 0x000fe40000000000 */
[----:B------:R-:W-:-:S05]  /*1f40*/  IMAD.IADD R0, R0, 0x1, -R9 ;  /* 0x0000000100007824 */ /* 0x000fca00078e0a09 */
[----:B------:R-:W-:Y:S02]  /*1f50*/  IABS R10, R0 ;  /* 0x00000000000a7213 */ /* 0x000fe40000000000 */
[----:B------:R-:W-:-:S04]  /*1f60*/  LOP3.LUT R0, R0, R11, RZ, 0x3c, !PT ;  /* 0x0000000b00007212 */ /* 0x000fc800078e3cff */
[----:B------:R-:W-:Y:S01]  /*1f70*/  ISETP.GE.AND P2, PT, R0, RZ, PT ;  /* 0x000000ff0000720c */ /* 0x000fe20003f46270 */
[----:B0-----:R-:W0:Y:S02]  /*1f80*/  MUFU.RCP R3, R3 ;  /* 0x0000000300037308 */ /* 0x001e240000001000 */
[----:B0-----:R-:W-:Y:S01]  /*1f90*/  VIADD R4, R3, 0xffffffe ;  /* 0x0ffffffe03047836 */ /* 0x001fe20000000000 */
[----:B------:R-:W-:-:S05]  /*1fa0*/  IADD3 R3, RZ, -R13, RZ ;  /* 0x8000000dff037210 */ /* 0x000fca0007ffe0ff */
[----:B------:R0:W1:Y:S02]  /*1fb0*/  F2I.FTZ.U32.TRUNC.NTZ R5, R4 ;  /* 0x0000000400057305 */ /* 0x000064000021f000 */
[----:B0-----:R-:W-:Y:S02]  /*1fc0*/  IMAD.MOV.U32 R4, RZ, RZ, RZ ;  /* 0x000000ffff047224 */ /* 0x001fe400078e00ff */
[----:B-1----:R-:W-:-:S04]  /*1fd0*/  IMAD.MOV R7, RZ, RZ, -R5 ;  /* 0x000000ffff077224 */ /* 0x002fc800078e0a05 */
        /* <DEDUP_REMOVED lines=11> */
[----:B------:R-:W-:-:S04]  /*2090*/  IMAD.MOV.U32 R3, RZ, RZ, R5 ;  /* 0x000000ffff037224 */ /* 0x000fc800078e0005 */
[----:B------:R-:W-:Y:S01]  /*20a0*/  @!P2 IMAD.MOV R3, RZ, RZ, -R3 ;  /* 0x000000ffff03a224 */ /* 0x000fe200078e0a03 */
[----:B------:R-:W-:-:S07]  /*20b0*/  @!P1 LOP3.LUT R3, RZ, R11, RZ, 0x33, !PT ;  /* 0x0000000bff039212 */ /* 0x000fce00078e33ff */
.L_x_1458:
[----:B------:R-:W-:Y:S05]  /*20c0*/  BSYNC B0 ;  /* 0x0000000000007941 */ /* 0x000fea0003800000 */
.L_x_1457:
[----:B------:R-:W-:Y:S01]  /*20d0*/  IMAD R0, R190, R3, R9 ;  /* 0x00000003be007224 */ /* 0x000fe200078e0209 */
[----:B------:R-:W-:-:S04]  /*20e0*/  PLOP3.LUT P2, PT, PT, PT, PT, 0x80, 0x0 ;  /* 0x000000000000781c */ /* 0x000fc80003f4f070 */
[C---:B------:R-:W-:Y:S01]  /*20f0*/  VIADDMNMX R3, R0.reuse, R3, R8, PT ;  /* 0x0000000300037246 */ /* 0x040fe20003800108 */
[----:B------:R-:W-:-:S04]  /*2100*/  IMAD R0, R0, 0x60, -R12 ;  /* 0x0000006000007824 */ /* 0x000fc800078e0a0c */
[----:B------:R-:W-:Y:S01]  /*2110*/  IMAD R4, R3, 0x60, -R12 ;  /* 0x0000006003047824 */ /* 0x000fe200078e0a0c */
[----:B------:R-:W-:-:S04]  /*2120*/  VIMNMX R0, RZ, R0, !PT ;  /* 0x00000000ff007248 */ /* 0x000fc80007fe0100 */
[----:B------:R-:W-:Y:S01]  /*2130*/  VIMNMX R3, R4, R25, PT ;  /* 0x0000001904037248 */ /* 0x000fe20003fe0100 */
[----:B------:R-:W-:-:S03]  /*2140*/  IMAD.WIDE.U32 R128, R0, -0x55555555, RZ ;  /* 0xaaaaaaab00807825 */ /* 0x000fc600078e00ff */
[----:B------:R-:W-:Y:S02]  /*2150*/  ISETP.GT.AND P0, PT, R3, R0, PT ;  /* 0x000000000300720c */ /* 0x000fe40003f04270 */
[----:B------:R-:W-:-:S05]  /*2160*/  SHF.R.U32.HI R128, RZ, 0x6, R129 ;  /* 0x00000006ff807819 */ /* 0x000fca0000011681 */
[----:B------:R-:W-:-:S06]  /*2170*/  IMAD.MOV.U32 R24, RZ, RZ, R128 ;  /* 0x000000ffff187224 */ /* 0x000fcc00078e0080 */
[----:B------:R-:W-:-:S04]  /*2180*/  @P0 VIADD R0, R3, 0x5f ;  /* 0x0000005f03000836 */ /* 0x000fc80000000000 */
[----:B------:R-:W-:-:S05]  /*2190*/  @P0 IMAD.HI R0, R0, 0x2aaaaaab, RZ ;  /* 0x2aaaaaab00000827 */ /* 0x000fca00078e02ff */
[----:B------:R-:W-:-:S04]  /*21a0*/  @P0 SHF.R.U32.HI R3, RZ, 0x1f, R0 ;  /* 0x0000001fff030819 */ /* 0x000fc80000011600 */
[----:B------:R-:W-:-:S04]  /*21b0*/  @P0 LEA.HI.SX32 R24, R0, R3, 0x1c ;  /* 0x0000000300180211 */ /* 0x000fc800078fe2ff */
        /* <DEDUP_REMOVED lines=9> */
[----:B------:R-:W-:Y:S01]  /*2250*/  MOV R4, UR4 ;  /* 0x0000000400047c02 */ /* 0x000fe20008000f00 */
[----:B------:R-:W-:Y:S01]  /*2260*/  IMAD.U32 R5, RZ, RZ, UR5 ;  /* 0x00000005ff057e24 */ /* 0x000fe2000f8e00ff */
[----:B------:R-:W-:Y:S01]  /*2270*/  ULDC.64 UR4, c[0x4][0xc0] ;  /* 0x0100300000047ab9 */ /* 0x000fe20000000a00 */
[----:B------:R-:W0:Y:S01]  /*2280*/  LDC.64 R14, c[0x4][R14] ;  /* 0x010000000e0e7b82 */ /* 0x000e220000000a00 */
        /* <DEDUP_REMOVED lines=8> */
[----:B0----5:R-:W-:Y:S05]  /*2310*/  CALL.ABS.NOINC R14 ;  /* 0x000000000e007343 */ /* 0x021fea0003c00000 */
.L_x_1461:
[----:B------:R-:W-:Y:S05]  /*2320*/  BSYNC B6 ;  /* 0x0000000000067941 */ /* 0x000fea0003800000 */
.L_x_1460:
        /* <DEDUP_REMOVED lines=20> */
.L_x_1463:
[----:B------:R-:W-:Y:S05]  /*2470*/  BSYNC B6 ;  /* 0x0000000000067941 */ /* 0x000fea0003800000 */
.L_x_1462:
[----:B------:R-:W-:Y:S01]  /*2480*/  ULDC.64 UR4, c[0x0][0x9f8] ;  /* 0x00027e0000047ab9 */ /* 0x000fe20000000a00 */
[----:B------:R-:W0:Y:S01]  /*2490*/  LDC.64 R90, c[0x0][0x300] ;  /* 0x0000c000ff5a7b82 */ /* 0x000e220000000a00 */
[----:B------:R-:W-:Y:S01]  /*24a0*/  ISETP.NE.U32.AND P0, PT, RZ, UR4, PT ;  /* 0x00000004ff007c0c */ /* 0x000fe2000bf05070 */
[----:B------:R-:W-:-:S03]  /*24b0*/  ULDC UR6, c[0x0][0x2f4] ;  /* 0x0000bd0000067ab9 */ /* 0x000fc60000000800 */
[----:B------:R-:W-:Y:S01]  /*24c0*/  ISETP.NE.AND.EX P0, PT, RZ, UR5, PT, P0 ;  /* 0x00000005ff007c0c */ /* 0x000fe2000bf05300 */
[----:B------:R-:W-:Y:S01]  /*24d0*/  IMAD.IADD R121, R26, 0x1, R27 ;  /* 0x000000011a797824 */ /* 0x000fe200078e021b */
[----:B------:R-:W-:Y:S02]  /*24e0*/  ISETP.GE.AND P1, PT, R165, UR6, PT ;  /* 0x00000006a5007c0c */ /* 0x000fe4000bf26270 */
[----:B------:R-:W-:Y:S01]  /*24f0*/  SHF.R.S32.HI R19, RZ, 0x1f, R18 ;  /* 0x0000001fff137819 */ /* 0x000fe20000011412 */
[C---:B------:R-:W-:Y:S01]  /*2500*/  VIADD R3, R18.reuse, 0x80 ;  /* 0x0000008012037836 */ /* 0x040fe20000000000 */
[C---:B------:R-:W-:Y:S01]  /*2510*/  IADD3 R104, R18.reuse, 0x60, RZ ;  /* 0x0000006012687810 */ /* 0x040fe20007ffe0ff */
[----:B------:R-:W-:Y:S01]  /*2520*/  ULDC.64 UR4, c[0x0][0x330] ;  /* 0x0000cc0000047ab9 */ /* 0x000fe20000000a00 */
[----:B------:R-:W-:Y:S01]  /*2530*/  VIADD R8, R18, 0xa0 ;  /* 0x000000a012087836 */ /* 0x000fe20000000000 */
[----:B------:R-:W1:Y:S08]  /*2540*/  LDC.64 R96, c[0x0][0x3f8] ;  /* 0x0000fe00ff607b82 */ /* 0x000e700000000a00 */
[----:B------:R-:W2:Y:S01]  /*2550*/  @P0 LDC.64 R4, c[0x0][0x9f8] ;  /* 0x00027e00ff040b82 */ /* 0x000ea20000000a00 */
[----:B------:R-:W-:-:S07]  /*2560*/  SHF.R.S32.HI R147, RZ, 0x1f, R162 ;  /* 0x0000001fff937819 */ /* 0x000fce00000114a2 */
[----:B------:R-:W3:Y:S08]  /*2570*/  LDC R123, c[0x0][0x3f4] ;  /* 0x0000fd00ff7b7b82 */ /* 0x000ef00000000800 */
[----:B------:R-:W4:Y:S01]  /*2580*/  LDC.64 R102, c[0x0][0x408] ;  /* 0x00010200ff667b82 */ /* 0x000f220000000a00 */
[----:B--2---:R-:W-:-:S05]  /*2590*/  @P0 IMAD.WIDE R4, R31, 0x4, R4 ;  /* 0x000000041f040825 */ /* 0x004fca00078e0204 */
[----:B------:R2:W3:Y:S01]  /*25a0*/  @P0 LDG.E R31, desc[UR46][R4.64] ;  /* 0x0000002e041f0981 */ /* 0x0004e2000c1e1900 */
[----:B------:R-:W-:Y:S01]  /*25b0*/  SEL R6, RZ, 0xffffffff, P1 ;  /* 0xffffffffff067807 */ /* 0x000fe20000800000 */
[C---:B------:R-:W-:Y:S01]  /*25c0*/  IMAD.WIDE.U32 R88, R183.reuse, UR4, R18 ;  /* 0x00000004b7587c25 */ /* 0x040fe2000f8e0012 */
[----:B------:R-:W-:Y:S01]  /*25d0*/  ISETP.GE.AND P0, PT, R18, UR6, PT ;  /* 0x0000000612007c0c */ /* 0x000fe2000bf06270 */
[----:B------:R-:W3:Y:S01]  /*25e0*/  S2R R222, SR_TID.X ;  /* 0x0000000000de7919 */ /* 0x000ee20000002100 */
[----:B------:R-:W-:Y:S01]  /*25f0*/  SHF.R.S32.HI R0, RZ, 0x1f, R121 ;  /* 0x0000001fff007819 */ /* 0x000fe20000011479 */
[----:B------:R-:W-:Y:S01]  /*2600*/  IMAD R89, R183, UR5, R89 ;  /* 0x00000005b7597c24 */ /* 0x000fe2000f8e0259 */
[----:B------:R-:W-:Y:S01]  /*2610*/  ISETP.GE.AND P1, PT, R104, UR6, PT ;  /* 0x0000000668007c0c */ /* 0x000fe2000bf26270 */
[----:B------:R-:W-:Y:S01]  /*2620*/  ULDC.64 UR4, c[0x0][0xa08] ;  /* 0x0002820000047ab9 */ /* 0x000fe20000000a00 */
[----:B------:R-:W-:Y:S01]  /*2630*/  ISETP.GE.AND P3, PT, R3, UR6, PT ;  /* 0x0000000603007c0c */ /* 0x000fe2000bf66270 */
[----:B--2---:R-:W-:Y:S01]  /*2640*/  IMAD.SHL.U32 R5, R6, 0x2, RZ ;  /* 0x0000000206057824 */ /* 0x004fe200078e00ff */
[----:B------:R-:W-:Y:S01]  /*2650*/  SEL R4, RZ, 0x1, P0 ;  /* 0x00000001ff047807 */ /* 0x000fe20000000000 */
[----:B0-----:R-:W-:Y:S01]  /*2660*/  IMAD R6, R0, R90, RZ ;  /* 0x0000005a00067224 */ /* 0x001fe200078e02ff */
[----:B------:R-:W-:Y:S01]  /*2670*/  ISETP.GE.AND P0, PT, R166, UR6, PT ;  /* 0x00000006a6007c0c */ /* 0x000fe2000bf06270 */
[----:B-1----:R-:W-:Y:S01]  /*2680*/  IMAD.WIDE.U32 R94, R162, R96, R18 ;  /* 0x00000060a25e7225 */ /* 0x002fe200078e0012 */
[----:B------:R-:W-:-:S02]  /*2690*/  LOP3.LUT R3, R5, 0x2, R4, 0xe2, !PT ;  /* 0x0000000205037812 */ /* 0x000fc400078ee204 */
[----:B------:R-:W-:Y:S01]  /*26a0*/  SEL R7, RZ, 0x8, P1 ;  /* 0x00000008ff077807 */ /* 0x000fe20000800000 */
[C---:B------:R-:W-:Y:S01]  /*26b0*/  IMAD.WIDE.U32 R4, R121.reuse, R90, RZ ;  /* 0x0000005a79047225 */ /* 0x040fe200078e00ff */
[----:B------:R-:W-:Y:S01]  /*26c0*/  ISETP.GE.AND P2, PT, R8, UR6, PT ;  /* 0x0000000608007c0c */ /* 0x000fe2000bf46270 */
[----:B------:R-:W-:Y:S01]  /*26d0*/  ULDC.64 UR6, c[0x0][0x308] ;  /* 0x0000c20000067ab9 */ /* 0x000fe20000000a00 */
[----:B------:R-:W-:Y:S01]  /*26e0*/  SHF.R.S32.HI R161, RZ, 0x1f, R160 ;  /* 0x0000001fffa17819 */ /* 0x000fe200000114a0 */
[----:B------:R-:W-:Y:S01]  /*26f0*/  IMAD R9, R121, R91, R6 ;  /* 0x0000005b79097224 */ /* 0x000fe200078e0206 */
[----:B------:R-:W-:Y:S01]  /*2700*/  SEL R6, RZ, 0x4, P0 ;  /* 0x00000004ff067807 */ /* 0x000fe20000000000 */
[C---:B----4-:R-:W-:Y:S01]  /*2710*/  IMAD.WIDE.U32 R100, R162.reuse, R102, R18 ;  /* 0x00000066a2647225 */ /* 0x050fe200078e0012 */
[----:B------:R-:W-:Y:S02]  /*2720*/  ISETP.NE.U32.AND P0, PT, RZ, UR4, PT ;  /* 0x00000004ff007c0c */ /* 0x000fe4000bf05070 */
[----:B------:R-:W-:Y:S01]  /*2730*/  LOP3.LUT R3, R7, R3, R6, 0xfe, !PT ;  /* 0x0000000307037212 */ /* 0x000fe200078efe06 */
[----:B------:R-:W-:Y:S01]  /*2740*/  IMAD.IADD R5, R5, 0x1, R9 ;  /* 0x0000000105057824 */ /* 0x000fe200078e0209 */
[----:B------:R-:W-:Y:S01]  /*2750*/  SEL R6, RZ, 0x10, P3 ;  /* 0x00000010ff067807 */ /* 0x000fe20001800000 */
[----:B------:R-:W-:Y:S01]  /*2760*/  IMAD.WIDE.U32 R92, R162, R96, R160 ;  /* 0x00000060a25c7225 */ /* 0x000fe200078e00a0 */
[----:B------:R-:W-:Y:S01]  /*2770*/  ISETP.NE.AND.EX P0, PT, RZ, UR5, PT, P0 ;  /* 0x00000005ff007c0c */ /* 0x000fe2000bf05300 */
[----:B------:R-:W-:Y:S01]  /*2780*/  ULDC.64 UR4, c[0x0][0x310] ;  /* 0x0000c40000047ab9 */ /* 0x000fe20000000a00 */
[----:B------:R-:W-:Y:S01]  /*2790*/  LOP3.LUT R11, R3, R6, RZ, 0xfc, !PT ;  /* 0x00000006030b7212 */ /* 0x000fe200078efcff */
[----:B------:R-:W-:Y:S01]  /*27a0*/  IMAD.WIDE.U32 R4, R183, UR6, R4 ;  /* 0x00000006b7047c25 */ /* 0x000fe2000f8e0004 */
[----:B---3--:R-:W-:-:S02]  /*27b0*/  ISETP.GE.AND P1, PT, R165, R123, PT ;  /* 0x0000007ba500720c */ /* 0x008fc40003f26270 */
[----:B------:R-:W-:Y:S01]  /*27c0*/  ISETP.GE.AND P4, PT, R166, R123, PT ;  /* 0x0000007ba600720c */ /* 0x000fe20003f86270 */
[----:B------:R-:W-:Y:S01]  /*27d0*/  IMAD R5, R183, UR7, R5 ;  /* 0x00000007b7057c24 */ /* 0x000fe2000f8e0205 */
[----:B------:R-:W-:Y:S01]  /*27e0*/  SHF.R.U32.HI R20, RZ, 0x3, R173 ;  /* 0x00000003ff147819 */ /* 0x000fe200000116ad */
[----:B------:R-:W-:Y:S01]  /*27f0*/  IMAD R6, R147, R96, RZ ;  /* 0x0000006093067224 */ /* 0x000fe200078e02ff */
[----:B------:R-:W-:Y:S01]  /*2800*/  LOP3.LUT R17, R17, 0xfffffffe, RZ, 0xc0, !PT ;  /* 0xfffffffe11117812 */ /* 0x000fe200078ec0ff */
[----:B------:R-:W-:Y:S01]  /*2810*/  IMAD.WIDE.U32 R98, R162, R102, R160 ;  /* 0x00000066a2627225 */ /* 0x000fe200078e00a0 */
[----:B------:R-:W-:Y:S02]  /*2820*/  LOP3.LUT P3, RZ, R229, 0x4, RZ, 0xc0, !PT ;  /* 0x00000004e5ff7812 */ /* 0x000fe4000786c0ff */
[----:B------:R-:W-:Y:S01]  /*2830*/  SHF.L.U64.HI R135, R90, 0x6, R91 ;  /* 0x000000065a877819 */ /* 0x000fe2000001025b */
[----:B------:R-:W-:Y:S01]  /*2840*/  IMAD R9, R162, R97, R6 ;  /* 0x00000061a2097224 */ /* 0x000fe200078e0206 */
[----:B------:R-:W-:Y:S01]  /*2850*/  SHF.L.U64.HI R106, R102, 0x6, R103 ;  /* 0x00000006666a7819 */ /* 0x000fe20000010267 */
[----:B------:R-:W-:Y:S01]  /*2860*/  IMAD.MOV.U32 R129, RZ, RZ, 0x20 ;  /* 0x00000020ff817424 */ /* 0x000fe200078e00ff */
[----:B------:R-:W-:Y:S01]  /*2870*/  SHF.L.U64.HI R108, R96, 0x6, R97 ;  /* 0x00000006606c7819 */ /* 0x000fe20000010261 */
[----:B------:R-:W-:Y:S01]  /*2880*/  IMAD.IADD R93, R93, 0x1, R9 ;  /* 0x000000015d5d7824 */ /* 0x000fe200078e0209 */
[----:B------:R-:W-:Y:S01]  /*2890*/  @P4 LOP3.LUT R17, R17, 0x1, RZ, 0xfc, !PT ;  /* 0x0000000111114812 */ /* 0x000fe200078efcff */
[----:B------:R-:W-:Y:S01]  /*28a0*/  IMAD.IADD R95, R9, 0x1, R95 ;  /* 0x00000001095f7824 */ /* 0x000fe200078e025f */
[----:B------:R-:W-:Y:S01]  /*28b0*/  SEL R129, R129, 0xffffffe0, !P3 ;  /* 0xffffffe081817807 */ /* 0x000fe20005800000 */
[----:B------:R-:W-:Y:S01]  /*28c0*/  IMAD.SHL.U32 R136, R90, 0x40, RZ ;  /* 0x000000405a887824 */ /* 0x000fe200078e00ff */
[----:B------:R-:W-:Y:S01]  /*28d0*/  SHF.R.S32.HI R148, RZ, 0x1f, R189 ;  /* 0x0000001fff947819 */ /* 0x000fe200000114bd */
[----:B------:R-:W-:Y:S01]  /*28e0*/  IMAD.SHL.U32 R107, R102, 0x40, RZ ;  /* 0x00000040666b7824 */ /* 0x000fe200078e00ff */
[----:B------:R-:W-:Y:S01]  /*28f0*/  LEA.HI R222, R222, 0x8, RZ, 0x19 ;  /* 0x00000008dede7811 */ /* 0x000fe200078fc8ff */
[----:B------:R-:W-:-:S02]  /*2900*/  IMAD R133, R97, 0x60, RZ ;  /* 0x0000006061857824 */ /* 0x000fc400078e02ff */
[----:B------:R-:W-:Y:S02]  /*2910*/  IMAD.SHL.U32 R109, R96, 0x40, RZ ;  /* 0x00000040606d7824 */ /* 0x000fe400078e00ff */
[----:B-----5:R-:W-:-:S04]  /*2920*/  IMAD.WIDE.U32 R92, R144, R96, R92 ;  /* 0x00000060905c7225 */ /* 0x020fc800078e005c */
[----:B------:R-:W-:Y:S01]  /*2930*/  IMAD.WIDE.U32 R94, R144, R96, R94 ;  /* 0x00000060905e7225 */ /* 0x000fe200078e005e */
[----:B------:R-:W-:Y:S02]  /*2940*/  SHF.R.S32.HI R7, RZ, 0x1f, R31 ;  /* 0x0000001fff077819 */ /* 0x000fe4000001141f */
[----:B------:R-:W-:Y:S02]  /*2950*/  SEL R3, R31, RZ, !P0 ;  /* 0x000000ff1f037207 */ /* 0x000fe40004000000 */
[----:B------:R-:W-:-:S03]  /*2960*/  SEL R7, R7, RZ, !P0 ;  /* 0x000000ff07077207 */ /* 0x000fc60004000000 */
[----:B------:R-:W-:-:S04]  /*2970*/  IMAD.WIDE.U32 R86, R3, UR4, R4 ;  /* 0x0000000403567c25 */ /* 0x000fc8000f8e0004 */
[-C--:B------:R-:W-:Y:S02]  /*2980*/  IMAD R4, R147, R90.reuse, RZ ;  /* 0x0000005a93047224 */ /* 0x080fe400078e02ff */
[----:B------:R-:W-:Y:S02]  /*2990*/  IMAD R8, R7, UR4, RZ ;  /* 0x0000000407087c24 */ /* 0x000fe4000f8e02ff */
[C---:B------:R-:W-:Y:S02]  /*29a0*/  IMAD R27, R162.reuse, R91, R4 ;  /* 0x0000005ba21b7224 */ /* 0x040fe400078e0204 */
[----:B------:R-:W-:Y:S01]  /*29b0*/  IMAD R85, R3, UR5, R8 ;  /* 0x0000000503557c24 */ /* 0x000fe2000f8e0208 */
[----:B------:R-:W-:Y:S01]  /*29c0*/  ULDC.64 UR4, c[0x0][0x338] ;  /* 0x0000ce0000047ab9 */ /* 0x000fe20000000a00 */
[----:B------:R-:W-:-:S04]  /*29d0*/  IMAD.WIDE.U32 R4, R162, R90, R18 ;  /* 0x0000005aa2047225 */ /* 0x000fc800078e0012 */
[----:B------:R-:W-:Y:S01]  /*29e0*/  IMAD.IADD R85, R87, 0x1, R85 ;  /* 0x0000000157557824 */ /* 0x000fe200078e0255 */
[----:B------:R-:W-:Y:S01]  /*29f0*/  IADD3 R84, P0, R86, R4, RZ ;  /* 0x0000000456547210 */ /* 0x000fe20007f1e0ff */
[----:B------:R-:W-:Y:S02]  /*2a00*/  IMAD R4, R147, R102, RZ ;  /* 0x0000006693047224 */ /* 0x000fe400078e02ff */
[----:B------:R-:W-:Y:S01]  /*2a10*/  IMAD R6, R7, UR4, RZ ;  /* 0x0000000407067c24 */ /* 0x000fe2000f8e02ff */
[----:B------:R-:W-:Y:S01]  /*2a20*/  IADD3.X R27, R85, R5, R27, P0, !PT ;  /* 0x00000005551b7210 */ /* 0x000fe200007fe41b */
[----:B------:R-:W-:Y:S01]  /*2a30*/  IMAD R9, R162, R103, R4 ;  /* 0x00000067a2097224 */ /* 0x000fe200078e0204 */
[----:B------:R-:W-:Y:S01]  /*2a40*/  ISETP.GE.AND P0, PT, R18, R123, PT ;  /* 0x0000007b1200720c */ /* 0x000fe20003f06270 */
[----:B------:R-:W-:Y:S01]  /*2a50*/  IMAD.WIDE.U32 R88, R3, UR4, R88 ;  /* 0x0000000403587c25 */ /* 0x000fe2000f8e0058 */
[C---:B------:R-:W-:Y:S02]  /*2a60*/  SEL R4, R123.reuse, RZ, P1 ;  /* 0x000000ff7b047207 */ /* 0x040fe40000800000 */
[----:B------:R-:W-:Y:S01]  /*2a70*/  SEL R5, R123, RZ, P0 ;  /* 0x000000ff7b057207 */ /* 0x000fe20000000000 */
[----:B------:R-:W-:Y:S01]  /*2a80*/  IMAD R3, R3, UR5, R6 ;  /* 0x0000000503037c24 */ /* 0x000fe2000f8e0206 */
[----:B------:R-:W-:Y:S01]  /*2a90*/  SEL R7, R123, RZ, P4 ;  /* 0x000000ff7b077207 */ /* 0x000fe20002000000 */
[----:B------:R-:W-:Y:S01]  /*2aa0*/  IMAD.IADD R6, R165, 0x1, R4 ;  /* 0x00000001a5067824 */ /* 0x000fe200078e0204 */
[----:B------:R-:W-:Y:S01]  /*2ab0*/  IADD3 R120, P4, R162, R121, RZ ;  /* 0x00000079a2787210 */ /* 0x000fe20007f9e0ff */
[----:B------:R-:W-:-:S02]  /*2ac0*/  IMAD.IADD R5, R18, 0x1, R5 ;  /* 0x0000000112057824 */ /* 0x000fc400078e0205 */
[----:B------:R-:W-:Y:S01]  /*2ad0*/  IMAD.IADD R12, R166, 0x1, R7 ;  /* 0x00000001a60c7824 */ /* 0x000fe200078e0207 */
[----:B------:R-:W-:Y:S01]  /*2ae0*/  SHF.R.S32.HI R7, RZ, 0x1f, R6 ;  /* 0x0000001fff077819 */ /* 0x000fe20000011406 */
[----:B------:R-:W-:Y:S01]  /*2af0*/  IMAD.IADD R99, R99, 0x1, R9 ;  /* 0x0000000163637824 */ /* 0x000fe200078e0209 */
[----:B------:R-:W-:Y:S01]  /*2b00*/  SHF.R.S32.HI R4, RZ, 0x1f, R5 ;  /* 0x0000001fff047819 */ /* 0x000fe20000011405 */
[----:B------:R-:W-:Y:S01]  /*2b10*/  IMAD.IADD R101, R9, 0x1, R101 ;  /* 0x0000000109657824 */ /* 0x000fe200078e0265 */
[----:B------:R-:W-:Y:S01]  /*2b20*/  SHF.R.S32.HI R13, RZ, 0x1f, R12 ;  /* 0x0000001fff0d7819 */ /* 0x000fe2000001140c */
[-C--:B------:R-:W-:Y:S01]  /*2b30*/  IMAD.WIDE.U32 R98, R144, R102.reuse, R98 ;  /* 0x0000006690627225 */ /* 0x080fe200078e0062 */
[CC--:B------:R-:W-:Y:S02]  /*2b40*/  LEA.HI R14, R4.reuse, R5.reuse, RZ, 0x3 ;  /* 0x00000005040e7211 */ /* 0x0c0fe400078f18ff */
[----:B------:R-:W-:Y:S01]  /*2b50*/  LEA.HI R4, R4, R5, RZ, 0x6 ;  /* 0x0000000504047211 */ /* 0x000fe200078f30ff */
[----:B------:R-:W-:Y:S01]  /*2b60*/  IMAD.WIDE.U32 R100, R144, R102, R100 ;  /* 0x0000006690647225 */ /* 0x000fe200078e0064 */
[----:B------:R-:W-:-:S02]  /*2b70*/  LEA.HI R5, R7, R6, RZ, 0x6 ;  /* 0x0000000607057211 */ /* 0x000fc400078f30ff */
[----:B------:R-:W-:Y:S01]  /*2b80*/  SHF.R.S32.HI R4, RZ, 0x6, R4 ;  /* 0x00000006ff047819 */ /* 0x000fe20000011404 */
[----:B------:R-:W-:Y:S01]  /*2b90*/  IMAD.SHL.U32 R123, R123, 0x2, RZ ;  /* 0x000000027b7b7824 */ /* 0x000fe200078e00ff */
[----:B------:R-:W-:Y:S02]  /*2ba0*/  SHF.R.S32.HI R8, RZ, 0x6, R5 ;  /* 0x00000006ff087819 */ /* 0x000fe40000011405 */
[----:B------:R-:W-:Y:S01]  /*2bb0*/  LOP3.LUT R5, R175, 0x38, R14, 0xf8, !PT ;  /* 0x00000038af057812 */ /* 0x000fe200078ef80e */
[C---:B------:R-:W-:Y:S01]  /*2bc0*/  IMAD R143, R4.reuse, 0x1800, R177 ;  /* 0x00001800048f7824 */ /* 0x040fe200078e02b1 */
[----:B------:R-:W-:Y:S01]  /*2bd0*/  LEA.HI R6, R7, R6, RZ, 0x3 ;  /* 0x0000000607067211 */ /* 0x000fe200078f18ff */
[----:B------:R-:W-:Y:S01]  /*2be0*/  IMAD R141, R4, 0x1800, R179 ;  /* 0x00001800048d7824 */ /* 0x000fe200078e02b3 */
[----:B------:R-:W-:Y:S01]  /*2bf0*/  LOP3.LUT R4, R5, R176, RZ, 0x3c, !PT ;  /* 0x000000b005047212 */ /* 0x000fe200078e3cff */
[C---:B------:R-:W-:Y:S01]  /*2c00*/  IMAD R142, R8.reuse, 0x1800, R177 ;  /* 0x00001800088e7824 */ /* 0x040fe200078e02b1 */
[CC--:B------:R-:W-:Y:S01]  /*2c10*/  LEA.HI R28, R13.reuse, R12.reuse, RZ, 0x3 ;  /* 0x0000000c0d1c7211 */ /* 0x0c0fe200078f18ff */
[----:B------:R-:W-:Y:S01]  /*2c20*/  IMAD R139, R8, 0x1800, R179 ;  /* 0x00001800088b7824 */ /* 0x000fe200078e02b3 */
[----:B------:R-:W-:-:S02]  /*2c30*/  LEA.HI R12, R13, R12, RZ, 0x6 ;  /* 0x0000000c0d0c7211 */ /* 0x000fc400078f30ff */
[----:B------:R-:W-:Y:S02]  /*2c40*/  LOP3.LUT R7, R175, 0x38, R6, 0xf8, !PT ;  /* 0x00000038af077812 */ /* 0x000fe400078ef806 */
[----:B------:R-:W-:Y:S02]  /*2c50*/  IADD3 R143, R143, R4, RZ ;  /* 0x000000048f8f7210 */ /* 0x000fe40007ffe0ff */
[C---:B------:R-:W-:Y:S02]  /*2c60*/  LOP3.LUT R9, R173.reuse, 0x38, R14, 0xf8, !PT ;  /* 0x00000038ad097812 */ /* 0x040fe400078ef80e */
[----:B------:R-:W-:Y:S02]  /*2c70*/  LOP3.LUT R4, R173, 0x38, R6, 0xf8, !PT ;  /* 0x00000038ad047812 */ /* 0x000fe400078ef806 */
[----:B------:R-:W-:Y:S02]  /*2c80*/  SHF.R.S32.HI R12, RZ, 0x6, R12 ;  /* 0x00000006ff0c7819 */ /* 0x000fe4000001140c */
[----:B------:R-:W-:-:S02]  /*2c90*/  LOP3.LUT R5, R175, 0x38, R28, 0xf8, !PT ;  /* 0x00000038af057812 */ /* 0x000fc400078ef81c */
[----:B------:R-:W-:Y:S01]  /*2ca0*/  LOP3.LUT R7, R7, R176, RZ, 0x3c, !PT ;  /* 0x000000b007077212 */ /* 0x000fe200078e3cff */
[C---:B------:R-:W-:Y:S01]  /*2cb0*/  IMAD R140, R12.reuse, 0x1800, R177 ;  /* 0x000018000c8c7824 */ /* 0x040fe200078e02b1 */
[-C--:B------:R-:W-:Y:S01]  /*2cc0*/  LOP3.LUT R10, R9, R20.reuse, RZ, 0x3c, !PT ;  /* 0x00000014090a7212 */ /* 0x080fe200078e3cff */
[----:B------:R-:W-:Y:S01]  /*2cd0*/  IMAD R138, R12, 0x1800, R179 ;  /* 0x000018000c8a7824 */ /* 0x000fe200078e02b3 */
[----:B------:R-:W-:Y:S01]  /*2ce0*/  LOP3.LUT R4, R4, R20, RZ, 0x3c, !PT ;  /* 0x0000001404047212 */ /* 0x000fe200078e3cff */
[----:B------:R-:W-:Y:S01]  /*2cf0*/  IMAD.IADD R142, R142, 0x1, R7 ;  /* 0x000000018e8e7824 */ /* 0x000fe200078e0207 */
[----:B------:R-:W-:Y:S01]  /*2d00*/  SHF.R.S32.HI R9, RZ, 0x1f, R144 ;  /* 0x0000001fff097819 */ /* 0x000fe20000011490 */
[----:B------:R-:W-:Y:S01]  /*2d10*/  IMAD.IADD R141, R141, 0x1, R10 ;  /* 0x000000018d8d7824 */ /* 0x000fe200078e020a */
[----:B------:R-:W-:Y:S01]  /*2d20*/  LOP3.LUT R5, R5, R176, RZ, 0x3c, !PT ;  /* 0x000000b005057212 */ /* 0x000fe200078e3cff */
[----:B------:R-:W-:Y:S01]  /*2d30*/  IMAD.IADD R139, R139, 0x1, R4 ;  /* 0x000000018b8b7824 */ /* 0x000fe200078e0204 */
[----:B------:R-:W-:Y:S01]  /*2d40*/  LOP3.LUT R7, R173, 0x38, R28, 0xf8, !PT ;  /* 0x00000038ad077812 */ /* 0x000fe200078ef81c */
[----:B------:R-:W-:Y:S01]  /*2d50*/  IMAD R4, R9, R96, RZ ;  /* 0x0000006009047224 */ /* 0x000fe200078e02ff */
[----:B------:R-:W-:Y:S01]  /*2d60*/  IADD3.X R121, R0, R147, RZ, P4, !PT ;  /* 0x0000009300797210 */ /* 0x000fe200027fe4ff */
[----:B------:R-:W-:Y:S01]  /*2d70*/  IMAD.IADD R140, R140, 0x1, R5 ;  /* 0x000000018c8c7824 */ /* 0x000fe200078e0205 */
[----:B------:R-:W-:Y:S01]  /*2d80*/  LOP3.LUT R5, R175, 0x18, R18, 0xf8, !PT ;  /* 0x00000018af057812 */ /* 0x000fe200078ef812 */
[----:B------:R-:W-:Y:S01]  /*2d90*/  IMAD R21, R144, R97, R4 ;  /* 0x0000006190157224 */ /* 0x000fe200078e0204 */
[----:B------:R-:W-:Y:S01]  /*2da0*/  LOP3.LUT R7, R7, R20, RZ, 0x3c, !PT ;  /* 0x0000001407077212 */ /* 0x000fe200078e3cff */
[----:B------:R-:W-:Y:S01]  /*2db0*/  IMAD R4, R9, R102, RZ ;  /* 0x0000006609047224 */ /* 0x000fe200078e02ff */
[----:B------:R-:W-:Y:S01]  /*2dc0*/  LOP3.LUT R26, R5, R176, RZ, 0x3c, !PT ;  /* 0x000000b0051a7212 */ /* 0x000fe200078e3cff */
[----:B------:R-:W-:Y:S01]  /*2dd0*/  IMAD R9, R103, 0x60, RZ ;  /* 0x0000006067097824 */ /* 0x000fe200078e02ff */
[----:B------:R-:W-:Y:S01]  /*2de0*/  SEL R0, RZ, 0x20, P2 ;  /* 0x00000020ff007807 */ /* 0x000fe20001000000 */
[----:B------:R-:W-:Y:S01]  /*2df0*/  IMAD.IADD R138, R138, 0x1, R7 ;  /* 0x000000018a8a7824 */ /* 0x000fe200078e0207 */
[----:B------:R-:W-:Y:S01]  /*2e00*/  SHF.R.S32.HI R117, RZ, 0x3, R14 ;  /* 0x00000003ff757819 */ /* 0x000fe2000001140e */
[----:B------:R-:W-:Y:S01]  /*2e10*/  IMAD R7, R91, 0x60, RZ ;  /* 0x000000605b077824 */ /* 0x000fe200078e02ff */
[----:B------:R-:W-:Y:S01]  /*2e20*/  LOP3.LUT R14, R14, 0xfffffff8, RZ, 0xc0, !PT ;  /* 0xfffffff80e0e7812 */ /* 0x000fe200078ec0ff */
[----:B------:R-:W-:Y:S01]  /*2e30*/  IMAD R15, R144, R103, R4 ;  /* 0x00000067900f7224 */ /* 0x000fe200078e0204 */
[----:B------:R-:W-:Y:S01]  /*2e40*/  LOP3.LUT R13, R6, 0xfffffff8, RZ, 0xc0, !PT ;  /* 0xfffffff8060d7812 */ /* 0x000fe200078ec0ff */
[----:B------:R-:W-:Y:S01]  /*2e50*/  IMAD.WIDE.U32 R90, R90, 0x60, RZ ;  /* 0x000000605a5a7825 */ /* 0x000fe200078e00ff */
[----:B------:R-:W-:-:S02]  /*2e60*/  LOP3.LUT R12, R28, 0xfffffff8, RZ, 0xc0, !PT ;  /* 0xfffffff81c0c7812 */ /* 0x000fc400078ec0ff */
[C---:B------:R-:W-:Y:S01]  /*2e70*/  LOP3.LUT R0, R11.reuse, R0, RZ, 0xfc, !PT ;  /* 0x000000000b007212 */ /* 0x040fe200078efcff */
[----:B------:R-:W-:Y:S01]  /*2e80*/  IMAD.WIDE.U32 R102, R102, 0x60, RZ ;  /* 0x0000006066667825 */ /* 0x000fe200078e00ff */
[----:B------:R-:W-:Y:S02]  /*2e90*/  SHF.R.S32.HI R116, RZ, 0x3, R6 ;  /* 0x00000003ff747819 */ /* 0x000fe40000011406 */
[----:B------:R-:W-:Y:S01]  /*2ea0*/  SHF.R.S32.HI R113, RZ, 0x3, R28 ;  /* 0x00000003ff717819 */ /* 0x000fe2000001141c */
[----:B------:R-:W-:Y:S01]  /*2eb0*/  IMAD.WIDE.U32 R96, R96, 0x60, RZ ;  /* 0x0000006060607825 */ /* 0x000fe200078e00ff */
[----:B------:R-:W-:Y:S02]  /*2ec0*/  LOP3.LUT R11, R11, 0x1, RZ, 0xc0, !PT ;  /* 0x000000010b0b7812 */ /* 0x000fe400078ec0ff */
[----:B------:R-:W-:Y:S01]  /*2ed0*/  SHF.R.S32.HI R112, RZ, 0x1f, R14 ;  /* 0x0000001fff707819 */ /* 0x000fe2000001140e */
[----:B------:R-:W-:Y:S01]  /*2ee0*/  IMAD.IADD R26, R177, 0x1, R26 ;  /* 0x00000001b11a7824 */ /* 0x000fe200078e021a */
[----:B------:R-:W-:Y:S01]  /*2ef0*/  SHF.R.S32.HI R111, RZ, 0x1f, R13 ;  /* 0x0000001fff6f7819 */ /* 0x000fe2000001140d */
[----:B------:R-:W-:Y:S01]  /*2f00*/  IMAD.IADD R132, R91, 0x1, R7 ;  /* 0x000000015b847824 */ /* 0x000fe200078e0207 */
[----:B------:R-:W-:Y:S01]  /*2f10*/  SHF.R.S32.HI R110, RZ, 0x1f, R12 ;  /* 0x0000001fff6e7819 */ /* 0x000fe2000001140c */
[----:B------:R-:W-:Y:S01]  /*2f20*/  IMAD.IADD R134, R103, 0x1, R9 ;  /* 0x0000000167867824 */ /* 0x000fe200078e0209 */
[C---:B------:R-:W-:Y:S01]  /*2f30*/  LOP3.LUT R10, R0.reuse, 0x2, RZ, 0xc0, !PT ;  /* 0x00000002000a7812 */ /* 0x040fe200078ec0ff */
[----:B------:R-:W-:Y:S01]  /*2f40*/  IMAD.IADD R105, R93, 0x1, R21 ;  /* 0x000000015d697824 */ /* 0x000fe200078e0215 */
[C---:B------:R-:W-:Y:S01]  /*2f50*/  LOP3.LUT R9, R0.reuse, 0x4, RZ, 0xc0, !PT ;  /* 0x0000000400097812 */ /* 0x040fe200078ec0ff */
[----:B------:R-:W-:Y:S01]  /*2f60*/  IMAD.IADD R20, R99, 0x1, R15 ;  /* 0x0000000163147824 */ /* 0x000fe200078e020f */
[C---:B------:R-:W-:Y:S01]  /*2f70*/  LOP3.LUT R8, R0.reuse, 0x8, RZ, 0xc0, !PT ;  /* 0x0000000800087812 */ /* 0x040fe200078ec0ff */
[----:B------:R-:W-:Y:S01]  /*2f80*/  IMAD.IADD R133, R97, 0x1, R133 ;  /* 0x0000000161857824 */ /* 0x000fe200078e0285 */
[C---:B------:R-:W-:Y:S01]  /*2f90*/  LOP3.LUT R7, R0.reuse, 0x10, RZ, 0xc0, !PT ;  /* 0x0000001000077812 */ /* 0x040fe200078ec0ff */
[----:B------:R-:W-:Y:S01]  /*2fa0*/  IMAD.IADD R137, R129, 0x1, R26 ;  /* 0x0000000181897824 */ /* 0x000fe200078e021a */
[----:B------:R-:W-:Y:S01]  /*2fb0*/  LOP3.LUT R6, R0, 0x20, RZ, 0xc0, !PT ;  /* 0x0000002000067812 */ /* 0x000fe200078ec0ff */
[----:B------:R-:W-:-:S02]  /*2fc0*/  IMAD.IADD R21, R21, 0x1, R95 ;  /* 0x0000000115157824 */ /* 0x000fc400078e025f */
[----:B------:R-:W-:Y:S02]  /*2fd0*/  IMAD.IADD R15, R15, 0x1, R101 ;  /* 0x000000010f0f7824 */ /* 0x000fe400078e0265 */
[----:B------:R-:W-:-:S07]  /*2fe0*/  IMAD.IADD R5, R89, 0x1, R3 ;  /* 0x0000000159057824 */ /* 0x000fce00078e0203 */
.L_x_1563:
[----:B0-----:R-:W0:Y:S01]  /*2ff0*/  LDC.64 R114, c[0x0][0x2e8] ;  /* 0x0000ba00ff727b82 */ /* 0x001e220000000a00 */
[----:B--2---:R-:W-:Y:S01]  /*3000*/  IADD3 R31, R24, -0x1, RZ ;  /* 0xffffffff181f7810 */ /* 0x004fe20007ffe0ff */
[----:B------:R-:W-:Y:S01]  /*3010*/  IMAD R38, R16, 0x4800, R137 ;  /* 0x0000480010267824 */ /* 0x000fe200078e0289 */
[----:B------:R-:W-:Y:S05]  /*3020*/  YIELD ;  /* 0x0000000000007946 */ /* 0x000fea0003800000 */
[----:B-1----:R-:W1:Y:S01]  /*3030*/  LDC R122, c[0x0][0x3f4] ;  /* 0x0000fd00ff7a7b82 */ /* 0x002e620000000800 */
[----:B------:R-:W-:Y:S01]  /*3040*/  SHF.R.S32.HI R28, RZ, 0x1f, R31 ;  /* 0x0000001fff1c7819 */ /* 0x000fe2000001141f */
[-C--:B------:R-:W-:Y:S01]  /*3050*/  IMAD R3, R132, R31.reuse, RZ ;  /* 0x0000001f84037224 */ /* 0x080fe200078e02ff */
[----:B------:R-:W-:Y:S01]  /*3060*/  LOP3.LUT R17, R17, 0xfffffffd, RZ, 0xc0, !PT ;  /* 0xfffffffd11117812 */ /* 0x000fe200078ec0ff */
[----:B------:R-:W-:Y:S01]  /*3070*/  IMAD.WIDE.U32 R124, R90, R31, RZ ;  /* 0x0000001f5a7c7225 */ /* 0x000fe200078e00ff */
[----:B------:R-:W-:Y:S03]  /*3080*/  BSSY B0, `(.L_x_1464) ;  /* 0x000076a000007945 */ /* 0x000fe60003800000 */
[----:B------:R-:W-:Y:S01]  /*3090*/  IMAD R3, R28, R90, R3 ;  /* 0x0000005a1c037224 */ /* 0x000fe200078e0203 */
[-C--:B------:R-:W-:Y:S01]  /*30a0*/  IADD3 R4, P5, R84, R124.reuse, RZ ;  /* 0x0000007c54047210 */ /* 0x080fe20007fbe0ff */
[----:B------:R-:W-:Y:S01]  /*30b0*/  IMAD R38, R38, 0x2, R119 ;  /* 0x0000000226267824 */ /* 0x000fe200078e0277 */
[----:B------:R-:W-:Y:S01]  /*30c0*/  IADD3 R0, P3, P4, R84, R124, R136 ;  /* 0x0000007c54007210 */ /* 0x000fe20007c7e088 */
[----:B------:R-:W-:-:S04]  /*30d0*/  IMAD.IADD R80, R125, 0x1, R3 ;  /* 0x000000017d507824 */ /* 0x000fc800078e0203 */
[----:B------:R-:W-:Y:S01]  /*30e0*/  IMAD.X R24, R80, 0x1, R27, P5 ;  /* 0x0000000150187824 */ /* 0x000fe200028e061b */
[C---:B0-----:R-:W-:Y:S02]  /*30f0*/  LEA R40, P2, R4.reuse, R114, 0x1 ;  /* 0x0000007204287211 */ /* 0x041fe400078408ff */
[----:B------:R-:W-:Y:S02]  /*3100*/  IADD3.X R3, R27, R80, R135, P3, P4 ;  /* 0x000000501b037210 */ /* 0x000fe40001fe8487 */
[----:B------:R-:W-:Y:S01]  /*3110*/  LEA.HI.X R41, R4, R115, R24, 0x1, P2 ;  /* 0x0000007304297211 */ /* 0x000fe200010f0c18 */
[----:B------:R-:W-:Y:S01]  /*3120*/  IMAD.MOV.U32 R24, RZ, RZ, R31 ;  /* 0x000000ffff187224 */ /* 0x000fe200078e001f */
[----:B------:R-:W-:Y:S02]  /*3130*/  ISETP.GT.AND P3, PT, R31, R128, PT ;  /* 0x000000801f00720c */ /* 0x000fe40003f64270 */
[----:B-1----:R-:W-:Y:S02]  /*3140*/  ISETP.GE.AND P2, PT, R122, 0x1, PT ;  /* 0x000000017a00780c */ /* 0x002fe40003f46270 */
[----:B------:R-:W-:-:S04]  /*3150*/  LEA R36, P5, R0, R114, 0x1 ;  /* 0x0000007200247211 */ /* 0x000fc800078a08ff */
[----:B------:R-:W-:Y:S01]  /*3160*/  LEA.HI.X R37, R0, R115, R3, 0x1, P5 ;  /* 0x0000007300257211 */ /* 0x000fe200028f0c03 */
[----:B------:R-:W-:-:S04]  /*3170*/  IMAD R0, R16, 0x4800, R26 ;  /* 0x0000480010007824 */ /* 0x000fc800078e021a */
[----:B------:R-:W-:Y:S01]  /*3180*/  @P3 LOP3.LUT R17, R17, 0x2, RZ, 0xfc, !PT ;  /* 0x0000000211113812 */ /* 0x000fe200078efcff */
[----:B------:R-:W-:Y:S01]  /*3190*/  IMAD R39, R0, 0x2, R119 ;  /* 0x0000000200277824 */ /* 0x000fe200078e0277 */
[----:B------:R-:W-:Y:S06]  /*31a0*/  @!P2 BRA `(.L_x_1465) ;  /* 0x00000070007ca947 */ /* 0x000fec0003800000 */
[----:B------:R-:W-:Y:S01]  /*31b0*/  ULDC.U8 UR4, c[0x0][0x410] ;  /* 0x0001040000047ab9 */ /* 0x000fe20000000000 */
[-C--:B------:R-:W-:Y:S01]  /*31c0*/  IMAD R3, R133, R31.reuse, RZ ;  /* 0x0000001f85037224 */ /* 0x080fe200078e02ff */
[----:B------:R-:W-:Y:S01]  /*31d0*/  ISETP.NE.AND P2, PT, RZ, UR4, PT ;  /* 0x00000004ff007c0c */ /* 0x000fe2000bf45270 */
[-C--:B------:R-:W-:Y:S02]  /*31e0*/  IMAD R29, R134, R31.reuse, RZ ;  /* 0x0000001f861d7224 */ /* 0x080fe400078e02ff */
[----:B------:R-:W-:Y:S02]  /*31f0*/  IMAD R3, R28, R96, R3 ;  /* 0x000000601c037224 */ /* 0x000fe400078e0203 */
[----:B------:R-:W-:Y:S02]  /*3200*/  IMAD R4, R24, -0x60, R25 ;  /* 0xffffffa018047824 */ /* 0x000fe400078e0219 */
[----:B------:R-:W-:-:S03]  /*3210*/  IMAD.WIDE.U32 R78, R96, R31, RZ ;  /* 0x0000001f604e7225 */ /* 0x000fc600078e00ff */
[----:B------:R-:W-:Y:S01]  /*3220*/  VIMNMX R4, R4, 0x60, PT ;  /* 0x0000006004047848 */ /* 0x000fe20003fe0100 */
[----:B------:R-:W-:Y:S02]  /*3230*/  IMAD R29, R28, R102, R29 ;  /* 0x000000661c1d7224 */ /* 0x000fe400078e021d */
        /* <DEDUP_REMOVED lines=22> */
[----:B------:R-:W-:Y:S01]  /*33a0*/  IADD3 R31, P2, R98, R76, RZ ;  /* 0x0000004c621f7210 */ /* 0x000fe20007f5e0ff */
[----:B------:R-:W-:Y:S01]  /*33b0*/  ULDC.64 UR6, c[0x0][0x400] ;  /* 0x0001000000067ab9 */ /* 0x000fe20000000a00 */
[----:B------:R-:W-:Y:S01]  /*33c0*/  CS2R R124, SRZ ;  /* 0x00000000007c7805 */ /* 0x000fe2000001ff00 */
[----:B------:R-:W-:Y:S01]  /*33d0*/  IMAD.X R30, R0, 0x1, R105, P4 ;  /* 0x00000001001e7824 */ /* 0x000fe200020e0669 */
[----:B------:R-:W-:Y:S01]  /*33e0*/  LEA R28, P4, R29, UR4, 0x1 ;  /* 0x000000041d1c7c11 */ /* 0x000fe2000f8808ff */
[----:B------:R-:W-:Y:S01]  /*33f0*/  IMAD.X R34, R3, 0x1, R20, P2 ;  /* 0x0000000103227824 */ /* 0x000fe200010e0614 */
[----:B------:R-:W-:Y:S02]  /*3400*/  ISETP.GE.AND P2, PT, R160, R122, PT ;  /* 0x0000007aa000720c */ /* 0x000fe40003f46270 */
[----:B------:R-:W-:-:S02]  /*3410*/  CS2R R82, SRZ ;  /* 0x0000000000527805 */ /* 0x000fc4000001ff00 */
[----:B------:R-:W-:Y:S02]  /*3420*/  LEA.HI.X R29, R29, UR5, R30, 0x1, P4 ;  /* 0x000000051d1d7c11 */ /* 0x000fe4000a0f0c1e */
[----:B------:R-:W-:Y:S02]  /*3430*/  CS2R R126, SRZ ;  /* 0x00000000007e7805 */ /* 0x000fe4000001ff00 */
[C---:B------:R-:W-:Y:S02]  /*3440*/  LEA R30, P4, R31.reuse, UR6, 0x1 ;  /* 0x000000061f1e7c11 */ /* 0x040fe4000f8808ff */
[----:B------:R-:W-:Y:S02]  /*3450*/  CS2R R114, SRZ ;  /* 0x0000000000727805 */ /* 0x000fe4000001ff00 */
[----:B------:R-:W-:Y:S02]  /*3460*/  LEA.HI.X R31, R31, UR7, R34, 0x1, P4 ;  /* 0x000000071f1f7c11 */ /* 0x000fe4000a0f0c22 */
[-C--:B------:R-:W-:Y:S01]  /*3470*/  ISETP.GE.AND P4, PT, R171, R122.reuse, PT ;  /* 0x0000007aab00720c */ /* 0x080fe20003f86270 */
[----:B------:R0:W5:Y:S04]  /*3480*/  @!P2 LDG.E.64 R124, desc[UR46][R28.64] ;  /* 0x0000002e1c7ca981 */ /* 0x000168000c1e1b00 */
[----:B------:R0:W5:Y:S01]  /*3490*/  @!P2 LDG.E.64 R126, desc[UR46][R30.64] ;  /* 0x0000002e1e7ea981 */ /* 0x000162000c1e1b00 */
[----:B------:R-:W-:-:S07]  /*34a0*/  ISETP.GE.AND P2, PT, R169, R122, PT ;  /* 0x0000007aa900720c */ /* 0x000fce0003f46270 */
[----:B------:R0:W5:Y:S04]  /*34b0*/  @!P4 LDG.E.64 R82, desc[UR46][R28.64+0x20] ;  /* 0x0000202e1c52c981 */ /* 0x000168000c1e1b00 */
[----:B------:R0:W5:Y:S01]  /*34c0*/  @!P4 LDG.E.64 R114, desc[UR46][R30.64+0x20] ;  /* 0x0000202e1e72c981 */ /* 0x000162000c1e1b00 */
[----:B------:R-:W-:Y:S02]  /*34d0*/  ISETP.GE.AND P4, PT, R170, R122, PT ;  /* 0x0000007aaa00720c */ /* 0x000fe40003f86270 */
[----:B------:R-:W-:Y:S02]  /*34e0*/  CS2R R74, SRZ ;  /* 0x00000000004a7805 */ /* 0x000fe4000001ff00 */
[----:B------:R-:W-:Y:S02]  /*34f0*/  CS2R R80, SRZ ;  /* 0x0000000000507805 */ /* 0x000fe4000001ff00 */
[----:B------:R-:W-:-:S02]  /*3500*/  CS2R R70, SRZ ;  /* 0x0000000000467805 */ /* 0x000fc4000001ff00 */
[----:B------:R-:W-:Y:S01]  /*3510*/  CS2R R72, SRZ ;  /* 0x0000000000487805 */ /* 0x000fe2000001ff00 */
[----:B------:R0:W5:Y:S04]  /*3520*/  @!P2 LDG.E.64 R74, desc[UR46][R28.64+0x40] ;  /* 0x0000402e1c4aa981 */ /* 0x000168000c1e1b00 */
[----:B------:R0:W5:Y:S01]  /*3530*/  @!P2 LDG.E.64 R80, desc[UR46][R30.64+0x40] ;  /* 0x0000402e1e50a981 */ /* 0x000162000c1e1b00 */
[----:B------:R-:W-:-:S03]  /*3540*/  ISETP.GE.AND P2, PT, R168, R122, PT ;  /* 0x0000007aa800720c */ /* 0x000fc60003f46270 */
        /* <DEDUP_REMOVED lines=8> */
[----:B------:R0:W5:Y:S04]  /*35d0*/  @!P2 LDG.E.64 R68, desc[UR46][R30.64+0x80] ;  /* 0x0000802e1e44a981 */ /* 0x000168000c1e1b00 */
[----:B------:R0:W5:Y:S04]  /*35e0*/  @!P4 LDG.E.64 R62, desc[UR46][R28.64+0xa0] ;  /* 0x0000a02e1c3ec981 */ /* 0x000168000c1e1b00 */
[----:B------:R0:W5:Y:S02]  /*35f0*/  @!P4 LDG.E.64 R64, desc[UR46][R30.64+0xa0] ;  /* 0x0000a02e1e40c981 */ /* 0x000164000c1e1b00 */
.L_x_1468:
[----:B------:R-:W-:Y:S05]  /*3600*/  BSYNC B1 ;  /* 0x0000000000017941 */ /* 0x000fea0003800000 */
.L_x_1467:
        /* <DEDUP_REMOVED lines=16> */
[----:B------:R-:W-:Y:S01]  /*3710*/  ULDC.64 UR6, c[0x0][0x400] ;  /* 0x0001000000067ab9 */ /* 0x000fe20000000a00 */
[----:B------:R-:W-:Y:S02]  /*3720*/  CS2R R58, SRZ ;  /* 0x00000000003a7805 */ /* 0x000fe4000001ff00 */
[----:B0-----:R-:W-:Y:S02]  /*3730*/  IADD3.X R29, R105, R0, R108, P2, P5 ;  /* 0x00000000691d7210 */ /* 0x001fe400017ea46c */
[----:B------:R-:W-:Y:S02]  /*3740*/  CS2R R60, SRZ ;  /* 0x00000000003c7805 */ /* 0x000fe4000001ff00 */
[----:B------:R-:W-:-:S04]  /*3750*/  IADD3 R76, P2, P5, R98, R76, R107 ;  /* 0x0000004c624c7210 */ /* 0x000fc80007d5e06b */
[----:B------:R-:W-:Y:S02]  /*3760*/  IADD3.X R3, R20, R3, R106, P2, P5 ;  /* 0x0000000314037210 */ /* 0x000fe400017ea46a */
[----:B------:R-:W-:-:S04]  /*3770*/  LEA R28, P2, R78, UR4, 0x1 ;  /* 0x000000044e1c7c11 */ /* 0x000fc8000f8408ff */
[----:B------:R-:W-:Y:S02]  /*3780*/  LEA.HI.X R29, R78, UR5, R29, 0x1, P2 ;  /* 0x000000054e1d7c11 */ /* 0x000fe400090f0c1d */
        /* <DEDUP_REMOVED lines=30> */
.L_x_1470:
[----:B------:R-:W-:Y:S05]  /*3970*/  BSYNC B1 ;  /* 0x0000000000017941 */ /* 0x000fea0003800000 */
.L_x_1469:
[----:B------:R-:W2:Y:S01]  /*3980*/  LDL R0, [R1+0x38] ;  /* 0x0000380001007983 */ /* 0x000ea20000100800 */
[----:B-----5:R-:W-:Y:S02]  /*3990*/  IMAD.MOV.U32 R3, RZ, RZ, R62 ;  /* 0x000000ffff037224 */ /* 0x020fe400078e003e */
[----:B01----:R-:W-:Y:S02]  /*39a0*/  IMAD.MOV.U32 R29, RZ, RZ, R66 ;  /* 0x000000ffff1d7224 */ /* 0x003fe400078e0042 */
[----:B------:R-:W-:Y:S01]  /*39b0*/  IMAD.MOV.U32 R28, RZ, RZ, R67 ;  /* 0x000000ffff1c7224 */ /* 0x000fe200078e0043 */
[----:B------:R-:W-:Y:S01]  /*39c0*/  PRMT R156, R156, 0x5410, R3 ;  /* 0x000054109c9c7816 */ /* 0x000fe20000000003 */
[----:B------:R-:W-:-:S03]  /*39d0*/  IMAD.MOV.U32 R3, RZ, RZ, R70 ;  /* 0x000000ffff037224 */ /* 0x000fc600078e0046 */
[----:B------:R-:W-:Y:S01]  /*39e0*/  PRMT R159, R28, 0x5410, R29 ;  /* 0x000054101c9f7816 */ /* 0x000fe2000000001d */
[----:B------:R-:W-:Y:S01]  /*39f0*/  IMAD.MOV.U32 R28, RZ, RZ, R82 ;  /* 0x000000ffff1c7224 */ /* 0x000fe200078e0052 */
[----:B------:R-:W-:Y:S01]  /*3a00*/  PRMT R211, R3, 0x7610, R211 ;  /* 0x0000761003d37816 */ /* 0x000fe200000000d3 */
[----:B------:R-:W-:Y:S02]  /*3a10*/  IMAD.MOV.U32 R3, RZ, RZ, R75 ;  /* 0x000000ffff037224 */ /* 0x000fe400078e004b */
[----:B------:R-:W-:-:S05]  /*3a20*/  IMAD.MOV.U32 R29, RZ, RZ, R83 ;  /* 0x000000ffff1d7224 */ /* 0x000fca00078e0053 */
[----:B------:R-:W-:Y:S02]  /*3a30*/  PRMT R213, R28, 0x5410, R29 ;  /* 0x000054101cd57816 */ /* 0x000fe4000000001d */
[----:B--2---:R-:W-:Y:S02]  /*3a40*/  R2UR UR4, R0 ;  /* 0x00000000000472ca */ /* 0x004fe400000e0000 */
[----:B------:R-:W-:-:S04]  /*3a50*/  MOV R0, R63 ;  /* 0x0000003f00007202 */ /* 0x000fc80000000f00 */
[----:B------:R-:W-:Y:S01]  /*3a60*/  PRMT R157, R0, 0x7610, R157 ;  /* 0x00007610009d7816 */ /* 0x000fe2000000009d */
[----:B------:R-:W-:-:S05]  /*3a70*/  IMAD.MOV.U32 R0, RZ, RZ, R71 ;  /* 0x000000ffff007224 */ /* 0x000fca00078e0047 */
[----:B------:R-:W-:Y:S01]  /*3a80*/  PRMT R210, R0, 0x7610, R210 ;  /* 0x0000761000d27816 */ /* 0x000fe200000000d2 */
[----:B------:R-:W-:Y:S01]  /*3a90*/  IMAD.MOV.U32 R0, RZ, RZ, R74 ;  /* 0x000000ffff007224 */ /* 0x000fe200078e004a */
[----:B------:R-:W-:-:S04]  /*3aa0*/  UISETP.NE.AND UP0, UPT, UR4, 0x3, UPT ;  /* 0x000000030400788c */ /* 0x000fc8000bf05270 */
[----:B------:R-:W-:Y:S01]  /*3ab0*/  PRMT R212, R0, 0x5410, R3 ;  /* 0x0000541000d47816 */ /* 0x000fe20000000003 */
[----:B------:R-:W-:Y:S01]  /*3ac0*/  IMAD.MOV.U32 R0, RZ, RZ, R124 ;  /* 0x000000ffff007224 */ /* 0x000fe200078e007c */
[----:B------:R-:W-:Y:S01]  /*3ad0*/  PLOP3.LUT P2, PT, PT, PT, UP0, 0x80, 0x0 ;  /* 0x000000000000781c */ /* 0x000fe20003f4f008 */
        /* <DEDUP_REMOVED lines=9> */
[----:B------:R-:W-:Y:S02]  /*3b70*/  IMAD.MOV.U32 R0, RZ, RZ, R72 ;  /* 0x000000ffff007224 */ /* 0x000fe400078e0048 */
[----:B------:R-:W-:-:S03]  /*3b80*/  IMAD.MOV.U32 R3, RZ, RZ, R73 ;  /* 0x000000ffff037224 */ /* 0x000fc600078e0049 */
[----:B------:R-:W-:Y:S01]  /*3b90*/  PRMT R211, R211, 0x5410, R0 ;  /* 0x00005410d3d37816 */ /* 0x000fe20000000000 */
[----:B------:R-:W-:Y:S01]  /*3ba0*/  IMAD.MOV.U32 R0, RZ, RZ, R80 ;  /* 0x000000ffff007224 */ /* 0x000fe200078e0050 */
[----:B------:R-:W-:Y:S01]  /*3bb0*/  PRMT R210, R210, 0x5410, R3 ;  /* 0x00005410d2d27816 */ /* 0x000fe20000000003 */
[----:B------:R-:W-:-:S05]  /*3bc0*/  IMAD.MOV.U32 R3, RZ, RZ, R81 ;  /* 0x000000ffff037224 */ /* 0x000fca00078e0051 */
        /* <DEDUP_REMOVED lines=36> */
[----:B------:R-:W-:-:S04]  /*3e10*/  PRMT R145, R3, 0x7610, R145 ;  /* 0x0000761003917816 */ /* 0x000fc80000000091 */
        /* <DEDUP_REMOVED lines=13> */
.L_x_1471:
[----:B------:R-:W-:Y:S01]  /*3ef0*/  IMAD R3, R16, 0x8, R2 ;  /* 0x0000000810037824 */ /* 0x000fe200078e0202 */
[----:B------:R-:W-:Y:S01]  /*3f00*/  SHF.L.U32 R0, R167, 0x1f, RZ ;  /* 0x0000001fa7007819 */ /* 0x000fe200000006ff */
[----:B------:R-:W-:Y:S03]  /*3f10*/  BSSY B1, `(.L_x_1472) ;  /* 0x0000003000017945 */ /* 0x000fe60003800000 */
[----:B------:R-:W0:Y:S02]  /*3f20*/  SYNCS.PHASECHK.TRANS64.TRYWAIT P5, [R3+URZ+0x2a890], R0 ;  /* 0x02a89000030075a7 */ /* 0x000e2400080a017f */
[----:B0-----:R-:W-:Y:S05]  /*3f30*/  @!P5 BRA `(.L_x_1473) ;  /* 0x0000026400b8d947 */ /* 0x001fea0003800000 */
.L_x_1920:
[----:B------:R-:W-:Y:S05]  /*3f40*/  BSYNC B1 ;  /* 0x0000000000017941 */ /* 0x000fea0003800000 */
.L_x_1472:
        /* <DEDUP_REMOVED lines=22> */
[----:B------:R-:W-:Y:S02]  /*40b0*/  IMAD.MOV.U32 R127, RZ, RZ, R31 ;  /* 0x000000ffff7f7224 */ /* 0x000fe400078e001f */
[----:B------:R-:W-:Y:S02]  /*40c0*/  HADD2.F32 R130, -RZ, R124.H0_H0 ;  /* 0x2000007cff827230 */ /* 0x000fe40000004100 */
[----:B------:R-:W-:Y:S01]  /*40d0*/  IMAD.MOV.U32 R151, RZ, RZ, R28 ;  /* 0x000000ffff977224 */ /* 0x000fe200078e001c */
[----:B------:R-:W-:Y:S01]  /*40e0*/  F2FP.F16.F32.PACK_AB R29, R125, R29 ;  /* 0x0000001d7d1d723e */ /* 0x000fe200000000ff */
[--C-:B------:R-:W-:Y:S02]  /*40f0*/  HADD2.F32 R31, -RZ, R127.reuse.H1_H1 ;  /* 0x3000007fff1f7230 */ /* 0x100fe40000004100 */
[----:B------:R-:W-:-:S02]  /*4100*/  HADD2.F32 R127, -RZ, R127.H0_H0 ;  /* 0x2000007fff7f7230 */ /* 0x000fc40000004100 */
[--C-:B------:R-:W-:Y:S02]  /*4110*/  HADD2.F32 R28, -RZ, R151.reuse.H1_H1 ;  /* 0x30000097ff1c7230 */ /* 0x100fe40000004100 */
        /* <DEDUP_REMOVED lines=22> */
.L_x_1479:
[----:B------:R-:W-:Y:S05]  /*4280*/  BSYNC B3 ;  /* 0x0000000000037941 */ /* 0x000fea0003800000 */
.L_x_1478:
[----:B--2---:R1:W-:Y:S02]  /*4290*/  STG.E.128 desc[UR46][R40.64], R28 ;  /* 0x0000001c28007986 */ /* 0x0043e4000c101d2e */
.L_x_1477:
[----:B------:R-:W-:Y:S05]  /*42a0*/  BSYNC B2 ;  /* 0x0000000000027941 */ /* 0x000fea0003800000 */
.L_x_1476:
        /* <DEDUP_REMOVED lines=50> */
.L_x_1483:
[----:B------:R-:W-:Y:S05]  /*45d0*/  BSYNC B3 ;  /* 0x0000000000037941 */ /* 0x000fea0003800000 */
.L_x_1482:
[----:B--2---:R2:W-:Y:S02]  /*45e0*/  STG.E.128 desc[UR46][R40.64+0x40], R28 ;  /* 0x0000401c28007986 */ /* 0x0045e4000c101d2e */
.L_x_1481:
[----:B------:R-:W-:Y:S05]  /*45f0*/  BSYNC B2 ;  /* 0x0000000000027941 */ /* 0x000fea0003800000 */
.L_x_1480:
        /* <DEDUP_REMOVED lines=19> */
[----:B------:R-:W-:Y:S01]  /*4730*/  FFMA.FTZ R75, R83, R82, -R75 ;  /* 0x00000052534b7223 */ /* 0x000fe2000001084b */
[----:B------:R-:W-:Y:S01]  /*4740*/  MOV R83, R28 ;  /* 0x0000001c00537202 */ /* 0x000fe20000000f00 */
[----:B------:R-:W-:Y:S01]  /*4750*/  FFMA.FTZ R29, R81, R82, R29 ;  /* 0x00000052511d7223 */ /* 0x000fe2000001001d */
[----:B------:R-:W-:Y:S02]  /*4760*/  IMAD.MOV.U32 R81, RZ, RZ, R31 ;  /* 0x000000ffff517224 */ /* 0x000fe400078e001f */
[----:B------:R-:W-:Y:S02]  /*4770*/  HADD2.F32 R82, -RZ, R74.H0_H0 ;  /* 0x2000004aff527230 */ /* 0x000fe40000004100 */
[----:B------:R-:W-:Y:S01]  /*4780*/  HADD2.F32 R28, -RZ, R83.H1_H1 ;  /* 0x30000053ff1c7230 */ /* 0x000fe20000004100 */
[----:B------:R-:W-:Y:S01]  /*4790*/  F2FP.F16.F32.PACK_AB R29, R29, R75 ;  /* 0x0000004b1d1d723e */ /* 0x000fe200000000ff */
[--C-:B------:R-:W-:Y:S02]  /*47a0*/  HADD2.F32 R31, -RZ, R81.reuse.H1_H1 ;  /* 0x30000051ff1f7230 */ /* 0x100fe40000004100 */
[----:B------:R-:W-:-:S02]  /*47b0*/  HADD2.F32 R81, -RZ, R81.H0_H0 ;  /* 0x20000051ff517230 */ /* 0x000fc40000004100 */
        /* <DEDUP_REMOVED lines=22> */
.L_x_1487:
[----:B------:R-:W-:Y:S05]  /*4920*/  BSYNC B3 ;  /* 0x0000000000037941 */ /* 0x000fea0003800000 */
.L_x_1486:
[----:B--2---:R3:W-:Y:S02]  /*4930*/  STG.E.128 desc[UR46][R40.64+0x80], R28 ;  /* 0x0000801c28007986 */ /* 0x0047e4000c101d2e */
.L_x_1485:
[----:B------:R-:W-:Y:S05]  /*4940*/  BSYNC B2 ;  /* 0x0000000000027941 */ /* 0x000fea0003800000 */
.L_x_1484:
        /* <DEDUP_REMOVED lines=9> */
[----:B------:R-:W-:Y:S01]  /*49e0*/  SHF.R.U64 R70, R70, 0x10, R71 ;  /* 0x0000001046467819 */ /* 0x000fe20000001247 */
[----:B------:R-:W-:Y:S02]  /*49f0*/  HADD2.F32 R80, -RZ, R210.H1_H1 ;  /* 0x300000d2ff507230 */ /* 0x000fe40000004100 */
        /* <DEDUP_REMOVED lines=9> */
[----:B------:R-:W-:Y:S01]  /*4a90*/  SHF.R.U32.HI R70, RZ, 0x10, R71 ;  /* 0x00000010ff467819 */ /* 0x000fe20000011647 */
[----:B------:R-:W-:Y:S02]  /*4aa0*/  IMAD.MOV.U32 R71, RZ, RZ, R28 ;  /* 0x000000ffff477224 */ /* 0x000fe400078e001c */
[----:B------:R-:W-:Y:S01]  /*4ab0*/  IMAD.MOV.U32 R28, RZ, RZ, R31 ;  /* 0x000000ffff1c7224 */ /* 0x000fe200078e001f */
[----:B------:R-:W-:Y:S01]  /*4ac0*/  F2FP.F16.F32.PACK_AB R74, R75, R74 ;  /* 0x0000004a4b4a723e */ /* 0x000fe200000000ff */
[----:B------:R-:W-:Y:S02]  /*4ad0*/  HADD2.F32 R31, -RZ, R72.H0_H0 ;  /* 0x20000048ff1f7230 */ /* 0x000fe40000004100 */
[----:B------:R-:W-:-:S02]  /*4ae0*/  HADD2.F32 R70, -RZ, R70.H0_H0 ;  /* 0x20000046ff467230 */ /* 0x000fc40000004100 */
        /* <DEDUP_REMOVED lines=15> */
[--C-:B------:R-:W-:Y:S02]  /*4be0*/  HADD2.F32 R72, -RZ, R70.reuse.H0_H0 ;  /* 0x20000046ff487230 */ /* 0x100fe40000004100 */
[----:B------:R-:W-:Y:S02]  /*4bf0*/  HADD2.F32 R70, -RZ, R70.H1_H1 ;  /* 0x30000046ff467230 */ /* 0x000fe40000004100 */
[----:B------:R-:W-:Y:S01]  /*4c00*/  HADD2.F32 R71, -RZ, R210.H0_H0 ;  /* 0x200000d2ff477230 */ /* 0x000fe20000004100 */
[----:B------:R-:W-:Y:S02]  /*4c10*/  F2FP.F16.F32.PACK_AB R30, R30, R31 ;  /* 0x0000001f1e1e723e */ /* 0x000fe400000000ff */
[-C--:B------:R-:W-:Y:S01]  /*4c20*/  FMUL.FTZ R73, R70, R80.reuse ;  /* 0x0000005046497220 */ /* 0x080fe20000410000 */
[----:B------:R-:W-:-:S03]  /*4c30*/  FMUL.FTZ R80, R72, R80 ;  /* 0x0000005048507220 */ /* 0x000fc60000410000 */
[-C--:B------:R-:W-:Y:S01]  /*4c40*/  FFMA.FTZ R73, R72, R71.reuse, -R73 ;  /* 0x0000004748497223 */ /* 0x080fe20000010849 */
[----:B------:R-:W-:Y:S01]  /*4c50*/  FFMA.FTZ R80, R70, R71, R80 ;  /* 0x0000004746507223 */ /* 0x000fe20000010050 */
[----:B------:R-:W-:Y:S01]  /*4c60*/  F2FP.F16.F32.PACK_AB R70, R29, R28 ;  /* 0x0000001c1d46723e */ /* 0x000fe200000000ff */
[----:B------:R-:W-:Y:S02]  /*4c70*/  IMAD.MOV.U32 R28, RZ, RZ, R30 ;  /* 0x000000ffff1c7224 */ /* 0x000fe400078e001e */
[----:B------:R-:W-:Y:S01]  /*4c80*/  IMAD.MOV.U32 R29, RZ, RZ, R74 ;  /* 0x000000ffff1d7224 */ /* 0x000fe200078e004a */
[----:B------:R-:W-:Y:S01]  /*4c90*/  F2FP.F16.F32.PACK_AB R73, R80, R73 ;  /* 0x000000495049723e */ /* 0x000fe200000000ff */
[----:B------:R-:W-:-:S04]  /*4ca0*/  IMAD.MOV.U32 R31, RZ, RZ, R70 ;  /* 0x000000ffff1f7224 */ /* 0x000fc800078e0046 */
[----:B------:R-:W-:-:S07]  /*4cb0*/  IMAD.MOV.U32 R30, RZ, RZ, R73 ;  /* 0x000000ffff1e7224 */ /* 0x000fce00078e0049 */
.L_x_1491:
[----:B------:R-:W-:Y:S05]  /*4cc0*/  BSYNC B3 ;  /* 0x0000000000037941 */ /* 0x000fea0003800000 */
.L_x_1490:
[----:B--2---:R4:W-:Y:S02]  /*4cd0*/  STG.E.128 desc[UR46][R40.64+0xc0], R28 ;  /* 0x0000c01c28007986 */ /* 0x0049e4000c101d2e */
.L_x_1489:
[----:B------:R-:W-:Y:S05]  /*4ce0*/  BSYNC B2 ;  /* 0x0000000000027941 */ /* 0x000fea0003800000 */
.L_x_1488:
        /* <DEDUP_REMOVED lines=47> */
[----:B------:R-:W-:Y:S02]  /*4fe0*/  IMAD.MOV.U32 R28, RZ, RZ, R31 ;  /* 0x000000ffff1c7224 */ /* 0x000fe400078e001f */
[----:B------:R-:W-:Y:S02]  /*4ff0*/  IMAD.MOV.U32 R31, RZ, RZ, R67 ;  /* 0x000000ffff1f7224 */ /* 0x000fe400078e0043 */
[----:B------:R-:W-:Y:S02]  /*5000*/  F2FP.F16.F32.PACK_AB R180, R180, R29 ;  /* 0x0000001db4b4723e */ /* 0x000fe400000000ff */
[----:B------:R-:W-:-:S03]  /*5010*/  MOV R29, R70 ;  /* 0x00000046001d7202 */ /* 0x000fc60000000f00 */
[----:B------:R-:W-:-:S07]  /*5020*/  IMAD.MOV.U32 R30, RZ, RZ, R180 ;  /* 0x000000ffff1e7224 */ /* 0x000fce00078e00b4 */
.L_x_1495:
[----:B------:R-:W-:Y:S05]  /*5030*/  BSYNC B3 ;  /* 0x0000000000037941 */ /* 0x000fea0003800000 */
.L_x_1494:
[----:B--2---:R1:W-:Y:S02]  /*5040*/  STG.E.128 desc[UR46][R40.64+0x100], R28 ;  /* 0x0001001c28007986 */ /* 0x0043e4000c101d2e */
.L_x_1493:
[----:B------:R-:W-:Y:S05]  /*5050*/  BSYNC B2 ;  /* 0x0000000000027941 */ /* 0x000fea0003800000 */
.L_x_1492:
[----:B------:R-:W-:-:S13]  /*5060*/  ISETP.NE.AND P3, PT, R6, RZ, PT ;  /* 0x000000ff0600720c */ /* 0x000fda0003f65270 */
[----:B------:R-:W-:Y:S05]  /*5070*/  @!P3 BRA `(.L_x_1475) ;  /* 0x0000000000d0b947 */ /* 0x000fea0003800000 */
[----:B-1234-:R1:W2:Y:S01]  /*5080*/  LDS.128 R28, [R38+0x6000] ;  /* 0x00600000261c7984 */ /* 0x01e2a20000000c00 */
        /* <DEDUP_REMOVED lines=17> */
[----:B------:R-:W-:Y:S01]  /*51a0*/  IMAD.MOV.U32 R29, RZ, RZ, R31 ;  /* 0x000000ffff1d7224 */ /* 0x000fe200078e001f */
[----:B------:R-:W-:Y:S01]  /*51b0*/  SHF.R.U32.HI R62, RZ, 0x10, R63 ;  /* 0x00000010ff3e7819 */ /* 0x000fe2000001163f */
[----:B------:R-:W-:-:S02]  /*51c0*/  HADD2.F32 R65, -RZ, R157.H1_H1 ;  /* 0x3000009dff417230 */ /* 0x000fc40000004100 */
[----:B------:R-:W-:Y:S01]  /*51d0*/  HADD2.F32 R64, -RZ, R64.H0_H0 ;  /* 0x20000040ff407230 */ /* 0x000fe20000004100 */
[----:B------:R-:W-:Y:S01]  /*51e0*/  F2FP.F16.F32.PACK_AB R66, R67, R66 ;  /* 0x000000424342723e */ /* 0x000fe200000000ff */
[--C-:B------:R-:W-:Y:S02]  /*51f0*/  HADD2.F32 R31, -RZ, R29.reuse.H1_H1 ;  /* 0x3000001dff1f7230 */ /* 0x100fe40000004100 */
[----:B------:R-:W-:Y:S02]  /*5200*/  HADD2.F32 R29, -RZ, R29.H0_H0 ;  /* 0x2000001dff1d7230 */ /* 0x000fe40000004100 */
[----:B------:R-:W-:Y:S02]  /*5210*/  HADD2.F32 R62, -RZ, R62.H0_H0 ;  /* 0x2000003eff3e7230 */ /* 0x000fe40000004100 */
[-C--:B------:R-:W-:Y:S01]  /*5220*/  FMUL.FTZ R63, R31, R64.reuse ;  /* 0x000000401f3f7220 */ /* 0x080fe20000410000 */
[----:B------:R-:W-:Y:S02]  /*5230*/  HADD2.F32 R157, -RZ, R157.H0_H0 ;  /* 0x2000009dff9d7230 */ /* 0x000fe40000004100 */
[C---:B------:R-:W-:Y:S01]  /*5240*/  FMUL.FTZ R64, R29.reuse, R64 ;  /* 0x000000401d407220 */ /* 0x040fe20000410000 */
[----:B------:R-:W-:Y:S01]  /*5250*/  FFMA.FTZ R63, R29, R62, -R63 ;  /* 0x0000003e1d3f7223 */ /* 0x000fe2000001083f */
[----:B------:R-:W-:-:S02]  /*5260*/  HADD2.F32 R29, -RZ, R28.H1_H1 ;  /* 0x3000001cff1d7230 */ /* 0x000fc40000004100 */
[----:B------:R-:W-:Y:S01]  /*5270*/  FFMA.FTZ R64, R31, R62, R64 ;  /* 0x0000003e1f407223 */ /* 0x000fe20000010040 */
[----:B------:R-:W-:Y:S02]  /*5280*/  HADD2.F32 R31, -RZ, R156.H1_H1 ;  /* 0x3000009cff1f7230 */ /* 0x000fe40000004100 */
[----:B------:R-:W-:Y:S02]  /*5290*/  HADD2.F32 R28, -RZ, R28.H0_H0 ;  /* 0x2000001cff1c7230 */ /* 0x000fe40000004100 */
[----:B------:R-:W-:Y:S01]  /*52a0*/  FMUL.FTZ R68, R29, R65 ;  /* 0x000000411d447220 */ /* 0x000fe20000410000 */
[----:B------:R-:W-:Y:S01]  /*52b0*/  HADD2.F32 R62, -RZ, R158.H0_H0 ;  /* 0x2000009eff3e7230 */ /* 0x000fe20000004100 */
[----:B------:R-:W-:Y:S01]  /*52c0*/  F2FP.F16.F32.PACK_AB R63, R64, R63 ;  /* 0x0000003f403f723e */ /* 0x000fe200000000ff */
[C---:B------:R-:W-:Y:S01]  /*52d0*/  FMUL.FTZ R65, R28.reuse, R65 ;  /* 0x000000411c417220 */ /* 0x040fe20000410000 */
[-C--:B------:R-:W-:Y:S02]  /*52e0*/  FFMA.FTZ R68, R28, R31.reuse, -R68 ;  /* 0x0000001f1c447223 */ /* 0x080fe40000010844 */
[-C--:B------:R-:W-:Y:S01]  /*52f0*/  FMUL.FTZ R28, R69, R62.reuse ;  /* 0x0000003e451c7220 */ /* 0x080fe20000410000 */
[----:B------:R-:W-:Y:S01]  /*5300*/  FMUL.FTZ R62, R30, R62 ;  /* 0x0000003e1e3e7220 */ /* 0x000fe20000410000 */
[----:B------:R-:W-:Y:S01]  /*5310*/  FFMA.FTZ R65, R29, R31, R65 ;  /* 0x0000001f1d417223 */ /* 0x000fe20000010041 */
[----:B------:R-:W-:-:S02]  /*5320*/  IMAD.MOV.U32 R29, RZ, RZ, R66 ;  /* 0x000000ffff1d7224 */ /* 0x000fc400078e0042 */
[-C--:B------:R-:W-:Y:S01]  /*5330*/  FFMA.FTZ R28, R30, R157.reuse, -R28 ;  /* 0x0000009d1e1c7223 */ /* 0x080fe2000001081c */
[----:B------:R-:W-:Y:S01]  /*5340*/  FFMA.FTZ R62, R69, R157, R62 ;  /* 0x0000009d453e7223 */ /* 0x000fe2000001003e */
[----:B------:R-:W-:Y:S01]  /*5350*/  IMAD.MOV.U32 R31, RZ, RZ, R63 ;  /* 0x000000ffff1f7224 */ /* 0x000fe200078e003f */
[----:B------:R-:W-:-:S03]  /*5360*/  F2FP.F16.F32.PACK_AB R65, R65, R68 ;  /* 0x000000444141723e */ /* 0x000fc600000000ff */
[----:B------:R-:W-:Y:S02]  /*5370*/  F2FP.F16.F32.PACK_AB R62, R62, R28 ;  /* 0x0000001c3e3e723e */ /* 0x000fe400000000ff */
[----:B------:R-:W-:-:S03]  /*5380*/  IMAD.MOV.U32 R28, RZ, RZ, R65 ;  /* 0x000000ffff1c7224 */ /* 0x000fc600078e0041 */
[----:B------:R-:W-:-:S07]  /*5390*/  IMAD.MOV.U32 R30, RZ, RZ, R62 ;  /* 0x000000ffff1e7224 */ /* 0x000fce00078e003e */
.L_x_1497:
[----:B------:R-:W-:Y:S05]  /*53a0*/  BSYNC B2 ;  /* 0x0000000000027941 */ /* 0x000fea0003800000 */
.L_x_1496:
[----:B--2---:R1:W-:Y:S02]  /*53b0*/  STG.E.128 desc[UR46][R40.64+0x140], R28 ;  /* 0x0001401c28007986 */ /* 0x0043e4000c101d2e */
.L_x_1475:
[----:B------:R-:W-:Y:S05]  /*53c0*/  BSYNC B1 ;  /* 0x0000000000017941 */ /* 0x000fea0003800000 */
.L_x_1474:
        /* <DEDUP_REMOVED lines=27> */
[-C--:B------:R-:W-:Y:S01]  /*5580*/  FFMA.FTZ R41, R31, R62.reuse, -R41 ;  /* 0x0000003e1f297223 */ /* 0x080fe20000010829 */
[----:B------:R-:W-:Y:S02]  /*5590*/  HADD2.F32 R31, -RZ, R206.H0_H0 ;  /* 0x200000ceff1f7230 */ /* 0x000fe40000004100 */
        /* <DEDUP_REMOVED lines=18> */
[----:B------:R-:W-:Y:S01]  /*56c0*/  F2FP.F16.F32.PACK_AB R30, R206, R31 ;  /* 0x0000001fce1e723e */ /* 0x000fe200000000ff */
[----:B------:R-:W-:-:S07]  /*56d0*/  IMAD.MOV.U32 R31, RZ, RZ, R41 ;  /* 0x000000ffff1f7224 */ /* 0x000fce00078e0029 */
.L_x_1502:
[----:B------:R-:W-:Y:S05]  /*56e0*/  BSYNC B2 ;  /* 0x0000000000027941 */ /* 0x000fea0003800000 */
.L_x_1501:
[----:B--2---:R1:W-:Y:S02]  /*56f0*/  STG.E.128 desc[UR46][R36.64], R28 ;  /* 0x0000001c24007986 */ /* 0x0043e4000c101d2e */
.L_x_1500:
[----:B------:R-:W-:Y:S05]  /*5700*/  BSYNC B1 ;  /* 0x0000000000017941 */ /* 0x000fea0003800000 */
.L_x_1499:
        /* <DEDUP_REMOVED lines=13> */
[----:B------:R-:W-:Y:S02]  /*57e0*/  HADD2.F32 R56, -RZ, R56.H0_H0 ;  /* 0x20000038ff387230 */ /* 0x000fe40000004100 */
[--C-:B------:R-:W-:Y:S02]  /*57f0*/  HADD2.F32 R55, -RZ, R29.reuse.H1_H1 ;  /* 0x3000001dff377230 */ /* 0x100fe40000004100 */
[----:B------:R-:W-:-:S02]  /*5800*/  HADD2.F32 R29, -RZ, R29.H0_H0 ;  /* 0x2000001dff1d7230 */ /* 0x000fc40000004100 */
[-C--:B------:R-:W-:Y:S01]  /*5810*/  FMUL.FTZ R60, R57, R56.reuse ;  /* 0x00000038393c7220 */ /* 0x080fe20000410000 */
[----:B------:R-:W-:Y:S02]  /*5820*/  HADD2.F32 R31, -RZ, R31.H0_H0 ;  /* 0x2000001fff1f7230 */ /* 0x000fe40000004100 */
[----:B------:R-:W-:Y:S02]  /*5830*/  HADD2.F32 R40, -RZ, R40.H0_H0 ;  /* 0x20000028ff287230 */ /* 0x000fe40000004100 */
[-C--:B------:R-:W-:Y:S01]  /*5840*/  FMUL.FTZ R62, R29, R41.reuse ;  /* 0x000000291d3e7220 */ /* 0x080fe20000410000 */
[----:B------:R-:W-:Y:S02]  /*5850*/  HADD2.F32 R58, -RZ, R54.H0_H0 ;  /* 0x20000036ff3a7230 */ /* 0x000fe40000004100 */
[----:B------:R-:W-:Y:S01]  /*5860*/  FMUL.FTZ R54, R55, R41 ;  /* 0x0000002937367220 */ /* 0x000fe20000410000 */
[----:B------:R-:W-:Y:S01]  /*5870*/  FMUL.FTZ R56, R31, R56 ;  /* 0x000000381f387220 */ /* 0x000fe20000410000 */
[----:B------:R-:W-:Y:S01]  /*5880*/  FFMA.FTZ R55, R55, R40, R62 ;  /* 0x0000002837377223 */ /* 0x000fe2000001003e */
[----:B------:R-:W-:-:S02]  /*5890*/  HADD2.F32 R41, -RZ, R156.H0_H0 ;  /* 0x2000009cff297230 */ /* 0x000fc40000004100 */
[----:B------:R-:W-:Y:S01]  /*58a0*/  FFMA.FTZ R54, R29, R40, -R54 ;  /* 0x000000281d367223 */ /* 0x000fe20000010836 */
[-C--:B------:R-:W-:Y:S01]  /*58b0*/  FFMA.FTZ R57, R57, R58.reuse, R56 ;  /* 0x0000003a39397223 */ /* 0x080fe20000010038 */
[--C-:B------:R-:W-:Y:S02]  /*58c0*/  HADD2.F32 R40, -RZ, R28.reuse.H1_H1 ;  /* 0x3000001cff287230 */ /* 0x100fe40000004100 */
[----:B------:R-:W-:Y:S01]  /*58d0*/  FFMA.FTZ R60, R31, R58, -R60 ;  /* 0x0000003a1f3c7223 */ /* 0x000fe2000001083c */
[----:B------:R-:W-:Y:S02]  /*58e0*/  HADD2.F32 R56, -RZ, R28.H0_H0 ;  /* 0x2000001cff387230 */ /* 0x000fe40000004100 */
[----:B------:R-:W-:Y:S02]  /*58f0*/  HADD2.F32 R31, -RZ, R158.H1_H1 ;  /* 0x3000009eff1f7230 */ /* 0x000fe40000004100 */
[----:B------:R-:W-:Y:S01]  /*5900*/  FMUL.FTZ R59, R40, R41 ;  /* 0x00000029283b7220 */ /* 0x000fe20000410000 */
[----:B------:R-:W-:-:S02]  /*5910*/  HADD2.F32 R28, -RZ, R30.H1_H1 ;  /* 0x3000001eff1c7230 */ /* 0x000fc40000004100 */
[----:B------:R-:W-:Y:S01]  /*5920*/  FMUL.FTZ R61, R56, R41 ;  /* 0x00000029383d7220 */ /* 0x000fe20000410000 */
[--C-:B------:R-:W-:Y:S02]  /*5930*/  HADD2.F32 R29, -RZ, R153.reuse.H0_H0 ;  /* 0x20000099ff1d7230 */ /* 0x100fe40000004100 */
[----:B------:R-:W-:Y:S02]  /*5940*/  HADD2.F32 R30, -RZ, R30.H0_H0 ;  /* 0x2000001eff1e7230 */ /* 0x000fe40000004100 */
[----:B------:R-:W-:Y:S01]  /*5950*/  FMUL.FTZ R41, R28, R31 ;  /* 0x0000001f1c297220 */ /* 0x000fe20000410000 */
[----:B------:R-:W-:Y:S02]  /*5960*/  HADD2.F32 R153, -RZ, R153.H1_H1 ;  /* 0x30000099ff997230 */ /* 0x000fe40000004100 */
[-C--:B------:R-:W-:Y:S01]  /*5970*/  FFMA.FTZ R56, R56, R29.reuse, -R59 ;  /* 0x0000001d38387223 */ /* 0x080fe2000001083b */
[----:B------:R-:W-:Y:S01]  /*5980*/  FFMA.FTZ R61, R40, R29, R61 ;  /* 0x0000001d283d7223 */ /* 0x000fe2000001003d */
[C---:B------:R-:W-:Y:S01]  /*5990*/  FMUL.FTZ R31, R30.reuse, R31 ;  /* 0x0000001f1e1f7220 */ /* 0x040fe20000410000 */
[----:B------:R-:W-:Y:S01]  /*59a0*/  F2FP.F16.F32.PACK_AB R29, R55, R54 ;  /* 0x00000036371d723e */ /* 0x000fe200000000ff */
[----:B------:R-:W-:-:S02]  /*59b0*/  FFMA.FTZ R41, R30, R153, -R41 ;  /* 0x000000991e297223 */ /* 0x000fc40000010829 */
[----:B------:R-:W-:Y:S01]  /*59c0*/  FFMA.FTZ R28, R28, R153, R31 ;  /* 0x000000991c1c7223 */ /* 0x000fe2000001001f */
[----:B------:R-:W-:Y:S02]  /*59d0*/  F2FP.F16.F32.PACK_AB R56, R61, R56 ;  /* 0x000000383d38723e */ /* 0x000fe400000000ff */
[----:B------:R-:W-:Y:S02]  /*59e0*/  F2FP.F16.F32.PACK_AB R31, R57, R60 ;  /* 0x0000003c391f723e */ /* 0x000fe400000000ff */
[----:B------:R-:W-:Y:S01]  /*59f0*/  F2FP.F16.F32.PACK_AB R30, R28, R41 ;  /* 0x000000291c1e723e */ /* 0x000fe200000000ff */
[----:B------:R-:W-:-:S07]  /*5a00*/  IMAD.MOV.U32 R28, RZ, RZ, R56 ;  /* 0x000000ffff1c7224 */ /* 0x000fce00078e0038 */
.L_x_1506:
[----:B------:R-:W-:Y:S05]  /*5a10*/  BSYNC B2 ;  /* 0x0000000000027941 */ /* 0x000fea0003800000 */
.L_x_1505:
[----:B--2---:R1:W-:Y:S02]  /*5a20*/  STG.E.128 desc[UR46][R36.64+0x40], R28 ;  /* 0x0000401c24007986 */ /* 0x0043e4000c101d2e */
.L_x_1504:
[----:B------:R-:W-:Y:S05]  /*5a30*/  BSYNC B1 ;  /* 0x0000000000017941 */ /* 0x000fea0003800000 */
.L_x_1503:
        /* <DEDUP_REMOVED lines=8> */
[--C-:B--2---:R-:W-:Y:S01]  /*5ac0*/  HADD2.F32 R41, -RZ, R31.reuse.H1_H1 ;  /* 0x3000001fff297230 */ /* 0x104fe20000004100 */
[--C-:B------:R-:W-:Y:S01]  /*5ad0*/  SHF.R.U64 R52, R52, 0x10, R53.reuse ;  /* 0x0000001034347819 */ /* 0x100fe20000001235 */
[----:B------:R-:W-:Y:S01]  /*5ae0*/  HADD2.F32 R31, -RZ, R31.H0_H0 ;  /* 0x2000001fff1f7230 */ /* 0x000fe20000004100 */
[----:B------:R-:W-:Y:S02]  /*5af0*/  SHF.R.U32.HI R54, RZ, 0x10, R53 ;  /* 0x00000010ff367819 */ /* 0x000fe40000011635 */
[----:B------:R-:W-:Y:S01]  /*5b00*/  SHF.R.U32.HI R50, RZ, 0x10, R51 ;  /* 0x00000010ff327819 */ /* 0x000fe20000011633 */
[----:B------:R-:W-:Y:S02]  /*5b10*/  HADD2.F32 R51, -RZ, R40.H0_H0 ;  /* 0x20000028ff337230 */ /* 0x000fe40000004100 */
[----:B------:R-:W-:Y:S02]  /*5b20*/  HADD2.F32 R40, -RZ, R29.H1_H1 ;  /* 0x3000001dff287230 */ /* 0x000fe40000004100 */
[----:B------:R-:W-:-:S02]  /*5b30*/  HADD2.F32 R52, -RZ, R52.H0_H0 ;  /* 0x20000034ff347230 */ /* 0x000fc40000004100 */
[----:B------:R-:W-:Y:S02]  /*5b40*/  HADD2.F32 R29, -RZ, R29.H0_H0 ;  /* 0x2000001dff1d7230 */ /* 0x000fe40000004100 */
[----:B------:R-:W-:Y:S02]  /*5b50*/  HADD2.F32 R54, -RZ, R54.H0_H0 ;  /* 0x20000036ff367230 */ /* 0x000fe40000004100 */
[CC--:B------:R-:W-:Y:S01]  /*5b60*/  FMUL.FTZ R56, R40.reuse, R52.reuse ;  /* 0x0000003428387220 */ /* 0x0c0fe20000410000 */
[----:B------:R-:W-:Y:S02]  /*5b70*/  HADD2.F32 R50, -RZ, R50.H0_H0 ;  /* 0x20000032ff327230 */ /* 0x000fe40000004100 */
[----:B------:R-:W-:Y:S01]  /*5b80*/  FMUL.FTZ R53, R29, R52 ;  /* 0x000000341d357220 */ /* 0x000fe20000410000 */
[-C--:B------:R-:W-:Y:S01]  /*5b90*/  FMUL.FTZ R52, R41, R54.reuse ;  /* 0x0000003629347220 */ /* 0x080fe20000410000 */
        /* <DEDUP_REMOVED lines=17> */
[----:B------:R-:W-:Y:S02]  /*5cb0*/  HADD2.F32 R53, -RZ, R146.H0_H0 ;  /* 0x20000092ff357230 */ /* 0x000fe40000004100 */
[----:B------:R-:W-:Y:S01]  /*5cc0*/  FMUL.FTZ R154, R30, R154 ;  /* 0x0000009a1e9a7220 */ /* 0x000fe20000410000 */
[-C--:B------:R-:W-:Y:S01]  /*5cd0*/  FFMA.FTZ R55, R28, R52.reuse, -R55 ;  /* 0x000000341c377223 */ /* 0x080fe20000010837 */
[----:B------:R-:W-:Y:S01]  /*5ce0*/  FFMA.FTZ R54, R41, R52, R54 ;  /* 0x0000003429367223 */ /* 0x000fe20000010036 */
[-C--:B------:R-:W-:Y:S01]  /*5cf0*/  FFMA.FTZ R57, R30, R53.reuse, -R57 ;  /* 0x000000351e397223 */ /* 0x080fe20000010839 */
[----:B------:R-:W-:-:S03]  /*5d00*/  FFMA.FTZ R154, R51, R53, R154 ;  /* 0x00000035339a7223 */ /* 0x000fc6000001009a */
[----:B------:R-:W-:Y:S02]  /*5d10*/  F2FP.F16.F32.PACK_AB R28, R54, R55 ;  /* 0x00000037361c723e */ /* 0x000fe400000000ff */
[----:B------:R-:W-:-:S07]  /*5d20*/  F2FP.F16.F32.PACK_AB R30, R154, R57 ;  /* 0x000000399a1e723e */ /* 0x000fce00000000ff */
.L_x_1510:
[----:B------:R-:W-:Y:S05]  /*5d30*/  BSYNC B2 ;  /* 0x0000000000027941 */ /* 0x000fea0003800000 */
.L_x_1509:
[----:B--2---:R1:W-:Y:S02]  /*5d40*/  STG.E.128 desc[UR46][R36.64+0x80], R28 ;  /* 0x0000801c24007986 */ /* 0x0043e4000c101d2e */
.L_x_1508:
[----:B------:R-:W-:Y:S05]  /*5d50*/  BSYNC B1 ;  /* 0x0000000000017941 */ /* 0x000fea0003800000 */
.L_x_1507:
        /* <DEDUP_REMOVED lines=10> */
[----:B------:R-:W-:Y:S01]  /*5e00*/  HADD2.F32 R31, -RZ, R29.H1_H1 ;  /* 0x3000001dff1f7230 */ /* 0x000fe20000004100 */
[--C-:B------:R-:W-:Y:S01]  /*5e10*/  SHF.R.U64 R47, R48, 0x10, R49.reuse ;  /* 0x00000010302f7819 */ /* 0x100fe20000001231 */
[----:B------:R-:W-:Y:S01]  /*5e20*/  HADD2.F32 R46, -RZ, R46.H0_H0 ;  /* 0x2000002eff2e7230 */ /* 0x000fe20000004100 */
[----:B------:R-:W-:Y:S01]  /*5e30*/  SHF.R.U32.HI R50, RZ, 0x10, R49 ;  /* 0x00000010ff327819 */ /* 0x000fe20000011631 */
[----:B------:R-:W-:Y:S01]  /*5e40*/  HADD2.F32 R48, -RZ, R51.H0_H0 ;  /* 0x20000033ff307230 */ /* 0x000fe20000004100 */
[----:B------:R-:W-:Y:S01]  /*5e50*/  MOV R40, R28 ;  /* 0x0000001c00287202 */ /* 0x000fe20000000f00 */
[----:B------:R-:W-:Y:S02]  /*5e60*/  HADD2.F32 R28, -RZ, R29.H0_H0 ;  /* 0x2000001dff1c7230 */ /* 0x000fe40000004100 */
[----:B------:R-:W-:-:S02]  /*5e70*/  HADD2.F32 R47, -RZ, R47.H0_H0 ;  /* 0x2000002fff2f7230 */ /* 0x000fc40000004100 */
[----:B------:R-:W-:Y:S02]  /*5e80*/  HADD2.F32 R50, -RZ, R50.H0_H0 ;  /* 0x20000032ff327230 */ /* 0x000fe40000004100 */
[--C-:B------:R-:W-:Y:S02]  /*5e90*/  HADD2.F32 R29, -RZ, R41.reuse.H1_H1 ;  /* 0x30000029ff1d7230 */ /* 0x100fe40000004100 */
[-C--:B------:R-:W-:Y:S01]  /*5ea0*/  FMUL.FTZ R49, R31, R47.reuse ;  /* 0x0000002f1f317220 */ /* 0x080fe20000410000 */
[----:B------:R-:W-:Y:S02]  /*5eb0*/  HADD2.F32 R41, -RZ, R41.H0_H0 ;  /* 0x20000029ff297230 */ /* 0x000fe40000004100 */
[C---:B------:R-:W-:Y:S01]  /*5ec0*/  FMUL.FTZ R52, R28.reuse, R47 ;  /* 0x0000002f1c347220 */ /* 0x040fe20000410000 */
[----:B------:R-:W-:Y:S02]  /*5ed0*/  HADD2.F32 R146, -RZ, R146.H1_H1 ;  /* 0x30000092ff927230 */ /* 0x000fe40000004100 */
[----:B------:R-:W-:Y:S01]  /*5ee0*/  FMUL.FTZ R54, R29, R50 ;  /* 0x000000321d367220 */ /* 0x000fe20000410000 */
[----:B------:R-:W-:Y:S01]  /*5ef0*/  FFMA.FTZ R28, R28, R46, -R49 ;  /* 0x0000002e1c1c7223 */ /* 0x000fe20000010831 */
[----:B------:R-:W-:Y:S01]  /*5f00*/  FMUL.FTZ R50, R41, R50 ;  /* 0x0000003229327220 */ /* 0x000fe20000410000 */
[----:B------:R-:W-:Y:S01]  /*5f10*/  FFMA.FTZ R49, R31, R46, R52 ;  /* 0x0000002e1f317223 */ /* 0x000fe20000010034 */
[----:B------:R-:W-:-:S02]  /*5f20*/  HADD2.F32 R31, -RZ, R30.H1_H1 ;  /* 0x3000001eff1f7230 */ /* 0x000fc40000004100 */
[-C--:B------:R-:W-:Y:S01]  /*5f30*/  FFMA.FTZ R54, R41, R48.reuse, -R54 ;  /* 0x0000003029367223 */ /* 0x080fe20000010836 */
[----:B------:R-:W-:Y:S01]  /*5f40*/  FFMA.FTZ R53, R29, R48, R50 ;  /* 0x000000301d357223 */ /* 0x000fe20000010032 */
[--C-:B------:R-:W-:Y:S02]  /*5f50*/  HADD2.F32 R29, -RZ, R40.reuse.H1_H1 ;  /* 0x30000028ff1d7230 */ /* 0x100fe40000004100 */
[----:B------:R-:W-:Y:S02]  /*5f60*/  HADD2.F32 R145, -RZ, R145.H0_H0 ;  /* 0x20000091ff917230 */ /* 0x000fe40000004100 */
[----:B------:R-:W-:Y:S01]  /*5f70*/  FMUL.FTZ R51, R31, R146 ;  /* 0x000000921f337220 */ /* 0x000fe20000410000 */
[----:B------:R-:W-:Y:S02]  /*5f80*/  HADD2.F32 R40, -RZ, R40.H0_H0 ;  /* 0x20000028ff287230 */ /* 0x000fe40000004100 */
        /* <DEDUP_REMOVED lines=14> */
.L_x_1514:
[----:B------:R-:W-:Y:S05]  /*6070*/  BSYNC B2 ;  /* 0x0000000000027941 */ /* 0x000fea0003800000 */
.L_x_1513:
[----:B--2---:R1:W-:Y:S02]  /*6080*/  STG.E.128 desc[UR46][R36.64+0xc0], R28 ;  /* 0x0000c01c24007986 */ /* 0x0043e4000c101d2e */
.L_x_1512:
[----:B------:R-:W-:Y:S05]  /*6090*/  BSYNC B1 ;  /* 0x0000000000017941 */ /* 0x000fea0003800000 */
.L_x_1511:
        /* <DEDUP_REMOVED lines=48> */
.L_x_1518:
[----:B------:R-:W-:Y:S05]  /*63a0*/  BSYNC B2 ;  /* 0x0000000000027941 */ /* 0x000fea0003800000 */
.L_x_1517:
[----:B--2---:R1:W-:Y:S02]  /*63b0*/  STG.E.128 desc[UR46][R36.64+0x100], R28 ;  /* 0x0001001c24007986 */ /* 0x0043e4000c101d2e */
.L_x_1516:
[----:B------:R-:W-:Y:S05]  /*63c0*/  BSYNC B1 ;  /* 0x0000000000017941 */ /* 0x000fea0003800000 */
.L_x_1515:
[----:B------:R-:W-:-:S13]  /*63d0*/  ISETP.NE.AND P3, PT, R6, RZ, PT ;  /* 0x000000ff0600720c */ /* 0x000fda0003f65270 */
        /* <DEDUP_REMOVED lines=8> */
[--C-:B------:R-:W-:Y:S01]  /*6460*/  HADD2.F32 R30, -RZ, R29.reuse.H1_H1 ;  /* 0x3000001dff1e7230 */ /* 0x100fe20000004100 */
[--C-:B------:R-:W-:Y:S01]  /*6470*/  SHF.R.U64 R33, R34, 0x10, R35.reuse ;  /* 0x0000001022217819 */ /* 0x100fe20000001223 */
[----:B------:R-:W-:Y:S01]  /*6480*/  HADD2.F32 R29, -RZ, R29.H0_H0 ;  /* 0x2000001dff1d7230 */ /* 0x000fe20000004100 */
[----:B------:R-:W-:Y:S01]  /*6490*/  SHF.R.U32.HI R40, RZ, 0x10, R35 ;  /* 0x00000010ff287819 */ /* 0x000fe20000011623 */
[----:B------:R-:W-:Y:S02]  /*64a0*/  HADD2.F32 R34, -RZ, R39.H0_H0 ;  /* 0x20000027ff227230 */ /* 0x000fe40000004100 */
[----:B------:R-:W-:Y:S02]  /*64b0*/  HADD2.F32 R35, -RZ, R33.H0_H0 ;  /* 0x20000021ff237230 */ /* 0x000fe40000004100 */
[----:B------:R-:W-:-:S02]  /*64c0*/  HADD2.F32 R40, -RZ, R40.H0_H0 ;  /* 0x20000028ff287230 */ /* 0x000fc40000004100 */
[--C-:B------:R-:W-:Y:S02]  /*64d0*/  HADD2.F32 R33, -RZ, R31.reuse.H1_H1 ;  /* 0x3000001fff217230 */ /* 0x100fe40000004100 */
[CC--:B------:R-:W-:Y:S01]  /*64e0*/  FMUL.FTZ R42, R30.reuse, R35.reuse ;  /* 0x000000231e2a7220 */ /* 0x0c0fe20000410000 */
[C---:B------:R-:W-:Y:S01]  /*64f0*/  FMUL.FTZ R35, R29.reuse, R35 ;  /* 0x000000231d237220 */ /* 0x040fe20000410000 */
[----:B------:R-:W-:Y:S02]  /*6500*/  HADD2.F32 R31, -RZ, R31.H0_H0 ;  /* 0x2000001fff1f7230 */ /* 0x000fe40000004100 */
[-C--:B------:R-:W-:Y:S01]  /*6510*/  FFMA.FTZ R42, R29, R34.reuse, -R42 ;  /* 0x000000221d2a7223 */ /* 0x080fe2000001082a */
[----:B------:R-:W-:Y:S01]  /*6520*/  FFMA.FTZ R39, R30, R34, R35 ;  /* 0x000000221e277223 */ /* 0x000fe20000010023 */
[----:B------:R-:W-:Y:S02]  /*6530*/  HADD2.F32 R38, -RZ, R38.H0_H0 ;  /* 0x20000026ff267230 */ /* 0x000fe40000004100 */
[----:B------:R-:W-:Y:S01]  /*6540*/  FMUL.FTZ R44, R33, R40 ;  /* 0x00000028212c7220 */ /* 0x000fe20000410000 */
[----:B------:R-:W-:-:S02]  /*6550*/  HADD2.F32 R34, -RZ, R77.H0_H0 ;  /* 0x2000004dff227230 */ /* 0x000fc40000004100 */
[C---:B------:R-:W-:Y:S01]  /*6560*/  FMUL.FTZ R40, R31.reuse, R40 ;  /* 0x000000281f287220 */ /* 0x040fe20000410000 */
[----:B------:R-:W-:Y:S02]  /*6570*/  HADD2.F32 R77, -RZ, R77.H1_H1 ;  /* 0x3000004dff4d7230 */ /* 0x000fe40000004100 */
[-C--:B------:R-:W-:Y:S01]  /*6580*/  FFMA.FTZ R44, R31, R38.reuse, -R44 ;  /* 0x000000261f2c7223 */ /* 0x080fe2000001082c */
[----:B------:R-:W-:Y:S02]  /*6590*/  HADD2.F32 R29, -RZ, R28.H1_H1 ;  /* 0x3000001cff1d7230 */ /* 0x000fe40000004100 */
[----:B------:R-:W-:Y:S01]  /*65a0*/  FFMA.FTZ R43, R33, R38, R40 ;  /* 0x00000026212b7223 */ /* 0x000fe20000010028 */
[----:B------:R-:W-:Y:S02]  /*65b0*/  HADD2.F32 R30, -RZ, R32.H1_H1 ;  /* 0x30000020ff1e7230 */ /* 0x000fe40000004100 */
[----:B------:R-:W-:Y:S02]  /*65c0*/  HADD2.F32 R28, -RZ, R28.H0_H0 ;  /* 0x2000001cff1c7230 */ /* 0x000fe40000004100 */
[----:B------:R-:W-:Y:S01]  /*65d0*/  FMUL.FTZ R35, R29, R34 ;  /* 0x000000221d237220 */ /* 0x000fe20000410000 */
[----:B------:R-:W-:-:S02]  /*65e0*/  HADD2.F32 R32, -RZ, R32.H0_H0 ;  /* 0x20000020ff207230 */ /* 0x000fc40000004100 */
[-C--:B------:R-:W-:Y:S01]  /*65f0*/  FMUL.FTZ R41, R30, R77.reuse ;  /* 0x0000004d1e297220 */ /* 0x080fe20000410000 */
        /* <DEDUP_REMOVED lines=12> */
.L_x_1520:
[----:B------:R-:W-:Y:S05]  /*66c0*/  BSYNC B1 ;  /* 0x0000000000017941 */ /* 0x000fea0003800000 */
.L_x_1519:
[----:B--2---:R1:W-:Y:S01]  /*66d0*/  STG.E.128 desc[UR46][R36.64+0x140], R28 ;  /* 0x0001401c24007986 */ /* 0x0043e2000c101d2e */
[----:B------:R-:W-:Y:S05]  /*66e0*/  BRA `(.L_x_1498) ;  /* 0x00000040000c7947 */ /* 0x000fea0003800000 */
.L_x_1466:
        /* <DEDUP_REMOVED lines=18> */
[----:B------:R-:W-:Y:S02]  /*6810*/  IADD3 R28, P3, R100, R76, RZ ;  /* 0x0000004c641c7210 */ /* 0x000fe40007f7e0ff */
[----:B------:R-:W-:Y:S02]  /*6820*/  CS2R R38, SRZ ;  /* 0x0000000000267805 */ /* 0x000fe4000001ff00 */
[----:B------:R-:W-:Y:S01]  /*6830*/  CS2R R36, SRZ ;  /* 0x0000000000247805 */ /* 0x000fe2000001ff00 */
[----:B------:R-:W-:Y:S01]  /*6840*/  IMAD.X R30, R0, 0x1, R21, P2 ;  /* 0x00000001001e7824 */ /* 0x000fe200010e0615 */
[----:B------:R-:W-:Y:S02]  /*6850*/  LEA R52, P2, R29, UR4, 0x1 ;  /* 0x000000041d347c11 */ /* 0x000fe4000f8408ff */
[----:B------:R-:W-:-:S02]  /*6860*/  CS2R R50, SRZ ;  /* 0x0000000000327805 */ /* 0x000fc4000001ff00 */
[----:B------:R-:W-:Y:S02]  /*6870*/  CS2R R48, SRZ ;  /* 0x0000000000307805 */ /* 0x000fe4000001ff00 */
[----:B------:R-:W-:Y:S01]  /*6880*/  LEA.HI.X R53, R29, UR5, R30, 0x1, P2 ;  /* 0x000000051d357c11 */ /* 0x000fe200090f0c1e */
[----:B------:R-:W-:Y:S01]  /*6890*/  ULDC.64 UR4, c[0x0][0x400] ;  /* 0x0001000000047ab9 */ /* 0x000fe20000000a00 */
[----:B------:R-:W-:Y:S01]  /*68a0*/  ISETP.GE.AND P2, PT, R18, R122, PT ;  /* 0x0000007a1200720c */ /* 0x000fe20003f46270 */
[----:B------:R-:W-:Y:S01]  /*68b0*/  IMAD.X R29, R3, 0x1, R15, P3 ;  /* 0x00000001031d7824 */ /* 0x000fe200018e060f */
[----:B------:R-:W-:-:S04]  /*68c0*/  LEA R56, P3, R28, UR4, 0x1 ;  /* 0x000000041c387c11 */ /* 0x000fc8000f8608ff */
[----:B------:R-:W-:Y:S02]  /*68d0*/  LEA.HI.X R57, R28, UR5, R29, 0x1, P3 ;  /* 0x000000051c397c11 */ /* 0x000fe400098f0c1d */
[----:B------:R-:W-:-:S05]  /*68e0*/  ISETP.GE.AND P3, PT, R165, R122, PT ;  /* 0x0000007aa500720c */ /* 0x000fca0003f66270 */
[----:B------:R0:W5:Y:S04]  /*68f0*/  @!P2 LDG.E.128 R36, desc[UR46][R52.64] ;  /* 0x0000002e3424a981 */ /* 0x000168000c1e1d00 */
[----:B------:R0:W5:Y:S01]  /*6900*/  @!P2 LDG.E.128 R48, desc[UR46][R56.64] ;  /* 0x0000002e3830a981 */ /* 0x000162000c1e1d00 */
[----:B------:R-:W-:Y:S02]  /*6910*/  ISETP.GE.AND P2, PT, R166, R122, PT ;  /* 0x0000007aa600720c */ /* 0x000fe40003f46270 */
        /* <DEDUP_REMOVED lines=8> */
[----:B------:R0:W5:Y:S04]  /*69a0*/  @!P3 LDG.E.128 R32, desc[UR46][R52.64+0x40] ;  /* 0x0000402e3420b981 */ /* 0x000168000c1e1d00 */
[----:B------:R0:W5:Y:S04]  /*69b0*/  @!P2 LDG.E.128 R28, desc[UR46][R52.64+0x80] ;  /* 0x0000802e341ca981 */ /* 0x000168000c1e1d00 */
[----:B------:R0:W5:Y:S04]  /*69c0*/  @!P3 LDG.E.128 R44, desc[UR46][R56.64+0x40] ;  /* 0x0000402e382cb981 */ /* 0x000168000c1e1d00 */
[----:B------:R0:W5:Y:S02]  /*69d0*/  @!P2 LDG.E.128 R40, desc[UR46][R56.64+0x80] ;  /* 0x0000802e3828a981 */ /* 0x000164000c1e1d00 */
.L_x_1522:
[----:B------:R-:W-:Y:S05]  /*69e0*/  BSYNC B1 ;  /* 0x0000000000017941 */ /* 0x000fea0003800000 */
.L_x_1521:
        /* <DEDUP_REMOVED lines=18> */
[----:B------:R-:W-:Y:S02]  /*6b10*/  IADD3.X R53, R21, R0, R108, P2, P5 ;  /* 0x0000000015357210 */ /* 0x000fe400017ea46c */
[----:B------:R-:W-:Y:S02]  /*6b20*/  CS2R R60, SRZ ;  /* 0x00000000003c7805 */ /* 0x000fe4000001ff00 */
[----:B------:R-:W-:Y:S02]  /*6b30*/  IADD3 R0, P2, P5, R100, R76, R107 ;  /* 0x0000004c64007210 */ /* 0x000fe40007d5e06b */
[----:B------:R-:W-:-:S02]  /*6b40*/  CS2R R74, SRZ ;  /* 0x00000000004a7805 */ /* 0x000fc4000001ff00 */
[----:B------:R-:W-:Y:S02]  /*6b50*/  CS2R R72, SRZ ;  /* 0x0000000000487805 */ /* 0x000fe4000001ff00 */
[----:B------:R-:W-:Y:S02]  /*6b60*/  IADD3.X R3, R15, R3, R106, P2, P5 ;  /* 0x000000030f037210 */ /* 0x000fe400017ea46a */
[----:B------:R-:W-:-:S04]  /*6b70*/  LEA R76, P2, R78, UR4, 0x1 ;  /* 0x000000044e4c7c11 */ /* 0x000fc8000f8408ff */
[----:B------:R-:W-:Y:S02]  /*6b80*/  LEA.HI.X R77, R78, UR5, R53, 0x1, P2 ;  /* 0x000000054e4d7c11 */ /* 0x000fe400090f0c35 */
        /* <DEDUP_REMOVED lines=19> */
.L_x_1524:
[----:B------:R-:W-:Y:S05]  /*6cc0*/  BSYNC B1 ;  /* 0x0000000000017941 */ /* 0x000fea0003800000 */
.L_x_1523:
[----:B------:R-:W2:Y:S01]  /*6cd0*/  LDL R0, [R1+0x38] ;  /* 0x0000380001007983 */ /* 0x000ea20000100800 */
[----:B-----5:R-:W-:Y:S02]  /*6ce0*/  IMAD.MOV.U32 R3, RZ, RZ, R30 ;  /* 0x000000ffff037224 */ /* 0x020fe400078e001e */
[----:B0-----:R-:W-:Y:S02]  /*6cf0*/  IMAD.MOV.U32 R77, RZ, RZ, R28 ;  /* 0x000000ffff4d7224 */ /* 0x001fe400078e001c */
[----:B------:R-:W-:-:S05]  /*6d00*/  IMAD.MOV.U32 R76, RZ, RZ, R29 ;  /* 0x000000ffff4c7224 */ /* 0x000fca00078e001d */
[----:B------:R-:W-:Y:S01]  /*6d10*/  PRMT R219, R77, 0x5410, R76 ;  /* 0x000054104ddb7816 */ /* 0x000fe2000000004c */
[----:B------:R-:W-:Y:S02]  /*6d20*/  IMAD.MOV.U32 R77, RZ, RZ, R32 ;  /* 0x000000ffff4d7224 */ /* 0x000fe400078e0020 */
[----:B------:R-:W-:Y:S01]  /*6d30*/  IMAD.MOV.U32 R76, RZ, RZ, R39 ;  /* 0x000000ffff4c7224 */ /* 0x000fe200078e0027 */
[----:B--2---:R-:W-:Y:S01]  /*6d40*/  R2UR UR4, R0 ;  /* 0x00000000000472ca */ /* 0x004fe200000e0000 */
[----:B------:R-:W-:-:S05]  /*6d50*/  IMAD.MOV.U32 R0, RZ, RZ, R31 ;  /* 0x000000ffff007224 */ /* 0x000fca00078e001f */
[----:B------:R-:W-:Y:S01]  /*6d60*/  PRMT R218, R3, 0x5410, R0 ;  /* 0x0000541003da7816 */ /* 0x000fe20000000000 */
[----:B------:R-:W-:Y:S01]  /*6d70*/  IMAD.MOV.U32 R3, RZ, RZ, R34 ;  /* 0x000000ffff037224 */ /* 0x000fe200078e0022 */
[----:B------:R-:W-:-:S04]  /*6d80*/  MOV R0, R35 ;  /* 0x0000002300007202 */ /* 0x000fc80000000f00 */
[----:B------:R-:W-:Y:S01]  /*6d90*/  PRMT R233, R3, 0x7610, R233 ;  /* 0x0000761003e97816 */ /* 0x000fe200000000e9 */
[----:B------:R0:W-:Y:S01]  /*6da0*/  STL.S16 [R1+0x68], R0 ;  /* 0x0000680001007387 */ /* 0x0001e20000100600 */
[----:B------:R-:W-:Y:S01]  /*6db0*/  IMAD.MOV.U32 R3, RZ, RZ, R38 ;  /* 0x000000ffff037224 */ /* 0x000fe200078e0026 */
[----:B------:R-:W-:Y:S02]  /*6dc0*/  UISETP.NE.AND UP0, UPT, UR4, 0x3, UPT ;  /* 0x000000030400788c */ /* 0x000fe4000bf05270 */
[----:B------:R-:W-:Y:S04]  /*6dd0*/  STL.S16 [R1+0x48], R77 ;  /* 0x0000484d01007387 */ /* 0x000fe80000100600 */
[----:B------:R-:W-:Y:S01]  /*6de0*/  PLOP3.LUT P2, PT, PT, PT, UP0, 0x80, 0x0 ;  /* 0x000000000000781c */ /* 0x000fe20003f4f008 */
[----:B0-----:R-:W-:-:S05]  /*6df0*/  IMAD.MOV.U32 R0, RZ, RZ, R33 ;  /* 0x000000ffff007224 */ /* 0x001fca00078e0021 */
[----:B------:R0:W-:Y:S04]  /*6e00*/  STL.S16 [R1+0x8c], R0 ;  /* 0x00008c0001007387 */ /* 0x0001e80000100600 */
[----:B------:R1:W-:Y:S04]  /*6e10*/  STL.S16 [R1+0x8e], R3 ;  /* 0x00008e0301007387 */ /* 0x0003e80000100600 */
[----:B------:R-:W-:Y:S01]  /*6e20*/  STL.S16 [R1+0x94], R76 ;  /* 0x0000944c01007387 */ /* 0x000fe20000100600 */
[----:B0-----:R-:W-:Y:S02]  /*6e30*/  IMAD.MOV.U32 R0, RZ, RZ, R36 ;  /* 0x000000ffff007224 */ /* 0x001fe400078e0024 */
[----:B-1----:R-:W-:-:S03]  /*6e40*/  IMAD.MOV.U32 R3, RZ, RZ, R37 ;  /* 0x000000ffff037224 */ /* 0x002fc600078e0025 */
[----:B------:R0:W-:Y:S02]  /*6e50*/  STL.S16 [R1+0x96], R0 ;  /* 0x0000960001007387 */ /* 0x0001e40000100600 */
[----:B------:R-:W-:Y:S01]  /*6e60*/  PRMT R211, R3, 0x7610, R211 ;  /* 0x0000761003d37816 */ /* 0x000fe200000000d3 */
[----:B------:R-:W-:Y:S02]  /*6e70*/  IMAD.MOV.U32 R3, RZ, RZ, R42 ;  /* 0x000000ffff037224 */ /* 0x000fe400078e002a */
[----:B0-----:R-:W-:-:S05]  /*6e80*/  IMAD.MOV.U32 R0, RZ, RZ, R43 ;  /* 0x000000ffff007224 */ /* 0x001fca00078e002b */
[----:B------:R-:W-:Y:S01]  /*6e90*/  PRMT R220, R3, 0x5410, R0 ;  /* 0x0000541003dc7816 */ /* 0x000fe20000000000 */
[----:B------:R-:W-:Y:S02]  /*6ea0*/  IMAD.MOV.U32 R3, RZ, RZ, R40 ;  /* 0x000000ffff037224 */ /* 0x000fe400078e0028 */
[----:B------:R-:W-:-:S05]  /*6eb0*/  IMAD.MOV.U32 R0, RZ, RZ, R41 ;  /* 0x000000ffff007224 */ /* 0x000fca00078e0029 */
[----:B------:R-:W-:Y:S01]  /*6ec0*/  PRMT R221, R3, 0x5410, R0 ;  /* 0x0000541003dd7816 */ /* 0x000fe20000000000 */
[----:B------:R-:W-:Y:S01]  /*6ed0*/  IMAD.MOV.U32 R0, RZ, RZ, R47 ;  /* 0x000000ffff007224 */ /* 0x000fe200078e002f */
[----:B------:R-:W-:-:S04]  /*6ee0*/  MOV R3, R46 ;  /* 0x0000002e00037202 */ /* 0x000fc80000000f00 */
[----:B------:R-:W-:Y:S01]  /*6ef0*/  PRMT R233, R233, 0x5410, R3 ;  /* 0x00005410e9e97816 */ /* 0x000fe20000000003 */
[----:B------:R0:W-:Y:S01]  /*6f00*/  STL.S16 [R1+0x6a], R0 ;  /* 0x00006a0001007387 */ /* 0x0001e20000100600 */
[----:B------:R-:W-:-:S05]  /*6f10*/  IMAD.MOV.U32 R3, RZ, RZ, R44 ;  /* 0x000000ffff037224 */ /* 0x000fca00078e002c */
[----:B------:R1:W-:Y:S01]  /*6f20*/  STL.S16 [R1+0x4a], R3 ;  /* 0x00004a0301007387 */ /* 0x0003e20000100600 */
[----:B0-----:R-:W-:-:S05]  /*6f30*/  IMAD.MOV.U32 R0, RZ, RZ, R45 ;  /* 0x000000ffff007224 */ /* 0x001fca00078e002d */
[----:B------:R0:W-:Y:S01]  /*6f40*/  STL.S16 [R1+0x98], R0 ;  /* 0x0000980001007387 */ /* 0x0001e20000100600 */
[----:B-1----:R-:W-:Y:S02]  /*6f50*/  IMAD.MOV.U32 R3, RZ, RZ, R51 ;  /* 0x000000ffff037224 */ /* 0x002fe400078e0033 */
[----:B0-----:R-:W-:-:S05]  /*6f60*/  IMAD.MOV.U32 R0, RZ, RZ, R50 ;  /* 0x000000ffff007224 */ /* 0x001fca00078e0032 */
[----:B------:R0:W-:Y:S04]  /*6f70*/  STL.S16 [R1+0x9a], R0 ;  /* 0x00009a0001007387 */ /* 0x0001e80000100600 */
[----:B------:R1:W-:Y:S01]  /*6f80*/  STL.S16 [R1+0x9c], R3 ;  /* 0x00009c0301007387 */ /* 0x0003e20000100600 */
[----:B0-----:R-:W-:Y:S02]  /*6f90*/  IMAD.MOV.U32 R0, RZ, RZ, R48 ;  /* 0x000000ffff007224 */ /* 0x001fe400078e0030 */
[----:B-1----:R-:W-:-:S03]  /*6fa0*/  IMAD.MOV.U32 R3, RZ, RZ, R49 ;  /* 0x000000ffff037224 */ /* 0x002fc600078e0031 */
[----:B------:R0:W-:Y:S02]  /*6fb0*/  STL.S16 [R1+0x9e], R0 ;  /* 0x00009e0001007387 */ /* 0x0001e40000100600 */
[----:B------:R-:W-:Y:S01]  /*6fc0*/  PRMT R180, R3, 0x7610, R180 ;  /* 0x0000761003b47816 */ /* 0x000fe200000000b4 */
[----:B------:R-:W-:Y:S02]  /*6fd0*/  IMAD.MOV.U32 R3, RZ, RZ, R54 ;  /* 0x000000ffff037224 */ /* 0x000fe400078e0036 */
[----:B0-----:R-:W-:-:S05]  /*6fe0*/  IMAD.MOV.U32 R0, RZ, RZ, R55 ;  /* 0x000000ffff007224 */ /* 0x001fca00078e0037 */
[----:B------:R-:W-:Y:S01]  /*6ff0*/  PRMT R151, R0, 0x5410, R3 ;  /* 0x0000541000977816 */ /* 0x000fe20000000003 */
[----:B------:R-:W-:Y:S01]  /*7000*/  IMAD.MOV.U32 R3, RZ, RZ, R52 ;  /* 0x000000ffff037224 */ /* 0x000fe200078e0034 */
[----:B------:R-:W-:-:S04]  /*7010*/  MOV R0, R53 ;  /* 0x0000003500007202 */ /* 0x000fc80000000f00 */
[----:B------:R-:W-:Y:S01]  /*7020*/  PRMT R152, R3, 0x5410, R0 ;  /* 0x0000541003987816 */ /* 0x000fe20000000000 */
[----:B------:R-:W-:Y:S02]  /*7030*/  IMAD.MOV.U32 R3, RZ, RZ, R58 ;  /* 0x000000ffff037224 */ /* 0x000fe400078e003a */
[----:B------:R-:W-:-:S03]  /*7040*/  IMAD.MOV.U32 R0, RZ, RZ, R59 ;  /* 0x000000ffff007224 */ /* 0x000fc600078e003b */
[----:B------:R-:W-:Y:S01]  /*7050*/  PRMT R157, R3, 0x7610, R157 ;  /* 0x00007610039d7816 */ /* 0x000fe2000000009d */
[----:B------:R-:W-:Y:S01]  /*7060*/  IMAD.MOV.U32 R3, RZ, RZ, R56 ;  /* 0x000000ffff037224 */ /* 0x000fe200078e0038 */
[----:B------:R-:W-:Y:S01]  /*7070*/  PRMT R156, R156, 0x5410, R0 ;  /* 0x000054109c9c7816 */ /* 0x000fe20000000000 */
        /* <DEDUP_REMOVED lines=30> */
[----:B------:R-:W-:Y:S06]  /*7260*/  @!P2 BRA `(.L_x_1525) ;  /* 0x000000000004a947 */ /* 0x000fec0003800000 */
[----:B------:R-:W-:Y:S01]  /*7270*/  BPT.TRAP 0x1 ;  /* 0x000000040000795c */ /* 0x000fe20000300000 */
.L_x_1525:
[----:B------:R-:W-:Y:S01]  /*7280*/  LEA R3, R16, R2, 0x3 ;  /* 0x0000000210037211 */ /* 0x000fe200078e18ff */
[----:B------:R-:W0:Y:S01]  /*7290*/  LDC R145, c[0x0][0x2f4] ;  /* 0x0000bd00ff917b82 */ /* 0x000e220000000800 */
[----:B------:R-:W-:Y:S01]  /*72a0*/  SHF.L.U32 R0, R167, 0x1f, RZ ;  /* 0x0000001fa7007819 */ /* 0x000fe200000006ff */
[----:B------:R-:W-:Y:S01]  /*72b0*/  BSSY B1, `(.L_x_1526) ;  /* 0x0000004000017945 */ /* 0x000fe20003800000 */
[----:B------:R-:W-:Y:S02]  /*72c0*/  IMAD.MOV.U32 R125, RZ, RZ, R80 ;  /* 0x000000ffff7d7224 */ /* 0x000fe400078e0050 */
[----:B------:R-:W1:Y:S02]  /*72d0*/  SYNCS.PHASECHK.TRANS64.TRYWAIT P5, [R3+URZ+0x2a890], R0 ;  /* 0x02a89000030075a7 */ /* 0x000e6400080a017f */
[----:B-1----:R-:W-:Y:S05]  /*72e0*/  @!P5 BRA `(.L_x_1527) ;  /* 0x0000023000e0d947 */ /* 0x002fea0003800000 */
.L_x_1921:
[----:B------:R-:W-:Y:S05]  /*72f0*/  BSYNC B1 ;  /* 0x0000000000017941 */ /* 0x000fea0003800000 */
.L_x_1526:
        /* <DEDUP_REMOVED lines=18> */
[----:B------:R-:W-:Y:S01]  /*7420*/  LEA.HI R77, R77, R159, RZ, 0x3 ;  /* 0x0000009f4d4d7211 */ /* 0x000fe200078f18ff */
[----:B------:R-:W-:-:S03]  /*7430*/  IMAD.SHL.U32 R159, R159, 0x8, RZ ;  /* 0x000000089f9f7824 */ /* 0x000fc600078e00ff */
[----:B------:R-:W-:Y:S02]  /*7440*/  SHF.R.S32.HI R77, RZ, 0x3, R77 ;  /* 0x00000003ff4d7819 */ /* 0x000fe4000001144d */
[----:B------:R-:W-:-:S03]  /*7450*/  LOP3.LUT R76, R175, 0x38, R159, 0xf8, !PT ;  /* 0x00000038af4c7812 */ /* 0x000fc600078ef89f */
[----:B------:R-:W-:Y:S01]  /*7460*/  IMAD R77, R77, 0x1800, R177 ;  /* 0x000018004d4d7824 */ /* 0x000fe200078e02b1 */
[----:B------:R-:W-:-:S05]  /*7470*/  LOP3.LUT R76, R76, R176, RZ, 0x3c, !PT ;  /* 0x000000b04c4c7212 */ /* 0x000fca00078e3cff */
[----:B------:R-:W-:-:S04]  /*7480*/  IMAD.IADD R76, R77, 0x1, R76 ;  /* 0x000000014d4c7824 */ /* 0x000fc800078e024c */
[C---:B------:R-:W-:Y:S02]  /*7490*/  IMAD R80, R16.reuse, 0x4800, R76 ;  /* 0x0000480010507824 */ /* 0x040fe400078e024c */
[----:B------:R-:W-:Y:S02]  /*74a0*/  IMAD R76, R16, 0x4800, R143 ;  /* 0x00004800104c7824 */ /* 0x000fe400078e028f */
[--C-:B------:R-:W-:Y:S02]  /*74b0*/  IMAD R80, R80, 0x2, R2.reuse ;  /* 0x0000000250507824 */ /* 0x100fe400078e0202 */
[----:B------:R-:W-:-:S04]  /*74c0*/  IMAD R76, R76, 0x2, R2 ;  /* 0x000000024c4c7824 */ /* 0x000fc800078e0202 */
[----:B------:R-:W0:Y:S04]  /*74d0*/  LDS.128 R80, [R80+0x18400] ;  /* 0x0184000050507984 */ /* 0x000e280000000c00 */
[----:B------:R-:W2:Y:S01]  /*74e0*/  LDS.128 R76, [R76+0x18400] ;  /* 0x018400004c4c7984 */ /* 0x000ea20000000c00 */
[----:B------:R-:W-:Y:S05]  /*74f0*/  @P4 BRA `(.L_x_1533) ;  /* 0x0000000400804947 */ /* 0x000fea0003800000 */
[----:B0-----:R-:W-:Y:S02]  /*7500*/  IMAD.MOV.U32 R210, RZ, RZ, R81 ;  /* 0x000000ffffd27224 */ /* 0x001fe400078e0051 */
[----:B--2---:R-:W-:Y:S02]  /*7510*/  IMAD.MOV.U32 R206, RZ, RZ, R77 ;  /* 0x000000ffffce7224 */ /* 0x004fe400078e004d */
[----:B------:R-:W-:Y:S02]  /*7520*/  HADD2.F32 R180, -RZ, R180.H0_H0 ;  /* 0x200000b4ffb47230 */ /* 0x000fe40000004100 */
[----:B------:R-:W-:Y:S02]  /*7530*/  HADD2.F32 R77, -RZ, R210.H0_H0 ;  /* 0x200000d2ff4d7230 */ /* 0x000fe40000004100 */
[----:B------:R-:W-:Y:S02]  /*7540*/  HADD2.F32 R212, -RZ, R206.H0_H0 ;  /* 0x200000ceffd47230 */ /* 0x000fe40000004100 */
[----:B------:R-:W-:-:S02]  /*7550*/  HADD2.F32 R211, -RZ, R211.H0_H0 ;  /* 0x200000d3ffd37230 */ /* 0x000fc40000004100 */
[-C--:B------:R-:W-:Y:S01]  /*7560*/  FMUL.FTZ R81, R77, R180.reuse ;  /* 0x000000b44d517220 */ /* 0x080fe20000410000 */
[----:B------:R-:W-:-:S03]  /*7570*/  FMUL.FTZ R180, R212, R180 ;  /* 0x000000b4d4b47220 */ /* 0x000fc60000410000 */
[-C--:B------:R-:W-:Y:S01]  /*7580*/  FFMA.FTZ R81, R212, R211.reuse, -R81 ;  /* 0x000000d3d4517223 */ /* 0x080fe20000010851 */
[----:B------:R-:W-:Y:S01]  /*7590*/  FFMA.FTZ R77, R77, R211, R180 ;  /* 0x000000d34d4d7223 */ /* 0x000fe200000100b4 */
[--C-:B------:R-:W-:Y:S01]  /*75a0*/  SHF.R.U64 R180, R48, 0x10, R49.reuse ;  /* 0x0000001030b47819 */ /* 0x100fe20000001231 */
[----:B------:R-:W-:Y:S01]  /*75b0*/  HADD2.F32 R48, -RZ, R210.H1_H1 ;  /* 0x300000d2ff307230 */ /* 0x000fe20000004100 */
[----:B------:R-:W2:Y:S01]  /*75c0*/  LDL.S16 R212, [R1+0x94] ;  /* 0x0000940001d47983 */ /* 0x000ea20000100600 */
[----:B------:R-:W-:Y:S02]  /*75d0*/  SHF.R.U32.HI R211, RZ, 0x10, R49 ;  /* 0x00000010ffd37819 */ /* 0x000fe40000011631 */
[--C-:B------:R-:W-:Y:S01]  /*75e0*/  SHF.R.U64 R36, R36, 0x10, R37.reuse ;  /* 0x0000001024247819 */ /* 0x100fe20000001225 */
[----:B------:R-:W3:Y:S01]  /*75f0*/  LDL.S16 R210, [R1+0x9c] ;  /* 0x00009c0001d27983 */ /* 0x000ee20000100600 */
[----:B------:R-:W-:Y:S01]  /*7600*/  SHF.R.U32.HI R37, RZ, 0x10, R37 ;  /* 0x00000010ff257819 */ /* 0x000fe20000011625 */
[----:B------:R-:W-:-:S02]  /*7610*/  HADD2.F32 R211, -RZ, R211.H0_H0 ;  /* 0x200000d3ffd37230 */ /* 0x000fc40000004100 */
[----:B------:R-:W-:Y:S02]  /*7620*/  HADD2.F32 R49, -RZ, R206.H1_H1 ;  /* 0x300000ceff317230 */ /* 0x000fe40000004100 */
[----:B------:R-:W-:Y:S02]  /*7630*/  HADD2.F32 R37, -RZ, R37.H0_H0 ;  /* 0x20000025ff257230 */ /* 0x000fe40000004100 */
[-C--:B------:R-:W-:Y:S01]  /*7640*/  FMUL.FTZ R206, R48, R211.reuse ;  /* 0x000000d330ce7220 */ /* 0x080fe20000410000 */
[----:B------:R-:W-:-:S03]  /*7650*/  FMUL.FTZ R211, R49, R211 ;  /* 0x000000d331d37220 */ /* 0x000fc60000410000 */
[-C--:B------:R-:W-:Y:S01]  /*7660*/  FFMA.FTZ R49, R49, R37.reuse, -R206 ;  /* 0x0000002531317223 */ /* 0x080fe200000108ce */
[----:B------:R-:W-:Y:S01]  /*7670*/  FFMA.FTZ R37, R48, R37, R211 ;  /* 0x0000002530257223 */ /* 0x000fe200000100d3 */
[----:B------:R-:W-:Y:S02]  /*7680*/  IMAD.MOV.U32 R48, RZ, RZ, R79 ;  /* 0x000000ffff307224 */ /* 0x000fe400078e004f */
[----:B------:R-:W-:Y:S02]  /*7690*/  HADD2.F32 R79, -RZ, R83.H0_H0 ;  /* 0x20000053ff4f7230 */ /* 0x000fe40000004100 */
[----:B--2---:R-:W-:Y:S02]  /*76a0*/  HADD2.F32 R206, -RZ, R212.H0_H0 ;  /* 0x200000d4ffce7230 */ /* 0x004fe40000004100 */
[----:B---3--:R-:W-:Y:S02]  /*76b0*/  HADD2.F32 R211, -RZ, R210.H0_H0 ;  /* 0x200000d2ffd37230 */ /* 0x008fe40000004100 */
[----:B------:R-:W-:-:S03]  /*76c0*/  HADD2.F32 R210, -RZ, R48.H0_H0 ;  /* 0x20000030ffd27230 */ /* 0x000fc60000004100 */
[----:B------:R-:W-:-:S04]  /*76d0*/  FMUL.FTZ R212, R79, R211 ;  /* 0x000000d34fd47220 */ /* 0x000fc80000410000 */
[CC--:B------:R-:W-:Y:S01]  /*76e0*/  FFMA.FTZ R212, R210.reuse, R206.reuse, -R212 ;  /* 0x000000ced2d47223 */ /* 0x0c0fe200000108d4 */
[----:B------:R-:W-:Y:S02]  /*76f0*/  FMUL.FTZ R210, R210, R211 ;  /* 0x000000d3d2d27220 */ /* 0x000fe40000410000 */
[----:B------:R-:W2:Y:S02]  /*7700*/  LDL.LU.S16 R211, [R1+0x9e] ;  /* 0x00009e0001d37983 */ /* 0x000ea40000300600 */
[----:B------:R-:W-:Y:S02]  /*7710*/  FFMA.FTZ R210, R79, R206, R210 ;  /* 0x000000ce4fd27223 */ /* 0x000fe400000100d2 */
[----:B------:R-:W3:Y:S01]  /*7720*/  LDL.LU.S16 R206, [R1+0x96] ;  /* 0x0000960001ce7983 */ /* 0x000ee20000300600 */
[--C-:B------:R-:W-:Y:S02]  /*7730*/  SHF.R.U64 R38, R38, 0x10, R39.reuse ;  /* 0x0000001026267819 */ /* 0x100fe40000001227 */
[----:B------:R-:W-:-:S02]  /*7740*/  SHF.R.U32.HI R79, RZ, 0x10, R39 ;  /* 0x00000010ff4f7819 */ /* 0x000fc40000011627 */
[--C-:B------:R-:W-:Y:S02]  /*7750*/  SHF.R.U64 R39, R50, 0x10, R51.reuse ;  /* 0x0000001032277819 */ /* 0x100fe40000001233 */
[----:B------:R-:W-:Y:S01]  /*7760*/  SHF.R.U32.HI R51, RZ, 0x10, R51 ;  /* 0x00000010ff337819 */ /* 0x000fe20000011633 */
[----:B------:R-:W-:-:S04]  /*7770*/  HADD2.F32 R50, -RZ, R83.H1_H1 ;  /* 0x30000053ff327230 */ /* 0x000fc80000004100 */
[----:B------:R-:W-:Y:S02]  /*7780*/  HADD2.F32 R51, -RZ, R51.H0_H0 ;  /* 0x20000033ff337230 */ /* 0x000fe40000004100 */
[----:B------:R-:W-:Y:S02]  /*7790*/  HADD2.F32 R48, -RZ, R48.H1_H1 ;  /* 0x30000030ff307230 */ /* 0x000fe40000004100 */
[----:B------:R-:W-:Y:S02]  /*77a0*/  HADD2.F32 R83, -RZ, R79.H0_H0 ;  /* 0x2000004fff537230 */ /* 0x000fe40000004100 */
[----:B------:R-:W-:-:S04]  /*77b0*/  FMUL.FTZ R79, R50, R51 ;  /* 0x00000033324f7220 */ /* 0x000fc80000410000 */
[C---:B------:R-:W-:Y:S01]  /*77c0*/  FFMA.FTZ R79, R48.reuse, R83, -R79 ;  /* 0x00000053304f7223 */ /* 0x040fe2000001084f */
[----:B------:R-:W-:-:S04]  /*77d0*/  FMUL.FTZ R48, R48, R51 ;  /* 0x0000003330307220 */ /* 0x000fc80000410000 */
[----:B------:R-:W-:Y:S01]  /*77e0*/  FFMA.FTZ R48, R50, R83, R48 ;  /* 0x0000005332307223 */ /* 0x000fe20000010030 */
[----:B------:R-:W-:Y:S02]  /*77f0*/  HADD2.F32 R50, -RZ, R80.H0_H0 ;  /* 0x20000050ff327230 */ /* 0x000fe40000004100 */
[----:B------:R-:W-:Y:S02]  /*7800*/  HADD2.F32 R83, -RZ, R76.H0_H0 ;  /* 0x2000004cff537230 */ /* 0x000fe40000004100 */
[----:B--2---:R-:W-:Y:S02]  /*7810*/  HADD2.F32 R211, -RZ, R211.H0_H0 ;  /* 0x200000d3ffd37230 */ /* 0x004fe40000004100 */
[----:B---3--:R-:W-:-:S03]  /*7820*/  HADD2.F32 R51, -RZ, R206.H0_H0 ;  /* 0x200000ceff337230 */ /* 0x008fc60000004100 */
[-C--:B------:R-:W-:Y:S01]  /*7830*/  FMUL.FTZ R206, R50, R211.reuse ;  /* 0x000000d332ce7220 */ /* 0x080fe20000410000 */
[----:B------:R-:W-:-:S04]  /*7840*/  FMUL.FTZ R211, R83, R211 ;  /* 0x000000d353d37220 */ /* 0x000fc80000410000 */
[-C--:B------:R-:W-:Y:S01]  /*7850*/  FFMA.FTZ R211, R50, R51.reuse, R211 ;  /* 0x0000003332d37223 */ /* 0x080fe200000100d3 */
[----:B------:R-:W-:Y:S02]  /*7860*/  HADD2.F32 R50, -RZ, R80.H1_H1 ;  /* 0x30000050ff327230 */ /* 0x000fe40000004100 */
[----:B------:R-:W2:Y:S01]  /*7870*/  LDL.S16 R80, [R1+0x9a] ;  /* 0x00009a0001507983 */ /* 0x000ea20000100600 */
[----:B------:R-:W-:-:S03]  /*7880*/  FFMA.FTZ R206, R83, R51, -R206 ;  /* 0x0000003353ce7223 */ /* 0x000fc600000108ce */
[----:B------:R-:W3:Y:S01]  /*7890*/  LDL.S16 R83, [R1+0x8e] ;  /* 0x00008e0001537983 */ /* 0x000ee20000100600 */
[----:B------:R-:W-:Y:S02]  /*78a0*/  HADD2.F32 R180, -RZ, R180.H0_H0 ;  /* 0x200000b4ffb47230 */ /* 0x000fe40000004100 */
[----:B------:R-:W-:Y:S02]  /*78b0*/  HADD2.F32 R76, -RZ, R76.H1_H1 ;  /* 0x3000004cff4c7230 */ /* 0x000fe40000004100 */
[----:B------:R-:W-:Y:S02]  /*78c0*/  HADD2.F32 R51, -RZ, R36.H0_H0 ;  /* 0x20000024ff337230 */ /* 0x000fe40000004100 */
[-C--:B------:R-:W-:Y:S01]  /*78d0*/  FMUL.FTZ R36, R50, R180.reuse ;  /* 0x000000b432247220 */ /* 0x080fe20000410000 */
[----:B------:R-:W-:-:S03]  /*78e0*/  FMUL.FTZ R180, R76, R180 ;  /* 0x000000b44cb47220 */ /* 0x000fc60000410000 */
[-C--:B------:R-:W-:Y:S01]  /*78f0*/  FFMA.FTZ R36, R76, R51.reuse, -R36 ;  /* 0x000000334c247223 */ /* 0x080fe20000010824 */
[----:B------:R-:W-:Y:S01]  /*7900*/  FFMA.FTZ R50, R50, R51, R180 ;  /* 0x0000003332327223 */ /* 0x000fe200000100b4 */
[--C-:B------:R-:W-:Y:S02]  /*7910*/  HADD2.F32 R51, -RZ, R82.reuse.H0_H0 ;  /* 0x20000052ff337230 */ /* 0x100fe40000004100 */
[----:B------:R-:W-:Y:S02]  /*7920*/  HADD2.F32 R39, -RZ, R39.H0_H0 ;  /* 0x20000027ff277230 */ /* 0x000fe40000004100 */
[----:B------:R-:W-:Y:S02]  /*7930*/  HADD2.F32 R82, -RZ, R82.H1_H1 ;  /* 0x30000052ff527230 */ /* 0x000fe40000004100 */
[----:B------:R-:W-:Y:S01]  /*7940*/  HADD2.F32 R38, -RZ, R38.H0_H0 ;  /* 0x20000026ff267230 */ /* 0x000fe20000004100 */
[----:B------:R-:W-:Y:S02]  /*7950*/  F2FP.F16.F32.PACK_AB R37, R37, R77 ;  /* 0x0000004d2525723e */ /* 0x000fe400000000ff */
[----:B------:R-:W-:-:S02]  /*7960*/  F2FP.F16.F32.PACK_AB R48, R48, R210 ;  /* 0x000000d23030723e */ /* 0x000fc400000000ff */
[----:B------:R-:W-:Y:S02]  /*7970*/  F2FP.F16.F32.PACK_AB R36, R36, R206 ;  /* 0x000000ce2424723e */ /* 0x000fe400000000ff */
[----:B------:R-:W-:Y:S02]  /*7980*/  F2FP.F16.F32.PACK_AB R50, R50, R211 ;  /* 0x000000d33232723e */ /* 0x000fe400000000ff */
[----:B------:R-:W-:Y:S01]  /*7990*/  F2FP.F16.F32.PACK_AB R49, R49, R81 ;  /* 0x000000513131723e */ /* 0x000fe200000000ff */
[----:B------:R-:W-:Y:S01]  /*79a0*/  IMAD.MOV.U32 R81, RZ, RZ, R37 ;  /* 0x000000ffff517224 */ /* 0x000fe200078e0025 */
[----:B------:R-:W-:Y:S02]  /*79b0*/  F2FP.F16.F32.PACK_AB R79, R79, R212 ;  /* 0x000000d44f4f723e */ /* 0x000fe400000000ff */
[----:B------:R-:W-:Y:S01]  /*79c0*/  MOV R77, R49 ;  /* 0x00000031004d7202 */ /* 0x000fe20000000f00 */
[----:B--2---:R-:W-:Y:S02]  /*79d0*/  HADD2.F32 R180, -RZ, R80.H0_H0 ;  /* 0x20000050ffb47230 */ /* 0x004fe40000004100 */
[----:B------:R-:W-:-:S02]  /*79e0*/  HADD2.F32 R80, -RZ, R78.H0_H0 ;  /* 0x2000004eff507230 */ /* 0x000fc40000004100 */
[----:B---3--:R-:W-:Y:S02]  /*79f0*/  HADD2.F32 R76, -RZ, R83.H0_H0 ;  /* 0x20000053ff4c7230 */ /* 0x008fe40000004100 */
[-C--:B------:R-:W-:Y:S01]  /*7a00*/  FMUL.FTZ R83, R51, R180.reuse ;  /* 0x000000b433537220 */ /* 0x080fe20000410000 */
[----:B------:R-:W-:Y:S02]  /*7a10*/  HADD2.F32 R78, -RZ, R78.H1_H1 ;  /* 0x3000004eff4e7230 */ /* 0x000fe40000004100 */
[----:B------:R-:W-:-:S04]  /*7a20*/  FMUL.FTZ R180, R80, R180 ;  /* 0x000000b450b47220 */ /* 0x000fc80000410000 */
[-C--:B------:R-:W-:Y:S01]  /*7a30*/  FFMA.FTZ R180, R51, R76.reuse, R180 ;  /* 0x0000004c33b47223 */ /* 0x080fe200000100b4 */
[-C--:B------:R-:W-:Y:S01]  /*7a40*/  FMUL.FTZ R51, R82, R39.reuse ;  /* 0x0000002752337220 */ /* 0x080fe20000410000 */
[----:B------:R-:W-:Y:S01]  /*7a50*/  FMUL.FTZ R39, R78, R39 ;  /* 0x000000274e277220 */ /* 0x000fe20000410000 */
[----:B------:R-:W-:Y:S02]  /*7a60*/  FFMA.FTZ R83, R80, R76, -R83 ;  /* 0x0000004c50537223 */ /* 0x000fe40000010853 */
[-C--:B------:R-:W-:Y:S01]  /*7a70*/  FFMA.FTZ R51, R78, R38.reuse, -R51 ;  /* 0x000000264e337223 */ /* 0x080fe20000010833 */
[----:B------:R-:W-:-:S04]  /*7a80*/  FFMA.FTZ R39, R82, R38, R39 ;  /* 0x0000002652277223 */ /* 0x000fc80000010027 */
[----:B------:R-:W-:Y:S02]  /*7a90*/  F2FP.F16.F32.PACK_AB R51, R51, R83 ;  /* 0x000000533333723e */ /* 0x000fe400000000ff */
[----:B------:R-:W-:Y:S01]  /*7aa0*/  F2FP.F16.F32.PACK_AB R39, R39, R180 ;  /* 0x000000b42727723e */ /* 0x000fe200000000ff */
[----:B------:R-:W-:Y:S02]  /*7ab0*/  IMAD.MOV.U32 R76, RZ, RZ, R36 ;  /* 0x000000ffff4c7224 */ /* 0x000fe400078e0024 */
[----:B------:R-:W-:Y:S02]  /*7ac0*/  IMAD.MOV.U32 R80, RZ, RZ, R50 ;  /* 0x000000ffff507224 */ /* 0x000fe400078e0032 */
[----:B------:R-:W-:Y:S02]  /*7ad0*/  IMAD.MOV.U32 R78, RZ, RZ, R51 ;  /* 0x000000ffff4e7224 */ /* 0x000fe400078e0033 */
[----:B------:R-:W-:Y:S02]  /*7ae0*/  IMAD.MOV.U32 R82, RZ, RZ, R39 ;  /* 0x000000ffff527224 */ /* 0x000fe400078e0027 */
[----:B------:R-:W-:-:S07]  /*7af0*/  IMAD.MOV.U32 R83, RZ, RZ, R48 ;  /* 0x000000ffff537224 */ /* 0x000fce00078e0030 */
.L_x_1533:
[----:B------:R-:W-:Y:S05]  /*7b00*/  BSYNC B3 ;  /* 0x0000000000037941 */ /* 0x000fea0003800000 */
.L_x_1532:
        /* <DEDUP_REMOVED lines=12> */
.L_x_1531:
[----:B------:R-:W-:Y:S05]  /*7bd0*/  BSYNC B2 ;  /* 0x0000000000027941 */ /* 0x000fea0003800000 */
.L_x_1530:
        /* <DEDUP_REMOVED lines=24> */
[----:B------:R-:W3:Y:S04]  /*7d60*/  LDL.LU.S16 R77, [R1+0x98] ;  /* 0x00009800014d7983 */ /* 0x000ee80000300600 */
[----:B------:R-:W4:Y:S04]  /*7d70*/  LDL.LU.S16 R80, [R1+0x8c] ;  /* 0x00008c0001507983 */ /* 0x000f280000300600 */
[----:B------:R-:W5:Y:S04]  /*7d80*/  LDL.S16 R180, [R1+0x6a] ;  /* 0x00006a0001b47983 */ /* 0x000f680000100600 */
[----:B------:R-:W5:Y:S01]  /*7d90*/  LDL.LU.S16 R159, [R1+0x68] ;  /* 0x00006800019f7983 */ /* 0x000f620000300600 */
[----:B0-----:R-:W-:-:S03]  /*7da0*/  IMAD.MOV.U32 R78, RZ, RZ, R49 ;  /* 0x000000ffff4e7224 */ /* 0x001fc600078e0031 */
[----:B------:R-:W5:Y:S04]  /*7db0*/  LDL.S16 R83, [R1+0x4a] ;  /* 0x00004a0001537983 */ /* 0x000f680000100600 */
[----:B------:R-:W5:Y:S01]  /*7dc0*/  LDL.LU.S16 R82, [R1+0x48] ;  /* 0x0000480001527983 */ /* 0x000f620000300600 */
[--C-:B------:R-:W-:Y:S02]  /*7dd0*/  SHF.R.U64 R32, R32, 0x10, R33.reuse ;  /* 0x0000001020207819 */ /* 0x100fe40000001221 */
[----:B------:R-:W-:-:S05]  /*7de0*/  SHF.R.U32.HI R33, RZ, 0x10, R33 ;  /* 0x00000010ff217819 */ /* 0x000fca0000011621 */
[----:B------:R-:W-:Y:S01]  /*7df0*/  HADD2.F32 R33, -RZ, R33.H0_H0 ;  /* 0x20000021ff217230 */ /* 0x000fe20000004100 */
[----:B------:R-:W-:-:S05]  /*7e00*/  SHF.R.U64 R34, R34, 0x10, R35 ;  /* 0x0000001022227819 */ /* 0x000fca0000001223 */
[----:B------:R-:W-:Y:S02]  /*7e10*/  HADD2.F32 R34, -RZ, R34.H0_H0 ;  /* 0x20000022ff227230 */ /* 0x000fe40000004100 */
[----:B---3--:R-:W-:Y:S01]  /*7e20*/  HADD2.F32 R79, -RZ, R77.H0_H0 ;  /* 0x2000004dff4f7230 */ /* 0x008fe20000004100 */
[----:B--2---:R-:W-:Y:S01]  /*7e30*/  MOV R77, R37 ;  /* 0x00000025004d7202 */ /* 0x004fe20000000f00 */
[----:B------:R-:W-:Y:S02]  /*7e40*/  HADD2.F32 R37, -RZ, R78.H0_H0 ;  /* 0x2000004eff257230 */ /* 0x000fe40000004100 */
[----:B----4-:R-:W-:Y:S02]  /*7e50*/  HADD2.F32 R80, -RZ, R80.H0_H0 ;  /* 0x20000050ff507230 */ /* 0x010fe40000004100 */
[----:B------:R-:W-:Y:S02]  /*7e60*/  HADD2.F32 R81, -RZ, R77.H0_H0 ;  /* 0x2000004dff517230 */ /* 0x000fe40000004100 */
[----:B------:R-:W-:-:S03]  /*7e70*/  FMUL.FTZ R49, R37, R79 ;  /* 0x0000004f25317220 */ /* 0x000fc60000410000 */
[----:B------:R-:W-:-:S04]  /*7e80*/  FMUL.FTZ R79, R81, R79 ;  /* 0x0000004f514f7220 */ /* 0x000fc80000410000 */
[----:B------:R-:W-:Y:S01]  /*7e90*/  FFMA.FTZ R37, R37, R80, R79 ;  /* 0x0000005025257223 */ /* 0x000fe2000001004f */
[--C-:B------:R-:W-:Y:S01]  /*7ea0*/  SHF.R.U32.HI R79, RZ, 0x10, R45.reuse ;  /* 0x00000010ff4f7819 */ /* 0x100fe2000001162d */
[----:B------:R-:W-:Y:S01]  /*7eb0*/  HADD2.F32 R78, -RZ, R78.H1_H1 ;  /* 0x3000004eff4e7230 */ /* 0x000fe20000004100 */
[----:B------:R-:W-:-:S03]  /*7ec0*/  SHF.R.U64 R45, R44, 0x10, R45 ;  /* 0x000000102c2d7819 */ /* 0x000fc6000000122d */
[----:B------:R-:W-:Y:S02]  /*7ed0*/  HADD2.F32 R79, -RZ, R79.H0_H0 ;  /* 0x2000004fff4f7230 */ /* 0x000fe40000004100 */
[----:B------:R-:W-:-:S03]  /*7ee0*/  HADD2.F32 R44, -RZ, R77.H1_H1 ;  /* 0x3000004dff2c7230 */ /* 0x000fc60000004100 */
[-C--:B------:R-:W-:Y:S01]  /*7ef0*/  FMUL.FTZ R77, R78, R79.reuse ;  /* 0x0000004f4e4d7220 */ /* 0x080fe20000410000 */
[----:B------:R-:W-:Y:S01]  /*7f00*/  FFMA.FTZ R49, R81, R80, -R49 ;  /* 0x0000005051317223 */ /* 0x000fe20000010831 */
[C---:B------:R-:W-:Y:S01]  /*7f10*/  FMUL.FTZ R79, R44.reuse, R79 ;  /* 0x0000004f2c4f7220 */ /* 0x040fe20000410000 */
[----:B-----5:R-:W-:Y:S02]  /*7f20*/  HADD2.F32 R80, -RZ, R180.H0_H0 ;  /* 0x200000b4ff507230 */ /* 0x020fe40000004100 */
[-C--:B------:R-:W-:Y:S01]  /*7f30*/  FFMA.FTZ R44, R44, R33.reuse, -R77 ;  /* 0x000000212c2c7223 */ /* 0x080fe2000001084d */
[----:B------:R-:W-:Y:S02]  /*7f40*/  HADD2.F32 R77, -RZ, R51.H0_H0 ;  /* 0x20000033ff4d7230 */ /* 0x000fe40000004100 */
[----:B------:R-:W-:Y:S01]  /*7f50*/  FFMA.FTZ R33, R78, R33, R79 ;  /* 0x000000214e217223 */ /* 0x000fe2000001004f */
[----:B------:R-:W-:Y:S02]  /*7f60*/  HADD2.F32 R78, -RZ, R159.H0_H0 ;  /* 0x2000009fff4e7230 */ /* 0x000fe40000004100 */
[----:B------:R-:W-:-:S02]  /*7f70*/  HADD2.F32 R79, -RZ, R39.H0_H0 ;  /* 0x20000027ff4f7230 */ /* 0x000fc40000004100 */
[----:B------:R-:W-:-:S04]  /*7f80*/  FMUL.FTZ R81, R77, R80 ;  /* 0x000000504d517220 */ /* 0x000fc80000410000 */
[C---:B------:R-:W-:Y:S01]  /*7f90*/  FFMA.FTZ R81, R79.reuse, R78, -R81 ;  /* 0x0000004e4f517223 */ /* 0x040fe20000010851 */
[----:B------:R-:W-:-:S04]  /*7fa0*/  FMUL.FTZ R79, R79, R80 ;  /* 0x000000504f4f7220 */ /* 0x000fc80000410000 */
[----:B------:R-:W-:Y:S01]  /*7fb0*/  FFMA.FTZ R79, R77, R78, R79 ;  /* 0x0000004e4d4f7223 */ /* 0x000fe2000001004f */
[----:B------:R-:W-:Y:S02]  /*7fc0*/  SHF.R.U32.HI R77, RZ, 0x10, R35 ;  /* 0x00000010ff4d7819 */ /* 0x000fe40000011623 */
        /* <DEDUP_REMOVED lines=8> */
[----:B------:R-:W-:Y:S01]  /*8050*/  FMUL.FTZ R39, R39, R47 ;  /* 0x0000002f27277220 */ /* 0x000fe20000410000 */
[----:B------:R-:W-:-:S03]  /*8060*/  HADD2.F32 R80, -RZ, R83.H0_H0 ;  /* 0x20000053ff507230 */ /* 0x000fc60000004100 */
[----:B------:R-:W-:Y:S01]  /*8070*/  FFMA.FTZ R39, R46, R77, R39 ;  /* 0x0000004d2e277223 */ /* 0x000fe20000010027 */
[----:B------:R-:W-:Y:S02]  /*8080*/  HADD2.F32 R46, -RZ, R48.H0_H0 ;  /* 0x20000030ff2e7230 */ /* 0x000fe40000004100 */
[----:B------:R-:W-:Y:S02]  /*8090*/  HADD2.F32 R77, -RZ, R36.H0_H0 ;  /* 0x20000024ff4d7230 */ /* 0x000fe40000004100 */
[----:B------:R-:W-:Y:S02]  /*80a0*/  HADD2.F32 R47, -RZ, R82.H0_H0 ;  /* 0x20000052ff2f7230 */ /* 0x000fe40000004100 */
[-C--:B------:R-:W-:Y:S01]  /*80b0*/  FMUL.FTZ R78, R46, R80.reuse ;  /* 0x000000502e4e7220 */ /* 0x080fe20000410000 */
[----:B------:R-:W-:Y:S01]  /*80c0*/  FMUL.FTZ R80, R77, R80 ;  /* 0x000000504d507220 */ /* 0x000fe20000410000 */
[----:B------:R-:W-:Y:S02]  /*80d0*/  HADD2.F32 R45, -RZ, R45.H0_H0 ;  /* 0x2000002dff2d7230 */ /* 0x000fe40000004100 */
[----:B------:R-:W-:-:S02]  /*80e0*/  HADD2.F32 R48, -RZ, R48.H1_H1 ;  /* 0x30000030ff307230 */ /* 0x000fc40000004100 */
[----:B------:R-:W-:Y:S01]  /*80f0*/  FFMA.FTZ R80, R46, R47, R80 ;  /* 0x0000002f2e507223 */ /* 0x000fe20000010050 */
[----:B------:R-:W-:Y:S02]  /*8100*/  HADD2.F32 R46, -RZ, R36.H1_H1 ;  /* 0x30000024ff2e7230 */ /* 0x000fe40000004100 */
[----:B------:R-:W-:Y:S02]  /*8110*/  HADD2.F32 R36, -RZ, R32.H0_H0 ;  /* 0x20000020ff247230 */ /* 0x000fe40000004100 */
[-C--:B------:R-:W-:Y:S01]  /*8120*/  FMUL.FTZ R32, R48, R45.reuse ;  /* 0x0000002d30207220 */ /* 0x080fe20000410000 */
[C---:B------:R-:W-:Y:S01]  /*8130*/  FMUL.FTZ R45, R46.reuse, R45 ;  /* 0x0000002d2e2d7220 */ /* 0x040fe20000410000 */
[----:B------:R-:W-:Y:S02]  /*8140*/  FFMA.FTZ R78, R77, R47, -R78 ;  /* 0x0000002f4d4e7223 */ /* 0x000fe4000001084e */
[----:B------:R-:W-:Y:S01]  /*8150*/  FFMA.FTZ R32, R46, R36, -R32 ;  /* 0x000000242e207223 */ /* 0x000fe20000010820 */
[----:B------:R-:W-:-:S02]  /*8160*/  HADD2.F32 R77, -RZ, R233.H1_H1 ;  /* 0x300000e9ff4d7230 */ /* 0x000fc40000004100 */
[----:B------:R-:W-:Y:S01]  /*8170*/  FFMA.FTZ R36, R48, R36, R45 ;  /* 0x0000002430247223 */ /* 0x000fe2000001002d */
[----:B------:R-:W-:Y:S02]  /*8180*/  HADD2.F32 R45, -RZ, R50.H0_H0 ;  /* 0x20000032ff2d7230 */ /* 0x000fe40000004100 */
[----:B------:R-:W-:Y:S02]  /*8190*/  HADD2.F32 R47, -RZ, R38.H0_H0 ;  /* 0x20000026ff2f7230 */ /* 0x000fe40000004100 */
[----:B------:R-:W-:Y:S02]  /*81a0*/  HADD2.F32 R46, -RZ, R233.H0_H0 ;  /* 0x200000e9ff2e7230 */ /* 0x000fe40000004100 */
[-C--:B------:R-:W-:Y:S01]  /*81b0*/  FMUL.FTZ R48, R45, R77.reuse ;  /* 0x0000004d2d307220 */ /* 0x080fe20000410000 */
[----:B------:R-:W-:Y:S02]  /*81c0*/  HADD2.F32 R35, -RZ, R35.H0_H0 ;  /* 0x20000023ff237230 */ /* 0x000fe40000004100 */
[----:B------:R-:W-:Y:S01]  /*81d0*/  FMUL.FTZ R77, R47, R77 ;  /* 0x0000004d2f4d7220 */ /* 0x000fe20000410000 */
[----:B------:R-:W-:-:S02]  /*81e0*/  HADD2.F32 R50, -RZ, R50.H1_H1 ;  /* 0x30000032ff327230 */ /* 0x000fc40000004100 */
[----:B------:R-:W-:Y:S02]  /*81f0*/  HADD2.F32 R38, -RZ, R38.H1_H1 ;  /* 0x30000026ff267230 */ /* 0x000fe40000004100 */
[-C--:B------:R-:W-:Y:S01]  /*8200*/  FFMA.FTZ R77, R45, R46.reuse, R77 ;  /* 0x0000002e2d4d7223 */ /* 0x080fe2000001004d */
[-C--:B------:R-:W-:Y:S02]  /*8210*/  FMUL.FTZ R45, R50, R35.reuse ;  /* 0x00000023322d7220 */ /* 0x080fe40000410000 */
[C---:B------:R-:W-:Y:S01]  /*8220*/  FMUL.FTZ R35, R38.reuse, R35 ;  /* 0x0000002326237220 */ /* 0x040fe20000410000 */
[----:B------:R-:W-:Y:S01]  /*8230*/  FFMA.FTZ R48, R47, R46, -R48 ;  /* 0x0000002e2f307223 */ /* 0x000fe20000010830 */
[-C--:B------:R-:W-:Y:S02]  /*8240*/  FFMA.FTZ R45, R38, R34.reuse, -R45 ;  /* 0x00000022262d7223 */ /* 0x080fe4000001082d */
[----:B------:R-:W-:Y:S01]  /*8250*/  FFMA.FTZ R35, R50, R34, R35 ;  /* 0x0000002232237223 */ /* 0x000fe20000010023 */
[----:B------:R-:W-:-:S02]  /*8260*/  F2FP.F16.F32.PACK_AB R51, R51, R81 ;  /* 0x000000513333723e */ /* 0x000fc400000000ff */
[----:B------:R-:W-:Y:S02]  /*8270*/  F2FP.F16.F32.PACK_AB R44, R44, R49 ;  /* 0x000000312c2c723e */ /* 0x000fe400000000ff */
[----:B------:R-:W-:Y:S02]  /*8280*/  F2FP.F16.F32.PACK_AB R33, R33, R37 ;  /* 0x000000252121723e */ /* 0x000fe400000000ff */
[----:B------:R-:W-:Y:S02]  /*8290*/  F2FP.F16.F32.PACK_AB R79, R39, R79 ;  /* 0x0000004f274f723e */ /* 0x000fe400000000ff */
[----:B------:R-:W-:Y:S02]  /*82a0*/  F2FP.F16.F32.PACK_AB R32, R32, R78 ;  /* 0x0000004e2020723e */ /* 0x000fe400000000ff */
[----:B------:R-:W-:Y:S02]  /*82b0*/  F2FP.F16.F32.PACK_AB R80, R36, R80 ;  /* 0x000000502450723e */ /* 0x000fe400000000ff */
[----:B------:R-:W-:-:S02]  /*82c0*/  F2FP.F16.F32.PACK_AB R45, R45, R48 ;  /* 0x000000302d2d723e */ /* 0x000fc400000000ff */
[----:B------:R-:W-:Y:S01]  /*82d0*/  F2FP.F16.F32.PACK_AB R35, R35, R77 ;  /* 0x0000004d2323723e */ /* 0x000fe200000000ff */
[----:B------:R-:W-:Y:S02]  /*82e0*/  IMAD.MOV.U32 R39, RZ, RZ, R51 ;  /* 0x000000ffff277224 */ /* 0x000fe400078e0033 */
[----:B------:R-:W-:Y:S02]  /*82f0*/  IMAD.MOV.U32 R36, RZ, RZ, R32 ;  /* 0x000000ffff247224 */ /* 0x000fe400078e0020 */
[----:B------:R-:W-:Y:S02]  /*8300*/  IMAD.MOV.U32 R37, RZ, RZ, R44 ;  /* 0x000000ffff257224 */ /* 0x000fe400078e002c */
[----:B------:R-:W-:Y:S02]  /*8310*/  IMAD.MOV.U32 R48, RZ, RZ, R80 ;  /* 0x000000ffff307224 */ /* 0x000fe400078e0050 */
[----:B------:R-:W-:Y:S02]  /*8320*/  IMAD.MOV.U32 R49, RZ, RZ, R33 ;  /* 0x000000ffff317224 */ /* 0x000fe400078e0021 */
[----:B------:R-:W-:-:S02]  /*8330*/  IMAD.MOV.U32 R38, RZ, RZ, R45 ;  /* 0x000000ffff267224 */ /* 0x000fc400078e002d */
[----:B------:R-:W-:Y:S02]  /*8340*/  IMAD.MOV.U32 R50, RZ, RZ, R35 ;  /* 0x000000ffff327224 */ /* 0x000fe400078e0023 */
[----:B------:R-:W-:-:S07]  /*8350*/  IMAD.MOV.U32 R51, RZ, RZ, R79 ;  /* 0x000000ffff337224 */ /* 0x000fce00078e004f */
.L_x_1537:
[----:B------:R-:W-:Y:S05]  /*8360*/  BSYNC B3 ;  /* 0x0000000000037941 */ /* 0x000fea0003800000 */
.L_x_1536:
        /* <DEDUP_REMOVED lines=12> */
.L_x_1535:
[----:B------:R-:W-:Y:S05]  /*8430*/  BSYNC B2 ;  /* 0x0000000000027941 */ /* 0x000fea0003800000 */
.L_x_1534:
[----:B------:R-:W-:-:S13]  /*8440*/  ISETP.NE.AND P4, PT, R9, RZ, PT ;  /* 0x000000ff0900720c */ /* 0x000fda0003f85270 */
[----:B------:R-:W-:Y:S05]  /*8450*/  @!P4 BRA `(.L_x_1529) ;  /* 0x0000000400e8c947 */ /* 0x000fea0003800000 */
[----:B------:R-:W-:Y:S01]  /*8460*/  LOP3.LUT P5, RZ, R17, 0x1, RZ, 0xc0, !PT ;  /* 0x0000000111ff7812 */ /* 0x000fe200078ac0ff */
[----:B------:R-:W-:Y:S03]  /*8470*/  BSSY B2, `(.L_x_1538) ;  /* 0x0000076000027945 */ /* 0x000fe60003800000 */
[----:B---3--:R-:W-:-:S04]  /*8480*/  SEL R32, R123, R146, !P5 ;  /* 0x000000927b207207 */ /* 0x008fc80006800000 */
[----:B------:R-:W-:-:S04]  /*8490*/  SHF.R.S32.HI R33, RZ, 0x1f, R32 ;  /* 0x0000001fff217819 */ /* 0x000fc80000011420 */
[----:B------:R-:W-:-:S04]  /*84a0*/  LEA.HI R32, R33, R32, RZ, 0x4 ;  /* 0x0000002021207211 */ /* 0x000fc800078f20ff */
[----:B------:R-:W-:-:S05]  /*84b0*/  LEA.HI.SX32 R32, R32, R113, 0x1c ;  /* 0x0000007120207211 */ /* 0x000fca00078fe2ff */
[----:B------:R-:W-:-:S05]  /*84c0*/  IMAD.SHL.U32 R33, R32, 0x8, RZ ;  /* 0x0000000820217824 */ /* 0x000fca00078e00ff */
[----:B------:R-:W-:-:S13]  /*84d0*/  ISETP.GE.AND P4, PT, R33, R145, PT ;  /* 0x000000912100720c */ /* 0x000fda0003f86270 */
[--C-:B------:R-:W-:Y:S02]  /*84e0*/  @!P4 SHF.R.S32.HI R35, RZ, 0x1f, R33.reuse ;  /* 0x0000001fff23c819 */ /* 0x100fe40000011421 */
[CCC-:B------:R-:W-:Y:S02]  /*84f0*/  @!P4 IADD3 R34, P5, P6, R86.reuse, R130.reuse, R33.reuse ;  /* 0x000000825622c210 */ /* 0x1c0fe40007ebe021 */
[----:B------:R-:W-:Y:S02]  /*8500*/  LOP3.LUT R33, R175, 0x38, R33, 0xf8, !PT ;  /* 0x00000038af217812 */ /* 0x000fe400078ef821 */
[----:B------:R-:W-:Y:S02]  /*8510*/  @!P4 IADD3.X R35, R85, R155, R35, P5, P6 ;  /* 0x0000009b5523c210 */ /* 0x000fe40002fec423 */
[----:B------:R-:W-:Y:S02]  /*8520*/  IADD3 R130, P5, P6, R86, R130, R12 ;  /* 0x0000008256827210 */ /* 0x000fe40007ebe00c */
[----:B------:R-:W-:-:S02]  /*8530*/  LOP3.LUT R33, R33, R176, RZ, 0x3c, !PT ;  /* 0x000000b021217212 */ /* 0x000fc400078e3cff */
[----:B------:R-:W-:Y:S02]  /*8540*/  IADD3.X R155, R85, R155, R110, P5, P6 ;  /* 0x0000009b559b7210 */ /* 0x000fe40002fec46e */
[----:B------:R-:W-:-:S04]  /*8550*/  LEA R44, P5, R130, R114, 0x1 ;  /* 0x00000072822c7211 */ /* 0x000fc800078a08ff */
[----:B------:R-:W-:Y:S02]  /*8560*/  LEA.HI.X R45, R130, R115, R155, 0x1, P5 ;  /* 0x00000073822d7211 */ /* 0x000fe400028f0c9b */
[----:B------:R-:W-:-:S04]  /*8570*/  @!P4 LEA R46, P5, R34, R114, 0x1 ;  /* 0x00000072222ec211 */ /* 0x000fc800078a08ff */
[----:B------:R-:W-:Y:S02]  /*8580*/  @!P4 LEA.HI.X R47, R34, R115, R35, 0x1, P5 ;  /* 0x00000073222fc211 */ /* 0x000fe400028f0c23 */
[----:B------:R-:W-:Y:S02]  /*8590*/  SHF.R.S32.HI R34, RZ, 0x1f, R32 ;  /* 0x0000001fff227819 */ /* 0x000fe40000011420 */
[----:B------:R-:W-:Y:S02]  /*85a0*/  ISETP.GE.AND P5, PT, R166, R122, PT ;  /* 0x0000007aa600720c */ /* 0x000fe40003fa6270 */
[----:B------:R-:W-:-:S04]  /*85b0*/  LEA.HI R32, R34, R32, RZ, 0x3 ;  /* 0x0000002022207211 */ /* 0x000fc800078f18ff */
[----:B------:R-:W-:-:S05]  /*85c0*/  SHF.R.S32.HI R32, RZ, 0x3, R32 ;  /* 0x00000003ff207819 */ /* 0x000fca0000011420 */
[----:B------:R-:W-:-:S04]  /*85d0*/  IMAD R32, R32, 0x1800, R177 ;  /* 0x0000180020207824 */ /* 0x000fc800078e02b1 */
[----:B------:R-:W-:-:S04]  /*85e0*/  IMAD.IADD R32, R32, 0x1, R33 ;  /* 0x0000000120207824 */ /* 0x000fc800078e0221 */
[C---:B--2---:R-:W-:Y:S02]  /*85f0*/  IMAD R36, R16.reuse, 0x4800, R32 ;  /* 0x0000480010247824 */ /* 0x044fe400078e0220 */
[----:B------:R-:W-:Y:S02]  /*8600*/  IMAD R32, R16, 0x4800, R140 ;  /* 0x0000480010207824 */ /* 0x000fe400078e028c */
[----:B------:R-:W-:-:S03]  /*8610*/  IMAD R36, R36, 0x2, R2 ;  /* 0x0000000224247824 */ /* 0x000fc600078e0202 */
[----:B------:R-:W-:-:S03]  /*8620*/  LEA R32, R32, R2, 0x1 ;  /* 0x0000000220207211 */ /* 0x000fc600078e08ff */
        /* <DEDUP_REMOVED lines=37> */
[CC--:B------:R-:W-:Y:S01]  /*8880*/  FMUL.FTZ R51, R41.reuse, R39.reuse ;  /* 0x0000002729337220 */ /* 0x0c0fe20000410000 */
[----:B------:R-:W-:Y:S01]  /*8890*/  FMUL.FTZ R39, R50, R39 ;  /* 0x0000002732277220 */ /* 0x000fe20000410000 */
[----:B------:R-:W-:Y:S02]  /*88a0*/  HADD2.F32 R220, -RZ, R220.H0_H0 ;  /* 0x200000dcffdc7230 */ /* 0x000fe40000004100 */
[----:B------:R-:W-:Y:S02]  /*88b0*/  HADD2.F32 R218, -RZ, R218.H0_H0 ;  /* 0x200000daffda7230 */ /* 0x000fe40000004100 */
[-C--:B------:R-:W-:Y:S01]  /*88c0*/  FFMA.FTZ R39, R41, R49.reuse, R39 ;  /* 0x0000003129277223 */ /* 0x080fe20000010027 */
[----:B------:R-:W-:Y:S01]  /*88d0*/  SHF.R.U32.HI R41, RZ, 0x10, R31 ;  /* 0x00000010ff297819 */ /* 0x000fe2000001161f */
[----:B------:R-:W-:Y:S01]  /*88e0*/  HADD2.F32 R30, -RZ, R30.H0_H0 ;  /* 0x2000001eff1e7230 */ /* 0x000fe20000004100 */
[----:B------:R-:W-:Y:S01]  /*88f0*/  SHF.R.U64 R31, R42, 0x10, R43 ;  /* 0x000000102a1f7819 */ /* 0x000fe2000000122b */
        /* <DEDUP_REMOVED lines=42> */
[----:B------:R-:W-:-:S03]  /*8ba0*/  F2FP.F16.F32.PACK_AB R31, R31, R220 ;  /* 0x000000dc1f1f723e */ /* 0x000fc600000000ff */
[----:B------:R-:W-:Y:S02]  /*8bb0*/  IMAD.MOV.U32 R34, RZ, RZ, R28 ;  /* 0x000000ffff227224 */ /* 0x000fe400078e001c */
[----:B------:R-:W-:-:S07]  /*8bc0*/  IMAD.MOV.U32 R38, RZ, RZ, R31 ;  /* 0x000000ffff267224 */ /* 0x000fce00078e001f */
.L_x_1539:
[----:B------:R-:W-:Y:S05]  /*8bd0*/  BSYNC B2 ;  /* 0x0000000000027941 */ /* 0x000fea0003800000 */
.L_x_1538:
[----:B--2---:R4:W-:Y:S04]  /*8be0*/  STG.E.128 desc[UR46][R44.64], R32 ;  /* 0x000000202c007986 */ /* 0x0049e8000c101d2e */
[----:B0-----:R4:W-:Y:S02]  /*8bf0*/  @!P4 STG.E.128 desc[UR46][R46.64], R36 ;  /* 0x000000242e00c986 */ /* 0x0019e4000c101d2e */
.L_x_1529:
[----:B------:R-:W-:Y:S05]  /*8c00*/  BSYNC B1 ;  /* 0x0000000000017941 */ /* 0x000fea0003800000 */
.L_x_1528:
[-C--:B--2---:R-:W-:Y:S02]  /*8c10*/  IMAD R28, R148, R126.reuse, RZ ;  /* 0x0000007e941c7224 */ /* 0x084fe400078e02ff */
[----:B------:R-:W-:-:S04]  /*8c20*/  IMAD.WIDE.U32 R124, R189, R126, R124 ;  /* 0x0000007ebd7c7225 */ /* 0x000fc800078e007c */
[----:B------:R-:W-:Y:S01]  /*8c30*/  IMAD R28, R189, R127, R28 ;  /* 0x0000007fbd1c7224 */ /* 0x000fe200078e021c */
[----:B------:R-:W-:Y:S06]  /*8c40*/  @P3 BRA `(.L_x_1498) ;  /* 0x0000001800b43947 */ /* 0x000fec0003800000 */
[----:B------:R-:W-:Y:S01]  /*8c50*/  ISETP.NE.AND P3, PT, R11, RZ, PT ;  /* 0x000000ff0b00720c */ /* 0x000fe20003f65270 */
[----:B------:R-:W-:Y:S01]  /*8c60*/  BSSY B1, `(.L_x_1540) ;  /* 0x000007e000017945 */ /* 0x000fe20003800000 */
[----:B------:R-:W-:-:S11]  /*8c70*/  IMAD.IADD R40, R125, 0x1, R28 ;  /* 0x000000017d287824 */ /* 0x000fd600078e021c */
[----:B------:R-:W-:Y:S05]  /*8c80*/  @!P3 BRA `(.L_x_1541) ;  /* 0x0000000400ecb947 */ /* 0x000fea0003800000 */
[----:B------:R-:W-:Y:S01]  /*8c90*/  SEL R28, R123, R146, !P0 ;  /* 0x000000927b1c7207 */ /* 0x000fe20004000000 */
[----:B------:R-:W-:Y:S01]  /*8ca0*/  BSSY B2, `(.L_x_1542) ;  /* 0x0000077000027945 */ /* 0x000fe20003800000 */
[----:B------:R-:W-:Y:S02]  /*8cb0*/  IADD3 R31, P3, P4, R86, R124, R14 ;  /* 0x0000007c561f7210 */ /* 0x000fe40007c7e00e */
[----:B------:R-:W-:Y:S02]  /*8cc0*/  SHF.R.S32.HI R29, RZ, 0x1f, R28 ;  /* 0x0000001fff1d7819 */ /* 0x000fe4000001141c */
[----:B---34-:R-:W-:Y:S02]  /*8cd0*/  IADD3.X R33, R85, R40, R112, P3, P4 ;  /* 0x0000002855217210 */ /* 0x018fe40001fe8470 */
[----:B------:R-:W-:Y:S02]  /*8ce0*/  LEA.HI R29, R29, R28, RZ, 0x4 ;  /* 0x0000001c1d1d7211 */ /* 0x000fe400078f20ff */
[----:B------:R-:W-:-:S02]  /*8cf0*/  SHF.R.U32.HI R35, RZ, 0x3, R173 ;  /* 0x00000003ff237819 */ /* 0x000fc400000116ad */
[----:B------:R-:W-:-:S04]  /*8d00*/  LEA.HI.SX32 R30, R29, R117, 0x1c ;  /* 0x000000751d1e7211 */ /* 0x000fc800078fe2ff */
[----:B------:R-:W-:Y:S01]  /*8d10*/  SHF.R.S32.HI R34, RZ, 0x1f, R30 ;  /* 0x0000001fff227819 */ /* 0x000fe2000001141e */
[----:B------:R-:W-:-:S03]  /*8d20*/  IMAD.SHL.U32 R32, R30, 0x8, RZ ;  /* 0x000000081e207824 */ /* 0x000fc600078e00ff */
[----:B------:R-:W-:Y:S02]  /*8d30*/  LEA.HI R30, R34, R30, RZ, 0x3 ;  /* 0x0000001e221e7211 */ /* 0x000fe400078f18ff */
[----:B------:R-:W-:Y:S02]  /*8d40*/  ISETP.GE.AND P3, PT, R32, R145, PT ;  /* 0x000000912000720c */ /* 0x000fe40003f66270 */
[----:B------:R-:W-:-:S05]  /*8d50*/  SHF.R.S32.HI R30, RZ, 0x3, R30 ;  /* 0x00000003ff1e7819 */ /* 0x000fca000001141e */
[----:B------:R-:W-:-:S06]  /*8d60*/  IMAD R30, R30, 0x1800, R179 ;  /* 0x000018001e1e7824 */ /* 0x000fcc00078e02b3 */
[--C-:B------:R-:W-:Y:S02]  /*8d70*/  @!P3 SHF.R.S32.HI R28, RZ, 0x1f, R32.reuse ;  /* 0x0000001fff1cb819 */ /* 0x100fe40000011420 */
[--C-:B------:R-:W-:Y:S02]  /*8d80*/  @!P3 IADD3 R29, P4, P5, R86, R124, R32.reuse ;  /* 0x0000007c561db210 */ /* 0x100fe40007d9e020 */
[----:B------:R-:W-:Y:S02]  /*8d90*/  LOP3.LUT R32, R173, 0x38, R32, 0xf8, !PT ;  /* 0x00000038ad207812 */ /* 0x000fe400078ef820 */
[----:B------:R-:W-:Y:S02]  /*8da0*/  @!P3 IADD3.X R28, R85, R40, R28, P4, P5 ;  /* 0x00000028551cb210 */ /* 0x000fe400027ea41c */
[----:B------:R-:W-:Y:S02]  /*8db0*/  LOP3.LUT R32, R32, R35, RZ, 0x3c, !PT ;  /* 0x0000002320207212 */ /* 0x000fe400078e3cff */
[----:B------:R-:W-:-:S02]  /*8dc0*/  LEA R36, P4, R31, R114, 0x1 ;  /* 0x000000721f247211 */ /* 0x000fc400078808ff */
[----:B------:R-:W-:Y:S01]  /*8dd0*/  IADD3 R32, R30, R32, RZ ;  /* 0x000000201e207210 */ /* 0x000fe20007ffe0ff */
[C---:B------:R-:W-:Y:S01]  /*8de0*/  IMAD R30, R16.reuse, 0x4800, R141 ;  /* 0x00004800101e7824 */ /* 0x040fe200078e028d */
[-C--:B------:R-:W-:Y:S02]  /*8df0*/  LEA.HI.X R37, R31, R115.reuse, R33, 0x1, P4 ;  /* 0x000000731f257211 */ /* 0x080fe400020f0c21 */
[C---:B------:R-:W-:Y:S01]  /*8e00*/  @!P3 LEA R38, P4, R29.reuse, R114, 0x1 ;  /* 0x000000721d26b211 */ /* 0x040fe200078808ff */
[----:B------:R-:W-:Y:S02]  /*8e10*/  IMAD R32, R16, 0x4800, R32 ;  /* 0x0000480010207824 */ /* 0x000fe400078e0220 */
[----:B------:R-:W-:Y:S01]  /*8e20*/  IMAD R30, R30, 0x2, R2 ;  /* 0x000000021e1e7824 */ /* 0x000fe200078e0202 */
[----:B------:R-:W-:Y:S01]  /*8e30*/  @!P3 LEA.HI.X R39, R29, R115, R28, 0x1, P4 ;  /* 0x000000731d27b211 */ /* 0x000fe200020f0c1c */
[----:B------:R-:W-:Y:S01]  /*8e40*/  IMAD R32, R32, 0x2, R2 ;  /* 0x0000000220207824 */ /* 0x000fe200078e0202 */
[----:B------:R-:W-:-:S03]  /*8e50*/  ISETP.GE.AND P4, PT, R18, R122, PT ;  /* 0x0000007a1200720c */ /* 0x000fc60003f86270 */
[----:B------:R-:W0:Y:S04]  /*8e60*/  LDS.128 R28, [R30+0x18400] ;  /* 0x018400001e1c7984 */ /* 0x000e280000000c00 */
[----:B------:R-:W2:Y:S06]  /*8e70*/  LDS.128 R32, [R32+0x18400] ;  /* 0x0184000020207984 */ /* 0x000eac0000000c00 */
        /* <DEDUP_REMOVED lines=49> */
[----:B------:R-:W-:Y:S02]  /*9190*/  IMAD.MOV.U32 R29, RZ, RZ, R33 ;  /* 0x000000ffff1d7224 */ /* 0x000fe400078e0021 */
        /* <DEDUP_REMOVED lines=36> */
[----:B------:R-:W-:Y:S02]  /*93e0*/  IMAD.MOV.U32 R30, RZ, RZ, R35 ;  /* 0x000000ffff1e7224 */ /* 0x000fe400078e0023 */
[----:B------:R-:W-:Y:S02]  /*93f0*/  IMAD.MOV.U32 R34, RZ, RZ, R74 ;  /* 0x000000ffff227224 */ /* 0x000fe400078e004a */
[----:B------:R-:W-:-:S07]  /*9400*/  IMAD.MOV.U32 R35, RZ, RZ, R43 ;  /* 0x000000ffff237224 */ /* 0x000fce00078e002b */
.L_x_1543:
[----:B------:R-:W-:Y:S05]  /*9410*/  BSYNC B2 ;  /* 0x0000000000027941 */ /* 0x000fea0003800000 */
.L_x_1542:
[----:B0-----:R0:W-:Y:S04]  /*9420*/  STG.E.128 desc[UR46][R36.64], R28 ;  /* 0x0000001c24007986 */ /* 0x0011e8000c101d2e */
[----:B--2---:R0:W-:Y:S02]  /*9430*/  @!P3 STG.E.128 desc[UR46][R38.64], R32 ;  /* 0x000000202600b986 */ /* 0x0041e4000c101d2e */
.L_x_1541:
[----:B------:R-:W-:Y:S05]  /*9440*/  BSYNC B1 ;  /* 0x0000000000017941 */ /* 0x000fea0003800000 */
.L_x_1540:
[----:B------:R-:W-:Y:S01]  /*9450*/  ISETP.NE.AND P3, PT, R10, RZ, PT ;  /* 0x000000ff0a00720c */ /* 0x000fe20003f65270 */
[----:B------:R-:W-:-:S12]  /*9460*/  BSSY B1, `(.L_x_1544) ;  /* 0x0000078000017945 */ /* 0x000fd80003800000 */
[----:B------:R-:W-:Y:S05]  /*9470*/  @!P3 BRA `(.L_x_1545) ;  /* 0x0000000400d8b947 */ /* 0x000fea0003800000 */
[----:B0-----:R-:W-:Y:S01]  /*9480*/  SEL R28, R123, R146, !P1 ;  /* 0x000000927b1c7207 */ /* 0x001fe20004800000 */
[----:B------:R-:W-:Y:S01]  /*9490*/  BSSY B2, `(.L_x_1546) ;  /* 0x0000072000027945 */ /* 0x000fe20003800000 */
[----:B------:R-:W-:Y:S02]  /*94a0*/  IADD3 R30, P3, P4, R86, R124, R13 ;  /* 0x0000007c561e7210 */ /* 0x000fe40007c7e00d */
[----:B------:R-:W-:Y:S02]  /*94b0*/  SHF.R.S32.HI R29, RZ, 0x1f, R28 ;  /* 0x0000001fff1d7819 */ /* 0x000fe4000001141c */
[----:B------:R-:W-:Y:S02]  /*94c0*/  IADD3.X R31, R85, R40, R111, P3, P4 ;  /* 0x00000028551f7210 */ /* 0x000fe40001fe846f */
[----:B------:R-:W-:Y:S02]  /*94d0*/  LEA.HI R29, R29, R28, RZ, 0x4 ;  /* 0x0000001c1d1d7211 */ /* 0x000fe400078f20ff */
[----:B---34-:R-:W-:-:S02]  /*94e0*/  SHF.R.U32.HI R36, RZ, 0x3, R173 ;  /* 0x00000003ff247819 */ /* 0x018fc400000116ad */
[----:B------:R-:W-:-:S04]  /*94f0*/  LEA.HI.SX32 R32, R29, R116, 0x1c ;  /* 0x000000741d207211 */ /* 0x000fc800078fe2ff */
[----:B------:R-:W-:Y:S02]  /*9500*/  SHF.L.U32 R33, R32, 0x3, RZ ;  /* 0x0000000320217819 */ /* 0x000fe400000006ff */
[----:B------:R-:W-:Y:S02]  /*9510*/  SHF.R.S32.HI R35, RZ, 0x1f, R32 ;  /* 0x0000001fff237819 */ /* 0x000fe40000011420 */
[----:B------:R-:W-:Y:S02]  /*9520*/  ISETP.GE.AND P3, PT, R33, R145, PT ;  /* 0x000000912100720c */ /* 0x000fe40003f66270 */
[----:B------:R-:W-:Y:S02]  /*9530*/  LEA.HI R35, R35, R32, RZ, 0x3 ;  /* 0x0000002023237211 */ /* 0x000fe400078f18ff */
[----:B------:R-:W-:Y:S02]  /*9540*/  LOP3.LUT R32, R173, 0x38, R33, 0xf8, !PT ;  /* 0x00000038ad207812 */ /* 0x000fe400078ef821 */
[----:B------:R-:W-:-:S02]  /*9550*/  SHF.R.S32.HI R34, RZ, 0x3, R35 ;  /* 0x00000003ff227819 */ /* 0x000fc40000011423 */
[----:B------:R-:W-:-:S05]  /*9560*/  LOP3.LUT R32, R32, R36, RZ, 0x3c, !PT ;  /* 0x0000002420207212 */ /* 0x000fca00078e3cff */
[--C-:B------:R-:W-:Y:S02]  /*9570*/  @!P3 SHF.R.S32.HI R28, RZ, 0x1f, R33.reuse ;  /* 0x0000001fff1cb819 */ /* 0x100fe40000011421 */
[----:B------:R-:W-:Y:S01]  /*9580*/  @!P3 IADD3 R29, P4, P5, R86, R124, R33 ;  /* 0x0000007c561db210 */ /* 0x000fe20007d9e021 */
[----:B------:R-:W-:-:S03]  /*9590*/  IMAD R33, R34, 0x1800, R179 ;  /* 0x0000180022217824 */ /* 0x000fc600078e02b3 */
[----:B------:R-:W-:Y:S01]  /*95a0*/  @!P3 IADD3.X R28, R85, R40, R28, P4, P5 ;  /* 0x00000028551cb210 */ /* 0x000fe200027ea41c */
[----:B------:R-:W-:Y:S01]  /*95b0*/  IMAD.IADD R35, R33, 0x1, R32 ;  /* 0x0000000121237824 */ /* 0x000fe200078e0220 */
[-C--:B------:R-:W-:Y:S01]  /*95c0*/  LEA R36, P4, R30, R114.reuse, 0x1 ;  /* 0x000000721e247211 */ /* 0x080fe200078808ff */
[C---:B------:R-:W-:Y:S02]  /*95d0*/  IMAD R33, R16.reuse, 0x4800, R139 ;  /* 0x0000480010217824 */ /* 0x040fe400078e028b */
[----:B------:R-:W-:Y:S01]  /*95e0*/  IMAD R35, R16, 0x4800, R35 ;  /* 0x0000480010237824 */ /* 0x000fe200078e0223 */
[----:B------:R-:W-:Y:S01]  /*95f0*/  LEA.HI.X R37, R30, R115, R31, 0x1, P4 ;  /* 0x000000731e257211 */ /* 0x000fe200020f0c1f */
[--C-:B------:R-:W-:Y:S01]  /*9600*/  IMAD R30, R33, 0x2, R2.reuse ;  /* 0x00000002211e7824 */ /* 0x100fe200078e0202 */
[----:B------:R-:W-:Y:S01]  /*9610*/  @!P3 LEA R38, P4, R29, R114, 0x1 ;  /* 0x000000721d26b211 */ /* 0x000fe200078808ff */
[----:B------:R-:W-:-:S03]  /*9620*/  IMAD R35, R35, 0x2, R2 ;  /* 0x0000000223237824 */ /* 0x000fc600078e0202 */
[----:B------:R-:W-:Y:S02]  /*9630*/  @!P3 LEA.HI.X R39, R29, R115, R28, 0x1, P4 ;  /* 0x000000731d27b211 */ /* 0x000fe400020f0c1c */
[----:B------:R-:W0:Y:S01]  /*9640*/  LDS.128 R28, [R30+0x18400] ;  /* 0x018400001e1c7984 */ /* 0x000e220000000c00 */
[----:B------:R-:W-:-:S03]  /*9650*/  ISETP.GE.AND P4, PT, R165, R122, PT ;  /* 0x0000007aa500720c */ /* 0x000fc60003f86270 */
[----:B------:R-:W2:Y:S10]  /*9660*/  LDS.128 R32, [R35+0x18400] ;  /* 0x0184000023207984 */ /* 0x000eb40000000c00 */
        /* <DEDUP_REMOVED lines=43> */
[----:B------:R-:W-:-:S02]  /*9920*/  HADD2.F32 R45, -RZ, R28.H1_H1 ;  /* 0x3000001cff2d7230 */ /* 0x000fc40000004100 */
[----:B------:R-:W-:Y:S01]  /*9930*/  FFMA.FTZ R70, R47, R58, R70 ;  /* 0x0000003a2f467223 */ /* 0x000fe20000010046 */
[----:B------:R-:W-:Y:S02]  /*9940*/  HADD2.F32 R213, -RZ, R213.H0_H0 ;  /* 0x200000d5ffd57230 */ /* 0x000fe40000004100 */
[-C--:B------:R-:W-:Y:S01]  /*9950*/  FMUL.FTZ R56, R35, R42.reuse ;  /* 0x0000002a23387220 */ /* 0x080fe20000410000 */
[----:B------:R-:W-:Y:S02]  /*9960*/  HADD2.F32 R31, -RZ, R32.H0_H0 ;  /* 0x20000020ff1f7230 */ /* 0x000fe40000004100 */
[----:B------:R-:W-:Y:S01]  /*9970*/  FMUL.FTZ R42, R45, R42 ;  /* 0x0000002a2d2a7220 */ /* 0x000fe20000410000 */
[----:B------:R-:W-:Y:S01]  /*9980*/  HADD2.F32 R29, -RZ, R28.H0_H0 ;  /* 0x2000001cff1d7230 */ /* 0x000fe20000004100 */
[----:B------:R-:W-:Y:S01]  /*9990*/  F2FP.F16.F32.PACK_AB R51, R70, R51 ;  /* 0x000000334633723e */ /* 0x000fe200000000ff */
[----:B------:R-:W-:Y:S02]  /*99a0*/  HADD2.F32 R28, -RZ, R41.H0_H0 ;  /* 0x20000029ff1c7230 */ /* 0x000fe40000004100 */
[----:B------:R-:W-:Y:S01]  /*99b0*/  FMUL.FTZ R32, R31, R213 ;  /* 0x000000d51f207220 */ /* 0x000fe20000410000 */
[----:B------:R-:W-:-:S02]  /*99c0*/  HADD2.F32 R156, -RZ, R156.H0_H0 ;  /* 0x2000009cff9c7230 */ /* 0x000fc40000004100 */
[----:B------:R-:W-:Y:S01]  /*99d0*/  FMUL.FTZ R58, R29, R213 ;  /* 0x000000d51d3a7220 */ /* 0x000fe20000410000 */
        /* <DEDUP_REMOVED lines=10> */
[----:B------:R-:W-:-:S02]  /*9a80*/  HADD2.F32 R42, -RZ, R30.H0_H0 ;  /* 0x2000001eff2a7230 */ /* 0x000fc40000004100 */
[-C--:B------:R-:W-:Y:S01]  /*9a90*/  FMUL.FTZ R41, R28, R31.reuse ;  /* 0x0000001f1c297220 */ /* 0x080fe20000410000 */
[----:B------:R-:W-:Y:S02]  /*9aa0*/  HADD2.F32 R34, -RZ, R34.H1_H1 ;  /* 0x30000022ff227230 */ /* 0x000fe40000004100 */
[----:B------:R-:W-:Y:S02]  /*9ab0*/  HADD2.F32 R30, -RZ, R30.H1_H1 ;  /* 0x3000001eff1e7230 */ /* 0x000fe40000004100 */
[----:B------:R-:W-:Y:S01]  /*9ac0*/  FMUL.FTZ R31, R42, R31 ;  /* 0x0000001f2a1f7220 */ /* 0x000fe20000410000 */
[----:B------:R-:W-:Y:S02]  /*9ad0*/  HADD2.F32 R43, -RZ, R43.H0_H0 ;  /* 0x2000002bff2b7230 */ /* 0x000fe40000004100 */
[----:B------:R-:W-:Y:S01]  /*9ae0*/  FMUL.FTZ R47, R34, R29 ;  /* 0x0000001d222f7220 */ /* 0x000fe20000410000 */
[----:B------:R-:W-:Y:S01]  /*9af0*/  FFMA.FTZ R42, R42, R157, -R41 ;  /* 0x0000009d2a2a7223 */ /* 0x000fe20000010829 */
[----:B------:R-:W-:Y:S01]  /*9b00*/  FMUL.FTZ R29, R30, R29 ;  /* 0x0000001d1e1d7220 */ /* 0x000fe20000410000 */
[----:B------:R-:W-:Y:S01]  /*9b10*/  FFMA.FTZ R28, R28, R157, R31 ;  /* 0x0000009d1c1c7223 */ /* 0x000fe2000001001f */
[-C--:B------:R-:W-:Y:S01]  /*9b20*/  FFMA.FTZ R47, R30, R43.reuse, -R47 ;  /* 0x0000002b1e2f7223 */ /* 0x080fe2000001082f */
[----:B------:R-:W-:Y:S01]  /*9b30*/  F2FP.F16.F32.PACK_AB R31, R33, R48 ;  /* 0x00000030211f723e */ /* 0x000fe200000000ff */
[----:B------:R-:W-:Y:S01]  /*9b40*/  FFMA.FTZ R29, R34, R43, R29 ;  /* 0x0000002b221d7223 */ /* 0x000fe2000001001d */
[----:B------:R-:W-:Y:S01]  /*9b50*/  F2FP.F16.F32.PACK_AB R33, R68, R50 ;  /* 0x000000324421723e */ /* 0x000fe200000000ff */
[----:B------:R-:W-:Y:S01]  /*9b60*/  IMAD.MOV.U32 R35, RZ, RZ, R51 ;  /* 0x000000ffff237224 */ /* 0x000fe200078e0033 */
[----:B------:R-:W-:-:S02]  /*9b70*/  F2FP.F16.F32.PACK_AB R30, R47, R42 ;  /* 0x0000002a2f1e723e */ /* 0x000fc400000000ff */
[----:B------:R-:W-:Y:S01]  /*9b80*/  F2FP.F16.F32.PACK_AB R34, R29, R28 ;  /* 0x0000001c1d22723e */ /* 0x000fe200000000ff */
[----:B------:R-:W-:Y:S02]  /*9b90*/  IMAD.MOV.U32 R28, RZ, RZ, R45 ;  /* 0x000000ffff1c7224 */ /* 0x000fe400078e002d */
[----:B------:R-:W-:-:S07]  /*9ba0*/  IMAD.MOV.U32 R29, RZ, RZ, R46 ;  /* 0x000000ffff1d7224 */ /* 0x000fce00078e002e */
.L_x_1547:
[----:B------:R-:W-:Y:S05]  /*9bb0*/  BSYNC B2 ;  /* 0x0000000000027941 */ /* 0x000fea0003800000 */
.L_x_1546:
[----:B0-----:R0:W-:Y:S04]  /*9bc0*/  STG.E.128 desc[UR46][R36.64], R28 ;  /* 0x0000001c24007986 */ /* 0x0011e8000c101d2e */
[----:B--2---:R0:W-:Y:S02]  /*9bd0*/  @!P3 STG.E.128 desc[UR46][R38.64], R32 ;  /* 0x000000202600b986 */ /* 0x0041e4000c101d2e */
.L_x_1545:
[----:B------:R-:W-:Y:S05]  /*9be0*/  BSYNC B1 ;  /* 0x0000000000017941 */ /* 0x000fea0003800000 */
.L_x_1544:
[----:B------:R-:W-:-:S13]  /*9bf0*/  ISETP.NE.AND P3, PT, R9, RZ, PT ;  /* 0x000000ff0900720c */ /* 0x000fda0003f65270 */
[----:B------:R-:W-:Y:S05]  /*9c00*/  @!P3 BRA `(.L_x_1498) ;  /* 0x0000000800c4b947 */ /* 0x000fea0003800000 */
[----:B------:R-:W-:Y:S01]  /*9c10*/  LOP3.LUT P4, RZ, R17, 0x1, RZ, 0xc0, !PT ;  /* 0x0000000111ff7812 */ /* 0x000fe2000788c0ff */
[----:B------:R-:W-:Y:S01]  /*9c20*/  BSSY B1, `(.L_x_1548) ;  /* 0x000006d000017945 */ /* 0x000fe20003800000 */
[----:B0-----:R-:W-:Y:S02]  /*9c30*/  SHF.R.U32.HI R31, RZ, 0x3, R173 ;  /* 0x00000003ff1f7819 */ /* 0x001fe400000116ad */
[----:B------:R-:W-:Y:S02]  /*9c40*/  SEL R146, R123, R146, !P4 ;  /* 0x000000927b927207 */ /* 0x000fe40006000000 */
[----:B---34-:R-:W-:Y:S02]  /*9c50*/  IADD3 R37, P3, P4, R86, R124, R12 ;  /* 0x0000007c56257210 */ /* 0x018fe40007c7e00c */
[----:B------:R-:W-:Y:S02]  /*9c60*/  SHF.R.S32.HI R29, RZ, 0x1f, R146 ;  /* 0x0000001fff1d7819 */ /* 0x000fe40000011492 */
[----:B------:R-:W-:-:S02]  /*9c70*/  IADD3.X R42, R85, R40, R110, P3, P4 ;  /* 0x00000028552a7210 */ /* 0x000fc40001fe846e */
[----:B------:R-:W-:Y:S02]  /*9c80*/  LEA.HI R146, R29, R146, RZ, 0x4 ;  /* 0x000000921d927211 */ /* 0x000fe400078f20ff */
[----:B------:R-:W-:Y:S02]  /*9c90*/  ISETP.GE.AND P4, PT, R166, R122, PT ;  /* 0x0000007aa600720c */ /* 0x000fe40003f86270 */
[----:B------:R-:W-:Y:S02]  /*9ca0*/  LEA.HI.SX32 R146, R146, R113, 0x1c ;  /* 0x0000007192927211 */ /* 0x000fe400078fe2ff */
[C---:B------:R-:W-:Y:S02]  /*9cb0*/  LEA R36, P3, R37.reuse, R114, 0x1 ;  /* 0x0000007225247211 */ /* 0x040fe400078608ff */
[----:B------:R-:W-:Y:S01]  /*9cc0*/  SHF.R.S32.HI R29, RZ, 0x1f, R146 ;  /* 0x0000001fff1d7819 */ /* 0x000fe20000011492 */
[----:B------:R-:W-:Y:S01]  /*9cd0*/  IMAD.SHL.U32 R38, R146, 0x8, RZ ;  /* 0x0000000892267824 */ /* 0x000fe200078e00ff */
[----:B------:R-:W-:-:S02]  /*9ce0*/  LEA.HI.X R37, R37, R115, R42, 0x1, P3 ;  /* 0x0000007325257211 */ /* 0x000fc400018f0c2a */
[----:B------:R-:W-:Y:S02]  /*9cf0*/  LEA.HI R29, R29, R146, RZ, 0x3 ;  /* 0x000000921d1d7211 */ /* 0x000fe400078f18ff */
[----:B------:R-:W-:Y:S02]  /*9d00*/  LOP3.LUT R28, R173, 0x38, R38, 0xf8, !PT ;  /* 0x00000038ad1c7812 */ /* 0x000fe400078ef826 */
[----:B------:R-:W-:Y:S02]  /*9d10*/  SHF.R.S32.HI R30, RZ, 0x3, R29 ;  /* 0x00000003ff1e7819 */ /* 0x000fe4000001141d */
[----:B------:R-:W-:-:S03]  /*9d20*/  LOP3.LUT R28, R28, R31, RZ, 0x3c, !PT ;  /* 0x0000001f1c1c7212 */ /* 0x000fc600078e3cff */
[----:B------:R-:W-:-:S04]  /*9d30*/  IMAD R29, R30, 0x1800, R179 ;  /* 0x000018001e1d7824 */ /* 0x000fc800078e02b3 */
[----:B------:R-:W-:Y:S02]  /*9d40*/  IMAD.IADD R31, R29, 0x1, R28 ;  /* 0x000000011d1f7824 */ /* 0x000fe400078e021c */
[C---:B------:R-:W-:Y:S02]  /*9d50*/  IMAD R29, R16.reuse, 0x4800, R138 ;  /* 0x00004800101d7824 */ /* 0x040fe400078e028a */
[----:B------:R-:W-:Y:S02]  /*9d60*/  IMAD R31, R16, 0x4800, R31 ;  /* 0x00004800101f7824 */ /* 0x000fe400078e021f */
[--C-:B------:R-:W-:Y:S02]  /*9d70*/  IMAD R29, R29, 0x2, R2.reuse ;  /* 0x000000021d1d7824 */ /* 0x100fe400078e0202 */
[----:B------:R-:W-:-:S04]  /*9d80*/  IMAD R32, R31, 0x2, R2 ;  /* 0x000000021f207824 */ /* 0x000fc800078e0202 */
[----:B------:R-:W0:Y:S04]  /*9d90*/  LDS.128 R28, [R29+0x18400] ;  /* 0x018400001d1c7984 */ /* 0x000e280000000c00 */
[----:B------:R-:W2:Y:S01]  /*9da0*/  LDS.128 R32, [R32+0x18400] ;  /* 0x0184000020207984 */ /* 0x000ea20000000c00 */
[----:B------:R-:W-:Y:S05]  /*9db0*/  @P4 BRA `(.L_x_1549) ;  /* 0x00000004004c4947 */ /* 0x000fea0003800000 */
[----:B------:R-:W-:Y:S01]  /*9dc0*/  SHF.R.U32.HI R49, RZ, 0x10, R65 ;  /* 0x00000010ff317819 */ /* 0x000fe20000011641 */
[----:B------:R-:W-:Y:S01]  /*9dd0*/  HADD2.F32 R50, -RZ, R154.H1_H1 ;  /* 0x3000009aff327230 */ /* 0x000fe20000004100 */
[----:B--2---:R-:W-:Y:S01]  /*9de0*/  MOV R44, R33 ;  /* 0x00000021002c7202 */ /* 0x004fe20000000f00 */
[----:B0-----:R-:W-:Y:S01]  /*9df0*/  IMAD.MOV.U32 R33, RZ, RZ, R31 ;  /* 0x000000ffff217224 */ /* 0x001fe200078e001f */
[--C-:B------:R-:W-:Y:S01]  /*9e00*/  SHF.R.U64 R39, R52, 0x10, R53.reuse ;  /* 0x0000001034277819 */ /* 0x100fe20000001235 */
[----:B------:R-:W-:Y:S01]  /*9e10*/  HADD2.F32 R49, -RZ, R49.H0_H0 ;  /* 0x20000031ff317230 */ /* 0x000fe20000004100 */
[----:B------:R-:W-:Y:S01]  /*9e20*/  SHF.R.U32.HI R52, RZ, 0x10, R53 ;  /* 0x00000010ff347819 */ /* 0x000fe20000011635 */
[--C-:B------:R-:W-:Y:S01]  /*9e30*/  HADD2.F32 R45, -RZ, R44.reuse.H0_H0 ;  /* 0x2000002cff2d7230 */ /* 0x100fe20000004100 */
[--C-:B------:R-:W-:Y:S01]  /*9e40*/  SHF.R.U64 R43, R66, 0x10, R67.reuse ;  /* 0x00000010422b7819 */ /* 0x100fe20000001243 */
[----:B------:R-:W-:Y:S01]  /*9e50*/  HADD2.F32 R46, -RZ, R44.H1_H1 ;  /* 0x3000002cff2e7230 */ /* 0x000fe20000004100 */
[----:B------:R-:W-:Y:S01]  /*9e60*/  SHF.R.U32.HI R66, RZ, 0x10, R67 ;  /* 0x00000010ff427819 */ /* 0x000fe20000011643 */
[--C-:B------:R-:W-:Y:S01]  /*9e70*/  HADD2.F32 R31, -RZ, R29.reuse.H0_H0 ;  /* 0x2000001dff1f7230 */ /* 0x100fe20000004100 */
[----:B------:R-:W-:Y:S01]  /*9e80*/  SHF.R.U64 R41, R54, 0x10, R55 ;  /* 0x0000001036297819 */ /* 0x000fe20000001237 */
[----:B------:R-:W-:-:S02]  /*9e90*/  HADD2.F32 R44, -RZ, R29.H1_H1 ;  /* 0x3000001dff2c7230 */ /* 0x000fc40000004100 */
[-C--:B------:R-:W-:Y:S01]  /*9ea0*/  FMUL.FTZ R51, R46, R49.reuse ;  /* 0x000000312e337220 */ /* 0x080fe20000410000 */
[----:B------:R-:W-:Y:S01]  /*9eb0*/  HADD2.F32 R48, -RZ, R152.H1_H1 ;  /* 0x30000098ff307230 */ /* 0x000fe20000004100 */
[----:B------:R-:W-:Y:S01]  /*9ec0*/  SHF.R.U32.HI R54, RZ, 0x10, R55 ;  /* 0x00000010ff367819 */ /* 0x000fe20000011637 */
        /* <DEDUP_REMOVED lines=10> */
[----:B------:R-:W-:Y:S01]  /*9f70*/  HADD2.F32 R50, -RZ, R35.H1_H1 ;  /* 0x30000023ff327230 */ /* 0x000fe20000004100 */
[----:B------:R-:W-:Y:S01]  /*9f80*/  SHF.R.U64 R42, R64, 0x10, R65 ;  /* 0x00000010402a7819 */ /* 0x000fe20000001241 */
[----:B------:R-:W-:Y:S02]  /*9f90*/  HADD2.F32 R49, -RZ, R66.H0_H0 ;  /* 0x20000042ff317230 */ /* 0x000fe40000004100 */
[--C-:B------:R-:W-:Y:S01]  /*9fa0*/  HADD2.F32 R35, -RZ, R33.reuse.H0_H0 ;  /* 0x20000021ff237230 */ /* 0x100fe20000004100 */
[----:B------:R-:W-:Y:S01]  /*9fb0*/  F2FP.F16.F32.PACK_AB R29, R44, R29 ;  /* 0x0000001d2c1d723e */ /* 0x000fe200000000ff */
[----:B------:R-:W-:Y:S02]  /*9fc0*/  HADD2.F32 R48, -RZ, R33.H1_H1 ;  /* 0x30000021ff307230 */ /* 0x000fe40000004100 */
[----:B------:R-:W-:Y:S01]  /*9fd0*/  FMUL.FTZ R51, R50, R49 ;  /* 0x0000003132337220 */ /* 0x000fe20000410000 */
[----:B------:R-:W-:-:S02]  /*9fe0*/  HADD2.F32 R52, -RZ, R151.H0_H0 ;  /* 0x20000097ff347230 */ /* 0x000fc40000004100 */
[----:B------:R-:W-:Y:S02]  /*9ff0*/  HADD2.F32 R47, -RZ, R54.H0_H0 ;  /* 0x20000036ff2f7230 */ /* 0x000fe40000004100 */
        /* <DEDUP_REMOVED lines=8> */
[----:B------:R-:W-:-:S02]  /*a080*/  HADD2.F32 R45, -RZ, R32.H0_H0 ;  /* 0x20000020ff2d7230 */ /* 0x000fc40000004100 */
[----:B------:R-:W-:Y:S01]  /*a090*/  HADD2.F32 R47, -RZ, R32.H1_H1 ;  /* 0x30000020ff2f7230 */ /* 0x000fe20000004100 */
[----:B------:R-:W-:Y:S01]  /*a0a0*/  F2FP.F16.F32.PACK_AB R48, R48, R33 ;  /* 0x000000213030723e */ /* 0x000fe200000000ff */
[----:B------:R-:W-:Y:S01]  /*a0b0*/  HADD2.F32 R49, -RZ, R42.H0_H0 ;  /* 0x2000002aff317230 */ /* 0x000fe20000004100 */
[----:B------:R-:W-:Y:S01]  /*a0c0*/  F2FP.F16.F32.PACK_AB R33, R46, R31 ;  /* 0x0000001f2e21723e */ /* 0x000fe200000000ff */
[----:B------:R-:W-:Y:S01]  /*a0d0*/  HADD2.F32 R32, -RZ, R28.H1_H1 ;  /* 0x3000001cff207230 */ /* 0x000fe20000004100 */
[----:B------:R-:W-:Y:S01]  /*a0e0*/  F2FP.F16.F32.PACK_AB R35, R50, R35 ;  /* 0x000000233223723e */ /* 0x000fe200000000ff */
[----:B------:R-:W-:Y:S02]  /*a0f0*/  HADD2.F32 R154, -RZ, R154.H0_H0 ;  /* 0x2000009aff9a7230 */ /* 0x000fe40000004100 */
[-C--:B------:R-:W-:Y:S01]  /*a100*/  FMUL.FTZ R53, R47, R49.reuse ;  /* 0x000000312f357220 */ /* 0x080fe20000410000 */
[----:B------:R-:W-:Y:S02]  /*a110*/  HADD2.F32 R42, -RZ, R28.H0_H0 ;  /* 0x2000001cff2a7230 */ /* 0x000fe40000004100 */
[----:B------:R-:W-:Y:S01]  /*a120*/  FMUL.FTZ R52, R32, R49 ;  /* 0x0000003120347220 */ /* 0x000fe20000410000 */
[----:B------:R-:W-:-:S02]  /*a130*/  HADD2.F32 R152, -RZ, R152.H0_H0 ;  /* 0x20000098ff987230 */ /* 0x000fc40000004100 */
[-C--:B------:R-:W-:Y:S01]  /*a140*/  FFMA.FTZ R53, R32, R39.reuse, -R53 ;  /* 0x0000002720357223 */ /* 0x080fe20000010835 */
[-C--:B------:R-:W-:Y:S01]  /*a150*/  FMUL.FTZ R51, R45, R154.reuse ;  /* 0x0000009a2d337220 */ /* 0x080fe20000410000 */
[----:B------:R-:W-:Y:S01]  /*a160*/  FFMA.FTZ R47, R47, R39, R52 ;  /* 0x000000272f2f7223 */ /* 0x000fe20000010034 */
[----:B------:R-:W-:Y:S02]  /*a170*/  HADD2.F32 R39, -RZ, R34.H0_H0 ;  /* 0x20000022ff277230 */ /* 0x000fe40000004100 */
[C---:B------:R-:W-:Y:S01]  /*a180*/  FMUL.FTZ R154, R42.reuse, R154 ;  /* 0x0000009a2a9a7220 */ /* 0x040fe20000410000 */
[----:B------:R-:W-:Y:S02]  /*a190*/  HADD2.F32 R43, -RZ, R43.H0_H0 ;  /* 0x2000002bff2b7230 */ /* 0x000fe40000004100 */
[-C--:B------:R-:W-:Y:S01]  /*a1a0*/  FFMA.FTZ R28, R42, R152.reuse, -R51 ;  /* 0x000000982a1c7223 */ /* 0x080fe20000010833 */
[----:B------:R-:W-:Y:S02]  /*a1b0*/  HADD2.F32 R32, -RZ, R30.H0_H0 ;  /* 0x2000001eff207230 */ /* 0x000fe40000004100 */
[----:B------:R-:W-:Y:S01]  /*a1c0*/  FFMA.FTZ R154, R45, R152, R154 ;  /* 0x000000982d9a7223 */ /* 0x000fe2000001009a */
[----:B------:R-:W-:-:S02]  /*a1d0*/  HADD2.F32 R34, -RZ, R34.H1_H1 ;  /* 0x30000022ff227230 */ /* 0x000fc40000004100 */
[----:B------:R-:W-:Y:S01]  /*a1e0*/  HADD2.F32 R153, -RZ, R153.H0_H0 ;  /* 0x20000099ff997230 */ /* 0x000fe20000004100 */
[----:B------:R-:W-:Y:S01]  /*a1f0*/  F2FP.F16.F32.PACK_AB R28, R53, R28 ;  /* 0x0000001c351c723e */ /* 0x000fe200000000ff */
[----:B------:R-:W-:Y:S02]  /*a200*/  HADD2.F32 R30, -RZ, R30.H1_H1 ;  /* 0x3000001eff1e7230 */ /* 0x000fe40000004100 */
[----:B------:R-:W-:Y:S01]  /*a210*/  FMUL.FTZ R49, R34, R43 ;  /* 0x0000002b22317220 */ /* 0x000fe20000410000 */
[----:B------:R-:W-:Y:S02]  /*a220*/  HADD2.F32 R151, -RZ, R151.H1_H1 ;  /* 0x30000097ff977230 */ /* 0x000fe40000004100 */
[-C--:B------:R-:W-:Y:S01]  /*a230*/  FMUL.FTZ R45, R39, R153.reuse ;  /* 0x00000099272d7220 */ /* 0x080fe20000410000 */
[----:B------:R-:W-:Y:S02]  /*a240*/  HADD2.F32 R41, -RZ, R41.H0_H0 ;  /* 0x20000029ff297230 */ /* 0x000fe40000004100 */
[----:B------:R-:W-:Y:S01]  /*a250*/  FMUL.FTZ R42, R32, R153 ;  /* 0x00000099202a7220 */ /* 0x000fe20000410000 */
[----:B------:R-:W-:Y:S01]  /*a260*/  FMUL.FTZ R43, R30, R43 ;  /* 0x0000002b1e2b7220 */ /* 0x000fe20000410000 */
[-C--:B------:R-:W-:Y:S01]  /*a270*/  FFMA.FTZ R45, R32, R151.reuse, -R45 ;  /* 0x00000097202d7223 */ /* 0x080fe2000001082d */
[----:B------:R-:W-:Y:S01]  /*a280*/  F2FP.F16.F32.PACK_AB R32, R47, R154 ;  /* 0x0000009a2f20723e */ /* 0x000fe200000000ff */
[----:B------:R-:W-:Y:S01]  /*a290*/  FFMA.FTZ R42, R39, R151, R42 ;  /* 0x00000097272a7223 */ /* 0x000fe2000001002a */
[-C--:B------:R-:W-:Y:S01]  /*a2a0*/  FFMA.FTZ R30, R30, R41.reuse, -R49 ;  /* 0x000000291e1e7223 */ /* 0x080fe20000010831 */
[----:B------:R-:W-:Y:S01]  /*a2b0*/  FFMA.FTZ R43, R34, R41, R43 ;  /* 0x00000029222b7223 */ /* 0x000fe2000001002b */
[----:B------:R-:W-:-:S03]  /*a2c0*/  IMAD.MOV.U32 R31, RZ, RZ, R48 ;  /* 0x000000ffff1f7224 */ /* 0x000fc600078e0030 */
[----:B------:R-:W-:Y:S02]  /*a2d0*/  F2FP.F16.F32.PACK_AB R30, R30, R45 ;  /* 0x0000002d1e1e723e */ /* 0x000fe400000000ff */
[----:B------:R-:W-:-:S07]  /*a2e0*/  F2FP.F16.F32.PACK_AB R34, R43, R42 ;  /* 0x0000002a2b22723e */ /* 0x000fce00000000ff */
.L_x_1549:
[----:B------:R-:W-:Y:S05]  /*a2f0*/  BSYNC B1 ;  /* 0x0000000000017941 */ /* 0x000fea0003800000 */
.L_x_1548:
[----:B0-----:R0:W-:Y:S01]  /*a300*/  STG.E.128 desc[UR46][R36.64], R28 ;  /* 0x0000001c24007986 */ /* 0x0011e2000c101d2e */
[----:B------:R-:W-:-:S13]  /*a310*/  ISETP.GE.AND P3, PT, R38, R145, PT ;  /* 0x000000912600720c */ /* 0x000fda0003f66270 */
[----:B------:R-:W-:Y:S05]  /*a320*/  @P3 BRA `(.L_x_1498) ;  /* 0x0000000000fc3947 */ /* 0x000fea0003800000 */
[--C-:B------:R-:W-:Y:S02]  /*a330*/  IADD3 R124, P3, P4, R86, R124, R38.reuse ;  /* 0x0000007c567c7210 */ /* 0x100fe40007c7e026 */
[----:B------:R-:W-:-:S04]  /*a340*/  SHF.R.S32.HI R38, RZ, 0x1f, R38 ;  /* 0x0000001fff267819 */ /* 0x000fc80000011426 */
[----:B------:R-:W-:Y:S02]  /*a350*/  IADD3.X R40, R85, R40, R38, P3, P4 ;  /* 0x0000002855287210 */ /* 0x000fe40001fe8426 */
[----:B------:R-:W-:-:S04]  /*a360*/  LEA R114, P3, R124, R114, 0x1 ;  /* 0x000000727c727211 */ /* 0x000fc800078608ff */
[----:B------:R-:W-:-:S05]  /*a370*/  LEA.HI.X R115, R124, R115, R40, 0x1, P3 ;  /* 0x000000737c737211 */ /* 0x000fca00018f0c28 */
[----:B--2---:R2:W-:Y:S01]  /*a380*/  STG.E.128 desc[UR46][R114.64], R32 ;  /* 0x0000002072007986 */ /* 0x0045e2000c101d2e */
[----:B------:R-:W-:Y:S05]  /*a390*/  BRA `(.L_x_1498) ;  /* 0x0000000000e07947 */ /* 0x000fea0003800000 */
.L_x_1465:
[----:B------:R-:W2:Y:S02]  /*a3a0*/  LDL R28, [R1+0x38] ;  /* 0x00003800011c7983 */ /* 0x000ea40000100800 */
[----:B--2---:R-:W-:-:S13]  /*a3b0*/  R2UR UR4, R28 ;  /* 0x000000001c0472ca */ /* 0x004fda00000e0000 */
[----:B------:R-:W-:-:S06]  /*a3c0*/  UISETP.NE.AND UP0, UPT, UR4, 0x3, UPT ;  /* 0x000000030400788c */ /* 0x000fcc000bf05270 */
[----:B------:R-:W-:-:S13]  /*a3d0*/  PLOP3.LUT P2, PT, PT, PT, UP0, 0x80, 0x0 ;  /* 0x000000000000781c */ /* 0x000fda0003f4f008 */
[----:B------:R-:W-:Y:S05]  /*a3e0*/  @!P2 BRA `(.L_x_1550) ;  /* 0x000000000004a947 */ /* 0x000fea0003800000 */
[----:B------:R-:W-:Y:S01]  /*a3f0*/  BPT.TRAP 0x1 ;  /* 0x000000040000795c */ /* 0x000fe20000300000 */
.L_x_1550:
[----:B------:R-:W-:Y:S01]  /*a400*/  IMAD R3, R16, 0x8, R2 ;  /* 0x0000000810037824 */ /* 0x000fe200078e0202 */
[----:B------:R-:W-:Y:S01]  /*a410*/  SHF.L.U32 R0, R167, 0x1f, RZ ;  /* 0x0000001fa7007819 */ /* 0x000fe200000006ff */
[----:B------:R-:W-:Y:S01]  /*a420*/  IMAD R4, R24, -0x60, R25 ;  /* 0xffffffa018047824 */ /* 0x000fe200078e0219 */
[----:B------:R-:W-:Y:S02]  /*a430*/  BSSY B1, `(.L_x_1551) ;  /* 0x0000005000017945 */ /* 0x000fe40003800000 */
[----:B------:R-:W0:Y:S02]  /*a440*/  SYNCS.PHASECHK.TRANS64.TRYWAIT P4, [R3+URZ+0x2a890], R0 ;  /* 0x02a89000030075a7 */ /* 0x000e24000808017f */
[----:B------:R-:W-:-:S04]  /*a450*/  VIMNMX R4, R4, 0x60, PT ;  /* 0x0000006004047848 */ /* 0x000fc80003fe0100 */
[----:B------:R-:W-:Y:S01]  /*a460*/  ISETP.GE.AND P3, PT, R162, R4, PT ;  /* 0x00000004a200720c */ /* 0x000fe20003f66270 */
[----:B0-----:R-:W-:-:S12]  /*a470*/  @!P4 BRA `(.L_x_1552) ;  /* 0x000002000090c947 */ /* 0x001fd80003800000 */
.L_x_1922:
[----:B------:R-:W-:Y:S05]  /*a480*/  BSYNC B1 ;  /* 0x0000000000017941 */ /* 0x000fea0003800000 */
.L_x_1551:
[----:B------:R-:W-:Y:S04]  /*a490*/  BSSY B1, `(.L_x_1553) ;  /* 0x0000014000017945 */ /* 0x000fe80003800000 */
[----:B------:R-:W-:Y:S05]  /*a4a0*/  @P3 BRA `(.L_x_1554) ;  /* 0x0000000000483947 */ /* 0x000fea0003800000 */
[----:B------:R-:W-:Y:S02]  /*a4b0*/  ISETP.NE.AND P4, PT, R11, RZ, PT ;  /* 0x000000ff0b00720c */ /* 0x000fe40003f85270 */
[----:B------:R-:W-:-:S11]  /*a4c0*/  ISETP.NE.AND P3, PT, R10, RZ, PT ;  /* 0x000000ff0a00720c */ /* 0x000fd60003f65270 */
[----:B------:R-:W1:Y:S04]  /*a4d0*/  @P4 LDS.128 R28, [R39] ;  /* 0x00000000271c4984 */ /* 0x000e680000000c00 */
[----:B------:R-:W2:Y:S04]  /*a4e0*/  @P3 LDS.128 R32, [R38] ;  /* 0x0000000026203984 */ /* 0x000ea80000000c00 */
[----:B-1----:R-:W-:Y:S01]  /*a4f0*/  @P4 STG.E.128 desc[UR46][R40.64], R28 ;  /* 0x0000001c28004986 */ /* 0x002fe2000c101d2e */
[----:B------:R-:W-:-:S03]  /*a500*/  ISETP.NE.AND P4, PT, R9, RZ, PT ;  /* 0x000000ff0900720c */ /* 0x000fc60003f85270 */
[----:B--2---:R-:W-:Y:S01]  /*a510*/  @P3 STG.E.128 desc[UR46][R40.64+0x40], R32 ;  /* 0x0000402028003986 */ /* 0x004fe2000c101d2e */
[----:B------:R-:W-:-:S09]  /*a520*/  ISETP.NE.AND P3, PT, R8, RZ, PT ;  /* 0x000000ff0800720c */ /* 0x000fd20003f65270 */
[----:B------:R-:W1:Y:S04]  /*a530*/  @P4 LDS.128 R28, [R39+0x3000] ;  /* 0x00300000271c4984 */ /* 0x000e680000000c00 */
[----:B------:R-:W2:Y:S04]  /*a540*/  @P3 LDS.128 R32, [R38+0x3000] ;  /* 0x0030000026203984 */ /* 0x000ea80000000c00 */
[----:B-1----:R-:W-:Y:S01]  /*a550*/  @P4 STG.E.128 desc[UR46][R40.64+0x80], R28 ;  /* 0x0000801c28004986 */ /* 0x002fe2000c101d2e */
[----:B------:R-:W-:-:S03]  /*a560*/  ISETP.NE.AND P4, PT, R6, RZ, PT ;  /* 0x000000ff0600720c */ /* 0x000fc60003f85270 */
[----:B--2---:R-:W-:Y:S01]  /*a570*/  @P3 STG.E.128 desc[UR46][R40.64+0xc0], R32 ;  /* 0x0000c02028003986 */ /* 0x004fe2000c101d2e */
[----:B------:R-:W-:-:S09]  /*a580*/  ISETP.NE.AND P3, PT, R7, RZ, PT ;  /* 0x000000ff0700720c */ /* 0x000fd20003f65270 */
[----:B------:R-:W1:Y:S04]  /*a590*/  @P4 LDS.128 R32, [R38+0x6000] ;  /* 0x0060000026204984 */ /* 0x000e680000000c00 */
[----:B------:R-:W2:Y:S04]  /*a5a0*/  @P3 LDS.128 R28, [R39+0x6000] ;  /* 0x00600000271c3984 */ /* 0x000ea80000000c00 */
[----:B-1----:R1:W-:Y:S04]  /*a5b0*/  @P4 STG.E.128 desc[UR46][R40.64+0x140], R32 ;  /* 0x0001402028004986 */ /* 0x0023e8000c101d2e */
[----:B--2---:R1:W-:Y:S02]  /*a5c0*/  @P3 STG.E.128 desc[UR46][R40.64+0x100], R28 ;  /* 0x0001001c28003986 */ /* 0x0043e4000c101d2e */
.L_x_1554:
[----:B------:R-:W-:Y:S05]  /*a5d0*/  BSYNC B1 ;  /* 0x0000000000017941 */ /* 0x000fea0003800000 */
.L_x_1553:
[----:B------:R-:W-:-:S13]  /*a5e0*/  ISETP.GE.AND P3, PT, R189, R4, PT ;  /* 0x00000004bd00720c */ /* 0x000fda0003f66270 */
[----:B------:R-:W-:Y:S05]  /*a5f0*/  @P3 BRA `(.L_x_1498) ;  /* 0x0000000000483947 */ /* 0x000fea0003800000 */
[----:B------:R-:W-:Y:S02]  /*a600*/  ISETP.NE.AND P4, PT, R11, RZ, PT ;  /* 0x000000ff0b00720c */ /* 0x000fe40003f85270 */
[----:B------:R-:W-:-:S11]  /*a610*/  ISETP.NE.AND P3, PT, R9, RZ, PT ;  /* 0x000000ff0900720c */ /* 0x000fd60003f65270 */
[----:B-1----:R-:W1:Y:S04]  /*a620*/  @P4 LDS.128 R28, [R39+0x2000] ;  /* 0x00200000271c4984 */ /* 0x002e680000000c00 */
[----:B------:R-:W2:Y:S04]  /*a630*/  @P3 LDS.128 R32, [R39+0x5000] ;  /* 0x0050000027203984 */ /* 0x000ea80000000c00 */
        /* <DEDUP_REMOVED lines=14> */
.L_x_1498:
[----:B------:R-:W-:Y:S05]  /*a720*/  BSYNC B0 ;  /* 0x0000000000007941 */ /* 0x000fea0003800000 */
.L_x_1464:
        /* <DEDUP_REMOVED lines=17> */
.L_x_1556:
[----:B------:R-:W-:Y:S05]  /*a840*/  BSYNC B0 ;  /* 0x0000000000007941 */ /* 0x000fea0003800000 */
.L_x_1555:
[----:B------:R-:W1:Y:S01]  /*a850*/  SYNCS.PHASECHK.TRANS64.TRYWAIT P4, [R3+URZ+0x2a8b0], R0 ;  /* 0x02a8b000030075a7 */ /* 0x000e62000808017f */
[----:B0-----:R-:W-:Y:S01]  /*a860*/  IMAD R28, R16, 0x3000, R26 ;  /* 0x00003000101c7824 */ /* 0x001fe200078e021a */
[----:B------:R-:W-:Y:S01]  /*a870*/  ULDC.64 UR44, c[0x0][0x328] ;  /* 0x0000ca00002c7ab9 */ /* 0x000fe20000000a00 */
[----:B------:R-:W-:Y:S01]  /*a880*/  ULDC.64 UR60, c[0x0][0x318] ;  /* 0x0000c600003c7ab9 */ /* 0x000fe20000000a00 */
[----:B------:R-:W-:Y:S01]  /*a890*/  BSSY B0, `(.L_x_1557) ;  /* 0x0000004000007945 */ /* 0x000fe20003800000 */
[----:B------:R-:W-:Y:S01]  /*a8a0*/  ISETP.GE.AND P2, PT, R162, R4, PT ;  /* 0x00000004a200720c */ /* 0x000fe20003f46270 */
[----:B------:R-:W-:Y:S02]  /*a8b0*/  IMAD.IADD R29, R129, 0x1, R28 ;  /* 0x00000001811d7824 */ /* 0x000fe400078e021c */
[----:B-1----:R-:W-:Y:S10]  /*a8c0*/  @!P4 BRA `(.L_x_1558) ;  /* 0x000001fc0090c947 */ /* 0x002ff40003800000 */
.L_x_1923:
[----:B------:R-:W-:Y:S05]  /*a8d0*/  BSYNC B0 ;  /* 0x0000000000007941 */ /* 0x000fea0003800000 */
.L_x_1557:
[----:B------:R-:W-:Y:S01]  /*a8e0*/  BSSY B0, `(.L_x_1559) ;  /* 0x000001a000007945 */ /* 0x000fe20003800000 */
[----:B0-----:R-:W-:Y:S02]  /*a8f0*/  IMAD R0, R28, 0x2, R118 ;  /* 0x000000021c007824 */ /* 0x001fe400078e0276 */
[----:B------:R-:W-:-:S04]  /*a900*/  IMAD.WIDE R36, R24, 0x60, R120 ;  /* 0x0000006018247825 */ /* 0x000fc800078e0278 */
[----:B------:R-:W-:Y:S01]  /*a910*/  IMAD R40, R29, 0x2, R118 ;  /* 0x000000021d287824 */ /* 0x000fe200078e0276 */
[----:B------:R-:W-:Y:S06]  /*a920*/  @P2 BRA `(.L_x_1560) ;  /* 0x0000000000542947 */ /* 0x000fec0003800000 */
[----:B------:R-:W-:Y:S01]  /*a930*/  IMAD R31, R37, UR44, RZ ;  /* 0x0000002c251f7c24 */ /* 0x000fe2000f8e02ff */
[----:B------:R-:W-:Y:S01]  /*a940*/  ULDC UR4, c[0x0][0x320] ;  /* 0x0000c80000047ab9 */ /* 0x000fe20000000800 */
[----:B------:R-:W-:Y:S01]  /*a950*/  IMAD.MOV.U32 R28, RZ, RZ, R88 ;  /* 0x000000ffff1c7224 */ /* 0x000fe200078e0058 */
[----:B------:R-:W-:Y:S01]  /*a960*/  ISETP.GE.AND P4, PT, R18, UR4, PT ;  /* 0x0000000412007c0c */ /* 0x000fe2000bf86270 */
[----:B------:R-:W-:Y:S02]  /*a970*/  IMAD.MOV.U32 R29, RZ, RZ, R5 ;  /* 0x000000ffff1d7224 */ /* 0x000fe400078e0005 */
[C---:B------:R-:W-:Y:S02]  /*a980*/  IMAD R31, R36.reuse, UR45, R31 ;  /* 0x0000002d241f7c24 */ /* 0x040fe4000f8e021f */
[----:B------:R-:W-:-:S04]  /*a990*/  IMAD.WIDE.U32 R28, R36, UR44, R28 ;  /* 0x0000002c241c7c25 */ /* 0x000fc8000f8e001c */
[----:B------:R-:W-:Y:S01]  /*a9a0*/  IMAD.IADD R29, R29, 0x1, R31 ;  /* 0x000000011d1d7824 */ /* 0x000fe200078e021f */
[----:B------:R-:W-:-:S04]  /*a9b0*/  LEA R38, P2, R28, UR60, 0x1 ;  /* 0x0000003c1c267c11 */ /* 0x000fc8000f8408ff */
[----:B------:R-:W-:Y:S02]  /*a9c0*/  LEA.HI.X R39, R28, UR61, R29, 0x1, P2 ;  /* 0x0000003d1c277c11 */ /* 0x000fe400090f0c1d */
[----:B------:R-:W-:Y:S01]  /*a9d0*/  ISETP.GE.AND P2, PT, R165, UR4, PT ;  /* 0x00000004a5007c0c */ /* 0x000fe2000bf46270 */
[----:B------:R-:W0:-:S12]  /*a9e0*/  @!P4 LDS.128 R28, [R0] ;  /* 0x00000000001cc984 */ /* 0x000e180000000c00 */
[----:B------:R-:W1:Y:S04]  /*a9f0*/  @!P2 LDS.128 R32, [R40] ;  /* 0x000000002820a984 */ /* 0x000e680000000c00 */
[----:B0-----:R-:W-:Y:S01]  /*aa00*/  @!P4 STG.E.128 desc[UR46][R38.64], R28 ;  /* 0x0000001c2600c986 */ /* 0x001fe2000c101d2e */
[----:B------:R-:W-:-:S03]  /*aa10*/  ISETP.GE.AND P4, PT, R166, UR4, PT ;  /* 0x00000004a6007c0c */ /* 0x000fc6000bf86270 */
[----:B-1----:R-:W-:Y:S01]  /*aa20*/  @!P2 STG.E.128 desc[UR46][R38.64+0x40], R32 ;  /* 0x000040202600a986 */ /* 0x002fe2000c101d2e */
[----:B------:R-:W-:-:S09]  /*aa30*/  ISETP.GE.AND P2, PT, R104, UR4, PT ;  /* 0x0000000468007c0c */ /* 0x000fd2000bf46270 */
[----:B------:R-:W0:Y:S04]  /*aa40*/  @!P4 LDS.128 R28, [R0+0x3000] ;  /* 0x00300000001cc984 */ /* 0x000e280000000c00 */
[----:B------:R-:W1:Y:S04]  /*aa50*/  @!P2 LDS.128 R32, [R40+0x3000] ;  /* 0x003000002820a984 */ /* 0x000e680000000c00 */
[----:B0-----:R0:W-:Y:S04]  /*aa60*/  @!P4 STG.E.128 desc[UR46][R38.64+0x80], R28 ;  /* 0x0000801c2600c986 */ /* 0x0011e8000c101d2e */
[----:B-1----:R0:W-:Y:S02]  /*aa70*/  @!P2 STG.E.128 desc[UR46][R38.64+0xc0], R32 ;  /* 0x0000c0202600a986 */ /* 0x0021e4000c101d2e */
.L_x_1560:
[----:B------:R-:W-:Y:S05]  /*aa80*/  BSYNC B0 ;  /* 0x0000000000007941 */ /* 0x000fea0003800000 */
.L_x_1559:
[----:B------:R-:W-:Y:S01]  /*aa90*/  ISETP.GE.AND P2, PT, R189, R4, PT ;  /* 0x00000004bd00720c */ /* 0x000fe20003f46270 */
[----:B------:R-:W-:-:S12]  /*aaa0*/  BSSY B0, `(.L_x_1561) ;  /* 0x0000018000007945 */ /* 0x000fd80003800000 */
[----:B------:R-:W-:Y:S05]  /*aab0*/  @P2 BRA `(.L_x_1562) ;  /* 0x0000000000582947 */ /* 0x000fea0003800000 */
[----:B0-----:R-:W-:Y:S01]  /*aac0*/  IADD3 R31, P2, R36, 0x40, RZ ;  /* 0x00000040241f7810 */ /* 0x001fe20007f5e0ff */
[----:B------:R-:W-:Y:S01]  /*aad0*/  IMAD.MOV.U32 R4, RZ, RZ, R88 ;  /* 0x000000ffff047224 */ /* 0x000fe200078e0058 */
[----:B------:R-:W-:Y:S02]  /*aae0*/  ULDC UR4, c[0x0][0x320] ;  /* 0x0000c80000047ab9 */ /* 0x000fe40000000800 */
[----:B------:R-:W-:Y:S01]  /*aaf0*/  IADD3.X R36, RZ, R37, RZ, P2, !PT ;  /* 0x00000025ff247210 */ /* 0x000fe200017fe4ff */
[----:B------:R-:W-:Y:S01]  /*ab00*/  IMAD.WIDE.U32 R28, R31, UR44, R4 ;  /* 0x0000002c1f1c7c25 */ /* 0x000fe2000f8e0004 */
[----:B------:R-:W-:-:S03]  /*ab10*/  ISETP.GE.AND P4, PT, R18, UR4, PT ;  /* 0x0000000412007c0c */ /* 0x000fc6000bf86270 */
[----:B------:R-:W-:-:S04]  /*ab20*/  IMAD R36, R36, UR44, RZ ;  /* 0x0000002c24247c24 */ /* 0x000fc8000f8e02ff */
[----:B------:R-:W-:Y:S01]  /*ab30*/  IMAD R31, R31, UR45, R36 ;  /* 0x0000002d1f1f7c24 */ /* 0x000fe2000f8e0224 */
[----:B------:R-:W-:-:S03]  /*ab40*/  LEA R36, P2, R28, UR60, 0x1 ;  /* 0x0000003c1c247c11 */ /* 0x000fc6000f8408ff */
[----:B------:R-:W-:-:S05]  /*ab50*/  IMAD.IADD R29, R29, 0x1, R31 ;  /* 0x000000011d1d7824 */ /* 0x000fca00078e021f */
[----:B------:R-:W-:Y:S02]  /*ab60*/  LEA.HI.X R37, R28, UR61, R29, 0x1, P2 ;  /* 0x0000003d1c257c11 */ /* 0x000fe400090f0c1d */
[----:B------:R-:W-:Y:S01]  /*ab70*/  ISETP.GE.AND P2, PT, R166, UR4, PT ;  /* 0x00000004a6007c0c */ /* 0x000fe2000bf46270 */
[----:B------:R-:W0:-:S12]  /*ab80*/  @!P4 LDS.128 R28, [R0+0x2000] ;  /* 0x00200000001cc984 */ /* 0x000e180000000c00 */
[----:B------:R-:W1:Y:S04]  /*ab90*/  @!P2 LDS.128 R32, [R0+0x5000] ;  /* 0x005000000020a984 */ /* 0x000e680000000c00 */
        /* <DEDUP_REMOVED lines=8> */
.L_x_1562:
[----:B------:R-:W-:Y:S05]  /*ac20*/  BSYNC B0 ;  /* 0x0000000000007941 */ /* 0x000fea0003800000 */
.L_x_1561:
[----:B------:R-:W-:Y:S01]  /*ac30*/  @!PT LDS RZ, [RZ] ;  /* 0x00000000fffff984 */ /* 0x000fe20000000800 */
[----:B------:R-:W-:Y:S01]  /*ac40*/  @!PT LDS RZ, [RZ] ;  /* 0x00000000fffff984 */ /* 0x000fe20000000800 */
[----:B------:R-:W-:Y:S01]  /*ac50*/  @!PT LDS RZ, [RZ] ;  /* 0x00000000fffff984 */ /* 0x000fe20000000800 */
[----:B------:R-:W-:Y:S01]  /*ac60*/  @!PT LDS RZ, [RZ] ;  /* 0x00000000fffff984 */ /* 0x000fe20000000800 */
[----:B------:R1:W-:Y:S06]  /*ac70*/  MEMBAR.ALL.CTA ;  /* 0x0000000000007992 */ /* 0x0003ec0000008000 */
[----:B-1----:R-:W1:Y:S01]  /*ac80*/  FENCE.VIEW.ASYNC.S ;  /* 0x00000000000073c6 */ /* 0x002e620000000000 */
[----:B------:R-:W-:Y:S01]  /*ac90*/  @!P3 VIADD R3, R3, 0x2a8c0 ;  /* 0x0002a8c00303b836 */ /* 0x000fe20000000000 */
[----:B-1----:R1:W-:Y:S01]  /*aca0*/  BAR.SYNC.DEFER_BLOCKING R222, 0x80 ;  /* 0x000200de0000751d */ /* 0x0023e20000010000 */
[----:B------:R-:W-:Y:S01]  /*acb0*/  LOP3.LUT P4, RZ, R17, 0x2, RZ, 0xc0, !PT ;  /* 0x0000000211ff7812 */ /* 0x000fe2000788c0ff */
[----:B------:R-:W-:-:S02]  /*acc0*/  VIADD R16, R16, 0x1 ;  /* 0x0000000110107836 */ /* 0x000fc40000000000 */
[----:B------:R-:W-:Y:S02]  /*acd0*/  @!P3 PRMT R3, RZ, 0x654, R3 ;  /* 0x00000654ff03b816 */ /* 0x000fe40000000003 */
[----:B------:R-:W-:Y:S02]  /*ace0*/  PLOP3.LUT P2, PT, PT, PT, PT, 0x8, 0x0 ;  /* 0x000000000000781c */ /* 0x000fe40003f4e170 */
[----:B------:R1:W-:Y:S01]  /*acf0*/  @!P3 SYNCS.ARRIVE.TRANS64.RED.A1T0 RZ, [R3+URZ], RZ ;  /* 0x000000ff03ffb9a7 */ /* 0x0003e2000810043f */
[----:B------:R-:W-:-:S04]  /*ad00*/  ISETP.NE.AND P3, PT, R16, 0x2, PT ;  /* 0x000000021000780c */ /* 0x000fc80003f65270 */
[----:B------:R-:W-:Y:S02]  /*ad10*/  SEL R0, RZ, 0x1, P3 ;  /* 0x00000001ff007807 */ /* 0x000fe40001800000 */
[----:B------:R-:W-:Y:S02]  /*ad20*/  SEL R16, R16, RZ, P3 ;  /* 0x000000ff10107207 */ /* 0x000fe40001800000 */
[----:B------:R-:W-:Y:S01]  /*ad30*/  LOP3.LUT R167, R167, R0, RZ, 0x3c, !PT ;  /* 0x00000000a7a77212 */ /* 0x000fe200078e3cff */
[----:B------:R-:W-:Y:S06]  /*ad40*/  @P4 BRA `(.L_x_1563) ;  /* 0xffffff8000a84947 */ /* 0x000fec000383ffff */
.L_x_1459:
[----:B------:R-:W3:Y:S01]  /*ad50*/  LDC R0, c[0x0][0x448] ;  /* 0x00011200ff007b82 */ /* 0x000ee20000000800 */
[----:B------:R-:W-:Y:S01]  /*ad60*/  IADD3 R7, R164, 0x1, -R163 ;  /* 0x00000001a4077810 */ /* 0x000fe20007ffe8a3 */
[----:B------:R-:W-:Y:S06]  /*ad70*/  BSSY B0, `(.L_x_1564) ;  /* 0x000000d000007945 */ /* 0x000fec0003800000 */
[----:B------:R-:W4:Y:S01]  /*ad80*/  LDC.64 R4, c[0x0][0x9e0] ;  /* 0x00027800ff047b82 */ /* 0x000f220000000a00 */
[----:B---3--:R-:W-:Y:S01]  /*ad90*/  ISETP.NE.AND P1, PT, R0, 0x1, PT ;  /* 0x000000010000780c */ /* 0x008fe20003f25270 */
[----:B------:R-:W-:Y:S01]  /*ada0*/  VIADD R0, R178, 0x7f ;  /* 0x0000007fb2007836 */ /* 0x000fe20000000000 */
[----:B----4-:R-:W-:-:S11]  /*adb0*/  ISETP.GE.AND P3, PT, R5, 0x1, PT ;  /* 0x000000010500780c */ /* 0x010fd60003f66270 */
[----:B-1----:R-:W1:Y:S08]  /*adc0*/  @P1 LDC R3, c[0x0][0x44c] ;  /* 0x00011300ff031b82 */ /* 0x002e700000000800 */
[----:B------:R-:W3:Y:S01]  /*add0*/  @P1 LDC R6, c[0x0][0x450] ;  /* 0x00011400ff061b82 */ /* 0x000ee20000000800 */
[----:B-1----:R-:W-:-:S05]  /*ade0*/  @P1 IMAD.HI.U32 R3, R0, R3, RZ ;  /* 0x0000000300031227 */ /* 0x002fca00078e00ff */
[----:B---3--:R-:W-:-:S05]  /*adf0*/  @P1 SHF.R.U32.HI R0, RZ, R6, R3 ;  /* 0x00000006ff001219 */ /* 0x008fca0000011603 */
[----:B------:R-:W-:Y:S01]  /*ae00*/  IMAD.IADD R3, R7, 0x1, R0 ;  /* 0x0000000107037824 */ /* 0x000fe200078e0200 */
[----:B------:R-:W-:Y:S06]  /*ae10*/  @P2 BRA `(.L_x_1565) ;  /* 0x0000000000082947 */ /* 0x000fec0003800000 */
[----:B------:R-:W1:Y:S02]  /*ae20*/  FENCE.VIEW.ASYNC.G ;  /* 0x00000000000073c6 */ /* 0x000e640000000100 */
[----:B-1----:R-:W-:Y:S06]  /*ae30*/  BAR.ARV 0xc, 0x180 ;  /* 0x0306000000007b1d */ /* 0x002fec0000002000 */
.L_x_1565:
[----:B------:R-:W-:Y:S05]  /*ae40*/  BSYNC B0 ;  /* 0x0000000000007941 */ /* 0x000fea0003800000 */
.L_x_1564:
[----:B------:R-:W-:Y:S01]  /*ae50*/  IMAD.IADD R4, R3, 0x1, R4 ;  /* 0x0000000103047824 */ /* 0x000fe200078e0204 */
[----:B------:R-:W-:Y:S06]  /*ae60*/  @!P3 BRA `(.L_x_1566) ;  /* 0x000000000048b947 */ /* 0x000fec0003800000 */
[C---:B------:R-:W-:Y:S01]  /*ae70*/  ISETP.GT.AND P0, PT, R3.reuse, RZ, PT ;  /* 0x000000ff0300720c */ /* 0x040fe20003f04270 */
[----:B------:R-:W-:Y:S01]  /*ae80*/  BSSY B0, `(.L_x_1567) ;  /* 0x000000e000007945 */ /* 0x000fe20003800000 */
[----:B------:R-:W-:-:S11]  /*ae90*/  VIADD R0, R3, 0xffffffff ;  /* 0xffffffff03007836 */ /* 0x000fd60000000000 */
[----:B------:R-:W-:Y:S05]  /*aea0*/  @P0 BRA `(.L_x_1568) ;  /* 0x00000000001c0947 */ /* 0x000fea0003800000 */
[----:B------:R-:W-:Y:S01]  /*aeb0*/  ISETP.NE.AND P0, PT, R5, 0x1, PT ;  /* 0x000000010500780c */ /* 0x000fe20003f05270 */
[----:B------:R-:W-:-:S12]  /*aec0*/  IMAD.MOV R3, RZ, RZ, -R3 ;  /* 0x000000ffff037224 */ /* 0x000fd800078e0a03 */
[----:B------:R-:W1:Y:S02]  /*aed0*/  @P0 LDC.64 R6, c[0x0][0x9e8] ;  /* 0x00027a00ff060b82 */ /* 0x000e640000000a00 */
[----:B-1----:R-:W-:-:S05]  /*aee0*/  @P0 IMAD.HI.U32 R0, R3, R6, RZ ;  /* 0x0000000603000227 */ /* 0x002fca00078e00ff */
[----:B------:R-:W-:-:S04]  /*aef0*/  @P0 SHF.R.U32.HI R3, RZ, R7, R0 ;  /* 0x00000007ff030219 */ /* 0x000fc80000011600 */
[----:B------:R-:W-:Y:S01]  /*af00*/  LOP3.LUT R0, RZ, R3, RZ, 0x33, !PT ;  /* 0x00000003ff007212 */ /* 0x000fe200078e33ff */
[----:B------:R-:W-:Y:S06]  /*af10*/  BRA `(.L_x_1569) ;  /* 0x0000000000107947 */ /* 0x000fec0003800000 */
.L_x_1568:
[----:B------:R-:W-:-:S13]  /*af20*/  ISETP.NE.AND P0, PT, R5, 0x1, PT ;  /* 0x000000010500780c */ /* 0x000fda0003f05270 */
[----:B------:R-:W1:Y:S02]  /*af30*/  @P0 LDC.64 R6, c[0x0][0x9e8] ;  /* 0x00027a00ff060b82 */ /* 0x000e640000000a00 */
[----:B-1----:R-:W-:-:S05]  /*af40*/  @P0 IMAD.HI.U32 R6, R0, R6, RZ ;  /* 0x0000000600060227 */ /* 0x002fca00078e00ff */
[----:B------:R-:W-:-:S07]  /*af50*/  @P0 SHF.R.U32.HI R0, RZ, R7, R6 ;  /* 0x00000007ff000219 */ /* 0x000fce0000011606 */
.L_x_1569:
[----:B------:R-:W-:Y:S05]  /*af60*/  BSYNC B0 ;  /* 0x0000000000007941 */ /* 0x000fea0003800000 */
.L_x_1567:
[----:B------:R-:W-:-:S05]  /*af70*/  IMAD R3, R0, R5, R5 ;  /* 0x0000000500037224 */ /* 0x000fca00078e0205 */
[----:B------:R-:W-:-:S07]  /*af80*/  VIMNMX R4, R4, R3, PT ;  /* 0x0000000304047248 */ /* 0x000fce0003fe0100 */
.L_x_1566:
[----:B------:R-:W1:Y:S01]  /*af90*/  @P1 LDC R3, c[0x0][0x44c] ;  /* 0x00011300ff031b82 */ /* 0x000e620000000800 */
[----:B------:R-:W-:Y:S01]  /*afa0*/  VIADD R4, R4, 0x5f ;  /* 0x0000005f04047836 */ /* 0x000fe20000000000 */
[----:B------:R-:W-:Y:S01]  /*afb0*/  MOV R7, R178 ;  /* 0x000000b200077202 */ /* 0x000fe20000000f00 */
[----:B------:R-:W-:Y:S02]  /*afc0*/  ULDC UR4, c[0x0][0x9dc] ;  /* 0x0002770000047ab9 */ /* 0x000fe40000000800 */
[----:B------:R-:W-:-:S03]  /*afd0*/  IMAD.HI R4, R4, 0x2aaaaaab, RZ ;  /* 0x2aaaaaab04047827 */ /* 0x000fc600078e02ff */
[----:B------:R-:W3:Y:S01]  /*afe0*/  @P1 LDC R9, c[0x0][0x450] ;  /* 0x00011400ff091b82 */ /* 0x000ee20000000800 */
[----:B-1----:R-:W-:Y:S01]  /*aff0*/  @P1 IMAD.HI.U32 R0, R178, R3, RZ ;  /* 0x00000003b2001227 */ /* 0x002fe200078e00ff */
[----:B------:R-:W-:-:S04]  /*b000*/  SHF.R.U32.HI R3, RZ, 0x1f, R4 ;  /* 0x0000001fff037819 */ /* 0x000fc80000011604 */
[----:B------:R-:W-:Y:S02]  /*b010*/  LEA.HI.SX32 R4, R4, R3, 0x1c ;  /* 0x0000000304047211 */ /* 0x000fe400078fe2ff */
[----:B---3--:R-:W-:Y:S02]  /*b020*/  @P1 SHF.R.U32.HI R7, RZ, R9, R0 ;  /* 0x00000009ff071219 */ /* 0x008fe40000011600 */
        /* <DEDUP_REMOVED lines=9> */
[----:B------:R-:W1:Y:S02]  /*b0c0*/  @P0 LDC.64 R8, c[0x0][0x9e8] ;  /* 0x00027a00ff080b82 */ /* 0x000e640000000a00 */
[----:B-1----:R-:W-:-:S05]  /*b0d0*/  @P0 IMAD.HI.U32 R0, R7, R8, RZ ;  /* 0x0000000807000227 */ /* 0x002fca00078e00ff */
[----:B------:R-:W-:-:S04]  /*b0e0*/  @P0 SHF.R.U32.HI R7, RZ, R9, R0 ;  /* 0x00000009ff070219 */ /* 0x000fc80000011600 */
[----:B------:R-:W-:Y:S01]  /*b0f0*/  LOP3.LUT R0, RZ, R7, RZ, 0x33, !PT ;  /* 0x00000007ff007212 */ /* 0x000fe200078e33ff */
[----:B------:R-:W-:Y:S06]  /*b100*/  BRA `(.L_x_1573) ;  /* 0x0000000000107947 */ /* 0x000fec0003800000 */
.L_x_1572:
[----:B------:R-:W-:-:S13]  /*b110*/  ISETP.NE.AND P0, PT, R5, 0x1, PT ;  /* 0x000000010500780c */ /* 0x000fda0003f05270 */
[----:B------:R-:W1:Y:S02]  /*b120*/  @P0 LDC.64 R6, c[0x0][0x9e8] ;  /* 0x00027a00ff060b82 */ /* 0x000e640000000a00 */
[----:B-1----:R-:W-:-:S05]  /*b130*/  @P0 IMAD.HI.U32 R4, R0, R6, RZ ;  /* 0x0000000600040227 */ /* 0x002fca00078e00ff */
[----:B------:R-:W-:-:S07]  /*b140*/  @P0 SHF.R.U32.HI R0, RZ, R7, R4 ;  /* 0x00000007ff000219 */ /* 0x000fce0000011604 */
.L_x_1573:
[----:B------:R-:W-:Y:S05]  /*b150*/  BSYNC B0 ;  /* 0x0000000000007941 */ /* 0x000fea0003800000 */
.L_x_1571:
[----:B------:R-:W-:-:S05]  /*b160*/  IMAD R0, R0, R5, RZ ;  /* 0x0000000500007224 */ /* 0x000fca00078e02ff */
[----:B------:R-:W-:-:S07]  /*b170*/  VIMNMX R3, R3, R0, !PT ;  /* 0x0000000003037248 */ /* 0x000fce0007fe0100 */
.L_x_1570:
[----:B------:R-:W-:Y:S01]  /*b180*/  IMAD.HI R3, R3, 0x2aaaaaab, RZ ;  /* 0x2aaaaaab03037827 */ /* 0x000fe200078e02ff */
[----:B------:R-:W-:Y:S04]  /*b190*/  BSSY B0, `(.L_x_1574) ;  /* 0x0000026000007945 */ /* 0x000fe80003800000 */
        /* <DEDUP_REMOVED lines=11> */
[----:B------:R-:W1:Y:S01]  /*b250*/  I2F.RP R3, R6 ;  /* 0x0000000600037306 */ /* 0x000e620000209400 */
[----:B------:R-:W-:Y:S02]  /*b260*/  IABS R10, R11 ;  /* 0x0000000b000a7213 */ /* 0x000fe40000000000 */
[----:B------:R-:W-:-:S05]  /*b270*/  IMAD.IADD R0, R0, 0x1, -R9 ;  /* 0x0000000100007824 */ /* 0x000fca00078e0a09 */
[----:B------:R-:W-:Y:S02]  /*b280*/  IABS R8, R0 ;  /* 0x0000000000087213 */ /* 0x000fe40000000000 */
[----:B------:R-:W-:-:S04]  /*b290*/  LOP3.LUT R0, R0, R11, RZ, 0x3c, !PT ;  /* 0x0000000b00007212 */ /* 0x000fc800078e3cff */
[----:B------:R-:W-:Y:S01]  /*b2a0*/  ISETP.GE.AND P2, PT, R0, RZ, PT ;  /* 0x000000ff0000720c */ /* 0x000fe20003f46270 */
[----:B-1----:R-:W1:Y:S02]  /*b2b0*/  MUFU.RCP R3, R3 ;  /* 0x0000000300037308 */ /* 0x002e640000001000 */
[----:B-1----:R-:W-:Y:S02]  /*b2c0*/  VIADD R4, R3, 0xffffffe ;  /* 0x0ffffffe03047836 */ /* 0x002fe40000000000 */
[----:B------:R-:W-:-:S04]  /*b2d0*/  IMAD.MOV R3, RZ, RZ, -R10 ;  /* 0x000000ffff037224 */ /* 0x000fc800078e0a0a */
[----:B------:R1:W3:Y:S02]  /*b2e0*/  F2I.FTZ.U32.TRUNC.NTZ R5, R4 ;  /* 0x0000000400057305 */ /* 0x0002e4000021f000 */
[----:B-1----:R-:W-:Y:S02]  /*b2f0*/  IMAD.MOV.U32 R4, RZ, RZ, RZ ;  /* 0x000000ffff047224 */ /* 0x002fe400078e00ff */
[----:B---3--:R-:W-:-:S04]  /*b300*/  IMAD.MOV R7, RZ, RZ, -R5 ;  /* 0x000000ffff077224 */ /* 0x008fc800078e0a05 */
[----:B------:R-:W-:-:S04]  /*b310*/  IMAD R7, R7, R6, RZ ;  /* 0x0000000607077224 */ /* 0x000fc800078e02ff */
[----:B------:R-:W-:-:S04]  /*b320*/  IMAD.HI.U32 R5, R5, R7, R4 ;  /* 0x0000000705057227 */ /* 0x000fc800078e0004 */
[----:B------:R-:W-:-:S04]  /*b330*/  IMAD.MOV.U32 R4, RZ, RZ, R8 ;  /* 0x000000ffff047224 */ /* 0x000fc800078e0008 */
        /* <DEDUP_REMOVED lines=8> */
[----:B------:R-:W-:-:S04]  /*b3c0*/  IMAD.MOV.U32 R3, RZ, RZ, R5 ;  /* 0x000000ffff037224 */ /* 0x000fc800078e0005 */
[----:B------:R-:W-:Y:S01]  /*b3d0*/  @!P2 IMAD.MOV R3, RZ, RZ, -R3 ;  /* 0x000000ffff03a224 */ /* 0x000fe200078e0a03 */
[----:B------:R-:W-:-:S07]  /*b3e0*/  @!P1 LOP3.LUT R3, RZ, R11, RZ, 0x33, !PT ;  /* 0x0000000bff039212 */ /* 0x000fce00078e33ff */
.L_x_1575:
[----:B------:R-:W-:Y:S05]  /*b3f0*/  BSYNC B0 ;  /* 0x0000000000007941 */ /* 0x000fea0003800000 */
.L_x_1574:
[-C--:B------:R-:W-:Y:S01]  /*b400*/  IMAD R180, R190, R3.reuse, R9 ;  /* 0x00000003beb47224 */ /* 0x080fe200078e0209 */
        /* <DEDUP_REMOVED lines=28> */
[----:B0-----:R-:W-:Y:S02]  /*b5d0*/  CS2R R38, SRZ ;  /* 0x0000000000267805 */ /* 0x001fe4000001ff00 */
[----:B--2---:R-:W-:-:S02]  /*b5e0*/  CS2R R36, SRZ ;  /* 0x0000000000247805 */ /* 0x004fc4000001ff00 */
[----:B------:R-:W-:Y:S02]  /*b5f0*/  CS2R R100, SRZ ;  /* 0x0000000000647805 */ /* 0x000fe4000001ff00 */
[----:B------:R-:W-:Y:S02]  /*b600*/  CS2R R92, SRZ ;  /* 0x00000000005c7805 */ /* 0x000fe4000001ff00 */
[----:B------:R-:W-:Y:S02]  /*b610*/  CS2R R98, SRZ ;  /* 0x0000000000627805 */ /* 0x000fe4000001ff00 */
[----:B------:R-:W-:Y:S02]  /*b620*/  CS2R R90, SRZ ;  /* 0x00000000005a7805 */ /* 0x000fe4000001ff00 */
[----:B------:R-:W-:Y:S02]  /*b630*/  CS2R R96, SRZ ;  /* 0x0000000000607805 */ /* 0x000fe4000001ff00 */
[----:B------:R-:W-:Y:S01]  /*b640*/  CS2R R88, SRZ ;  /* 0x0000000000587805 */ /* 0x000fe2000001ff00 */
[----:B------:R-:W-:Y:S06]  /*b650*/  @!P1 BRA `(.L_x_1576) ;  /* 0x00000130005c9947 */ /* 0x000fec0003800000 */
[----:B------:R-:W2:Y:S04]  /*b660*/  LDL R0, [R1+0x80] ;  /* 0x0000800001007983 */ /* 0x000ea80000100800 */
[----:B------:R-:W3:Y:S04]  /*b670*/  LDL R4, [R1+0x7c] ;  /* 0x00007c0001047983 */ /* 0x000ee80000100800 */
[----:B--2---:R-:W0:Y:S01]  /*b680*/  SHFL.IDX PT, R0, R0, RZ, 0x1f ;  /* 0x00001fff00007589 */ /* 0x004e2200000e0000 */
[----:B---3--:R-:W-:-:S13]  /*b690*/  R2UR UR4, R4 ;  /* 0x00000000040472ca */ /* 0x008fda00000e0000 */
[----:B------:R-:W-:Y:S01]  /*b6a0*/  ULOP3.LUT UP0, URZ, UR4, 0x1bf, URZ, 0xc0, !UPT ;  /* 0x000001bf043f7892 */ /* 0x000fe2000f80c03f */
[----:B0-----:R-:W-:-:S04]  /*b6b0*/  LEA.HI R3, R0, R0, RZ, 0x1 ;  /* 0x0000000000037211 */ /* 0x001fc800078f08ff */
[----:B------:R-:W-:Y:S02]  /*b6c0*/  LOP3.LUT R3, R3, 0x1e, RZ, 0xc0, !PT ;  /* 0x0000001e03037812 */ /* 0x000fe400078ec0ff */
[----:B------:R-:W-:-:S03]  /*b6d0*/  PLOP3.LUT P0, PT, PT, PT, UP0, 0x80, 0x0 ;  /* 0x000000000000781c */ /* 0x000fc60003f0f008 */
[----:B------:R-:W-:-:S05]  /*b6e0*/  IMAD.IADD R3, R0, 0x1, -R3 ;  /* 0x0000000100037824 */ /* 0x000fca00078e0a03 */
[----:B------:R-:W-:-:S04]  /*b6f0*/  LEA R3, R3, UR4, 0xd ;  /* 0x0000000403037c11 */ /* 0x000fc8000f8e68ff */
[----:B------:R-:W-:-:S04]  /*b700*/  SHF.R.U32.HI R3, RZ, 0x4, R3 ;  /* 0x00000004ff037819 */ /* 0x000fc80000011603 */
[----:B------:R-:W-:Y:S01]  /*b710*/  LOP3.LUT R68, R3, 0x3fff, RZ, 0xc0, !PT ;  /* 0x00003fff03447812 */ /* 0x000fe200078ec0ff */
[----:B------:R-:W-:Y:S06]  /*b720*/  @!P0 BRA `(.L_x_1577) ;  /* 0x0000000000408947 */ /* 0x000fec0003800000 */
[----:B------:R-:W-:Y:S01]  /*b730*/  MOV R0, 0x0 ;  /* 0x0000000000007802 */ /* 0x000fe20000000f00 */
[----:B------:R-:W-:Y:S01]  /*b740*/  ULDC.64 UR4, c[0x4][0xb8] ;  /* 0x01002e0000047ab9 */ /* 0x000fe20000000a00 */
[----:B------:R-:W-:Y:S01]  /*b750*/  ULDC.64 UR6, c[0x4][0x58] ;  /* 0x0100160000067ab9 */ /* 0x000fe20000000a00 */
[----:B------:R-:W-:Y:S01]  /*b760*/  IMAD.U32 R4, RZ, RZ, UR4 ;  /* 0x00000004ff047e24 */ /* 0x000fe2000f8e00ff */
[----:B------:R0:W1:Y:S01]  /*b770*/  LDC.64 R14, c[0x4][R0] ;  /* 0x01000000000e7b82 */ /* 0x0000620000000a00 */
[----:B------:R-:W-:Y:S01]  /*b780*/  IMAD.U32 R5, RZ, RZ, UR5 ;  /* 0x00000005ff057e24 */ /* 0x000fe2000f8e00ff */
[----:B------:R-:W-:Y:S01]  /*b790*/  ULDC.64 UR4, c[0x4][0xc0] ;  /* 0x0100300000047ab9 */ /* 0x000fe20000000a00 */
        /* <DEDUP_REMOVED lines=8> */
[----:B-1---5:R-:W-:Y:S05]  /*b820*/  CALL.ABS.NOINC R14 ;  /* 0x000000000e007343 */ /* 0x022fea0003c00000 */
.L_x_1577:
[----:B------:R-:W-:Y:S02]  /*b830*/  ULDC UR4, c[0x0][0x3f4] ;  /* 0x0000fd0000047ab9 */ /* 0x000fe40000000800 */
[----:B------:R-:W-:-:S13]  /*b840*/  ISETP.LT.AND P0, PT, RZ, UR4, PT ;  /* 0x00000004ff007c0c */ /* 0x000fda000bf01270 */
[----:B------:R-:W-:Y:S05]  /*b850*/  @P0 BRA `(.L_x_1578) ;  /* 0x00000000003c0947 */ /* 0x000fea0003800000 */
[----:B------:R-:W-:-:S04]  /*b860*/  LEA.HI R0, R188, R188, RZ, 0x1 ;  /* 0x000000bcbc007211 */ /* 0x000fc800078f08ff */
[----:B------:R-:W-:-:S05]  /*b870*/  LOP3.LUT R3, R0, 0xfffffffe, RZ, 0xc0, !PT ;  /* 0xfffffffe00037812 */ /* 0x000fca00078ec0ff */
[----:B------:R-:W-:-:S05]  /*b880*/  IMAD.IADD R3, R188, 0x1, -R3 ;  /* 0x00000001bc037824 */ /* 0x000fca00078e0a03 */
[----:B------:R-:W-:-:S04]  /*b890*/  SHF.L.U32 R3, R3, 0x1f, RZ ;  /* 0x0000001f03037819 */ /* 0x000fc800000006ff */
[----:B------:R0:W1:Y:S03]  /*b8a0*/  SYNCS.PHASECHK.TRANS64.TRYWAIT P0, [R2+URZ+0x2a800], R3 ;  /* 0x02a80003020075a7 */ /* 0x000066000800017f */
[----:B-1----:R-:W-:Y:S05]  /*b8b0*/  @!P0 NANOSLEEP.SYNCS 0x989680 ;  /* 0x009896800000895d */ /* 0x002fea0003900000 */
[----:B------:R-:W1:Y:S01]  /*b8c0*/  @!P0 SYNCS.PHASECHK.TRANS64 P0, [R2+URZ+0x2a800], R3 ;  /* 0x02a80003020085a7 */ /* 0x000e62000800007f */
[----:B------:R-:W-:Y:S04]  /*b8d0*/  BSSY B0, `(.L_x_1579) ;  /* 0x0000006000007945 */ /* 0x000fe80003800000 */
[----:B-1----:R-:W-:Y:S05]  /*b8e0*/  @P0 BRA `(.L_x_1580) ;  /* 0x0000000000100947 */ /* 0x002fea0003800000 */
.L_x_1581:
[----:B-1----:R1:W2:Y:S02]  /*b8f0*/  SYNCS.PHASECHK.TRANS64.TRYWAIT P0, [R2+URZ+0x2a800], R3 ;  /* 0x02a80003020075a7 */ /* 0x0022a4000800017f */
[----:B--2---:R-:W-:Y:S05]  /*b900*/  @!P0 NANOSLEEP.SYNCS 0x989680 ;  /* 0x009896800000895d */ /* 0x004fea0003900000 */
[----:B------:R-:W2:Y:S02]  /*b910*/  @!P0 SYNCS.PHASECHK.TRANS64 P0, [R2+URZ+0x2a800], R3 ;  /* 0x02a80003020085a7 */ /* 0x000ea4000800007f */
[----:B--2---:R-:W-:Y:S05]  /*b920*/  @!P0 BRA `(.L_x_1581) ;  /* 0xfffffffc00f08947 */ /* 0x004fea000383ffff */
.L_x_1580:
[----:B------:R-:W-:Y:S05]  /*b930*/  BSYNC B0 ;  /* 0x0000000000007941 */ /* 0x000fea0003800000 */
.L_x_1579:
[----:B------:R-:W-:Y:S05]  /*b940*/  BRA `(.L_x_1582) ;  /* 0x0000006c00107947 */ /* 0x000fea0003800000 */
.L_x_1578:
[----:B------:R-:W2:Y:S01]  /*b950*/  LDL R0, [R1+0x7c] ;  /* 0x00007c0001007983 */ /* 0x000ea20000100800 */
[----:B------:R-:W-:Y:S01]  /*b960*/  ULDC.64 UR6, c[0x0][0x408] ;  /* 0x0001020000067ab9 */ /* 0x000fe20000000a00 */
[----:B--2---:R-:W-:Y:S02]  /*b970*/  R2UR UR4, R0 ;  /* 0x00000000000472ca */ /* 0x004fe400000e0000 */
[----:B-----5:R-:W-:-:S05]  /*b980*/  SHF.R.S32.HI R0, RZ, 0x1f, R144 ;  /* 0x0000001fff007819 */ /* 0x020fca0000011490 */
[----:B------:R-:W-:-:S04]  /*b990*/  IMAD R5, R0, UR6, RZ ;  /* 0x0000000600057c24 */ /* 0x000fc8000f8e02ff */
[----:B------:R-:W-:Y:S02]  /*b9a0*/  IMAD R5, R144, UR7, R5 ;  /* 0x0000000790057c24 */ /* 0x000fe4000f8e0205 */
[----:B------:R-:W-:-:S03]  /*b9b0*/  ULOP3.LUT UP0, URZ, UR4, 0x3ff, URZ, 0xc0, !UPT ;  /* 0x000003ff043f7892 */ /* 0x000fc6000f80c03f */
[----:B------:R-:W-:Y:S02]  /*b9c0*/  ULDC.64 UR4, c[0x0][0x3f8] ;  /* 0x0000fe0000047ab9 */ /* 0x000fe40000000a00 */
[----:B------:R-:W-:Y:S01]  /*b9d0*/  IMAD R3, R0, UR4, RZ ;  /* 0x0000000400037c24 */ /* 0x000fe2000f8e02ff */
[----:B------:R-:W-:Y:S01]  /*b9e0*/  PLOP3.LUT P0, PT, PT, PT, UP0, 0x80, 0x0 ;  /* 0x000000000000781c */ /* 0x000fe20003f0f008 */
[----:B------:R-:W-:-:S04]  /*b9f0*/  IMAD.WIDE.U32 R24, R144, UR4, RZ ;  /* 0x0000000490187c25 */ /* 0x000fc8000f8e00ff */
[C---:B------:R-:W-:Y:S02]  /*ba00*/  IMAD R3, R144.reuse, UR5, R3 ;  /* 0x0000000590037c24 */ /* 0x040fe4000f8e0203 */
[----:B------:R-:W-:-:S04]  /*ba10*/  IMAD.WIDE.U32 R144, R144, UR6, RZ ;  /* 0x0000000690907c25 */ /* 0x000fc8000f8e00ff */
[----:B------:R-:W-:Y:S02]  /*ba20*/  IMAD.IADD R27, R3, 0x1, R25 ;  /* 0x00000001031b7824 */ /* 0x000fe400078e0219 */
[----:B------:R-:W-:Y:S01]  /*ba30*/  IMAD.IADD R29, R5, 0x1, R145 ;  /* 0x00000001051d7824 */ /* 0x000fe200078e0291 */
[----:B------:R-:W-:Y:S06]  /*ba40*/  @!P0 BRA `(.L_x_1583) ;  /* 0x0000000000408947 */ /* 0x000fec0003800000 */
[----:B------:R-:W-:Y:S01]  /*ba50*/  MOV R14, 0x0 ;  /* 0x00000000000e7802 */ /* 0x000fe20000000f00 */
[----:B------:R-:W-:Y:S01]  /*ba60*/  ULDC.64 UR4, c[0x4][0xb8] ;  /* 0x01002e0000047ab9 */ /* 0x000fe20000000a00 */
[----:B------:R-:W-:Y:S01]  /*ba70*/  ULDC.64 UR6, c[0x4][0x20] ;  /* 0x0100080000067ab9 */ /* 0x000fe20000000a00 */
[----:B------:R-:W-:Y:S01]  /*ba80*/  IMAD.U32 R4, RZ, RZ, UR4 ;  /* 0x00000004ff047e24 */ /* 0x000fe2000f8e00ff */
[----:B------:R-:W-:Y:S01]  /*ba90*/  MOV R11, UR7 ;  /* 0x00000007000b7c02 */ /* 0x000fe20008000f00 */
[----:B------:R-:W-:Y:S01]  /*baa0*/  IMAD.U32 R5, RZ, RZ, UR5 ;  /* 0x00000005ff057e24 */ /* 0x000fe2000f8e00ff */
[----:B------:R-:W0:Y:S01]  /*bab0*/  LDC.64 R14, c[0x4][R14] ;  /* 0x010000000e0e7b82 */ /* 0x000e220000000a00 */
[----:B------:R-:W-:Y:S01]  /*bac0*/  ULDC.64 UR4, c[0x4][0xc0] ;  /* 0x0100300000047ab9 */ /* 0x000fe20000000a00 */
[----:B------:R-:W-:Y:S02]  /*bad0*/  IMAD.U32 R10, RZ, RZ, UR6 ;  /* 0x00000006ff0a7e24 */ /* 0x000fe4000f8e00ff */
[----:B------:R-:W-:-:S02]  /*bae0*/  IMAD.U32 R6, RZ, RZ, UR4 ;  /* 0x00000004ff067e24 */ /* 0x000fc4000f8e00ff */
[----:B------:R-:W-:Y:S02]  /*baf0*/  IMAD.U32 R7, RZ, RZ, UR5 ;  /* 0x00000005ff077e24 */ /* 0x000fe4000f8e00ff */
[----:B------:R-:W-:Y:S02]  /*bb00*/  IMAD.MOV.U32 R8, RZ, RZ, 0x70 ;  /* 0x00000070ff087424 */ /* 0x000fe400078e00ff */
[----:B------:R-:W-:Y:S02]  /*bb10*/  IMAD.MOV.U32 R12, RZ, RZ, 0x1 ;  /* 0x00000001ff0c7424 */ /* 0x000fe400078e00ff */
[----:B------:R-:W-:-:S07]  /*bb20*/  IMAD.MOV.U32 R13, RZ, RZ, RZ ;  /* 0x000000ffff0d7224 */ /* 0x000fce00078e00ff */
[----:B------:R-:W-:-:S07]  /*bb30*/  LEPC R20, `(.L_x_1583) ;  /* 0x000000001014794e */ /* 0x000fce0000000000 */
[----:B0-----:R-:W-:Y:S05]  /*bb40*/  CALL.ABS.NOINC R14 ;  /* 0x000000000e007343 */ /* 0x001fea0003c00000 */
.L_x_1583:
[----:B------:R-:W-:Y:S01]  /*bb50*/  ULDC.U8 UR4, c[0x0][0x410] ;  /* 0x0001040000047ab9 */ /* 0x000fe20000000000 */
[----:B------:R-:W-:Y:S01]  /*bb60*/  BSSY B0, `(.L_x_1584) ;  /* 0x000069a000007945 */ /* 0x000fe20003800000 */
[----:B------:R-:W-:Y:S01]  /*bb70*/  ISETP.NE.AND P0, PT, RZ, UR4, PT ;  /* 0x00000004ff007c0c */ /* 0x000fe2000bf05270 */
[----:B------:R-:W-:-:S12]  /*bb80*/  IMAD.IADD R64, R162, 0x1, R178 ;  /* 0x00000001a2407824 */ /* 0x000fd800078e02b2 */
[----:B------:R-:W-:Y:S05]  /*bb90*/  @!P0 BRA `(.L_x_1585) ;  /* 0x0000003400688947 */ /* 0x000fea0003800000 */
[----:B------:R-:W0:Y:S01]  /*bba0*/  LDC R20, c[0x0][0x448] ;  /* 0x00011200ff147b82 */ /* 0x000e220000000800 */
[----:B------:R-:W-:Y:S01]  /*bbb0*/  IMAD R3, R191, 0x40, R64 ;  /* 0x00000040bf037824 */ /* 0x000fe200078e0240 */
[----:B------:R-:W-:Y:S01]  /*bbc0*/  ULDC.64 UR4, c[0x0][0x3f8] ;  /* 0x0000fe0000047ab9 */ /* 0x000fe20000000a00 */
[----:B------:R-:W-:Y:S01]  /*bbd0*/  ULDC.64 UR6, c[0x0][0x408] ;  /* 0x0001020000067ab9 */ /* 0x000fe20000000a00 */
[----:B------:R-:W-:Y:S02]  /*bbe0*/  IMAD.MOV.U32 R4, RZ, RZ, R24 ;  /* 0x000000ffff047224 */ /* 0x000fe400078e0018 */
[----:B------:R-:W-:Y:S02]  /*bbf0*/  IMAD.MOV.U32 R6, RZ, RZ, R144 ;  /* 0x000000ffff067224 */ /* 0x000fe400078e0090 */
[----:B------:R-:W-:Y:S01]  /*bc00*/  IMAD.MOV.U32 R7, RZ, RZ, R29 ;  /* 0x000000ffff077224 */ /* 0x000fe200078e001d */
[----:B0-----:R-:W-:-:S13]  /*bc10*/  ISETP.NE.AND P0, PT, R20, 0x1, PT ;  /* 0x000000011400780c */ /* 0x001fda0003f05270 */
[----:B------:R-:W0:Y:S08]  /*bc20*/  @P0 LDC R0, c[0x0][0x44c] ;  /* 0x00011300ff000b82 */ /* 0x000e300000000800 */
[----:B------:R-:W1:Y:S01]  /*bc30*/  @P0 LDC R5, c[0x0][0x450] ;  /* 0x00011400ff050b82 */ /* 0x000e620000000800 */
[----:B0-----:R-:W-:-:S05]  /*bc40*/  @P0 IMAD.HI.U32 R0, R3, R0, RZ ;  /* 0x0000000003000227 */ /* 0x001fca00078e00ff */
[----:B-1----:R-:W-:Y:S01]  /*bc50*/  @P0 SHF.R.U32.HI R3, RZ, R5, R0 ;  /* 0x00000005ff030219 */ /* 0x002fe20000011600 */
[----:B------:R-:W-:-:S03]  /*bc60*/  IMAD.MOV.U32 R5, RZ, RZ, R27 ;  /* 0x000000ffff057224 */ /* 0x000fc600078e001b */
[----:B------:R-:W-:Y:S01]  /*bc70*/  SHF.R.S32.HI R0, RZ, 0x1f, R3 ;  /* 0x0000001fff007819 */ /* 0x000fe20000011403 */
[----:B------:R-:W-:-:S04]  /*bc80*/  IMAD.WIDE.U32 R4, R3, UR4, R4 ;  /* 0x0000000403047c25 */ /* 0x000fc8000f8e0004 */
[C---:B------:R-:W-:Y:S02]  /*bc90*/  IMAD R8, R0.reuse, UR4, RZ ;  /* 0x0000000400087c24 */ /* 0x040fe4000f8e02ff */
[----:B------:R-:W-:Y:S02]  /*bca0*/  IMAD R0, R0, UR6, RZ ;  /* 0x0000000600007c24 */ /* 0x000fe4000f8e02ff */
[C---:B------:R-:W-:Y:S01]  /*bcb0*/  IMAD R9, R3.reuse, UR5, R8 ;  /* 0x0000000503097c24 */ /* 0x040fe2000f8e0208 */
[----:B------:R-:W-:Y:S01]  /*bcc0*/  ULDC.64 UR4, c[0x0][0x3e8] ;  /* 0x0000fa0000047ab9 */ /* 0x000fe20000000a00 */
[C---:B------:R-:W-:Y:S01]  /*bcd0*/  IMAD.WIDE.U32 R6, R3.reuse, UR6, R6 ;  /* 0x0000000603067c25 */ /* 0x040fe2000f8e0006 */
[----:B------:R-:W-:Y:S01]  /*bce0*/  LEA R10, P0, R4, UR4, 0x1 ;  /* 0x00000004040a7c11 */ /* 0x000fe2000f8008ff */
[----:B------:R-:W-:Y:S02]  /*bcf0*/  UMOV UR4, 0xffffffff ;  /* 0xffffffff00047882 */ /* 0x000fe40000000000 */
[----:B------:R-:W-:Y:S01]  /*bd00*/  IMAD R63, R3, UR7, R0 ;  /* 0x00000007033f7c24 */ /* 0x000fe2000f8e0200 */
[----:B------:R-:W-:Y:S01]  /*bd10*/  ULDC.64 UR6, c[0x0][0x400] ;  /* 0x0001000000067ab9 */ /* 0x000fe20000000a00 */
[----:B------:R-:W-:Y:S01]  /*bd20*/  IMAD.IADD R5, R5, 0x1, R9 ;  /* 0x0000000105057824 */ /* 0x000fe200078e0209 */
[----:B------:R-:W-:-:S02]  /*bd30*/  LEA R3, P1, R6, UR6, 0x1 ;  /* 0x0000000606037c11 */ /* 0x000fc4000f8208ff */
[----:B------:R-:W-:Y:S02]  /*bd40*/  IADD3 R63, R7, R63, RZ ;  /* 0x0000003f073f7210 */ /* 0x000fe40007ffe0ff */
[----:B------:R-:W-:Y:S02]  /*bd50*/  LEA.HI.X R0, R4, UR5, R5, 0x1, P0 ;  /* 0x0000000504007c11 */ /* 0x000fe400080f0c05 */
[----:B------:R-:W-:Y:S01]  /*bd60*/  LEA.HI.X R63, R6, UR7, R63, 0x1, P1 ;  /* 0x00000007063f7c11 */ /* 0x000fe200088f0c3f */
[----:B------:R-:W-:Y:S06]  /*bd70*/  BRA.DIV UR4, `(.L_x_1586) ;  /* 0x000001ea04787947 */ /* 0x000fec000b800000 */
[----:B------:R0:W1:Y:S04]  /*bd80*/  SHFL.IDX PT, R7, R0, RZ, 0x1c1f ;  /* 0x001c1fff00077589 */ /* 0x00006800000e0000 */
[----:B------:R0:W2:Y:S04]  /*bd90*/  SHFL.IDX PT, R6, R10, RZ, 0x1c1f ;  /* 0x001c1fff0a067589 */ /* 0x0000a800000e0000 */
[----:B------:R0:W3:Y:S04]  /*bda0*/  SHFL.IDX PT, R9, R63, RZ, 0x1c1f ;  /* 0x001c1fff3f097589 */ /* 0x0000e800000e0000 */
[----:B------:R0:W4:Y:S02]  /*bdb0*/  SHFL.IDX PT, R8, R3, RZ, 0x1c1f ;  /* 0x001c1fff03087589 */ /* 0x00012400000e0000 */
.L_x_1929:
[----:B------:R-:W-:Y:S01]  /*bdc0*/  IMAD R67, R163, R20, RZ ;  /* 0x00000014a3437224 */ /* 0x000fe200078e02ff */
[----:B------:R-:W-:Y:S01]  /*bdd0*/  BSSY B1, `(.L_x_1587) ;  /* 0x0000050000017945 */ /* 0x000fe20003800000 */
[----:B------:R-:W-:Y:S02]  /*bde0*/  CS2R R58, SRZ ;  /* 0x00000000003a7805 */ /* 0x000fe4000001ff00 */
[----:B------:R-:W-:Y:S02]  /*bdf0*/  CS2R R54, SRZ ;  /* 0x0000000000367805 */ /* 0x000fe4000001ff00 */
[----:B------:R-:W-:Y:S02]  /*be00*/  CS2R R50, SRZ ;  /* 0x0000000000327805 */ /* 0x000fe4000001ff00 */
[----:B------:R-:W-:Y:S02]  /*be10*/  ISETP.GE.AND P0, PT, R64, R67, PT ;  /* 0x000000434000720c */ /* 0x000fe40003f06270 */
        /* <DEDUP_REMOVED lines=10> */
[----:B------:R-:W-:Y:S01]  /*bec0*/  ULDC UR4, c[0x0][0x3f4] ;  /* 0x0000fd0000047ab9 */ /* 0x000fe20000000800 */
[----:B------:R-:W-:Y:S02]  /*bed0*/  CS2R R60, SRZ ;  /* 0x00000000003c7805 */ /* 0x000fe4000001ff00 */
[----:B------:R-:W-:Y:S02]  /*bee0*/  ISETP.GE.AND P3, PT, R171, UR4, PT ;  /* 0x00000004ab007c0c */ /* 0x000fe4000bf66270 */
[----:B------:R-:W-:Y:S02]  /*bef0*/  CS2R R58, SRZ ;  /* 0x00000000003a7805 */ /* 0x000fe4000001ff00 */
[----:B------:R-:W-:Y:S02]  /*bf00*/  ISETP.GE.AND P2, PT, R169, UR4, PT ;  /* 0x00000004a9007c0c */ /* 0x000fe4000bf46270 */
[----:B------:R-:W-:Y:S02]  /*bf10*/  ISETP.GE.AND P1, PT, R170, UR4, PT ;  /* 0x00000004aa007c0c */ /* 0x000fe4000bf26270 */
[----:B------:R-:W-:-:S02]  /*bf20*/  ISETP.GE.AND P0, PT, R168, UR4, PT ;  /* 0x00000004a8007c0c */ /* 0x000fc4000bf06270 */
[----:B------:R-:W-:-:S03]  /*bf30*/  ISETP.GE.AND P4, PT, R160, UR4, PT ;  /* 0x00000004a0007c0c */ /* 0x000fc6000bf86270 */
[C---:B------:R-:W-:Y:S01]  /*bf40*/  @!P3 IMAD.SHL.U32 R29, R171.reuse, 0x2, RZ ;  /* 0x00000002ab1db824 */ /* 0x040fe200078e00ff */
[----:B------:R-:W-:-:S03]  /*bf50*/  @!P3 SHF.L.U64.HI R4, R171, 0x1, R228 ;  /* 0x00000001ab04b819 */ /* 0x000fc600000102e4 */
[C---:B------:R-:W-:Y:S01]  /*bf60*/  @!P2 IMAD.SHL.U32 R25, R169.reuse, 0x2, RZ ;  /* 0x00000002a919a824 */ /* 0x040fe200078e00ff */
[----:B------:R-:W-:Y:S01]  /*bf70*/  @!P2 SHF.L.U64.HI R12, R169, 0x1, R227 ;  /* 0x00000001a90ca819 */ /* 0x000fe200000102e3 */
[----:B------:R-:W-:Y:S01]  /*bf80*/  @!P1 IMAD.SHL.U32 R15, R170, 0x2, RZ ;  /* 0x00000002aa0f9824 */ /* 0x000fe200078e00ff */
[-C--:B--2---:R-:W-:Y:S01]  /*bf90*/  @!P3 IADD3 R30, P6, R6, R29.reuse, RZ ;  /* 0x0000001d061eb210 */ /* 0x084fe20007fde0ff */
[----:B------:R-:W-:Y:S01]  /*bfa0*/  @!P0 IMAD.SHL.U32 R11, R168, 0x2, RZ ;  /* 0x00000002a80b8824 */ /* 0x000fe200078e00ff */
[----:B----4-:R-:W-:Y:S01]  /*bfb0*/  @!P3 IADD3 R28, P5, R8, R29, RZ ;  /* 0x0000001d081cb210 */ /* 0x010fe20007fbe0ff */
[----:B---3--:R-:W-:Y:S01]  /*bfc0*/  @!P4 IMAD.MOV.U32 R5, RZ, RZ, R9 ;  /* 0x000000ffff05c224 */ /* 0x008fe200078e0009 */
[----:B------:R-:W-:Y:S01]  /*bfd0*/  @!P0 SHF.L.U64.HI R38, R168, 0x1, R225 ;  /* 0x00000001a8268819 */ /* 0x000fe200000102e1 */
[--C-:B-1----:R-:W-:Y:S01]  /*bfe0*/  @!P3 IMAD.X R31, R7, 0x1, R4.reuse, P6 ;  /* 0x00000001071fb824 */ /* 0x102fe200030e0604 */
[-C--:B------:R-:W-:Y:S01]  /*bff0*/  @!P2 IADD3 R26, P6, R6, R25.reuse, RZ ;  /* 0x00000019061aa210 */ /* 0x080fe20007fde0ff */
[----:B------:R-:W-:Y:S01]  /*c000*/  @!P3 IMAD.X R29, R9, 0x1, R4, P5 ;  /* 0x00000001091db824 */ /* 0x000fe200028e0604 */
[----:B------:R-:W-:Y:S01]  /*c010*/  @!P2 IADD3 R24, P5, R8, R25, RZ ;  /* 0x000000190818a210 */ /* 0x000fe20007fbe0ff */
[----:B------:R-:W-:Y:S01]  /*c020*/  @!P4 IMAD.WIDE R34, R160, 0x2, R6 ;  /* 0x00000002a022c825 */ /* 0x000fe200078e0206 */
[----:B------:R-:W-:-:S03]  /*c030*/  @!P1 SHF.L.U64.HI R4, R170, 0x1, R226 ;  /* 0x00000001aa049819 */ /* 0x000fc600000102e2 */
[--C-:B------:R-:W-:Y:S01]  /*c040*/  @!P2 IMAD.X R27, R7, 0x1, R12.reuse, P6 ;  /* 0x00000001071ba824 */ /* 0x100fe200030e060c */
[-C--:B------:R-:W-:Y:S01]  /*c050*/  @!P1 IADD3 R20, P6, R6, R15.reuse, RZ ;  /* 0x0000000f06149210 */ /* 0x080fe20007fde0ff */
[----:B------:R-:W-:Y:S01]  /*c060*/  @!P2 IMAD.X R25, R9, 0x1, R12, P5 ;  /* 0x000000010919a824 */ /* 0x000fe200028e060c */
[----:B------:R-:W-:Y:S01]  /*c070*/  ISETP.GE.AND P5, PT, R172, UR4, PT ;  /* 0x00000004ac007c0c */ /* 0x000fe2000bfa6270 */
[----:B------:R1:W5:Y:S02]  /*c080*/  @!P4 LD.E.64 R60, desc[UR46][R34.64] ;  /* 0x0000002e223cc980 */ /* 0x000364000c101b00 */
[----:B------:R-:W-:Y:S01]  /*c090*/  @!P1 IMAD.X R21, R7, 0x1, R4, P6 ;  /* 0x0000000107159824 */ /* 0x000fe200030e0604 */
[----:B------:R-:W-:-:S05]  /*c0a0*/  @!P1 IADD3 R14, P6, R8, R15, RZ ;  /* 0x0000000f080e9210 */ /* 0x000fca0007fde0ff */
[----:B------:R-:W-:Y:S01]  /*c0b0*/  @!P1 IMAD.X R15, R9, 0x1, R4, P6 ;  /* 0x00000001090f9824 */ /* 0x000fe200030e0604 */
[----:B------:R-:W-:Y:S02]  /*c0c0*/  @!P0 IADD3 R12, P6, R6, R11, RZ ;  /* 0x0000000b060c8210 */ /* 0x000fe40007fde0ff */
[----:B------:R-:W-:-:S03]  /*c0d0*/  @!P4 MOV R4, R8 ;  /* 0x000000080004c202 */ /* 0x000fc60000000f00 */
[----:B------:R-:W-:Y:S02]  /*c0e0*/  @!P0 IMAD.X R13, R7, 0x1, R38, P6 ;  /* 0x00000001070d8824 */ /* 0x000fe400030e0626 */
[----:B------:R-:W-:Y:S01]  /*c0f0*/  @!P4 IMAD.WIDE R32, R160, 0x2, R4 ;  /* 0x00000002a020c825 */ /* 0x000fe200078e0204 */
[----:B------:R-:W-:-:S03]  /*c100*/  @!P0 IADD3 R4, P6, R8, R11, RZ ;  /* 0x0000000b08048210 */ /* 0x000fc60007fde0ff */
[C---:B------:R-:W-:Y:S01]  /*c110*/  @!P5 IMAD.SHL.U32 R11, R172.reuse, 0x2, RZ ;  /* 0x00000002ac0bd824 */ /* 0x040fe200078e00ff */
[----:B------:R1:W5:Y:S01]  /*c120*/  @!P4 LD.E.64 R58, desc[UR46][R32.64] ;  /* 0x0000002e203ac980 */ /* 0x000362000c101b00 */
[----:B------:R-:W-:Y:S01]  /*c130*/  @!P0 IMAD.X R5, R9, 0x1, R38, P6 ;  /* 0x0000000109058824 */ /* 0x000fe200030e0626 */
[----:B------:R-:W-:Y:S02]  /*c140*/  @!P5 SHF.L.U64.HI R36, R172, 0x1, R224 ;  /* 0x00000001ac24d819 */ /* 0x000fe400000102e0 */
[-C--:B------:R-:W-:Y:S02]  /*c150*/  @!P5 IADD3 R6, P4, R6, R11.reuse, RZ ;  /* 0x0000000b0606d210 */ /* 0x080fe40007f9e0ff */
[----:B------:R-:W-:Y:S02]  /*c160*/  @!P5 IADD3 R8, P6, R8, R11, RZ ;  /* 0x0000000b0808d210 */ /* 0x000fe40007fde0ff */
[----:B------:R-:W-:Y:S02]  /*c170*/  CS2R R56, SRZ ;  /* 0x0000000000387805 */ /* 0x000fe4000001ff00 */
[----:B------:R-:W-:Y:S01]  /*c180*/  CS2R R54, SRZ ;  /* 0x0000000000367805 */ /* 0x000fe2000001ff00 */
[--C-:B------:R-:W-:Y:S01]  /*c190*/  @!P5 IMAD.X R7, R7, 0x1, R36.reuse, P4 ;  /* 0x000000010707d824 */ /* 0x100fe200020e0624 */
[----:B------:R-:W-:Y:S01]  /*c1a0*/  CS2R R52, SRZ ;  /* 0x0000000000347805 */ /* 0x000fe2000001ff00 */
[----:B------:R-:W-:Y:S01]  /*c1b0*/  @!P5 IMAD.X R9, R9, 0x1, R36, P6 ;  /* 0x000000010909d824 */ /* 0x000fe200030e0624 */
[----:B------:R-:W-:-:S02]  /*c1c0*/  CS2R R50, SRZ ;  /* 0x0000000000327805 */ /* 0x000fc4000001ff00 */
[----:B------:R-:W-:Y:S02]  /*c1d0*/  CS2R R48, SRZ ;  /* 0x0000000000307805 */ /* 0x000fe4000001ff00 */
[----:B------:R-:W-:Y:S02]  /*c1e0*/  CS2R R46, SRZ ;  /* 0x00000000002e7805 */ /* 0x000fe4000001ff00 */
[----:B------:R-:W-:Y:S02]  /*c1f0*/  CS2R R44, SRZ ;  /* 0x00000000002c7805 */ /* 0x000fe4000001ff00 */
[----:B------:R-:W-:Y:S02]  /*c200*/  CS2R R42, SRZ ;  /* 0x00000000002a7805 */ /* 0x000fe4000001ff00 */
[----:B------:R-:W-:Y:S02]  /*c210*/  CS2R R36, SRZ ;  /* 0x0000000000247805 */ /* 0x000fe4000001ff00 */
[----:B------:R-:W-:Y:S01]  /*c220*/  CS2R R38, SRZ ;  /* 0x0000000000267805 */ /* 0x000fe2000001ff00 */
[----:B------:R1:W5:Y:S04]  /*c230*/  @!P3 LD.E.64 R56, desc[UR46][R30.64] ;  /* 0x0000002e1e38b980 */ /* 0x000368000c101b00 */
        /* <DEDUP_REMOVED lines=8> */
[----:B------:R1:W5:Y:S02]  /*c2c0*/  @!P5 LD.E.64 R38, desc[UR46][R8.64] ;  /* 0x0000002e0826d980 */ /* 0x000364000c101b00 */
.L_x_1588:
[----:B------:R-:W-:Y:S05]  /*c2d0*/  BSYNC B1 ;  /* 0x0000000000017941 */ /* 0x000fea0003800000 */
.L_x_1587:
[----:B-1---5:R-:W-:Y:S01]  /*c2e0*/  IMAD.MOV.U32 R5, RZ, RZ, R59 ;  /* 0x000000ffff057224 */ /* 0x022fe200078e003b */
[----:B------:R-:W-:Y:S01]  /*c2f0*/  UMOV UR4, 0xffffffff ;  /* 0xffffffff00047882 */ /* 0x000fe20000000000 */
[----:B--2---:R-:W-:Y:S01]  /*c300*/  IMAD.MOV.U32 R6, RZ, RZ, R54 ;  /* 0x000000ffff067224 */ /* 0x004fe200078e0036 */
[----:B------:R-:W-:Y:S01]  /*c310*/  CS2R R30, SRZ ;  /* 0x00000000001e7805 */ /* 0x000fe2000001ff00 */
[----:B------:R-:W-:Y:S01]  /*c320*/  IMAD.MOV.U32 R7, RZ, RZ, R55 ;  /* 0x000000ffff077224 */ /* 0x000fe200078e0037 */
[----:B------:R-:W-:Y:S01]  /*c330*/  PRMT R87, R87, 0x5410, R5 ;  /* 0x0000541057577816 */ /* 0x000fe20000000005 */
[----:B------:R-:W-:Y:S02]  /*c340*/  IMAD.MOV.U32 R4, RZ, RZ, R58 ;  /* 0x000000ffff047224 */ /* 0x000fe400078e003a */
[----:B------:R-:W-:Y:S01]  /*c350*/  IMAD.MOV.U32 R5, RZ, RZ, R51 ;  /* 0x000000ffff057224 */ /* 0x000fe200078e0033 */
[----:B------:R-:W-:Y:S01]  /*c360*/  PRMT R83, R6, 0x5410, R7 ;  /* 0x0000541006537816 */ /* 0x000fe20000000007 */
[----:B------:R-:W-:Y:S01]  /*c370*/  IMAD.MOV.U32 R6, RZ, RZ, R46 ;  /* 0x000000ffff067224 */ /* 0x000fe200078e002e */
[----:B------:R-:W-:Y:S01]  /*c380*/  PRMT R88, R4, 0x7610, R88 ;  /* 0x0000761004587816 */ /* 0x000fe20000000058 */
[----:B------:R-:W-:Y:S01]  /*c390*/  IMAD.MOV.U32 R7, RZ, RZ, R47 ;  /* 0x000000ffff077224 */ /* 0x000fe200078e002f */
[----:B------:R-:W-:-:S04]  /*c3a0*/  MOV R4, R50 ;  /* 0x0000003200047202 */ /* 0x000fc80000000f00 */
[----:B------:R-:W-:Y:S01]  /*c3b0*/  PRMT R79, R4, 0x5410, R5 ;  /* 0x00005410044f7816 */ /* 0x000fe20000000005 */
[----:B------:R-:W-:Y:S01]  /*c3c0*/  IMAD.MOV.U32 R4, RZ, RZ, R42 ;  /* 0x000000ffff047224 */ /* 0x000fe200078e002a */
[----:B------:R-:W-:Y:S01]  /*c3d0*/  PRMT R75, R6, 0x5410, R7 ;  /* 0x00005410064b7816 */ /* 0x000fe20000000007 */
[----:B------:R-:W-:Y:S02]  /*c3e0*/  IMAD.MOV.U32 R5, RZ, RZ, R43 ;  /* 0x000000ffff057224 */ /* 0x000fe400078e002b */
[----:B------:R-:W-:Y:S02]  /*c3f0*/  IMAD.MOV.U32 R6, RZ, RZ, R38 ;  /* 0x000000ffff067224 */ /* 0x000fe400078e0026 */
[----:B------:R-:W-:Y:S01]  /*c400*/  IMAD.MOV.U32 R7, RZ, RZ, R39 ;  /* 0x000000ffff077224 */ /* 0x000fe200078e0027 */
[----:B------:R-:W-:Y:S01]  /*c410*/  PRMT R71, R5, 0x5410, R4 ;  /* 0x0000541005477816 */ /* 0x000fe20000000004 */
[----:B------:R-:W-:Y:S02]  /*c420*/  IMAD.MOV.U32 R4, RZ, RZ, R60 ;  /* 0x000000ffff047224 */ /* 0x000fe400078e003c */
[----:B------:R-:W-:Y:S01]  /*c430*/  IMAD.MOV.U32 R5, RZ, RZ, R61 ;  /* 0x000000ffff057224 */ /* 0x000fe200078e003d */
[----:B------:R-:W-:Y:S01]  /*c440*/  PRMT R69, R7, 0x5410, R6 ;  /* 0x0000541007457816 */ /* 0x000fe20000000006 */
[----:B------:R-:W-:Y:S01]  /*c450*/  IMAD.MOV.U32 R6, RZ, RZ, R56 ;  /* 0x000000ffff067224 */ /* 0x000fe200078e0038 */
[----:B------:R-:W-:-:S02]  /*c460*/  MOV R7, R57 ;  /* 0x0000003900077202 */ /* 0x000fc40000000f00 */
[----:B------:R-:W-:Y:S01]  /*c470*/  PRMT R88, R88, 0x5410, R4 ;  /* 0x0000541058587816 */ /* 0x000fe20000000004 */
[----:B------:R-:W-:Y:S01]  /*c480*/  IMAD.MOV.U32 R4, RZ, RZ, R52 ;  /* 0x000000ffff047224 */ /* 0x000fe200078e0034 */
[----:B------:R-:W-:Y:S01]  /*c490*/  PRMT R87, R5, 0x7610, R87 ;  /* 0x0000761005577816 */ /* 0x000fe20000000057 */
[----:B------:R-:W-:Y:S01]  /*c4a0*/  IMAD.MOV.U32 R5, RZ, RZ, R53 ;  /* 0x000000ffff057224 */ /* 0x000fe200078e0035 */
[----:B------:R-:W-:Y:S01]  /*c4b0*/  PRMT R84, R6, 0x5410, R7 ;  /* 0x0000541006547816 */ /* 0x000fe20000000007 */
[----:B------:R-:W-:Y:S02]  /*c4c0*/  IMAD.MOV.U32 R6, RZ, RZ, R48 ;  /* 0x000000ffff067224 */ /* 0x000fe400078e0030 */
[----:B------:R-:W-:Y:S01]  /*c4d0*/  IMAD.MOV.U32 R7, RZ, RZ, R49 ;  /* 0x000000ffff077224 */ /* 0x000fe200078e0031 */
[----:B------:R-:W-:Y:S01]  /*c4e0*/  PRMT R80, R4, 0x5410, R5 ;  /* 0x0000541004507816 */ /* 0x000fe20000000005 */
[----:B------:R-:W-:Y:S02]  /*c4f0*/  IMAD.MOV.U32 R4, RZ, RZ, R44 ;  /* 0x000000ffff047224 */ /* 0x000fe400078e002c */
[----:B------:R-:W-:Y:S01]  /*c500*/  IMAD.MOV.U32 R5, RZ, RZ, R45 ;  /* 0x000000ffff057224 */ /* 0x000fe200078e002d */
[----:B------:R-:W-:Y:S01]  /*c510*/  PRMT R76, R6, 0x5410, R7 ;  /* 0x00005410064c7816 */ /* 0x000fe20000000007 */
[----:B------:R-:W-:-:S02]  /*c520*/  IMAD.MOV.U32 R6, RZ, RZ, R36 ;  /* 0x000000ffff067224 */ /* 0x000fc400078e0024 */
[----:B------:R-:W-:Y:S01]  /*c530*/  IMAD.MOV.U32 R7, RZ, RZ, R37 ;  /* 0x000000ffff077224 */ /* 0x000fe200078e0025 */
[----:B------:R-:W-:-:S04]  /*c540*/  PRMT R70, R5, 0x5410, R4 ;  /* 0x0000541005467816 */ /* 0x000fc80000000004 */
[----:B------:R-:W-:Y:S01]  /*c550*/  PRMT R66, R7, 0x5410, R6 ;  /* 0x0000541007427816 */ /* 0x000fe20000000006 */
[----:B------:R-:W-:Y:S06]  /*c560*/  BRA.DIV UR4, `(.L_x_1589) ;  /* 0x000001e204f07947 */ /* 0x000fec000b800000 */
[----:B0-----:R-:W0:Y:S04]  /*c570*/  SHFL.IDX PT, R0, R0, 0x1, 0x1c1f ;  /* 0x003c1f0000007f89 */ /* 0x001e2800000e0000 */
[----:B------:R1:W2:Y:S04]  /*c580*/  SHFL.IDX PT, R65, R10, 0x1, 0x1c1f ;  /* 0x003c1f000a417f89 */ /* 0x0002a800000e0000 */
[----:B------:R-:W0:Y:S04]  /*c590*/  SHFL.IDX PT, R63, R63, 0x1, 0x1c1f ;  /* 0x003c1f003f3f7f89 */ /* 0x000e2800000e0000 */
[----:B------:R1:W0:Y:S02]  /*c5a0*/  SHFL.IDX PT, R62, R3, 0x1, 0x1c1f ;  /* 0x003c1f00033e7f89 */ /* 0x00022400000e0000 */
.L_x_1935:
[----:B------:R-:W-:Y:S01]  /*c5b0*/  VIADD R64, R64, 0x40 ;  /* 0x0000004040407836 */ /* 0x000fe20000000000 */
[----:B-1----:R-:W-:Y:S01]  /*c5c0*/  LOP3.LUT R3, R175, 0x18, R18, 0xf8, !PT ;  /* 0x00000018af037812 */ /* 0x002fe200078ef812 */
[----:B------:R-:W-:Y:S01]  /*c5d0*/  BSSY B1, `(.L_x_1590) ;  /* 0x0000055000017945 */ /* 0x000fe20003800000 */
[----:B------:R-:W-:Y:S02]  /*c5e0*/  LOP3.LUT P0, RZ, R229, 0x4, RZ, 0xc0, !PT ;  /* 0x00000004e5ff7812 */ /* 0x000fe4000780c0ff */
[----:B------:R-:W-:Y:S02]  /*c5f0*/  CS2R R32, SRZ ;  /* 0x0000000000207805 */ /* 0x000fe4000001ff00 */
[----:B------:R-:W-:Y:S02]  /*c600*/  ISETP.GE.AND P1, PT, R64, R67, PT ;  /* 0x000000434000720c */ /* 0x000fe40003f26270 */
[----:B------:R-:W-:Y:S02]  /*c610*/  CS2R R26, SRZ ;  /* 0x00000000001a7805 */ /* 0x000fe4000001ff00 */
[----:B------:R-:W-:-:S02]  /*c620*/  LOP3.LUT R4, R3, R176, RZ, 0x3c, !PT ;  /* 0x000000b003047212 */ /* 0x000fc400078e3cff */
[----:B------:R-:W-:Y:S02]  /*c630*/  CS2R R20, SRZ ;  /* 0x0000000000147805 */ /* 0x000fe4000001ff00 */
[----:B------:R-:W-:Y:S02]  /*c640*/  CS2R R12, SRZ ;  /* 0x00000000000c7805 */ /* 0x000fe4000001ff00 */
[----:B---34-:R-:W-:Y:S02]  /*c650*/  CS2R R8, SRZ ;  /* 0x0000000000087805 */ /* 0x018fe4000001ff00 */
[----:B------:R-:W-:Y:S01]  /*c660*/  CS2R R40, SRZ ;  /* 0x0000000000287805 */ /* 0x000fe2000001ff00 */
[----:B------:R-:W-:Y:S01]  /*c670*/  IMAD.IADD R3, R177, 0x1, R4 ;  /* 0x00000001b1037824 */ /* 0x000fe200078e0204 */
[----:B------:R-:W-:Y:S02]  /*c680*/  CS2R R34, SRZ ;  /* 0x0000000000227805 */ /* 0x000fe4000001ff00 */
[----:B------:R-:W-:-:S02]  /*c690*/  CS2R R28, SRZ ;  /* 0x00000000001c7805 */ /* 0x000fc4000001ff00 */
[----:B------:R-:W-:Y:S02]  /*c6a0*/  CS2R R24, SRZ ;  /* 0x0000000000187805 */ /* 0x000fe4000001ff00 */
[----:B------:R-:W-:Y:S02]  /*c6b0*/  CS2R R14, SRZ ;  /* 0x00000000000e7805 */ /* 0x000fe4000001ff00 */
[----:B------:R-:W-:Y:S02]  /*c6c0*/  LEA R3, R3, R2, 0x1 ;  /* 0x0000000203037211 */ /* 0x000fe400078e08ff */
        /* <DEDUP_REMOVED lines=8> */
[----:B------:R-:W-:-:S05]  /*c750*/  ISETP.GE.AND P1, PT, R168, UR4, PT ;  /* 0x00000004a8007c0c */ /* 0x000fca000bf26270 */
[C---:B------:R-:W-:Y:S01]  /*c760*/  @!P4 IMAD.SHL.U32 R24, R171.reuse, 0x2, RZ ;  /* 0x00000002ab18c824 */ /* 0x040fe200078e00ff */
[----:B------:R-:W-:-:S03]  /*c770*/  @!P4 SHF.L.U64.HI R4, R171, 0x1, R228 ;  /* 0x00000001ab04c819 */ /* 0x000fc600000102e4 */
[C---:B------:R-:W-:Y:S01]  /*c780*/  @!P3 IMAD.SHL.U32 R14, R169.reuse, 0x2, RZ ;  /* 0x00000002a90eb824 */ /* 0x040fe200078e00ff */
[----:B------:R-:W-:Y:S01]  /*c790*/  @!P3 SHF.L.U64.HI R5, R169, 0x1, R227 ;  /* 0x00000001a905b819 */ /* 0x000fe200000102e3 */
[----:B------:R-:W-:Y:S01]  /*c7a0*/  @!P2 IMAD.SHL.U32 R10, R170, 0x2, RZ ;  /* 0x00000002aa0aa824 */ /* 0x000fe200078e00ff */
[CC--:B--2---:R-:W-:Y:S02]  /*c7b0*/  @!P4 IADD3 R26, P5, R65.reuse, R24.reuse, RZ ;  /* 0x00000018411ac210 */ /* 0x0c4fe40007fbe0ff */
[----:B0-----:R-:W-:Y:S02]  /*c7c0*/  @!P4 IADD3 R24, P6, R62, R24, RZ ;  /* 0x000000183e18c210 */ /* 0x001fe40007fde0ff */
[----:B------:R-:W-:Y:S01]  /*c7d0*/  @!P2 SHF.L.U64.HI R6, R170, 0x1, R226 ;  /* 0x00000001aa06a819 */ /* 0x000fe200000102e2 */
[--C-:B------:R-:W-:Y:S01]  /*c7e0*/  @!P4 IMAD.X R27, R0, 0x1, R4.reuse, P5 ;  /* 0x00000001001bc824 */ /* 0x100fe200028e0604 */
[-C--:B------:R-:W-:Y:S01]  /*c7f0*/  @!P3 IADD3 R20, P5, R65, R14.reuse, RZ ;  /* 0x0000000e4114b210 */ /* 0x080fe20007fbe0ff */
[----:B------:R-:W-:Y:S01]  /*c800*/  @!P4 IMAD.X R25, R63, 0x1, R4, P6 ;  /* 0x000000013f19c824 */ /* 0x000fe200030e0604 */
[----:B------:R-:W-:Y:S01]  /*c810*/  @!P3 IADD3 R14, P6, R62, R14, RZ ;  /* 0x0000000e3e0eb210 */ /* 0x000fe20007fde0ff */
[C---:B------:R-:W-:Y:S01]  /*c820*/  @!P1 IMAD.SHL.U32 R4, R168.reuse, 0x2, RZ ;  /* 0x00000002a8049824 */ /* 0x040fe200078e00ff */
[----:B------:R-:W-:Y:S01]  /*c830*/  @!P1 SHF.L.U64.HI R7, R168, 0x1, R225 ;  /* 0x00000001a8079819 */ /* 0x000fe200000102e1 */
[--C-:B------:R-:W-:Y:S01]  /*c840*/  @!P3 IMAD.X R21, R0, 0x1, R5.reuse, P5 ;  /* 0x000000010015b824 */ /* 0x100fe200028e0605 */
[-C--:B------:R-:W-:Y:S01]  /*c850*/  @!P2 IADD3 R12, P5, R65, R10.reuse, RZ ;  /* 0x0000000a410ca210 */ /* 0x080fe20007fbe0ff */
[----:B------:R-:W-:Y:S01]  /*c860*/  @!P3 IMAD.X R15, R63, 0x1, R5, P6 ;  /* 0x000000013f0fb824 */ /* 0x000fe200030e0605 */
[----:B------:R-:W-:-:S03]  /*c870*/  @!P2 IADD3 R10, P6, R62, R10, RZ ;  /* 0x0000000a3e0aa210 */ /* 0x000fc60007fde0ff */
[--C-:B------:R-:W-:Y:S01]  /*c880*/  @!P2 IMAD.X R13, R0, 0x1, R6.reuse, P5 ;  /* 0x00000001000da824 */ /* 0x100fe200028e0606 */
[-C--:B------:R-:W-:Y:S01]  /*c890*/  @!P1 IADD3 R8, P5, R65, R4.reuse, RZ ;  /* 0x0000000441089210 */ /* 0x080fe20007fbe0ff */
[----:B------:R-:W-:Y:S01]  /*c8a0*/  @!P2 IMAD.X R11, R63, 0x1, R6, P6 ;  /* 0x000000013f0ba824 */ /* 0x000fe200030e0606 */
[----:B------:R-:W-:Y:S02]  /*c8b0*/  ISETP.GE.AND P6, PT, R160, UR4, PT ;  /* 0x00000004a0007c0c */ /* 0x000fe4000bfc6270 */
[----:B------:R-:W-:Y:S02]  /*c8c0*/  @!P1 IADD3.X R9, R0, R7, RZ, P5, !PT ;  /* 0x0000000700099210 */ /* 0x000fe40002ffe4ff */
[----:B------:R-:W-:-:S05]  /*c8d0*/  @!P1 IADD3 R4, P5, R62, R4, RZ ;  /* 0x000000043e049210 */ /* 0x000fca0007fbe0ff */
[----:B------:R-:W-:Y:S01]  /*c8e0*/  @!P1 IMAD.X R5, R63, 0x1, R7, P5 ;  /* 0x000000013f059824 */ /* 0x000fe200028e0607 */
[----:B------:R-:W-:-:S03]  /*c8f0*/  ISETP.GE.AND P5, PT, R172, UR4, PT ;  /* 0x00000004ac007c0c */ /* 0x000fc6000bfa6270 */
[----:B------:R-:W-:Y:S02]  /*c900*/  @!P6 IMAD.MOV.U32 R28, RZ, RZ, R65 ;  /* 0x000000ffff1ce224 */ /* 0x000fe400078e0041 */
[----:B------:R-:W-:Y:S02]  /*c910*/  @!P6 IMAD.MOV.U32 R29, RZ, RZ, R0 ;  /* 0x000000ffff1de224 */ /* 0x000fe400078e0000 */
[----:B------:R-:W-:Y:S02]  /*c920*/  @!P6 IMAD.MOV.U32 R6, RZ, RZ, R62 ;  /* 0x000000ffff06e224 */ /* 0x000fe400078e003e */
[----:B------:R-:W-:Y:S02]  /*c930*/  @!P6 IMAD.MOV.U32 R7, RZ, RZ, R63 ;  /* 0x000000ffff07e224 */ /* 0x000fe400078e003f */
[----:B------:R-:W-:-:S04]  /*c940*/  @!P6 IMAD.WIDE R28, R160, 0x2, R28 ;  /* 0x00000002a01ce825 */ /* 0x000fc800078e021c */
[----:B------:R-:W-:Y:S01]  /*c950*/  @!P6 IMAD.WIDE R6, R160, 0x2, R6 ;  /* 0x00000002a006e825 */ /* 0x000fe200078e0206 */
[----:B------:R0:W5:Y:S03]  /*c960*/  @!P6 LD.E.64 R40, desc[UR46][R28.64] ;  /* 0x0000002e1c28e980 */ /* 0x000166000c101b00 */
[C---:B------:R-:W-:Y:S01]  /*c970*/  @!P5 IMAD.SHL.U32 R33, R172.reuse, 0x2, RZ ;  /* 0x00000002ac21d824 */ /* 0x040fe200078e00ff */
[----:B------:R1:W5:Y:S01]  /*c980*/  @!P6 LD.E.64 R30, desc[UR46][R6.64] ;  /* 0x0000002e061ee980 */ /* 0x000362000c101b00 */
[----:B------:R-:W-:Y:S02]  /*c990*/  @!P5 SHF.L.U64.HI R32, R172, 0x1, R224 ;  /* 0x00000001ac20d819 */ /* 0x000fe400000102e0 */
[----:B------:R-:W-:Y:S02]  /*c9a0*/  CS2R R34, SRZ ;  /* 0x0000000000227805 */ /* 0x000fe4000001ff00 */
[----:B0-----:R-:W-:-:S04]  /*c9b0*/  CS2R R28, SRZ ;  /* 0x00000000001c7805 */ /* 0x001fc8000001ff00 */
[----:B------:R0:W5:Y:S01]  /*c9c0*/  @!P4 LD.E.64 R34, desc[UR46][R26.64] ;  /* 0x0000002e1a22c980 */ /* 0x000162000c101b00 */
[----:B-1----:R-:W-:-:S03]  /*c9d0*/  @!P5 IADD3 R6, P6, R65, R33, RZ ;  /* 0x000000214106d210 */ /* 0x002fc60007fde0ff */
[----:B------:R1:W5:Y:S02]  /*c9e0*/  @!P3 LD.E.64 R28, desc[UR46][R20.64] ;  /* 0x0000002e141cb980 */ /* 0x000364000c101b00 */
[----:B------:R-:W-:Y:S01]  /*c9f0*/  @!P5 IMAD.X R7, R0, 0x1, R32, P6 ;  /* 0x000000010007d824 */ /* 0x000fe200030e0620 */
[----:B------:R-:W-:Y:S02]  /*ca00*/  @!P5 IADD3 R62, P6, R62, R33, RZ ;  /* 0x000000213e3ed210 */ /* 0x000fe40007fde0ff */
[----:B0-----:R-:W-:-:S03]  /*ca10*/  CS2R R26, SRZ ;  /* 0x00000000001a7805 */ /* 0x001fc6000001ff00 */
[----:B------:R-:W-:Y:S01]  /*ca20*/  @!P5 IMAD.X R63, R63, 0x1, R32, P6 ;  /* 0x000000013f3fd824 */ /* 0x000fe200030e0620 */
[----:B------:R-:W-:Y:S02]  /*ca30*/  CS2R R32, SRZ ;  /* 0x0000000000207805 */ /* 0x000fe4000001ff00 */
[----:B-1----:R-:W-:Y:S01]  /*ca40*/  CS2R R20, SRZ ;  /* 0x0000000000147805 */ /* 0x002fe2000001ff00 */
[----:B------:R0:W5:Y:S04]  /*ca50*/  @!P3 LD.E.64 R26, desc[UR46][R14.64] ;  /* 0x0000002e0e1ab980 */ /* 0x000168000c101b00 */
[----:B------:R1:W5:Y:S04]  /*ca60*/  @!P4 LD.E.64 R32, desc[UR46][R24.64] ;  /* 0x0000002e1820c980 */ /* 0x000368000c101b00 */
[----:B------:R2:W5:Y:S01]  /*ca70*/  @!P2 LD.E.64 R20, desc[UR46][R10.64] ;  /* 0x0000002e0a14a980 */ /* 0x000562000c101b00 */
[----:B0-----:R-:W-:-:S02]  /*ca80*/  CS2R R14, SRZ ;  /* 0x00000000000e7805 */ /* 0x001fc4000001ff00 */
[----:B-1----:R-:W-:-:S04]  /*ca90*/  CS2R R24, SRZ ;  /* 0x0000000000187805 */ /* 0x002fc8000001ff00 */
[----:B------:R0:W5:Y:S01]  /*caa0*/  @!P1 LD.E.64 R14, desc[UR46][R8.64] ;  /* 0x0000002e080e9980 */ /* 0x000162000c101b00 */
[----:B--2---:R-:W-:-:S03]  /*cab0*/  CS2R R10, SRZ ;  /* 0x00000000000a7805 */ /* 0x004fc6000001ff00 */
[----:B------:R1:W5:Y:S04]  /*cac0*/  @!P2 LD.E.64 R24, desc[UR46][R12.64] ;  /* 0x0000002e0c18a980 */ /* 0x000368000c101b00 */
[----:B------:R3:W5:Y:S01]  /*cad0*/  @!P5 LD.E.64 R10, desc[UR46][R6.64] ;  /* 0x0000002e060ad980 */ /* 0x000762000c101b00 */
[----:B0-----:R-:W-:Y:S02]  /*cae0*/  CS2R R8, SRZ ;  /* 0x0000000000087805 */ /* 0x001fe4000001ff00 */
[----:B-1----:R-:W-:-:S04]  /*caf0*/  CS2R R12, SRZ ;  /* 0x00000000000c7805 */ /* 0x002fc8000001ff00 */
[----:B------:R3:W5:Y:S04]  /*cb00*/  @!P5 LD.E.64 R8, desc[UR46][R62.64] ;  /* 0x0000002e3e08d980 */ /* 0x000768000c101b00 */
[----:B------:R3:W5:Y:S02]  /*cb10*/  @!P1 LD.E.64 R12, desc[UR46][R4.64] ;  /* 0x0000002e040c9980 */ /* 0x000764000c101b00 */
.L_x_1591:
[----:B------:R-:W-:Y:S05]  /*cb20*/  BSYNC B1 ;  /* 0x0000000000017941 */ /* 0x000fea0003800000 */
.L_x_1590:
[----:B---3-5:R-:W-:Y:S01]  /*cb30*/  MOV R5, R30 ;  /* 0x0000001e00057202 */ /* 0x028fe20000000f00 */
[C---:B------:R-:W-:Y:S01]  /*cb40*/  VIADD R6, R3.reuse, 0xc400 ;  /* 0x0000c40003067836 */ /* 0x040fe20000000000 */
[----:B------:R-:W-:Y:S01]  /*cb50*/  LEA.HI R4, R188, R188, RZ, 0x1 ;  /* 0x000000bcbc047211 */ /* 0x000fe200078f08ff */
[----:B0-----:R-:W-:Y:S01]  /*cb60*/  VIADD R0, R3, 0xc440 ;  /* 0x0000c44003007836 */ /* 0x001fe20000000000 */
[----:B------:R-:W-:Y:S01]  /*cb70*/  PRMT R85, R5, 0x7610, R85 ;  /* 0x0000761005557816 */ /* 0x000fe20000000055 */
[----:B------:R-:W-:Y:S01]  /*cb80*/  @P0 VIADD R0, R6, 0xffffffc0 ;  /* 0xffffffc006000836 */ /* 0x000fe20000000000 */
[----:B------:R-:W-:Y:S01]  /*cb90*/  LOP3.LUT R5, R4, 0xfffffffe, RZ, 0xc0, !PT ;  /* 0xfffffffe04057812 */ /* 0x000fe200078ec0ff */
[----:B------:R-:W-:Y:S01]  /*cba0*/  IMAD.MOV.U32 R6, RZ, RZ, R31 ;  /* 0x000000ffff067224 */ /* 0x000fe200078e001f */
[----:B------:R-:W-:Y:S01]  /*cbb0*/  VIADDMNMX R67, R67, -R178, 0x80, PT ;  /* 0x0000008043437446 */ /* 0x000fe200038009b2 */
[----:B------:R-:W-:Y:S01]  /*cbc0*/  IMAD.MOV.U32 R7, RZ, RZ, R32 ;  /* 0x000000ffff077224 */ /* 0x000fe200078e0020 */
[----:B------:R-:W-:Y:S01]  /*cbd0*/  BSSY B1, `(.L_x_1592) ;  /* 0x0000029000017945 */ /* 0x000fe20003800000 */
[----:B------:R-:W-:Y:S01]  /*cbe0*/  IMAD.IADD R5, R188, 0x1, -R5 ;  /* 0x00000001bc057824 */ /* 0x000fe200078e0a05 */
[----:B------:R-:W-:Y:S01]  /*cbf0*/  PRMT R85, R85, 0x5410, R6 ;  /* 0x0000541055557816 */ /* 0x000fe20000000006 */
[----:B------:R-:W-:Y:S01]  /*cc00*/  IMAD.MOV.U32 R62, RZ, RZ, R33 ;  /* 0x000000ffff3e7224 */ /* 0x000fe200078e0021 */
[----:B------:R-:W-:Y:S01]  /*cc10*/  ISETP.GE.AND P1, PT, R162, R67, PT ;  /* 0x00000043a200720c */ /* 0x000fe20003f26270 */
[----:B------:R-:W-:Y:S01]  /*cc20*/  IMAD.MOV.U32 R4, RZ, RZ, R26 ;  /* 0x000000ffff047224 */ /* 0x000fe200078e001a */
[----:B------:R-:W-:Y:S01]  /*cc30*/  SHF.L.U32 R5, R5, 0x1f, RZ ;  /* 0x0000001f05057819 */ /* 0x000fe200000006ff */
[----:B------:R-:W-:Y:S01]  /*cc40*/  IMAD.MOV.U32 R6, RZ, RZ, R27 ;  /* 0x000000ffff067224 */ /* 0x000fe200078e001b */
[----:B------:R-:W-:Y:S01]  /*cc50*/  PRMT R81, R7, 0x5410, R62 ;  /* 0x0000541007517816 */ /* 0x000fe2000000003e */
[----:B------:R-:W-:Y:S01]  /*cc60*/  IMAD.MOV.U32 R7, RZ, RZ, R20 ;  /* 0x000000ffff077224 */ /* 0x000fe200078e0014 */
[----:B------:R-:W0:Y:S01]  /*cc70*/  SYNCS.PHASECHK.TRANS64.TRYWAIT P0, [R2+URZ+0x2a800], R5 ;  /* 0x02a80005020075a7 */ /* 0x000e22000800017f */
[----:B------:R-:W-:Y:S01]  /*cc80*/  IMAD.MOV.U32 R62, RZ, RZ, R8 ;  /* 0x000000ffff3e7224 */ /* 0x000fe200078e0008 */
[----:B------:R-:W-:Y:S01]  /*cc90*/  PRMT R77, R4, 0x5410, R6 ;  /* 0x00005410044d7816 */ /* 0x000fe20000000006 */
[----:B------:R-:W-:Y:S01]  /*cca0*/  IMAD.MOV.U32 R4, RZ, RZ, R21 ;  /* 0x000000ffff047224 */ /* 0x000fe200078e0015 */
[----:B------:R-:W-:Y:S01]  /*ccb0*/  PRMT R73, R73, 0x5410, R7 ;  /* 0x0000541049497816 */ /* 0x000fe20000000007 */
[----:B------:R-:W-:Y:S01]  /*ccc0*/  IMAD.MOV.U32 R6, RZ, RZ, R12 ;  /* 0x000000ffff067224 */ /* 0x000fe200078e000c */
[----:B------:R-:W-:Y:S01]  /*ccd0*/  MOV R7, R13 ;  /* 0x0000000d00077202 */ /* 0x000fe20000000f00 */
[----:B------:R-:W-:Y:S01]  /*cce0*/  IMAD.MOV.U32 R63, RZ, RZ, R34 ;  /* 0x000000ffff3f7224 */ /* 0x000fe200078e0022 */
[----:B------:R-:W-:Y:S01]  /*ccf0*/  PRMT R73, R4, 0x7610, R73 ;  /* 0x0000761004497816 */ /* 0x000fe20000000049 */
        /* <DEDUP_REMOVED lines=10> */
[----:B------:R-:W-:-:S02]  /*cda0*/  IMAD.MOV.U32 R6, RZ, RZ, R28 ;  /* 0x000000ffff067224 */ /* 0x000fc400078e001c */
[----:B------:R-:W-:Y:S01]  /*cdb0*/  IMAD.MOV.U32 R7, RZ, RZ, R29 ;  /* 0x000000ffff077224 */ /* 0x000fe200078e001d */
[----:B------:R-:W-:Y:S01]  /*cdc0*/  PRMT R82, R82, 0x5410, R4 ;  /* 0x0000541052527816 */ /* 0x000fe20000000004 */
[----:B------:R-:W-:-:S03]  /*cdd0*/  IMAD.MOV.U32 R4, RZ, RZ, R24 ;  /* 0x000000ffff047224 */ /* 0x000fc600078e0018 */
[----:B------:R-:W-:Y:S01]  /*cde0*/  PRMT R78, R6, 0x5410, R7 ;  /* 0x00005410064e7816 */ /* 0x000fe20000000007 */
[----:B------:R-:W-:Y:S01]  /*cdf0*/  IMAD.MOV.U32 R6, RZ, RZ, R25 ;  /* 0x000000ffff067224 */ /* 0x000fe200078e0019 */
[----:B------:R-:W-:-:S04]  /*ce00*/  MOV R7, R14 ;  /* 0x0000000e00077202 */ /* 0x000fc80000000f00 */
[----:B------:R-:W-:Y:S01]  /*ce10*/  PRMT R74, R4, 0x5410, R6 ;  /* 0x00005410044a7816 */ /* 0x000fe20000000006 */
[----:B------:R-:W-:Y:S01]  /*ce20*/  IMAD.MOV.U32 R4, RZ, RZ, R10 ;  /* 0x000000ffff047224 */ /* 0x000fe200078e000a */
[----:B--2---:R-:W-:Y:S01]  /*ce30*/  PRMT R65, R7, 0x5410, R63 ;  /* 0x0000541007417816 */ /* 0x004fe2000000003f */
[----:B------:R-:W-:Y:S01]  /*ce40*/  IMAD.MOV.U32 R6, RZ, RZ, R11 ;  /* 0x000000ffff067224 */ /* 0x000fe200078e000b */
[----:B0-----:R-:W-:Y:S06]  /*ce50*/  @!P0 BRA `(.L_x_1593) ;  /* 0x000001dc00288947 */ /* 0x001fec0003800000 */
.L_x_1936:
[----:B------:R-:W-:Y:S05]  /*ce60*/  BSYNC B1 ;  /* 0x0000000000017941 */ /* 0x000fea0003800000 */
.L_x_1592:
        /* <DEDUP_REMOVED lines=13> */
[----:B------:R-:W-:Y:S01]  /*cf40*/  SHF.R.U32.HI R90, RZ, 0x10, R61 ;  /* 0x00000010ff5a7819 */ /* 0x000fe2000001163d */
[--C-:B------:R-:W-:Y:S01]  /*cf50*/  HADD2.F32 R89, -RZ, R88.reuse.H1_H1 ;  /* 0x30000058ff597230 */ /* 0x100fe20000004100 */
[----:B------:R-:W-:Y:S01]  /*cf60*/  SHF.R.U32.HI R92, RZ, 0x10, R59 ;  /* 0x00000010ff5c7819 */ /* 0x000fe2000001163b */
[----:B------:R-:W-:Y:S01]  /*cf70*/  HADD2.F32 R91, -RZ, R88.H0_H0 ;  /* 0x20000058ff5b7230 */ /* 0x000fe20000004100 */
[----:B------:R-:W-:Y:S01]  /*cf80*/  SHF.R.U64 R60, R60, 0x10, R61 ;  /* 0x000000103c3c7819 */ /* 0x000fe2000000123d */
[----:B------:R-:W-:Y:S01]  /*cf90*/  HADD2.F32 R90, -RZ, R90.H0_H0 ;  /* 0x2000005aff5a7230 */ /* 0x000fe20000004100 */
[----:B------:R-:W-:Y:S01]  /*cfa0*/  SHF.R.U64 R95, R58, 0x10, R59 ;  /* 0x000000103a5f7819 */ /* 0x000fe2000000123b */
[----:B------:R-:W-:Y:S02]  /*cfb0*/  HADD2.F32 R92, -RZ, R92.H0_H0 ;  /* 0x2000005cff5c7230 */ /* 0x000fe40000004100 */
[----:B------:R-:W-:-:S02]  /*cfc0*/  HADD2.F32 R60, -RZ, R60.H0_H0 ;  /* 0x2000003cff3c7230 */ /* 0x000fc40000004100 */
[--C-:B0-----:R-:W-:Y:S02]  /*cfd0*/  HADD2.F32 R88, -RZ, R7.reuse.H1_H1 ;  /* 0x30000007ff587230 */ /* 0x101fe40000004100 */
[----:B------:R-:W-:Y:S02]  /*cfe0*/  HADD2.F32 R61, -RZ, R7.H0_H0 ;  /* 0x20000007ff3d7230 */ /* 0x000fe40000004100 */
[--C-:B------:R-:W-:Y:S02]  /*cff0*/  HADD2.F32 R58, -RZ, R4.reuse.H1_H1 ;  /* 0x30000004ff3a7230 */ /* 0x100fe40000004100 */
[C---:B------:R-:W-:Y:S01]  /*d000*/  FMUL.FTZ R94, R88.reuse, R92 ;  /* 0x0000005c585e7220 */ /* 0x040fe20000410000 */
[----:B------:R-:W-:Y:S01]  /*d010*/  FMUL.FTZ R93, R88, R90 ;  /* 0x0000005a585d7220 */ /* 0x000fe20000410000 */
[----:B------:R-:W-:Y:S02]  /*d020*/  HADD2.F32 R7, -RZ, R4.H0_H0 ;  /* 0x20000004ff077230 */ /* 0x000fe40000004100 */
[----:B------:R-:W-:-:S02]  /*d030*/  HADD2.F32 R59, -RZ, R6.H0_H0 ;  /* 0x20000006ff3b7230 */ /* 0x000fc40000004100 */
[C---:B------:R-:W-:Y:S01]  /*d040*/  FFMA.FTZ R94, R61.reuse, R90, -R94 ;  /* 0x0000005a3d5e7223 */ /* 0x040fe2000001085e */
[----:B------:R-:W-:Y:S01]  /*d050*/  FFMA.FTZ R93, R61, R92, R93 ;  /* 0x0000005c3d5d7223 */ /* 0x000fe2000001005d */
[----:B------:R-:W-:Y:S02]  /*d060*/  HADD2.F32 R6, -RZ, R6.H1_H1 ;  /* 0x30000006ff067230 */ /* 0x000fe40000004100 */
[C---:B------:R-:W-:Y:S01]  /*d070*/  FMUL.FTZ R88, R58.reuse, R91 ;  /* 0x0000005b3a587220 */ /* 0x040fe20000410000 */
[----:B------:R-:W-:Y:S02]  /*d080*/  HADD2.F32 R4, -RZ, R5.H0_H0 ;  /* 0x20000005ff047230 */ /* 0x000fe40000004100 */
[-C--:B------:R-:W-:Y:S01]  /*d090*/  FMUL.FTZ R90, R58, R89.reuse ;  /* 0x000000593a5a7220 */ /* 0x080fe20000410000 */
[----:B------:R-:W-:Y:S02]  /*d0a0*/  HADD2.F32 R61, -RZ, R87.H1_H1 ;  /* 0x30000057ff3d7230 */ /* 0x000fe40000004100 */
[----:B------:R-:W-:Y:S01]  /*d0b0*/  FFMA.FTZ R88, R7, R89, -R88 ;  /* 0x0000005907587223 */ /* 0x000fe20000010858 */
[----:B------:R-:W-:-:S02]  /*d0c0*/  HADD2.F32 R5, -RZ, R5.H1_H1 ;  /* 0x30000005ff057230 */ /* 0x000fc40000004100 */
[----:B------:R-:W-:Y:S01]  /*d0d0*/  FFMA.FTZ R91, R7, R91, R90 ;  /* 0x0000005b075b7223 */ /* 0x000fe2000001005a */
[----:B------:R-:W-:Y:S02]  /*d0e0*/  HADD2.F32 R87, -RZ, R87.H0_H0 ;  /* 0x20000057ff577230 */ /* 0x000fe40000004100 */
[C---:B------:R-:W-:Y:S01]  /*d0f0*/  FMUL.FTZ R90, R6.reuse, R61 ;  /* 0x0000003d065a7220 */ /* 0x040fe20000410000 */
[----:B------:R-:W-:Y:S02]  /*d100*/  HADD2.F32 R58, -RZ, R95.H0_H0 ;  /* 0x2000005fff3a7230 */ /* 0x000fe40000004100 */
[----:B------:R-:W-:Y:S01]  /*d110*/  FMUL.FTZ R89, R5, R60 ;  /* 0x0000003c05597220 */ /* 0x000fe20000410000 */
[-C--:B------:R-:W-:Y:S01]  /*d120*/  FMUL.FTZ R92, R6, R87.reuse ;  /* 0x00000057065c7220 */ /* 0x080fe20000410000 */
[----:B------:R-:W-:Y:S01]  /*d130*/  FFMA.FTZ R6, R59, R87, -R90 ;  /* 0x000000573b067223 */ /* 0x000fe2000001085a */
[-C--:B------:R-:W-:Y:S01]  /*d140*/  FMUL.FTZ R7, R5, R58.reuse ;  /* 0x0000003a05077220 */ /* 0x080fe20000410000 */
[----:B------:R-:W-:Y:S01]  /*d150*/  FFMA.FTZ R58, R4, R58, R89 ;  /* 0x0000003a043a7223 */ /* 0x000fe20000010059 */
[----:B------:R-:W-:-:S02]  /*d160*/  FFMA.FTZ R59, R59, R61, R92 ;  /* 0x0000003d3b3b7223 */ /* 0x000fc4000001005c */
[----:B------:R-:W-:Y:S01]  /*d170*/  FFMA.FTZ R5, R4, R60, -R7 ;  /* 0x0000003c04057223 */ /* 0x000fe20000010807 */
[----:B------:R-:W-:Y:S02]  /*d180*/  F2FP.F16.F32.PACK_AB R7, R93, R94 ;  /* 0x0000005e5d07723e */ /* 0x000fe400000000ff */
[----:B------:R-:W-:Y:S02]  /*d190*/  F2FP.F16.F32.PACK_AB R6, R59, R6 ;  /* 0x000000063b06723e */ /* 0x000fe400000000ff */
[----:B------:R-:W-:Y:S02]  /*d1a0*/  F2FP.F16.F32.PACK_AB R4, R91, R88 ;  /* 0x000000585b04723e */ /* 0x000fe400000000ff */
[----:B------:R-:W-:-:S05]  /*d1b0*/  F2FP.F16.F32.PACK_AB R5, R58, R5 ;  /* 0x000000053a05723e */ /* 0x000fca00000000ff */
[----:B------:R0:W-:Y:S02]  /*d1c0*/  STS.128 [R3+0xc400], R4 ;  /* 0x00c4000403007388 */ /* 0x0001e40000000c00 */
.L_x_1597:
[----:B------:R-:W-:Y:S05]  /*d1d0*/  BSYNC B2 ;  /* 0x0000000000027941 */ /* 0x000fea0003800000 */
.L_x_1596:
[----:B------:R-:W-:Y:S04]  /*d1e0*/  BSSY B2, `(.L_x_1598) ;  /* 0x000002c000027945 */ /* 0x000fe80003800000 */
[----:B------:R-:W-:Y:S05]  /*d1f0*/  @P1 BRA `(.L_x_1599) ;  /* 0x0000000000a81947 */ /* 0x000fea0003800000 */
[----:B0-----:R-:W0:Y:S01]  /*d200*/  LDS.128 R4, [R0] ;  /* 0x0000000000047984 */ /* 0x001e220000000c00 */
[----:B------:R-:W-:Y:S01]  /*d210*/  SHF.R.U32.HI R59, RZ, 0x10, R57 ;  /* 0x00000010ff3b7819 */ /* 0x000fe20000011639 */
[----:B------:R-:W-:Y:S01]  /*d220*/  HADD2.F32 R58, -RZ, R84.H0_H0 ;  /* 0x20000054ff3a7230 */ /* 0x000fe20000004100 */
[----:B------:R-:W-:Y:S01]  /*d230*/  SHF.R.U32.HI R61, RZ, 0x10, R55 ;  /* 0x00000010ff3d7819 */ /* 0x000fe20000011637 */
[----:B------:R-:W-:Y:S01]  /*d240*/  HADD2.F32 R60, -RZ, R83.H0_H0 ;  /* 0x20000053ff3c7230 */ /* 0x000fe20000004100 */
[----:B------:R-:W-:Y:S01]  /*d250*/  SHF.R.U64 R91, R56, 0x10, R57 ;  /* 0x00000010385b7819 */ /* 0x000fe20000001239 */
[----:B------:R-:W-:Y:S01]  /*d260*/  HADD2.F32 R59, -RZ, R59.H0_H0 ;  /* 0x2000003bff3b7230 */ /* 0x000fe20000004100 */
[----:B------:R-:W-:Y:S01]  /*d270*/  SHF.R.U64 R89, R54, 0x10, R55 ;  /* 0x0000001036597819 */ /* 0x000fe20000001237 */
[----:B------:R-:W-:Y:S02]  /*d280*/  HADD2.F32 R61, -RZ, R61.H0_H0 ;  /* 0x2000003dff3d7230 */ /* 0x000fe40000004100 */
[----:B------:R-:W-:-:S02]  /*d290*/  HADD2.F32 R83, -RZ, R83.H1_H1 ;  /* 0x30000053ff537230 */ /* 0x000fc40000004100 */
[----:B------:R-:W-:Y:S02]  /*d2a0*/  HADD2.F32 R84, -RZ, R84.H1_H1 ;  /* 0x30000054ff547230 */ /* 0x000fe40000004100 */
[--C-:B0-----:R-:W-:Y:S02]  /*d2b0*/  HADD2.F32 R57, -RZ, R7.reuse.H1_H1 ;  /* 0x30000007ff397230 */ /* 0x101fe40000004100 */
[----:B------:R-:W-:Y:S02]  /*d2c0*/  HADD2.F32 R56, -RZ, R7.H0_H0 ;  /* 0x20000007ff387230 */ /* 0x000fe40000004100 */
[--C-:B------:R-:W-:Y:S02]  /*d2d0*/  HADD2.F32 R7, -RZ, R4.reuse.H0_H0 ;  /* 0x20000004ff077230 */ /* 0x100fe40000004100 */
[C---:B------:R-:W-:Y:S01]  /*d2e0*/  FMUL.FTZ R90, R57.reuse, R59 ;  /* 0x0000003b395a7220 */ /* 0x040fe20000410000 */
[----:B------:R-:W-:Y:S02]  /*d2f0*/  HADD2.F32 R4, -RZ, R4.H1_H1 ;  /* 0x30000004ff047230 */ /* 0x000fe40000004100 */
[----:B------:R-:W-:Y:S01]  /*d300*/  FMUL.FTZ R87, R57, R61 ;  /* 0x0000003d39577220 */ /* 0x000fe20000410000 */
[----:B------:R-:W-:-:S02]  /*d310*/  HADD2.F32 R54, -RZ, R6.H0_H0 ;  /* 0x20000006ff367230 */ /* 0x000fc40000004100 */
[----:B------:R-:W-:Y:S01]  /*d320*/  FFMA.FTZ R92, R56, R61, R90 ;  /* 0x0000003d385c7223 */ /* 0x000fe2000001005a */
[----:B------:R-:W-:Y:S02]  /*d330*/  HADD2.F32 R55, -RZ, R6.H1_H1 ;  /* 0x30000006ff377230 */ /* 0x000fe40000004100 */
[----:B------:R-:W-:Y:S01]  /*d340*/  FMUL.FTZ R88, R4, R60 ;  /* 0x0000003c04587220 */ /* 0x000fe20000410000 */
[--C-:B------:R-:W-:Y:S02]  /*d350*/  HADD2.F32 R6, -RZ, R5.reuse.H0_H0 ;  /* 0x20000005ff067230 */ /* 0x100fe40000004100 */
[----:B------:R-:W-:Y:S01]  /*d360*/  FFMA.FTZ R87, R56, R59, -R87 ;  /* 0x0000003b38577223 */ /* 0x000fe20000010857 */
[-C--:B------:R-:W-:Y:S01]  /*d370*/  FMUL.FTZ R90, R4, R58.reuse ;  /* 0x0000003a045a7220 */ /* 0x080fe20000410000 */
[----:B------:R-:W-:Y:S02]  /*d380*/  HADD2.F32 R5, -RZ, R5.H1_H1 ;  /* 0x30000005ff057230 */ /* 0x000fe40000004100 */
[----:B------:R-:W-:Y:S01]  /*d390*/  FFMA.FTZ R88, R7, R58, -R88 ;  /* 0x0000003a07587223 */ /* 0x000fe20000010858 */
[----:B------:R-:W-:-:S02]  /*d3a0*/  HADD2.F32 R56, -RZ, R89.H0_H0 ;  /* 0x20000059ff387230 */ /* 0x000fc40000004100 */
[----:B------:R-:W-:Y:S01]  /*d3b0*/  FFMA.FTZ R57, R7, R60, R90 ;  /* 0x0000003c07397223 */ /* 0x000fe2000001005a */
[----:B------:R-:W-:Y:S02]  /*d3c0*/  HADD2.F32 R4, -RZ, R91.H0_H0 ;  /* 0x2000005bff047230 */ /* 0x000fe40000004100 */
[CC--:B------:R-:W-:Y:S01]  /*d3d0*/  FMUL.FTZ R59, R55.reuse, R83.reuse ;  /* 0x00000053373b7220 */ /* 0x0c0fe20000410000 */
[----:B------:R-:W-:Y:S01]  /*d3e0*/  FMUL.FTZ R58, R55, R84 ;  /* 0x00000054373a7220 */ /* 0x000fe20000410000 */
[C---:B------:R-:W-:Y:S01]  /*d3f0*/  FMUL.FTZ R7, R5.reuse, R56 ;  /* 0x0000003805077220 */ /* 0x040fe20000410000 */
[----:B------:R-:W-:Y:S01]  /*d400*/  FMUL.FTZ R55, R5, R4 ;  /* 0x0000000405377220 */ /* 0x000fe20000410000 */
[C---:B------:R-:W-:Y:S01]  /*d410*/  FFMA.FTZ R59, R54.reuse, R84, -R59 ;  /* 0x00000054363b7223 */ /* 0x040fe2000001083b */
[----:B------:R-:W-:Y:S01]  /*d420*/  FFMA.FTZ R58, R54, R83, R58 ;  /* 0x00000053363a7223 */ /* 0x000fe2000001003a */
[C---:B------:R-:W-:Y:S01]  /*d430*/  FFMA.FTZ R5, R6.reuse, R4, -R7 ;  /* 0x0000000406057223 */ /* 0x040fe20000010807 */
[----:B------:R-:W-:Y:S01]  /*d440*/  FFMA.FTZ R56, R6, R56, R55 ;  /* 0x0000003806387223 */ /* 0x000fe20000010037 */
[----:B------:R-:W-:-:S02]  /*d450*/  F2FP.F16.F32.PACK_AB R7, R92, R87 ;  /* 0x000000575c07723e */ /* 0x000fc400000000ff */
[----:B------:R-:W-:Y:S02]  /*d460*/  F2FP.F16.F32.PACK_AB R6, R58, R59 ;  /* 0x0000003b3a06723e */ /* 0x000fe400000000ff */
[----:B------:R-:W-:Y:S02]  /*d470*/  F2FP.F16.F32.PACK_AB R4, R57, R88 ;  /* 0x000000583904723e */ /* 0x000fe400000000ff */
[----:B------:R-:W-:-:S05]  /*d480*/  F2FP.F16.F32.PACK_AB R5, R56, R5 ;  /* 0x000000053805723e */ /* 0x000fca00000000ff */
[----:B------:R1:W-:Y:S02]  /*d490*/  STS.128 [R0], R4 ;  /* 0x0000000400007388 */ /* 0x0003e40000000c00 */
.L_x_1599:
[----:B------:R-:W-:Y:S05]  /*d4a0*/  BSYNC B2 ;  /* 0x0000000000027941 */ /* 0x000fea0003800000 */
.L_x_1598:
[----:B------:R-:W-:Y:S04]  /*d4b0*/  BSSY B2, `(.L_x_1600) ;  /* 0x000002c000027945 */ /* 0x000fe80003800000 */
[----:B------:R-:W-:Y:S05]  /*d4c0*/  @P2 BRA `(.L_x_1601) ;  /* 0x0000000000a82947 */ /* 0x000fea0003800000 */
[----:B01----:R-:W0:Y:S01]  /*d4d0*/  LDS.128 R4, [R3+0x10400] ;  /* 0x0104000003047984 */ /* 0x003e220000000c00 */
        /* <DEDUP_REMOVED lines=40> */
[----:B------:R2:W-:Y:S02]  /*d760*/  STS.128 [R3+0x10400], R4 ;  /* 0x0104000403007388 */ /* 0x0005e40000000c00 */
.L_x_1601:
[----:B------:R-:W-:Y:S05]  /*d770*/  BSYNC B2 ;  /* 0x0000000000027941 */ /* 0x000fea0003800000 */
.L_x_1600:
[----:B------:R-:W-:Y:S04]  /*d780*/  BSSY B2, `(.L_x_1602) ;  /* 0x000002c000027945 */ /* 0x000fe80003800000 */
[----:B------:R-:W-:Y:S05]  /*d790*/  @P3 BRA `(.L_x_1603) ;  /* 0x0000000000a83947 */ /* 0x000fea0003800000 */
[----:B012---:R-:W0:Y:S01]  /*d7a0*/  LDS.128 R4, [R0+0x4000] ;  /* 0x0040000000047984 */ /* 0x007e220000000c00 */
        /* <DEDUP_REMOVED lines=41> */
.L_x_1603:
[----:B------:R-:W-:Y:S05]  /*da40*/  BSYNC B2 ;  /* 0x0000000000027941 */ /* 0x000fea0003800000 */
.L_x_1602:
[----:B------:R-:W-:Y:S04]  /*da50*/  BSSY B2, `(.L_x_1604) ;  /* 0x000002c000027945 */ /* 0x000fe80003800000 */
[----:B------:R-:W-:Y:S05]  /*da60*/  @P4 BRA `(.L_x_1605) ;  /* 0x0000000000a84947 */ /* 0x000fea0003800000 */
[----:B0123--:R-:W0:Y:S01]  /*da70*/  LDS.128 R4, [R3+0x14400] ;  /* 0x0144000003047984 */ /* 0x00fe220000000c00 */
[----:B------:R-:W-:Y:S01]  /*da80*/  SHF.R.U32.HI R47, RZ, 0x10, R45 ;  /* 0x00000010ff2f7819 */ /* 0x000fe2000001162d */
[----:B------:R-:W-:Y:S01]  /*da90*/  HADD2.F32 R46, -RZ, R70.H1_H1 ;  /* 0x30000046ff2e7230 */ /* 0x000fe20000004100 */
[----:B------:R-:W-:Y:S01]  /*daa0*/  SHF.R.U32.HI R49, RZ, 0x10, R43 ;  /* 0x00000010ff317819 */ /* 0x000fe2000001162b */
[----:B------:R-:W-:Y:S01]  /*dab0*/  HADD2.F32 R48, -RZ, R71.H1_H1 ;  /* 0x30000047ff307230 */ /* 0x000fe20000004100 */
[----:B------:R-:W-:Y:S01]  /*dac0*/  SHF.R.U64 R55, R44, 0x10, R45 ;  /* 0x000000102c377819 */ /* 0x000fe2000000122d */
[----:B------:R-:W-:Y:S01]  /*dad0*/  HADD2.F32 R47, -RZ, R47.H0_H0 ;  /* 0x2000002fff2f7230 */ /* 0x000fe20000004100 */
[----:B------:R-:W-:Y:S01]  /*dae0*/  SHF.R.U64 R53, R42, 0x10, R43 ;  /* 0x000000102a357819 */ /* 0x000fe2000000122b */
[----:B------:R-:W-:Y:S02]  /*daf0*/  HADD2.F32 R49, -RZ, R49.H0_H0 ;  /* 0x20000031ff317230 */ /* 0x000fe40000004100 */
[----:B------:R-:W-:-:S02]  /*db00*/  HADD2.F32 R71, -RZ, R71.H0_H0 ;  /* 0x20000047ff477230 */ /* 0x000fc40000004100 */
[----:B------:R-:W-:Y:S02]  /*db10*/  HADD2.F32 R70, -RZ, R70.H0_H0 ;  /* 0x20000046ff467230 */ /* 0x000fe40000004100 */
        /* <DEDUP_REMOVED lines=31> */
.L_x_1605:
[----:B------:R-:W-:Y:S05]  /*dd10*/  BSYNC B2 ;  /* 0x0000000000027941 */ /* 0x000fea0003800000 */
.L_x_1604:
[----:B------:R-:W-:Y:S05]  /*dd20*/  @P5 BRA `(.L_x_1595) ;  /* 0x0000000000a85947 */ /* 0x000fea0003800000 */
[----:B01234-:R-:W0:Y:S01]  /*dd30*/  LDS.128 R4, [R0+0x8000] ;  /* 0x0080000000047984 */ /* 0x01fe220000000c00 */
[----:B------:R-:W-:Y:S01]  /*dd40*/  SHF.R.U32.HI R43, RZ, 0x10, R37 ;  /* 0x00000010ff2b7819 */ /* 0x000fe20000011625 */
[----:B------:R-:W-:Y:S01]  /*dd50*/  HADD2.F32 R42, -RZ, R66.H1_H1 ;  /* 0x30000042ff2a7230 */ /* 0x000fe20000004100 */
[--C-:B------:R-:W-:Y:S01]  /*dd60*/  SHF.R.U32.HI R45, RZ, 0x10, R39.reuse ;  /* 0x00000010ff2d7819 */ /* 0x100fe20000011627 */
        /* <DEDUP_REMOVED lines=38> */
.L_x_1595:
[----:B------:R-:W-:Y:S05]  /*dfd0*/  BSYNC B1 ;  /* 0x0000000000017941 */ /* 0x000fea0003800000 */
.L_x_1594:
        /* <DEDUP_REMOVED lines=12> */
[--C-:B------:R-:W-:Y:S01]  /*e0a0*/  SHF.R.U64 R47, R40, 0x10, R41.reuse ;  /* 0x00000010282f7819 */ /* 0x100fe20000001229 */
[----:B------:R-:W-:Y:S01]  /*e0b0*/  HADD2.F32 R38, -RZ, R86.H0_H0 ;  /* 0x20000056ff267230 */ /* 0x000fe20000004100 */
[----:B------:R-:W-:Y:S01]  /*e0c0*/  SHF.R.U32.HI R39, RZ, 0x10, R41 ;  /* 0x00000010ff277819 */ /* 0x000fe20000011629 */
[--C-:B------:R-:W-:Y:S01]  /*e0d0*/  HADD2.F32 R40, -RZ, R85.reuse.H0_H0 ;  /* 0x20000055ff287230 */ /* 0x100fe20000004100 */
[--C-:B------:R-:W-:Y:S01]  /*e0e0*/  SHF.R.U32.HI R41, RZ, 0x10, R31.reuse ;  /* 0x00000010ff297819 */ /* 0x100fe2000001161f */
[----:B------:R-:W-:Y:S01]  /*e0f0*/  HADD2.F32 R85, -RZ, R85.H1_H1 ;  /* 0x30000055ff557230 */ /* 0x000fe20000004100 */
[----:B------:R-:W-:Y:S01]  /*e100*/  SHF.R.U64 R45, R30, 0x10, R31 ;  /* 0x000000101e2d7819 */ /* 0x000fe2000000121f */
[----:B------:R-:W-:Y:S02]  /*e110*/  HADD2.F32 R39, -RZ, R39.H0_H0 ;  /* 0x20000027ff277230 */ /* 0x000fe40000004100 */
[----:B------:R-:W-:-:S02]  /*e120*/  HADD2.F32 R41, -RZ, R41.H0_H0 ;  /* 0x20000029ff297230 */ /* 0x000fc40000004100 */
        /* <DEDUP_REMOVED lines=32> */
.L_x_1608:
[----:B------:R-:W-:Y:S05]  /*e330*/  BSYNC B1 ;  /* 0x0000000000017941 */ /* 0x000fea0003800000 */
.L_x_1607:
[----:B------:R-:W-:Y:S04]  /*e340*/  BSSY B1, `(.L_x_1609) ;  /* 0x000002c000017945 */ /* 0x000fe80003800000 */
[----:B------:R-:W-:Y:S05]  /*e350*/  @P1 BRA `(.L_x_1610) ;  /* 0x0000000000a81947 */ /* 0x000fea0003800000 */
[----:B0-----:R-:W0:Y:S01]  /*e360*/  LDS.128 R4, [R0+0x2000] ;  /* 0x0020000000047984 */ /* 0x001e220000000c00 */
        /* <DEDUP_REMOVED lines=41> */
.L_x_1610:
[----:B------:R-:W-:Y:S05]  /*e600*/  BSYNC B1 ;  /* 0x0000000000017941 */ /* 0x000fea0003800000 */
.L_x_1609:
        /* <DEDUP_REMOVED lines=44> */
.L_x_1612:
[----:B------:R-:W-:Y:S05]  /*e8d0*/  BSYNC B1 ;  /* 0x0000000000017941 */ /* 0x000fea0003800000 */
.L_x_1611:
[----:B------:R-:W-:Y:S04]  /*e8e0*/  BSSY B1, `(.L_x_1613) ;  /* 0x000002c000017945 */ /* 0x000fe80003800000 */
[----:B------:R-:W-:Y:S05]  /*e8f0*/  @P3 BRA `(.L_x_1614) ;  /* 0x0000000000a83947 */ /* 0x000fea0003800000 */
[----:B012---:R-:W0:Y:S01]  /*e900*/  LDS.128 R4, [R0+0x6000] ;  /* 0x0060000000047984 */ /* 0x007e220000000c00 */
[----:B------:R-:W-:Y:S01]  /*e910*/  SHF.R.U32.HI R27, RZ, 0x10, R25 ;  /* 0x00000010ff1b7819 */ /* 0x000fe20000011619 */
[----:B------:R-:W-:Y:S01]  /*e920*/  HADD2.F32 R26, -RZ, R74.H0_H0 ;  /* 0x2000004aff1a7230 */ /* 0x000fe20000004100 */
[----:B------:R-:W-:Y:S01]  /*e930*/  SHF.R.U32.HI R29, RZ, 0x10, R21 ;  /* 0x00000010ff1d7819 */ /* 0x000fe20000011615 */
[----:B------:R-:W-:Y:S01]  /*e940*/  HADD2.F32 R28, -RZ, R73.H1_H1 ;  /* 0x30000049ff1c7230 */ /* 0x000fe20000004100 */
[----:B------:R-:W-:Y:S01]  /*e950*/  SHF.R.U64 R35, R24, 0x10, R25 ;  /* 0x0000001018237819 */ /* 0x000fe20000001219 */
[----:B------:R-:W-:Y:S01]  /*e960*/  HADD2.F32 R27, -RZ, R27.H0_H0 ;  /* 0x2000001bff1b7230 */ /* 0x000fe20000004100 */
        /* <DEDUP_REMOVED lines=35> */
.L_x_1614:
[----:B------:R-:W-:Y:S05]  /*eba0*/  BSYNC B1 ;  /* 0x0000000000017941 */ /* 0x000fea0003800000 */
.L_x_1613:
[----:B------:R-:W-:Y:S04]  /*ebb0*/  BSSY B1, `(.L_x_1615) ;  /* 0x000002c000017945 */ /* 0x000fe80003800000 */
[----:B------:R-:W-:Y:S05]  /*ebc0*/  @P4 BRA `(.L_x_1616) ;  /* 0x0000000000a84947 */ /* 0x000fea0003800000 */
[----:B0123--:R-:W0:Y:S01]  /*ebd0*/  LDS.128 R4, [R3+0x16400] ;  /* 0x0164000003047984 */ /* 0x00fe220000000c00 */
[----:B------:R-:W-:Y:S01]  /*ebe0*/  SHF.R.U32.HI R21, RZ, 0x10, R15 ;  /* 0x00000010ff157819 */ /* 0x000fe2000001160f */
[----:B------:R-:W-:Y:S01]  /*ebf0*/  HADD2.F32 R20, -RZ, R65.H0_H0 ;  /* 0x20000041ff147230 */ /* 0x000fe20000004100 */
[----:B------:R-:W-:Y:S01]  /*ec00*/  SHF.R.U32.HI R25, RZ, 0x10, R13 ;  /* 0x00000010ff197819 */ /* 0x000fe2000001160d */
[--C-:B------:R-:W-:Y:S01]  /*ec10*/  HADD2.F32 R24, -RZ, R64.reuse.H1_H1 ;  /* 0x30000040ff187230 */ /* 0x100fe20000004100 */
        /* <DEDUP_REMOVED lines=24> */
[C---:B------:R-:W-:Y:S01]  /*eda0*/  FMUL.FTZ R21, R13.reuse, R64 ;  /* 0x000000400d157220 */ /* 0x040fe20000410000 */
[-C--:B------:R-:W-:Y:S01]  /*edb0*/  FMUL.FTZ R25, R13, R65.reuse ;  /* 0x000000410d197220 */ /* 0x080fe20000410000 */
        /* <DEDUP_REMOVED lines=11> */
.L_x_1616:
[----:B------:R-:W-:Y:S05]  /*ee70*/  BSYNC B1 ;  /* 0x0000000000017941 */ /* 0x000fea0003800000 */
.L_x_1615:
[----:B------:R-:W-:Y:S05]  /*ee80*/  @P5 BRA `(.L_x_1606) ;  /* 0x00000034009c5947 */ /* 0x000fea0003800000 */
[----:B01234-:R-:W0:Y:S01]  /*ee90*/  LDS.128 R4, [R0+0xa000] ;  /* 0x00a0000000047984 */ /* 0x01fe220000000c00 */
[----:B------:R-:W-:Y:S01]  /*eea0*/  SHF.R.U32.HI R14, RZ, 0x10, R9 ;  /* 0x00000010ff0e7819 */ /* 0x000fe20000011609 */
[--C-:B------:R-:W-:Y:S01]  /*eeb0*/  HADD2.F32 R13, -RZ, R62.reuse.H1_H1 ;  /* 0x3000003eff0d7230 */ /* 0x100fe20000004100 */
[--C-:B------:R-:W-:Y:S01]  /*eec0*/  SHF.R.U32.HI R12, RZ, 0x10, R11.reuse ;  /* 0x00000010ff0c7819 */ /* 0x100fe2000001160b */
[----:B------:R-:W-:Y:S01]  /*eed0*/  HADD2.F32 R62, -RZ, R62.H0_H0 ;  /* 0x2000003eff3e7230 */ /* 0x000fe20000004100 */
[----:B------:R-:W-:Y:S01]  /*eee0*/  SHF.R.U64 R24, R10, 0x10, R11 ;  /* 0x000000100a187819 */ /* 0x000fe2000000120b */
[----:B------:R-:W-:Y:S01]  /*eef0*/  HADD2.F32 R14, -RZ, R14.H0_H0 ;  /* 0x2000000eff0e7230 */ /* 0x000fe20000004100 */
[----:B------:R-:W-:Y:S01]  /*ef00*/  SHF.R.U64 R21, R8, 0x10, R9 ;  /* 0x0000001008157819 */ /* 0x000fe20000001209 */
[----:B------:R-:W-:Y:S02]  /*ef10*/  HADD2.F32 R12, -RZ, R12.H0_H0 ;  /* 0x2000000cff0c7230 */ /* 0x000fe40000004100 */
[----:B------:R-:W-:-:S02]  /*ef20*/  HADD2.F32 R11, -RZ, R63.H0_H0 ;  /* 0x2000003fff0b7230 */ /* 0x000fc40000004100 */
[----:B------:R-:W-:Y:S02]  /*ef30*/  HADD2.F32 R63, -RZ, R63.H1_H1 ;  /* 0x3000003fff3f7230 */ /* 0x000fe40000004100 */
[--C-:B0-----:R-:W-:Y:S02]  /*ef40*/  HADD2.F32 R10, -RZ, R7.reuse.H1_H1 ;  /* 0x30000007ff0a7230 */ /* 0x101fe40000004100 */
[--C-:B------:R-:W-:Y:S02]  /*ef50*/  HADD2.F32 R3, -RZ, R4.reuse.H0_H0 ;  /* 0x20000004ff037230 */ /* 0x100fe40000004100 */
[----:B------:R-:W-:Y:S02]  /*ef60*/  HADD2.F32 R9, -RZ, R7.H0_H0 ;  /* 0x20000007ff097230 */ /* 0x000fe40000004100 */
[C---:B------:R-:W-:Y:S01]  /*ef70*/  FMUL.FTZ R20, R10.reuse, R14 ;  /* 0x0000000e0a147220 */ /* 0x040fe20000410000 */
[----:B------:R-:W-:Y:S02]  /*ef80*/  HADD2.F32 R4, -RZ, R4.H1_H1 ;  /* 0x30000004ff047230 */ /* 0x000fe40000004100 */
[----:B------:R-:W-:Y:S01]  /*ef90*/  FMUL.FTZ R15, R10, R12 ;  /* 0x0000000c0a0f7220 */ /* 0x000fe20000410000 */
[----:B------:R-:W-:-:S02]  /*efa0*/  HADD2.F32 R7, -RZ, R6.H0_H0 ;  /* 0x20000006ff077230 */ /* 0x000fc40000004100 */
[C---:B------:R-:W-:Y:S01]  /*efb0*/  FFMA.FTZ R20, R9.reuse, R12, -R20 ;  /* 0x0000000c09147223 */ /* 0x040fe20000010814 */
[----:B------:R-:W-:Y:S02]  /*efc0*/  HADD2.F32 R8, -RZ, R6.H1_H1 ;  /* 0x30000006ff087230 */ /* 0x000fe40000004100 */
[C---:B------:R-:W-:Y:S01]  /*efd0*/  FMUL.FTZ R10, R4.reuse, R13 ;  /* 0x0000000d040a7220 */ /* 0x040fe20000410000 */
[--C-:B------:R-:W-:Y:S02]  /*efe0*/  HADD2.F32 R6, -RZ, R5.reuse.H0_H0 ;  /* 0x20000005ff067230 */ /* 0x100fe40000004100 */
[----:B------:R-:W-:Y:S01]  /*eff0*/  FFMA.FTZ R15, R9, R14, R15 ;  /* 0x0000000e090f7223 */ /* 0x000fe2000001000f */
[-C--:B------:R-:W-:Y:S01]  /*f000*/  FMUL.FTZ R12, R4, R11.reuse ;  /* 0x0000000b040c7220 */ /* 0x080fe20000410000 */
[----:B------:R-:W-:Y:S02]  /*f010*/  HADD2.F32 R5, -RZ, R5.H1_H1 ;  /* 0x30000005ff057230 */ /* 0x000fe40000004100 */
[----:B------:R-:W-:Y:S01]  /*f020*/  FFMA.FTZ R10, R3, R11, -R10 ;  /* 0x0000000b030a7223 */ /* 0x000fe2000001080a */
[----:B------:R-:W-:-:S02]  /*f030*/  HADD2.F32 R9, -RZ, R21.H0_H0 ;  /* 0x20000015ff097230 */ /* 0x000fc40000004100 */
[----:B------:R-:W-:Y:S01]  /*f040*/  FFMA.FTZ R3, R3, R13, R12 ;  /* 0x0000000d03037223 */ /* 0x000fe2000001000c */
[----:B------:R-:W-:Y:S02]  /*f050*/  HADD2.F32 R4, -RZ, R24.H0_H0 ;  /* 0x20000018ff047230 */ /* 0x000fe40000004100 */
[C---:B------:R-:W-:Y:S01]  /*f060*/  FMUL.FTZ R12, R8.reuse, R62 ;  /* 0x0000003e080c7220 */ /* 0x040fe20000410000 */
        /* <DEDUP_REMOVED lines=11> */
[----:B------:R0:W-:Y:S01]  /*f120*/  STS.128 [R0+0xa000], R4 ;  /* 0x00a0000400007388 */ /* 0x0001e20000000c00 */
[----:B------:R-:W-:Y:S05]  /*f130*/  BRA `(.L_x_1606) ;  /* 0x0000003000f07947 */ /* 0x000fea0003800000 */
.L_x_1585:
        /* <DEDUP_REMOVED lines=25> */
[----:B------:R-:W-:Y:S01]  /*f2d0*/  LEA R66, P1, R6, UR6, 0x1 ;  /* 0x0000000606427c11 */ /* 0x000fe2000f8208ff */
[----:B------:R-:W-:-:S03]  /*f2e0*/  IMAD.IADD R67, R7, 0x1, R67 ;  /* 0x0000000107437824 */ /* 0x000fc600078e0243 */
[----:B------:R-:W-:Y:S02]  /*f2f0*/  LEA.HI.X R61, R4, UR5, R61, 0x1, P0 ;  /* 0x00000005043d7c11 */ /* 0x000fe400080f0c3d */
[----:B------:R-:W-:Y:S01]  /*f300*/  LEA.HI.X R67, R6, UR7, R67, 0x1, P1 ;  /* 0x0000000706437c11 */ /* 0x000fe200088f0c43 */
[----:B------:R-:W-:Y:S06]  /*f310*/  BRA.DIV UR4, `(.L_x_1617) ;  /* 0x000001ba040c7947 */ /* 0x000fec000b800000 */
[----:B------:R-:W0:Y:S04]  /*f320*/  SHFL.IDX PT, R3, R61, RZ, 0x1c1f ;  /* 0x001c1fff3d037589 */ /* 0x000e2800000e0000 */
[----:B------:R-:W1:Y:S04]  /*f330*/  SHFL.IDX PT, R0, R60, RZ, 0x1c1f ;  /* 0x001c1fff3c007589 */ /* 0x000e6800000e0000 */
[----:B------:R2:W3:Y:S04]  /*f340*/  SHFL.IDX PT, R4, R67, RZ, 0x1c1f ;  /* 0x001c1fff43047589 */ /* 0x0004e800000e0000 */
[----:B------:R2:W4:Y:S01]  /*f350*/  SHFL.IDX PT, R14, R66, RZ, 0x1c1f ;  /* 0x001c1fff420e7589 */ /* 0x00052200000e0000 */
[----:B0-----:R-:W-:Y:S01]  /*f360*/  IMAD.MOV.U32 R7, RZ, RZ, R3 ;  /* 0x000000ffff077224 */ /* 0x001fe200078e0003 */
[----:B-12---:R-:W-:-:S07]  /*f370*/  MOV R6, R0 ;  /* 0x0000000000067202 */ /* 0x006fce0000000f00 */
.L_x_1942:
[----:B------:R-:W-:Y:S01]  /*f380*/  IMAD R69, R163, R10, RZ ;  /* 0x0000000aa3457224 */ /* 0x000fe200078e02ff */
[----:B------:R-:W-:Y:S01]  /*f390*/  BSSY B1, `(.L_x_1618) ;  /* 0x000002f000017945 */ /* 0x000fe20003800000 */
[----:B----4-:R-:W-:Y:S01]  /*f3a0*/  IMAD.MOV.U32 R12, RZ, RZ, R14 ;  /* 0x000000ffff0c7224 */ /* 0x010fe200078e000e */
[----:B------:R-:W-:Y:S01]  /*f3b0*/  CS2R R44, SRZ ;  /* 0x00000000002c7805 */ /* 0x000fe2000001ff00 */
[----:B---3--:R-:W-:Y:S01]  /*f3c0*/  IMAD.MOV.U32 R13, RZ, RZ, R4 ;  /* 0x000000ffff0d7224 */ /* 0x008fe200078e0004 */
        /* <DEDUP_REMOVED lines=19> */
[----:B------:R-:W-:-:S02]  /*f500*/  CS2R R44, SRZ ;  /* 0x00000000002c7805 */ /* 0x000fc4000001ff00 */
[----:B------:R-:W-:Y:S02]  /*f510*/  CS2R R46, SRZ ;  /* 0x00000000002e7805 */ /* 0x000fe4000001ff00 */
[----:B------:R-:W-:Y:S01]  /*f520*/  CS2R R28, SRZ ;  /* 0x00000000001c7805 */ /* 0x000fe2000001ff00 */
[----:B------:R-:W-:-:S04]  /*f530*/  @!P0 IMAD.WIDE R8, R18, 0x2, R6 ;  /* 0x0000000212088825 */ /* 0x000fc800078e0206 */
[----:B------:R-:W-:Y:S01]  /*f540*/  @!P1 IMAD.SHL.U32 R3, R209, 0x8, RZ ;  /* 0x00000008d1039824 */ /* 0x000fe200078e00ff */
[----:B------:R0:W5:Y:S01]  /*f550*/  @!P0 LD.E.128 R32, desc[UR46][R8.64] ;  /* 0x0000002e08208980 */ /* 0x000162000c101d00 */
[----:B------:R-:W-:Y:S01]  /*f560*/  @!P2 IMAD.SHL.U32 R11, R223, 0x8, RZ ;  /* 0x00000008df0ba824 */ /* 0x000fe200078e00ff */
[----:B------:R-:W-:Y:S01]  /*f570*/  CS2R R30, SRZ ;  /* 0x00000000001e7805 */ /* 0x000fe2000001ff00 */
[--C-:B------:R-:W-:Y:S01]  /*f580*/  @!P1 IMAD.WIDE R4, R3, 0x2, R6.reuse ;  /* 0x0000000203049825 */ /* 0x100fe200078e0206 */
[----:B------:R-:W-:Y:S02]  /*f590*/  CS2R R40, SRZ ;  /* 0x0000000000287805 */ /* 0x000fe4000001ff00 */
[----:B------:R-:W-:Y:S02]  /*f5a0*/  CS2R R42, SRZ ;  /* 0x00000000002a7805 */ /* 0x000fe4000001ff00 */
[----:B------:R-:W-:Y:S01]  /*f5b0*/  CS2R R24, SRZ ;  /* 0x0000000000187805 */ /* 0x000fe2000001ff00 */
[----:B------:R-:W-:Y:S01]  /*f5c0*/  @!P2 IMAD.WIDE R6, R11, 0x2, R6 ;  /* 0x000000020b06a825 */ /* 0x000fe200078e0206 */
[----:B------:R-:W-:-:S02]  /*f5d0*/  CS2R R26, SRZ ;  /* 0x00000000001a7805 */ /* 0x000fc4000001ff00 */
[----:B------:R-:W-:Y:S02]  /*f5e0*/  CS2R R36, SRZ ;  /* 0x0000000000247805 */ /* 0x000fe4000001ff00 */
[----:B------:R-:W-:Y:S01]  /*f5f0*/  CS2R R38, SRZ ;  /* 0x0000000000267805 */ /* 0x000fe2000001ff00 */
[--C-:B0-----:R-:W-:Y:S01]  /*f600*/  @!P1 IMAD.WIDE R8, R3, 0x2, R12.reuse ;  /* 0x0000000203089825 */ /* 0x101fe200078e020c */
[----:B------:R0:W5:Y:S03]  /*f610*/  @!P1 LD.E.128 R28, desc[UR46][R4.64] ;  /* 0x0000002e041c9980 */ /* 0x000166000c101d00 */
[--C-:B------:R-:W-:Y:S01]  /*f620*/  @!P2 IMAD.WIDE R10, R11, 0x2, R12.reuse ;  /* 0x000000020b0aa825 */ /* 0x100fe200078e020c */
[----:B------:R0:W5:Y:S03]  /*f630*/  @!P1 LD.E.128 R40, desc[UR46][R8.64] ;  /* 0x0000002e08289980 */ /* 0x000166000c101d00 */
[----:B------:R-:W-:Y:S01]  /*f640*/  @!P0 IMAD.WIDE R12, R18, 0x2, R12 ;  /* 0x00000002120c8825 */ /* 0x000fe200078e020c */
[----:B------:R0:W5:Y:S04]  /*f650*/  @!P2 LD.E.128 R24, desc[UR46][R6.64] ;  /* 0x0000002e0618a980 */ /* 0x000168000c101d00 */
[----:B------:R0:W5:Y:S04]  /*f660*/  @!P0 LD.E.128 R44, desc[UR46][R12.64] ;  /* 0x0000002e0c2c8980 */ /* 0x000168000c101d00 */
[----:B------:R0:W5:Y:S02]  /*f670*/  @!P2 LD.E.128 R36, desc[UR46][R10.64] ;  /* 0x0000002e0a24a980 */ /* 0x000164000c101d00 */
.L_x_1619:
[----:B------:R-:W-:Y:S05]  /*f680*/  BSYNC B1 ;  /* 0x0000000000017941 */ /* 0x000fea0003800000 */
.L_x_1618:
[----:B0----5:R-:W-:Y:S01]  /*f690*/  IMAD.MOV.U32 R4, RZ, RZ, R46 ;  /* 0x000000ffff047224 */ /* 0x021fe200078e002e */
[----:B------:R-:W-:Y:S01]  /*f6a0*/  UMOV UR4, 0xffffffff ;  /* 0xffffffff00047882 */ /* 0x000fe20000000000 */
[----:B------:R-:W-:Y:S02]  /*f6b0*/  IMAD.MOV.U32 R5, RZ, RZ, R47 ;  /* 0x000000ffff057224 */ /* 0x000fe400078e002f */
        /* <DEDUP_REMOVED lines=9> */
[----:B------:R-:W-:-:S02]  /*f750*/  MOV R3, R41 ;  /* 0x0000002900037202 */ /* 0x000fc40000000f00 */
        /* <DEDUP_REMOVED lines=26> */
[----:B------:R-:W-:Y:S02]  /*f900*/  PRMT R79, R4, 0x5410, R5 ;  /* 0x00005410044f7816 */ /* 0x000fe40000000005 */
[----:B------:R-:W-:-:S02]  /*f910*/  CS2R R4, SRZ ;  /* 0x0000000000047805 */ /* 0x000fc4000001ff00 */
[----:B------:R-:W-:Y:S01]  /*f920*/  PRMT R78, R0, 0x5410, R3 ;  /* 0x00005410004e7816 */ /* 0x000fe20000000003 */
[----:B------:R-:W-:Y:S06]  /*f930*/  BRA.DIV UR4, `(.L_x_1620) ;  /* 0x000001b204fc7947 */ /* 0x000fec000b800000 */
[----:B------:R-:W0:Y:S04]  /*f940*/  SHFL.IDX PT, R61, R61, 0x1, 0x1c1f ;  /* 0x003c1f003d3d7f89 */ /* 0x000e2800000e0000 */
[----:B------:R-:W1:Y:S04]  /*f950*/  SHFL.IDX PT, R60, R60, 0x1, 0x1c1f ;  /* 0x003c1f003c3c7f89 */ /* 0x000e6800000e0000 */
[----:B------:R-:W2:Y:S04]  /*f960*/  SHFL.IDX PT, R67, R67, 0x1, 0x1c1f ;  /* 0x003c1f0043437f89 */ /* 0x000ea800000e0000 */
[----:B------:R-:W3:Y:S02]  /*f970*/  SHFL.IDX PT, R66, R66, 0x1, 0x1c1f ;  /* 0x003c1f0042427f89 */ /* 0x000ee400000e0000 */
.L_x_1948:
[----:B------:R-:W-:Y:S01]  /*f980*/  VIADD R64, R64, 0x40 ;  /* 0x0000004040407836 */ /* 0x000fe20000000000 */
        /* <DEDUP_REMOVED lines=23> */
[----:B01----:R-:W-:-:S04]  /*fb00*/  @!P0 IMAD.WIDE R4, R18, 0x2, R60 ;  /* 0x0000000212048825 */ /* 0x003fc800078e023c */
        /* <DEDUP_REMOVED lines=11> */
[----:B0-----:R-:W-:Y:S01]  /*fbc0*/  CS2R R4, SRZ ;  /* 0x0000000000047805 */ /* 0x001fe2000001ff00 */
[--C-:B--23--:R-:W-:Y:S01]  /*fbd0*/  @!P1 IMAD.WIDE R62, R63, 0x2, R66.reuse ;  /* 0x000000023f3e9825 */ /* 0x10cfe200078e0242 */
[----:B------:R4:W5:Y:S03]  /*fbe0*/  @!P1 LD.E.128 R52, desc[UR46][R20.64] ;  /* 0x0000002e14349980 */ /* 0x000966000c101d00 */
[--C-:B------:R-:W-:Y:S01]  /*fbf0*/  @!P2 IMAD.WIDE R64, R65, 0x2, R66.reuse ;  /* 0x000000024140a825 */ /* 0x100fe200078e0242 */
[----:B------:R4:W5:Y:S03]  /*fc00*/  @!P1 LD.E.128 R8, desc[UR46][R62.64] ;  /* 0x0000002e3e089980 */ /* 0x000966000c101d00 */
[----:B------:R-:W-:Y:S01]  /*fc10*/  @!P0 IMAD.WIDE R66, R18, 0x2, R66 ;  /* 0x0000000212428825 */ /* 0x000fe200078e0242 */
[----:B------:R4:W5:Y:S04]  /*fc20*/  @!P2 LD.E.128 R56, desc[UR46][R60.64] ;  /* 0x0000002e3c38a980 */ /* 0x000968000c101d00 */
[----:B------:R4:W5:Y:S04]  /*fc30*/  @!P0 LD.E.128 R4, desc[UR46][R66.64] ;  /* 0x0000002e42048980 */ /* 0x000968000c101d00 */
[----:B------:R4:W5:Y:S02]  /*fc40*/  @!P2 LD.E.128 R12, desc[UR46][R64.64] ;  /* 0x0000002e400ca980 */ /* 0x000964000c101d00 */
.L_x_1622:
[----:B------:R-:W-:Y:S05]  /*fc50*/  BSYNC B1 ;  /* 0x0000000000017941 */ /* 0x000fea0003800000 */
.L_x_1621:
[----:B----45:R-:W-:Y:S01]  /*fc60*/  IMAD.MOV.U32 R20, RZ, RZ, R5 ;  /* 0x000000ffff147224 */ /* 0x030fe200078e0005 */
[----:B------:R-:W-:Y:S01]  /*fc70*/  MOV R3, R4 ;  /* 0x0000000400037202 */ /* 0x000fe20000000f00 */
[----:B------:R-:W-:Y:S01]  /*fc80*/  IMAD.MOV.U32 R21, RZ, RZ, R6 ;  /* 0x000000ffff157224 */ /* 0x000fe200078e0006 */
[----:B------:R-:W-:Y:S01]  /*fc90*/  LEA.HI R0, R188, R188, RZ, 0x1 ;  /* 0x000000bcbc007211 */ /* 0x000fe200078f08ff */
[----:B-1----:R-:W-:Y:S01]  /*fca0*/  IMAD.MOV.U32 R60, RZ, RZ, R7 ;  /* 0x000000ffff3c7224 */ /* 0x002fe200078e0007 */
[----:B------:R-:W-:Y:S01]  /*fcb0*/  PRMT R82, R3, 0x5410, R20 ;  /* 0x0000541003527816 */ /* 0x000fe20000000014 */
[----:B------:R-:W-:Y:S01]  /*fcc0*/  IMAD.MOV.U32 R20, RZ, RZ, R9 ;  /* 0x000000ffff147224 */ /* 0x000fe200078e0009 */
[----:B------:R-:W-:Y:S01]  /*fcd0*/  LOP3.LUT R3, R0, 0xfffffffe, RZ, 0xc0, !PT ;  /* 0xfffffffe00037812 */ /* 0x000fe200078ec0ff */
[----:B------:R-:W-:Y:S01]  /*fce0*/  IMAD.MOV.U32 R0, RZ, RZ, R8 ;  /* 0x000000ffff007224 */ /* 0x000fe200078e0008 */
[----:B------:R-:W-:Y:S01]  /*fcf0*/  PRMT R83, R21, 0x5410, R60 ;  /* 0x0000541015537816 */ /* 0x000fe2000000003c */
[----:B------:R-:W-:Y:S01]  /*fd00*/  IMAD.MOV.U32 R21, RZ, RZ, R10 ;  /* 0x000000ffff157224 */ /* 0x000fe200078e000a */
[----:B------:R-:W-:Y:S01]  /*fd10*/  MOV R63, R57 ;  /* 0x00000039003f7202 */ /* 0x000fe20000000f00 */
[----:B------:R-:W-:Y:S01]  /*fd20*/  IMAD.IADD R3, R188, 0x1, -R3 ;  /* 0x00000001bc037824 */ /* 0x000fe200078e0a03 */
[----:B------:R-:W-:Y:S01]  /*fd30*/  PRMT R71, R0, 0x5410, R20 ;  /* 0x0000541000477816 */ /* 0x000fe20000000014 */
[----:B------:R-:W-:Y:S01]  /*fd40*/  IMAD.MOV.U32 R20, RZ, RZ, R13 ;  /* 0x000000ffff147224 */ /* 0x000fe200078e000d */
[----:B------:R-:W-:Y:S01]  /*fd50*/  PRMT R73, R21, 0x7610, R73 ;  /* 0x0000761015497816 */ /* 0x000fe20000000049 */
[----:B------:R-:W-:Y:S01]  /*fd60*/  IMAD.MOV.U32 R60, RZ, RZ, R49 ;  /* 0x000000ffff3c7224 */ /* 0x000fe200078e0031 */
[----:B0-----:R-:W-:Y:S01]  /*fd70*/  SHF.L.U32 R61, R3, 0x1f, RZ ;  /* 0x0000001f033d7819 */ /* 0x001fe200000006ff */
[----:B------:R-:W-:Y:S01]  /*fd80*/  IMAD.MOV.U32 R3, RZ, RZ, R12 ;  /* 0x000000ffff037224 */ /* 0x000fe200078e000c */
[----:B------:R-:W-:Y:S01]  /*fd90*/  MOV R21, R14 ;  /* 0x0000000e00157202 */ /* 0x000fe20000000f00 */
[----:B------:R-:W-:Y:S01]  /*fda0*/  IMAD.MOV.U32 R62, RZ, RZ, R50 ;  /* 0x000000ffff3e7224 */ /* 0x000fe200078e0032 */
[----:B------:R-:W0:Y:S01]  /*fdb0*/  SYNCS.PHASECHK.TRANS64.TRYWAIT P0, [R2+URZ+0x2a800], R61 ;  /* 0x02a8003d020075a7 */ /* 0x000e22000800017f */
[----:B------:R-:W-:Y:S01]  /*fdc0*/  IMAD.MOV.U32 R0, RZ, RZ, R11 ;  /* 0x000000ffff007224 */ /* 0x000fe200078e000b */
[----:B------:R-:W-:Y:S01]  /*fdd0*/  PRMT R20, R20, 0x5410, R3 ;  /* 0x0000541014147816 */ /* 0x000fe20000000003 */
[----:B------:R-:W-:Y:S01]  /*fde0*/  BSSY B1, `(.L_x_1623) ;  /* 0x0000017000017945 */ /* 0x000fe20003800000 */
        /* <DEDUP_REMOVED lines=9> */
[----:B------:R-:W-:Y:S02]  /*fe80*/  PRMT R3, R0, 0x7610, R3 ;  /* 0x0000761000037816 */ /* 0x000fe40000000003 */
[----:B------:R-:W-:Y:S01]  /*fe90*/  PRMT R85, R85, 0x5410, R21 ;  /* 0x0000541055557816 */ /* 0x000fe20000000015 */
[----:B------:R-:W-:Y:S01]  /*fea0*/  IMAD.MOV.U32 R21, RZ, RZ, R54 ;  /* 0x000000ffff157224 */ /* 0x000fe200078e0036 */
[----:B------:R-:W-:Y:S01]  /*feb0*/  PRMT R74, R60, 0x5410, R62 ;  /* 0x000054103c4a7816 */ /* 0x000fe2000000003e */
[----:B------:R-:W-:Y:S01]  /*fec0*/  IMAD.MOV.U32 R60, RZ, RZ, R55 ;  /* 0x000000ffff3c7224 */ /* 0x000fe200078e0037 */
[----:B------:R-:W-:Y:S01]  /*fed0*/  VIADDMNMX R0, R69, -R178, 0x80, PT ;  /* 0x0000008045007446 */ /* 0x000fe200038009b2 */
[----:B------:R-:W-:-:S03]  /*fee0*/  IMAD.MOV.U32 R62, RZ, RZ, R56 ;  /* 0x000000ffff3e7224 */ /* 0x000fc600078e0038 */
[----:B------:R-:W-:Y:S01]  /*fef0*/  PRMT R75, R21, 0x5410, R60 ;  /* 0x00005410154b7816 */ /* 0x000fe2000000003c */
[----:B------:R-:W-:Y:S01]  /*ff00*/  IMAD.MOV.U32 R60, RZ, RZ, R58 ;  /* 0x000000ffff3c7224 */ /* 0x000fe200078e003a */
[----:B------:R-:W-:Y:S01]  /*ff10*/  PRMT R21, R62, 0x5410, R63 ;  /* 0x000054103e157816 */ /* 0x000fe2000000003f */
[----:B------:R-:W-:Y:S01]  /*ff20*/  IMAD.MOV.U32 R62, RZ, RZ, R59 ;  /* 0x000000ffff3e7224 */ /* 0x000fe200078e003b */
[----:B------:R-:W-:Y:S01]  /*ff30*/  ISETP.GE.AND P1, PT, R162, R0, PT ;  /* 0x00000000a200720c */ /* 0x000fe20003f26270 */
[----:B0-----:R-:W-:-:S12]  /*ff40*/  @!P0 BRA `(.L_x_1624) ;  /* 0x000001ac00ec8947 */ /* 0x001fd80003800000 */
.L_x_1949:
[----:B------:R-:W-:Y:S05]  /*ff50*/  BSYNC B1 ;  /* 0x0000000000017941 */ /* 0x000fea0003800000 */
.L_x_1623:
[----:B------:R-:W-:Y:S01]  /*ff60*/  BSSY B1, `(.L_x_1625) ;  /* 0x000012e000017945 */ /* 0x000fe20003800000 */
[----:B------:R-:W-:-:S03]  /*ff70*/  PRMT R69, R60, 0x5410, R62 ;  /* 0x000054103c457816 */ /* 0x000fc6000000003e */
[----:B------:R-:W-:Y:S05]  /*ff80*/  @P1 BRA `(.L_x_1626) ;  /* 0x0000001000ac1947 */ /* 0x000fea0003800000 */
[----:B------:R-:W1:Y:S01]  /*ff90*/  LDC R70, c[0x0][0x3f4] ;  /* 0x0000fd00ff467b82 */ /* 0x000e620000000800 */
[----:B------:R-:W-:Y:S01]  /*ffa0*/  BSSY B2, `(.L_x_1627) ;  /* 0x0000067000027945 */ /* 0x000fe20003800000 */
[-C--:B-1----:R-:W-:Y:S02]  /*ffb0*/  ISETP.GE.AND P0, PT, R18, R70.reuse, PT ;  /* 0x000000461200720c */ /* 0x082fe40003f06270 */
[-C--:B------:R-:W-:Y:S02]  /*ffc0*/  ISETP.GE.AND P1, PT, R165, R70.reuse, PT ;  /* 0x00000046a500720c */ /* 0x080fe40003f26270 */
[----:B------:R-:W-:-:S09]  /*ffd0*/  ISETP.GE.AND P2, PT, R166, R70, PT ;  /* 0x00000046a600720c */ /* 0x000fd20003f46270 */
[----:B------:R-:W-:Y:S05]  /*ffe0*/  @P0 BRA `(.L_x_1628) ;  /* 0x0000000400880947 */ /* 0x000fea0003800000 */
[----:B------:R-:W-:Y:S01]  /*fff0*/  LEA.HI R62, R70, R191, RZ, 0x1d ;  /* 0x000000bf463e7211 */ /* 0x000fe200078fe8ff */
[----:B------:R-:W-:Y:S01]  /*10000*/  HADD2.F32 R102, -RZ, R102.H0_H0 ;  /* 0x20000066ff667230 */ /* 0x000fe20000004100 */
[----:B0-----:R-:W-:Y:S01]  /*10010*/  LOP3.LUT R61, R175, 0x38, R18, 0xf8, !PT ;  /* 0x00000038af3d7812 */ /* 0x001fe200078ef812 */
[----:B------:R-:W-:Y:S01]  /*10020*/  HADD2.F32 R104, -RZ, R97.H0_H0 ;  /* 0x20000061ff687230 */ /* 0x000fe20000004100 */
[----:B------:R-:W-:Y:S01]  /*10030*/  SHF.R.S32.HI R63, RZ, 0x1f, R62 ;  /* 0x0000001fff3f7819 */ /* 0x000fe2000001143e */
[----:B------:R-:W-:Y:S01]  /*10040*/  IMAD.SHL.U32 R64, R62, 0x8, RZ ;  /* 0x000000083e407824 */ /* 0x000fe200078e00ff */
[----:B------:R-:W-:Y:S01]  /*10050*/  LOP3.LUT R60, R61, R176, RZ, 0x3c, !PT ;  /* 0x000000b03d3c7212 */ /* 0x000fe200078e3cff */
[----:B------:R-:W-:Y:S01]  /*10060*/  HADD2.F32 R103, -RZ, R96.H0_H0 ;  /* 0x20000060ff677230 */ /* 0x000fe20000004100 */
[----:B------:R-:W-:Y:S02]  /*10070*/  LEA.HI R62, R63, R62, RZ, 0x3 ;  /* 0x0000003e3f3e7211 */ /* 0x000fe400078f18ff */
[----:B------:R-:W-:Y:S01]  /*10080*/  LOP3.LUT R63, R175, 0x38, R64, 0xf8, !PT ;  /* 0x00000038af3f7812 */ /* 0x000fe200078ef840 */
[----:B------:R-:W-:Y:S01]  /*10090*/  IMAD.IADD R61, R177, 0x1, R60 ;  /* 0x00000001b13d7824 */ /* 0x000fe200078e023c */
[----:B------:R-:W-:Y:S01]  /*100a0*/  SHF.R.U32.HI R93, RZ, 0x10, R45 ;  /* 0x00000010ff5d7819 */ /* 0x000fe2000001162d */
[----:B------:R-:W-:Y:S01]  /*100b0*/  IMAD.SHL.U32 R62, R62, 0x400, RZ ;  /* 0x000004003e3e7824 */ /* 0x000fe200078e00ff */
[----:B------:R-:W-:Y:S01]  /*100c0*/  LOP3.LUT R65, R63, R176, RZ, 0x3c, !PT ;  /* 0x000000b03f417212 */ /* 0x000fe200078e3cff */
[----:B------:R-:W-:Y:S01]  /*100d0*/  IMAD R80, R61, 0x2, R2 ;  /* 0x000000023d507824 */ /* 0x000fe200078e0202 */
[----:B------:R-:W-:Y:S01]  /*100e0*/  SHF.R.U32.HI R90, RZ, 0x10, R33 ;  /* 0x00000010ff5a7819 */ /* 0x000fe20000011621 */
[----:B------:R-:W-:Y:S01]  /*100f0*/  HADD2.F32 R100, -RZ, R93.H0_H0 ;  /* 0x2000005dff647230 */ /* 0x000fe20000004100 */
[----:B------:R-:W-:-:S02]  /*10100*/  LOP3.LUT R64, R62, 0x7fffe000, RZ, 0xc0, !PT ;  /* 0x7fffe0003e407812 */ /* 0x000fc400078ec0ff */
[----:B------:R-:W0:Y:S01]  /*10110*/  LDS.128 R60, [R80+0xc400] ;  /* 0x00c40000503c7984 */ /* 0x000e220000000c00 */
[----:B------:R-:W-:Y:S01]  /*10120*/  HADD2.F32 R90, -RZ, R90.H0_H0 ;  /* 0x2000005aff5a7230 */ /* 0x000fe20000004100 */
[----:B------:R-:W-:Y:S02]  /*10130*/  IADD3 R65, R65, R64, R177 ;  /* 0x0000004041417210 */ /* 0x000fe40007ffe0b1 */
[----:B------:R-:W-:Y:S02]  /*10140*/  SHF.R.U64 R32, R32, 0x10, R33 ;  /* 0x0000001020207819 */ /* 0x000fe40000001221 */
[----:B------:R-:W-:Y:S01]  /*10150*/  SHF.R.U64 R33, R44, 0x10, R45 ;  /* 0x000000102c217819 */ /* 0x000fe2000000122d */
[----:B------:R-:W-:Y:S01]  /*10160*/  IMAD R81, R65, 0x2, R2 ;  /* 0x0000000241517824 */ /* 0x000fe200078e0202 */
[--C-:B------:R-:W-:Y:S02]  /*10170*/  SHF.R.U64 R34, R34, 0x10, R35.reuse ;  /* 0x0000001022227819 */ /* 0x100fe40000001223 */
[----:B------:R-:W-:-:S02]  /*10180*/  SHF.R.U32.HI R44, RZ, 0x10, R35 ;  /* 0x00000010ff2c7819 */ /* 0x000fc40000011623 */
[----:B--23--:R-:W1:Y:S01]  /*10190*/  LDS.128 R64, [R81+0xc400] ;  /* 0x00c4000051407984 */ /* 0x00ce620000000c00 */
[--C-:B------:R-:W-:Y:S02]  /*101a0*/  SHF.R.U64 R35, R46, 0x10, R47.reuse ;  /* 0x000000102e237819 */ /* 0x100fe4000000122f */
[----:B------:R-:W-:Y:S01]  /*101b0*/  SHF.R.U32.HI R46, RZ, 0x10, R47 ;  /* 0x00000010ff2e7819 */ /* 0x000fe2000001162f */
[----:B------:R-:W-:Y:S02]  /*101c0*/  HADD2.F32 R44, -RZ, R44.H0_H0 ;  /* 0x2000002cff2c7230 */ /* 0x000fe40000004100 */
[--C-:B0-----:R-:W-:Y:S02]  /*101d0*/  HADD2.F32 R95, -RZ, R61.reuse.H0_H0 ;  /* 0x2000003dff5f7230 */ /* 0x101fe40000004100 */
[----:B------:R-:W-:Y:S02]  /*101e0*/  HADD2.F32 R91, -RZ, R61.H1_H1 ;  /* 0x3000003dff5b7230 */ /* 0x000fe40000004100 */
[----:B------:R-:W-:-:S02]  /*101f0*/  HADD2.F32 R47, -RZ, R60.H0_H0 ;  /* 0x2000003cff2f7230 */ /* 0x000fc40000004100 */
[----:B------:R-:W-:Y:S02]  /*10200*/  HADD2.F32 R45, -RZ, R62.H0_H0 ;  /* 0x2000003eff2d7230 */ /* 0x000fe40000004100 */
[--C-:B------:R-:W-:Y:S02]  /*10210*/  HADD2.F32 R61, -RZ, R63.reuse.H0_H0 ;  /* 0x2000003fff3d7230 */ /* 0x100fe40000004100 */
[----:B------:R-:W-:Y:S02]  /*10220*/  HADD2.F32 R63, -RZ, R63.H1_H1 ;  /* 0x3000003fff3f7230 */ /* 0x000fe40000004100 */
[--C-:B-1----:R-:W-:Y:S02]  /*10230*/  HADD2.F32 R101, -RZ, R65.reuse.H0_H0 ;  /* 0x20000041ff657230 */ /* 0x102fe40000004100 */
[----:B------:R-:W-:Y:S02]  /*10240*/  HADD2.F32 R99, -RZ, R65.H1_H1 ;  /* 0x30000041ff637230 */ /* 0x000fe40000004100 */
[----:B------:R-:W-:-:S02]  /*10250*/  HADD2.F32 R98, -RZ, R64.H0_H0 ;  /* 0x20000040ff627230 */ /* 0x000fc40000004100 */
[C---:B------:R-:W-:Y:S01]  /*10260*/  FMUL.FTZ R106, R101.reuse, R102 ;  /* 0x00000066656a7220 */ /* 0x040fe20000410000 */
[----:B------:R-:W-:Y:S01]  /*10270*/  FMUL.FTZ R108, R101, R104 ;  /* 0x00000068656c7220 */ /* 0x000fe20000410000 */
[----:B------:R-:W-:Y:S02]  /*10280*/  HADD2.F32 R101, -RZ, R96.H1_H1 ;  /* 0x30000060ff657230 */ /* 0x000fe40000004100 */
[----:B------:R-:W-:Y:S01]  /*10290*/  FMUL.FTZ R96, R99, R90 ;  /* 0x0000005a63607220 */ /* 0x000fe20000410000 */
[----:B------:R-:W-:Y:S01]  /*102a0*/  FFMA.FTZ R93, R95, R104, -R106 ;  /* 0x000000685f5d7223 */ /* 0x000fe2000001086a */
[----:B------:R-:W-:Y:S01]  /*102b0*/  FMUL.FTZ R104, R99, R100 ;  /* 0x0000006463687220 */ /* 0x000fe20000410000 */
[----:B------:R-:W-:Y:S01]  /*102c0*/  FFMA.FTZ R95, R95, R102, R108 ;  /* 0x000000665f5f7223 */ /* 0x000fe2000001006c */
[----:B------:R-:W-:Y:S02]  /*102d0*/  HADD2.F32 R97, -RZ, R66.H0_H0 ;  /* 0x20000042ff617230 */ /* 0x000fe40000004100 */
[C---:B------:R-:W-:Y:S01]  /*102e0*/  FMUL.FTZ R106, R98.reuse, R103 ;  /* 0x00000067626a7220 */ /* 0x040fe20000410000 */
[----:B------:R-:W-:Y:S01]  /*102f0*/  FFMA.FTZ R90, R91, R90, -R104 ;  /* 0x0000005a5b5a7223 */ /* 0x000fe20000010868 */
[----:B------:R-:W-:Y:S01]  /*10300*/  FMUL.FTZ R104, R98, R101 ;  /* 0x0000006562687220 */ /* 0x000fe20000410000 */
[----:B------:R-:W-:-:S02]  /*10310*/  HADD2.F32 R102, -RZ, R94.H1_H1 ;  /* 0x3000005eff667230 */ /* 0x000fc40000004100 */
[----:B------:R-:W-:Y:S01]  /*10320*/  FFMA.FTZ R96, R91, R100, R96 ;  /* 0x000000645b607223 */ /* 0x000fe20000010060 */
[----:B------:R-:W-:Y:S02]  /*10330*/  HADD2.F32 R98, -RZ, R94.H0_H0 ;  /* 0x2000005eff627230 */ /* 0x000fe40000004100 */
[C---:B------:R-:W-:Y:S01]  /*10340*/  FFMA.FTZ R91, R47.reuse, R103, -R104 ;  /* 0x000000672f5b7223 */ /* 0x040fe20000010868 */
[----:B------:R-:W-:Y:S01]  /*10350*/  FFMA.FTZ R94, R47, R101, R106 ;  /* 0x000000652f5e7223 */ /* 0x000fe2000001006a */
[----:B------:R-:W-:Y:S02]  /*10360*/  HADD2.F32 R65, -RZ, R67.H0_H0 ;  /* 0x20000043ff417230 */ /* 0x000fe40000004100 */
[C---:B------:R-:W-:Y:S01]  /*10370*/  FMUL.FTZ R106, R97.reuse, R102 ;  /* 0x00000066616a7220 */ /* 0x040fe20000410000 */
[--C-:B------:R-:W-:Y:S02]  /*10380*/  HADD2.F32 R104, -RZ, R92.reuse.H0_H0 ;  /* 0x2000005cff687230 */ /* 0x100fe40000004100 */
[----:B------:R-:W-:Y:S01]  /*10390*/  FMUL.FTZ R108, R97, R98 ;  /* 0x00000062616c7220 */ /* 0x000fe20000410000 */
[----:B------:R-:W-:-:S02]  /*103a0*/  HADD2.F32 R100, -RZ, R92.H1_H1 ;  /* 0x3000005cff647230 */ /* 0x000fc40000004100 */
[----:B------:R-:W-:Y:S01]  /*103b0*/  FFMA.FTZ R92, R45, R98, -R106 ;  /* 0x000000622d5c7223 */ /* 0x000fe2000001086a */
[----:B------:R-:W-:Y:S02]  /*103c0*/  HADD2.F32 R67, -RZ, R67.H1_H1 ;  /* 0x30000043ff437230 */ /* 0x000fe40000004100 */
[C---:B------:R-:W-:Y:S01]  /*103d0*/  FMUL.FTZ R106, R65.reuse, R104 ;  /* 0x00000068416a7220 */ /* 0x040fe20000410000 */
[----:B------:R-:W-:Y:S02]  /*103e0*/  HADD2.F32 R98, -RZ, R46.H0_H0 ;  /* 0x2000002eff627230 */ /* 0x000fe40000004100 */
[----:B------:R-:W-:Y:S01]  /*103f0*/  FMUL.FTZ R65, R65, R100 ;  /* 0x0000006441417220 */ /* 0x000fe20000410000 */
[----:B------:R-:W-:Y:S01]  /*10400*/  FFMA.FTZ R46, R45, R102, R108 ;  /* 0x000000662d2e7223 */ /* 0x000fe2000001006c */
[----:B------:R-:W-:Y:S01]  /*10410*/  FFMA.FTZ R106, R61, R100, -R106 ;  /* 0x000000643d6a7223 */ /* 0x000fe2000001086a */
[----:B------:R-:W-:Y:S02]  /*10420*/  HADD2.F32 R64, -RZ, R64.H1_H1 ;  /* 0x30000040ff407230 */ /* 0x000fe40000004100 */
[----:B------:R-:W-:Y:S01]  /*10430*/  FMUL.FTZ R102, R67, R98 ;  /* 0x0000006243667220 */ /* 0x000fe20000410000 */
[----:B------:R-:W-:-:S02]  /*10440*/  HADD2.F32 R66, -RZ, R66.H1_H1 ;  /* 0x30000042ff427230 */ /* 0x000fc40000004100 */
[----:B------:R-:W-:Y:S01]  /*10450*/  FMUL.FTZ R100, R67, R44 ;  /* 0x0000002c43647220 */ /* 0x000fe20000410000 */
[----:B------:R-:W-:Y:S02]  /*10460*/  HADD2.F32 R45, -RZ, R33.H0_H0 ;  /* 0x20000021ff2d7230 */ /* 0x000fe40000004100 */
[----:B------:R-:W-:Y:S01]  /*10470*/  FFMA.FTZ R104, R61, R104, R65 ;  /* 0x000000683d687223 */ /* 0x000fe20000010041 */
[----:B------:R-:W-:Y:S02]  /*10480*/  HADD2.F32 R47, -RZ, R35.H0_H0 ;  /* 0x20000023ff2f7230 */ /* 0x000fe40000004100 */
[C---:B------:R-:W-:Y:S01]  /*10490*/  FFMA.FTZ R67, R63.reuse, R44, -R102 ;  /* 0x0000002c3f437223 */ /* 0x040fe20000010866 */
[----:B------:R-:W-:Y:S02]  /*104a0*/  HADD2.F32 R33, -RZ, R32.H0_H0 ;  /* 0x20000020ff217230 */ /* 0x000fe40000004100 */
[----:B------:R-:W-:Y:S01]  /*104b0*/  FFMA.FTZ R97, R63, R98, R100 ;  /* 0x000000623f617223 */ /* 0x000fe20000010064 */
[----:B------:R-:W-:-:S02]  /*104c0*/  HADD2.F32 R35, -RZ, R34.H0_H0 ;  /* 0x20000022ff237230 */ /* 0x000fc40000004100 */
[----:B------:R-:W-:Y:S01]  /*104d0*/  FMUL.FTZ R61, R64, R45 ;  /* 0x0000002d403d7220 */ /* 0x000fe20000410000 */
[----:B------:R-:W-:Y:S02]  /*104e0*/  HADD2.F32 R60, -RZ, R60.H1_H1 ;  /* 0x3000003cff3c7230 */ /* 0x000fe40000004100 */
        /* <DEDUP_REMOVED lines=18> */
.L_x_1628:
[----:B------:R-:W-:Y:S05]  /*10610*/  BSYNC B2 ;  /* 0x0000000000027941 */ /* 0x000fea0003800000 */
.L_x_1627:
[----:B------:R-:W-:Y:S04]  /*10620*/  BSSY B2, `(.L_x_1629) ;  /* 0x0000061000027945 */ /* 0x000fe80003800000 */
[----:B------:R-:W-:Y:S05]  /*10630*/  @P1 BRA `(.L_x_1630) ;  /* 0x00000004007c1947 */ /* 0x000fea0003800000 */
[----:B------:R-:W4:Y:S01]  /*10640*/  LDL R95, [R1+0x78] ;  /* 0x00007800015f7983 */ /* 0x000f220000100800 */
[----:B-1----:R-:W-:Y:S01]  /*10650*/  LEA.HI R32, R70, R209, RZ, 0x1d ;  /* 0x000000d146207211 */ /* 0x002fe200078fe8ff */
[----:B------:R-:W-:Y:S01]  /*10660*/  HADD2.F32 R80, -RZ, R88.H1_H1 ;  /* 0x30000058ff507230 */ /* 0x000fe20000004100 */
[--C-:B------:R-:W-:Y:S01]  /*10670*/  SHF.R.U64 R28, R28, 0x10, R29.reuse ;  /* 0x000000101c1c7819 */ /* 0x100fe2000000121d */
[----:B------:R-:W-:Y:S01]  /*10680*/  HADD2.F32 R90, -RZ, R86.H1_H1 ;  /* 0x30000056ff5a7230 */ /* 0x000fe20000004100 */
[----:B------:R-:W-:Y:S01]  /*10690*/  SHF.R.S32.HI R33, RZ, 0x1f, R32 ;  /* 0x0000001fff217819 */ /* 0x000fe20000011420 */
[----:B------:R-:W-:Y:S01]  /*106a0*/  IMAD.SHL.U32 R34, R32, 0x8, RZ ;  /* 0x0000000820227824 */ /* 0x000fe200078e00ff */
[----:B------:R-:W-:Y:S01]  /*106b0*/  SHF.R.U32.HI R81, RZ, 0x10, R29 ;  /* 0x00000010ff517819 */ /* 0x000fe2000001161d */
[----:B------:R-:W-:Y:S01]  /*106c0*/  HADD2.F32 R88, -RZ, R88.H0_H0 ;  /* 0x20000058ff587230 */ /* 0x000fe20000004100 */
[----:B------:R-:W-:Y:S01]  /*106d0*/  LEA.HI R32, R33, R32, RZ, 0x3 ;  /* 0x0000002021207211 */ /* 0x000fe200078f18ff */
[----:B------:R-:W-:Y:S01]  /*106e0*/  HADD2.F32 R86, -RZ, R86.H0_H0 ;  /* 0x20000056ff567230 */ /* 0x000fe20000004100 */
[----:B------:R-:W-:Y:S01]  /*106f0*/  LOP3.LUT R33, R175, 0x38, R34, 0xf8, !PT ;  /* 0x00000038af217812 */ /* 0x000fe200078ef822 */
[----:B------:R-:W-:Y:S01]  /*10700*/  HADD2.F32 R81, -RZ, R81.H0_H0 ;  /* 0x20000051ff517230 */ /* 0x000fe20000004100 */
[----:B------:R-:W-:Y:S01]  /*10710*/  SHF.R.U32.HI R91, RZ, 0x10, R41 ;  /* 0x00000010ff5b7819 */ /* 0x000fe20000011629 */
[----:B------:R-:W-:Y:S01]  /*10720*/  IMAD.SHL.U32 R32, R32, 0x400, RZ ;  /* 0x0000040020207824 */ /* 0x000fe200078e00ff */
[----:B------:R-:W-:-:S02]  /*10730*/  LOP3.LUT R45, R33, R176, RZ, 0x3c, !PT ;  /* 0x000000b0212d7212 */ /* 0x000fc400078e3cff */
[----:B------:R-:W-:Y:S01]  /*10740*/  SHF.R.U64 R29, R30, 0x10, R31 ;  /* 0x000000101e1d7819 */ /* 0x000fe2000000121f */
[----:B------:R-:W-:Y:S01]  /*10750*/  HADD2.F32 R91, -RZ, R91.H0_H0 ;  /* 0x2000005bff5b7230 */ /* 0x000fe20000004100 */
[----:B------:R-:W-:Y:S02]  /*10760*/  LOP3.LUT R44, R32, 0x7fffe000, RZ, 0xc0, !PT ;  /* 0x7fffe000202c7812 */ /* 0x000fe400078ec0ff */
[----:B------:R-:W-:Y:S01]  /*10770*/  SHF.R.U64 R30, R42, 0x10, R43 ;  /* 0x000000102a1e7819 */ /* 0x000fe2000000122b */
[----:B------:R-:W-:Y:S01]  /*10780*/  HADD2.F32 R29, -RZ, R29.H0_H0 ;  /* 0x2000001dff1d7230 */ /* 0x000fe20000004100 */
[----:B------:R-:W-:Y:S02]  /*10790*/  IADD3 R45, R45, R44, R177 ;  /* 0x0000002c2d2d7210 */ /* 0x000fe40007ffe0b1 */
[----:B------:R-:W-:Y:S02]  /*107a0*/  SHF.R.U32.HI R42, RZ, 0x10, R43 ;  /* 0x00000010ff2a7819 */ /* 0x000fe4000001162b */
[----:B------:R-:W-:Y:S01]  /*107b0*/  SHF.R.U32.HI R31, RZ, 0x10, R31 ;  /* 0x00000010ff1f7819 */ /* 0x000fe2000001161f */
[----:B------:R-:W-:Y:S01]  /*107c0*/  IMAD R60, R45, 0x2, R2 ;  /* 0x000000022d3c7824 */ /* 0x000fe200078e0202 */
[----:B------:R-:W-:-:S04]  /*107d0*/  SHF.R.U64 R40, R40, 0x10, R41 ;  /* 0x0000001028287819 */ /* 0x000fc80000001229 */
[----:B------:R-:W1:Y:S02]  /*107e0*/  LDS.128 R44, [R60+0xc400] ;  /* 0x00c400003c2c7984 */ /* 0x000e640000000c00 */
[--C-:B-1----:R-:W-:Y:S02]  /*107f0*/  HADD2.F32 R43, -RZ, R45.reuse.H0_H0 ;  /* 0x2000002dff2b7230 */ /* 0x102fe40000004100 */
[----:B------:R-:W-:Y:S02]  /*10800*/  HADD2.F32 R62, -RZ, R45.H1_H1 ;  /* 0x3000002dff3e7230 */ /* 0x000fe40000004100 */
[----:B------:R-:W-:Y:S02]  /*10810*/  HADD2.F32 R65, -RZ, R44.H0_H0 ;  /* 0x2000002cff417230 */ /* 0x000fe40000004100 */
[C---:B------:R-:W-:Y:S01]  /*10820*/  FMUL.FTZ R92, R43.reuse, R90 ;  /* 0x0000005a2b5c7220 */ /* 0x040fe20000410000 */
[----:B------:R-:W-:Y:S01]  /*10830*/  FMUL.FTZ R94, R43, R80 ;  /* 0x000000502b5e7220 */ /* 0x000fe20000410000 */
[----:B------:R-:W-:Y:S01]  /*10840*/  FMUL.FTZ R93, R62, R91 ;  /* 0x0000005b3e5d7220 */ /* 0x000fe20000410000 */
[----:B---3--:R-:W-:-:S02]  /*10850*/  HADD2.F32 R66, -RZ, R46.H0_H0 ;  /* 0x2000002eff427230 */ /* 0x008fc40000004100 */
[--C-:B--2---:R-:W-:Y:S02]  /*10860*/  HADD2.F32 R67, -RZ, R47.reuse.H0_H0 ;  /* 0x2000002fff437230 */ /* 0x104fe40000004100 */
[----:B------:R-:W-:Y:S02]  /*10870*/  HADD2.F32 R47, -RZ, R47.H1_H1 ;  /* 0x3000002fff2f7230 */ /* 0x000fe40000004100 */
[----:B------:R-:W-:Y:S02]  /*10880*/  HADD2.F32 R44, -RZ, R44.H1_H1 ;  /* 0x3000002cff2c7230 */ /* 0x000fe40000004100 */
[----:B------:R-:W-:Y:S01]  /*10890*/  HADD2.F32 R46, -RZ, R46.H1_H1 ;  /* 0x3000002eff2e7230 */ /* 0x000fe20000004100 */
[----:B----4-:R-:W0:Y:S02]  /*108a0*/  LDS.128 R32, [R95] ;  /* 0x000000005f207984 */ /* 0x010e240000000c00 */
[--C-:B0-----:R-:W-:Y:S02]  /*108b0*/  HADD2.F32 R61, -RZ, R33.reuse.H0_H0 ;  /* 0x20000021ff3d7230 */ /* 0x101fe40000004100 */
[----:B------:R-:W-:-:S02]  /*108c0*/  HADD2.F32 R64, -RZ, R33.H1_H1 ;  /* 0x30000021ff407230 */ /* 0x000fc40000004100 */
[----:B------:R-:W-:Y:S02]  /*108d0*/  HADD2.F32 R63, -RZ, R32.H0_H0 ;  /* 0x20000020ff3f7230 */ /* 0x000fe40000004100 */
[C---:B------:R-:W-:Y:S01]  /*108e0*/  FFMA.FTZ R43, R61.reuse, R80, -R92 ;  /* 0x000000503d2b7223 */ /* 0x040fe2000001085c */
[----:B------:R-:W-:Y:S01]  /*108f0*/  FFMA.FTZ R45, R61, R90, R94 ;  /* 0x0000005a3d2d7223 */ /* 0x000fe2000001005e */
[-C--:B------:R-:W-:Y:S01]  /*10900*/  FMUL.FTZ R61, R62, R81.reuse ;  /* 0x000000513e3d7220 */ /* 0x080fe20000410000 */
[C---:B------:R-:W-:Y:S01]  /*10910*/  FFMA.FTZ R62, R64.reuse, R81, -R93 ;  /* 0x00000051403e7223 */ /* 0x040fe2000001085d */
[C---:B------:R-:W-:Y:S01]  /*10920*/  FMUL.FTZ R93, R65.reuse, R88 ;  /* 0x00000058415d7220 */ /* 0x040fe20000410000 */
[----:B------:R-:W-:Y:S01]  /*10930*/  FMUL.FTZ R80, R65, R86 ;  /* 0x0000005641507220 */ /* 0x000fe20000410000 */
[----:B------:R-:W-:Y:S02]  /*10940*/  HADD2.F32 R81, -RZ, R87.H0_H0 ;  /* 0x20000057ff517230 */ /* 0x000fe40000004100 */
[----:B------:R-:W-:Y:S01]  /*10950*/  FFMA.FTZ R64, R64, R91, R61 ;  /* 0x0000005b40407223 */ /* 0x000fe2000001003d */
[----:B------:R-:W-:-:S02]  /*10960*/  HADD2.F32 R65, -RZ, R89.H0_H0 ;  /* 0x20000059ff417230 */ /* 0x000fc40000004100 */
[C---:B------:R-:W-:Y:S01]  /*10970*/  FFMA.FTZ R93, R63.reuse, R86, R93 ;  /* 0x000000563f5d7223 */ /* 0x040fe2000001005d */
[----:B------:R-:W-:Y:S01]  /*10980*/  FFMA.FTZ R61, R63, R88, -R80 ;  /* 0x000000583f3d7223 */ /* 0x000fe20000010850 */
[----:B------:R-:W-:Y:S02]  /*10990*/  HADD2.F32 R86, -RZ, R87.H1_H1 ;  /* 0x30000057ff567230 */ /* 0x000fe40000004100 */
[C---:B------:R-:W-:Y:S01]  /*109a0*/  FMUL.FTZ R88, R66.reuse, R81 ;  /* 0x0000005142587220 */ /* 0x040fe20000410000 */
[----:B------:R-:W-:Y:S02]  /*109b0*/  HADD2.F32 R80, -RZ, R89.H1_H1 ;  /* 0x30000059ff507230 */ /* 0x000fe40000004100 */
[----:B------:R-:W-:Y:S01]  /*109c0*/  FMUL.FTZ R90, R66, R65 ;  /* 0x00000041425a7220 */ /* 0x000fe20000410000 */
[----:B------:R-:W-:Y:S02]  /*109d0*/  HADD2.F32 R33, -RZ, R34.H0_H0 ;  /* 0x20000022ff217230 */ /* 0x000fe40000004100 */
[----:B------:R-:W-:Y:S01]  /*109e0*/  FMUL.FTZ R92, R67, R86 ;  /* 0x00000056435c7220 */ /* 0x000fe20000410000 */
[----:B------:R-:W-:-:S02]  /*109f0*/  HADD2.F32 R41, -RZ, R35.H0_H0 ;  /* 0x20000023ff297230 */ /* 0x000fc40000004100 */
[-C--:B------:R-:W-:Y:S01]  /*10a00*/  FMUL.FTZ R67, R67, R80.reuse ;  /* 0x0000005043437220 */ /* 0x080fe20000410000 */
[----:B------:R-:W-:Y:S02]  /*10a10*/  HADD2.F32 R66, -RZ, R42.H0_H0 ;  /* 0x2000002aff427230 */ /* 0x000fe40000004100 */
[C---:B------:R-:W-:Y:S01]  /*10a20*/  FFMA.FTZ R88, R33.reuse, R65, -R88 ;  /* 0x0000004121587223 */ /* 0x040fe20000010858 */
[----:B------:R-:W-:Y:S02]  /*10a30*/  HADD2.F32 R42, -RZ, R31.H0_H0 ;  /* 0x2000001fff2a7230 */ /* 0x000fe40000004100 */
[----:B------:R-:W-:Y:S01]  /*10a40*/  FFMA.FTZ R90, R33, R81, R90 ;  /* 0x00000051215a7223 */ /* 0x000fe2000001005a */
[----:B------:R-:W-:Y:S02]  /*10a50*/  HADD2.F32 R35, -RZ, R35.H1_H1 ;  /* 0x30000023ff237230 */ /* 0x000fe40000004100 */
[C---:B------:R-:W-:Y:S01]  /*10a60*/  FFMA.FTZ R92, R41.reuse, R80, -R92 ;  /* 0x00000050295c7223 */ /* 0x040fe2000001085c */
[----:B------:R-:W-:Y:S01]  /*10a70*/  FFMA.FTZ R67, R41, R86, R67 ;  /* 0x0000005629437223 */ /* 0x000fe20000010043 */
[C---:B------:R-:W-:Y:S01]  /*10a80*/  FMUL.FTZ R94, R47.reuse, R66 ;  /* 0x000000422f5e7220 */ /* 0x040fe20000410000 */
[----:B------:R-:W-:Y:S01]  /*10a90*/  FMUL.FTZ R80, R47, R42 ;  /* 0x0000002a2f507220 */ /* 0x000fe20000410000 */
[----:B------:R-:W-:-:S02]  /*10aa0*/  HADD2.F32 R33, -RZ, R40.H0_H0 ;  /* 0x20000028ff217230 */ /* 0x000fc40000004100 */
[----:B------:R-:W-:Y:S02]  /*10ab0*/  HADD2.F32 R41, -RZ, R30.H0_H0 ;  /* 0x2000001eff297230 */ /* 0x000fe40000004100 */
[C---:B------:R-:W-:Y:S01]  /*10ac0*/  FFMA.FTZ R63, R35.reuse, R42, -R94 ;  /* 0x0000002a233f7223 */ /* 0x040fe2000001085e */
[----:B------:R-:W-:Y:S02]  /*10ad0*/  HADD2.F32 R31, -RZ, R28.H0_H0 ;  /* 0x2000001cff1f7230 */ /* 0x000fe40000004100 */
[----:B------:R-:W-:Y:S01]  /*10ae0*/  FFMA.FTZ R80, R35, R66, R80 ;  /* 0x0000004223507223 */ /* 0x000fe20000010050 */
[----:B------:R-:W-:Y:S02]  /*10af0*/  HADD2.F32 R32, -RZ, R32.H1_H1 ;  /* 0x30000020ff207230 */ /* 0x000fe40000004100 */
[----:B------:R-:W-:Y:S01]  /*10b00*/  FMUL.FTZ R35, R44, R33 ;  /* 0x000000212c237220 */ /* 0x000fe20000410000 */
[----:B------:R-:W-:Y:S02]  /*10b10*/  HADD2.F32 R34, -RZ, R34.H1_H1 ;  /* 0x30000022ff227230 */ /* 0x000fe40000004100 */
[----:B------:R-:W-:Y:S01]  /*10b20*/  FMUL.FTZ R47, R46, R41 ;  /* 0x000000292e2f7220 */ /* 0x000fe20000410000 */
[----:B------:R-:W-:Y:S01]  /*10b30*/  FMUL.FTZ R44, R44, R31 ;  /* 0x0000001f2c2c7220 */ /* 0x000fe20000410000 */
[----:B------:R-:W-:Y:S01]  /*10b40*/  FMUL.FTZ R46, R46, R29 ;  /* 0x0000001d2e2e7220 */ /* 0x000fe20000410000 */
[----:B------:R-:W-:Y:S01]  /*10b50*/  FFMA.FTZ R28, R32, R31, -R35 ;  /* 0x0000001f201c7223 */ /* 0x000fe20000010823 */
[----:B------:R-:W-:Y:S01]  /*10b60*/  FFMA.FTZ R47, R34, R29, -R47 ;  /* 0x0000001d222f7223 */ /* 0x000fe2000001082f */
        /* <DEDUP_REMOVED lines=12> */
.L_x_1630:
[----:B------:R-:W-:Y:S05]  /*10c30*/  BSYNC B2 ;  /* 0x0000000000027941 */ /* 0x000fea0003800000 */
.L_x_1629:
[----:B------:R-:W-:Y:S05]  /*10c40*/  @P2 BRA `(.L_x_1626) ;  /* 0x00000004007c2947 */ /* 0x000fea0003800000 */
[----:B------:R-:W5:Y:S01]  /*10c50*/  LDL R65, [R1+0x70] ;  /* 0x0000700001417983 */ /* 0x000f620000100800 */
[----:B------:R-:W-:Y:S01]  /*10c60*/  LEA.HI R70, R70, R223, RZ, 0x1d ;  /* 0x000000df46467211 */ /* 0x000fe200078fe8ff */
[----:B-1----:R-:W-:Y:S01]  /*10c70*/  HADD2.F32 R46, -RZ, R78.H1_H1 ;  /* 0x3000004eff2e7230 */ /* 0x002fe20000004100 */
[----:B------:R-:W-:Y:S01]  /*10c80*/  SHF.R.U32.HI R63, RZ, 0x10, R25 ;  /* 0x00000010ff3f7819 */ /* 0x000fe20000011619 */
[--C-:B----4-:R-:W-:Y:S01]  /*10c90*/  HADD2.F32 R60, -RZ, R76.reuse.H1_H1 ;  /* 0x3000004cff3c7230 */ /* 0x110fe20000004100 */
[----:B------:R-:W-:Y:S01]  /*10ca0*/  SHF.R.S32.HI R29, RZ, 0x1f, R70 ;  /* 0x0000001fff1d7819 */ /* 0x000fe20000011446 */
[----:B------:R-:W-:Y:S01]  /*10cb0*/  HADD2.F32 R76, -RZ, R76.H0_H0 ;  /* 0x2000004cff4c7230 */ /* 0x000fe20000004100 */
[----:B------:R-:W-:Y:S01]  /*10cc0*/  SHF.L.U32 R28, R70, 0x3, RZ ;  /* 0x00000003461c7819 */ /* 0x000fe200000006ff */
[----:B------:R-:W-:Y:S01]  /*10cd0*/  HADD2.F32 R78, -RZ, R78.H0_H0 ;  /* 0x2000004eff4e7230 */ /* 0x000fe20000004100 */
[----:B------:R-:W-:Y:S02]  /*10ce0*/  LEA.HI R70, R29, R70, RZ, 0x3 ;  /* 0x000000461d467211 */ /* 0x000fe400078f18ff */
[----:B------:R-:W-:-:S02]  /*10cf0*/  LOP3.LUT R29, R175, 0x38, R28, 0xf8, !PT ;  /* 0x00000038af1d7812 */ /* 0x000fc400078ef81c */
[--C-:B------:R-:W-:Y:S01]  /*10d00*/  SHF.R.U32.HI R45, RZ, 0x10, R37.reuse ;  /* 0x00000010ff2d7819 */ /* 0x100fe20000011625 */
[----:B------:R-:W-:Y:S01]  /*10d10*/  IMAD.SHL.U32 R70, R70, 0x400, RZ ;  /* 0x0000040046467824 */ /* 0x000fe200078e00ff */
[----:B------:R-:W-:Y:S02]  /*10d20*/  LOP3.LUT R32, R29, R176, RZ, 0x3c, !PT ;  /* 0x000000b01d207212 */ /* 0x000fe400078e3cff */
[----:B------:R-:W-:Y:S01]  /*10d30*/  SHF.R.U64 R36, R36, 0x10, R37 ;  /* 0x0000001024247819 */ /* 0x000fe20000001225 */
[----:B------:R-:W-:Y:S01]  /*10d40*/  HADD2.F32 R45, -RZ, R45.H0_H0 ;  /* 0x2000002dff2d7230 */ /* 0x000fe20000004100 */
[----:B------:R-:W-:Y:S02]  /*10d50*/  LOP3.LUT R70, R70, 0x7fffe000, RZ, 0xc0, !PT ;  /* 0x7fffe00046467812 */ /* 0x000fe400078ec0ff */
[----:B------:R-:W-:Y:S02]  /*10d60*/  SHF.R.U64 R24, R24, 0x10, R25 ;  /* 0x0000001018187819 */ /* 0x000fe40000001219 */
[----:B------:R-:W-:-:S02]  /*10d70*/  IADD3 R33, R32, R70, R177 ;  /* 0x0000004620217210 */ /* 0x000fc40007ffe0b1 */
[--C-:B------:R-:W-:Y:S02]  /*10d80*/  SHF.R.U64 R25, R26, 0x10, R27.reuse ;  /* 0x000000101a197819 */ /* 0x100fe4000000121b */
[----:B0-----:R-:W-:Y:S01]  /*10d90*/  SHF.R.U32.HI R61, RZ, 0x10, R27 ;  /* 0x00000010ff3d7819 */ /* 0x001fe2000001161b */
[----:B------:R-:W-:Y:S01]  /*10da0*/  IMAD R40, R33, 0x2, R2 ;  /* 0x0000000221287824 */ /* 0x000fe200078e0202 */
[--C-:B------:R-:W-:Y:S01]  /*10db0*/  SHF.R.U32.HI R47, RZ, 0x10, R39.reuse ;  /* 0x00000010ff2f7819 */ /* 0x100fe20000011627 */
[----:B------:R-:W-:Y:S01]  /*10dc0*/  HADD2.F32 R25, -RZ, R25.H0_H0 ;  /* 0x20000019ff197230 */ /* 0x000fe20000004100 */
[----:B------:R-:W-:Y:S02]  /*10dd0*/  SHF.R.U64 R26, R38, 0x10, R39 ;  /* 0x00000010261a7819 */ /* 0x000fe40000001227 */
[----:B------:R-:W0:Y:S02]  /*10de0*/  LDS.128 R32, [R40+0xc400] ;  /* 0x00c4000028207984 */ /* 0x000e240000000c00 */
[----:B0-----:R-:W-:-:S02]  /*10df0*/  HADD2.F32 R41, -RZ, R33.H0_H0 ;  /* 0x20000021ff297230 */ /* 0x001fc40000004100 */
[----:B------:R-:W-:Y:S02]  /*10e00*/  HADD2.F32 R42, -RZ, R33.H1_H1 ;  /* 0x30000021ff2a7230 */ /* 0x000fe40000004100 */
[----:B------:R-:W-:Y:S02]  /*10e10*/  HADD2.F32 R33, -RZ, R32.H0_H0 ;  /* 0x20000020ff217230 */ /* 0x000fe40000004100 */
[C---:B------:R-:W-:Y:S01]  /*10e20*/  FMUL.FTZ R62, R41.reuse, R60 ;  /* 0x0000003c293e7220 */ /* 0x040fe20000410000 */
[----:B------:R-:W-:Y:S01]  /*10e30*/  FMUL.FTZ R64, R41, R46 ;  /* 0x0000002e29407220 */ /* 0x000fe20000410000 */
[----:B------:R-:W-:Y:S02]  /*10e40*/  HADD2.F32 R41, -RZ, R63.H0_H0 ;  /* 0x2000003fff297230 */ /* 0x000fe40000004100 */
[----:B------:R-:W-:Y:S02]  /*10e50*/  HADD2.F32 R43, -RZ, R34.H0_H0 ;  /* 0x20000022ff2b7230 */ /* 0x000fe40000004100 */
[----:B------:R-:W-:-:S02]  /*10e60*/  HADD2.F32 R44, -RZ, R35.H0_H0 ;  /* 0x20000023ff2c7230 */ /* 0x000fc40000004100 */
[----:B------:R-:W-:Y:S02]  /*10e70*/  HADD2.F32 R35, -RZ, R35.H1_H1 ;  /* 0x30000023ff237230 */ /* 0x000fe40000004100 */
[----:B------:R-:W-:Y:S02]  /*10e80*/  HADD2.F32 R32, -RZ, R32.H1_H1 ;  /* 0x30000020ff207230 */ /* 0x000fe40000004100 */
[----:B------:R-:W-:Y:S01]  /*10e90*/  HADD2.F32 R34, -RZ, R34.H1_H1 ;  /* 0x30000022ff227230 */ /* 0x000fe20000004100 */
[----:B-----5:R-:W0:Y:S02]  /*10ea0*/  LDS.128 R28, [R65] ;  /* 0x00000000411c7984 */ /* 0x020e240000000c00 */
[--C-:B0-----:R-:W-:Y:S02]  /*10eb0*/  HADD2.F32 R37, -RZ, R29.reuse.H0_H0 ;  /* 0x2000001dff257230 */ /* 0x101fe40000004100 */
[----:B------:R-:W-:Y:S02]  /*10ec0*/  HADD2.F32 R29, -RZ, R29.H1_H1 ;  /* 0x3000001dff1d7230 */ /* 0x000fe40000004100 */
[----:B------:R-:W-:-:S02]  /*10ed0*/  HADD2.F32 R27, -RZ, R28.H0_H0 ;  /* 0x2000001cff1b7230 */ /* 0x000fc40000004100 */
[C---:B------:R-:W-:Y:S01]  /*10ee0*/  FFMA.FTZ R62, R37.reuse, R46, -R62 ;  /* 0x0000002e253e7223 */ /* 0x040fe2000001083e */
[----:B------:R-:W-:Y:S01]  /*10ef0*/  FFMA.FTZ R64, R37, R60, R64 ;  /* 0x0000003c25407223 */ /* 0x000fe20000010040 */
[C---:B------:R-:W-:Y:S01]  /*10f00*/  FMUL.FTZ R46, R42.reuse, R45 ;  /* 0x0000002d2a2e7220 */ /* 0x040fe20000410000 */
[-C--:B------:R-:W-:Y:S01]  /*10f10*/  FMUL.FTZ R60, R42, R41.reuse ;  /* 0x000000292a3c7220 */ /* 0x080fe20000410000 */
[----:B------:R-:W-:Y:S01]  /*10f20*/  FMUL.FTZ R42, R33, R76 ;  /* 0x0000004c212a7220 */ /* 0x000fe20000410000 */
[----:B------:R-:W-:Y:S02]  /*10f30*/  HADD2.F32 R37, -RZ, R77.H0_H0 ;  /* 0x2000004dff257230 */ /* 0x000fe40000004100 */
[----:B------:R-:W-:Y:S01]  /*10f40*/  FFMA.FTZ R41, R29, R41, -R46 ;  /* 0x000000291d297223 */ /* 0x000fe2000001082e */
[----:B------:R-:W-:Y:S01]  /*10f50*/  FMUL.FTZ R33, R33, R78 ;  /* 0x0000004e21217220 */ /* 0x000fe20000410000 */
[----:B------:R-:W-:Y:S01]  /*10f60*/  FFMA.FTZ R45, R29, R45, R60 ;  /* 0x0000002d1d2d7223 */ /* 0x000fe2000001003c */
[----:B------:R-:W-:-:S02]  /*10f70*/  HADD2.F32 R29, -RZ, R79.H0_H0 ;  /* 0x2000004fff1d7230 */ /* 0x000fc40000004100 */
[C---:B------:R-:W-:Y:S01]  /*10f80*/  FFMA.FTZ R78, R27.reuse, R78, -R42 ;  /* 0x0000004e1b4e7223 */ /* 0x040fe2000001082a */
[----:B------:R-:W-:Y:S02]  /*10f90*/  HADD2.F32 R38, -RZ, R30.H0_H0 ;  /* 0x2000001eff267230 */ /* 0x000fe40000004100 */
[----:B------:R-:W-:Y:S01]  /*10fa0*/  FFMA.FTZ R76, R27, R76, R33 ;  /* 0x0000004c1b4c7223 */ /* 0x000fe20000010021 */
[C---:B------:R-:W-:Y:S01]  /*10fb0*/  FMUL.FTZ R27, R43.reuse, R37 ;  /* 0x000000252b1b7220 */ /* 0x040fe20000410000 */
[----:B------:R-:W-:Y:S02]  /*10fc0*/  HADD2.F32 R77, -RZ, R77.H1_H1 ;  /* 0x3000004dff4d7230 */ /* 0x000fe40000004100 */
[-C--:B------:R-:W-:Y:S01]  /*10fd0*/  FMUL.FTZ R33, R43, R29.reuse ;  /* 0x0000001d2b217220 */ /* 0x080fe20000410000 */
[----:B------:R-:W-:Y:S02]  /*10fe0*/  HADD2.F32 R79, -RZ, R79.H1_H1 ;  /* 0x3000004fff4f7230 */ /* 0x000fe40000004100 */
[----:B------:R-:W-:Y:S01]  /*10ff0*/  FFMA.FTZ R43, R38, R29, -R27 ;  /* 0x0000001d262b7223 */ /* 0x000fe2000001081b */
[----:B------:R-:W-:-:S02]  /*11000*/  HADD2.F32 R46, -RZ, R47.H0_H0 ;  /* 0x2000002fff2e7230 */ /* 0x000fc40000004100 */
[----:B------:R-:W-:Y:S01]  /*11010*/  FMUL.FTZ R60, R44, R77 ;  /* 0x0000004d2c3c7220 */ /* 0x000fe20000410000 */
[----:B------:R-:W-:Y:S02]  /*11020*/  HADD2.F32 R42, -RZ, R61.H0_H0 ;  /* 0x2000003dff2a7230 */ /* 0x000fe40000004100 */
[----:B------:R-:W-:Y:S01]  /*11030*/  FFMA.FTZ R38, R38, R37, R33 ;  /* 0x0000002526267223 */ /* 0x000fe20000010021 */
[--C-:B------:R-:W-:Y:S02]  /*11040*/  HADD2.F32 R39, -RZ, R31.reuse.H0_H0 ;  /* 0x2000001fff277230 */ /* 0x100fe40000004100 */
[----:B------:R-:W-:Y:S01]  /*11050*/  FMUL.FTZ R44, R44, R79 ;  /* 0x0000004f2c2c7220 */ /* 0x000fe20000410000 */
[----:B------:R-:W-:Y:S02]  /*11060*/  HADD2.F32 R31, -RZ, R31.H1_H1 ;  /* 0x3000001fff1f7230 */ /* 0x000fe40000004100 */
[C---:B---3--:R-:W-:Y:S01]  /*11070*/  FMUL.FTZ R66, R35.reuse, R46 ;  /* 0x0000002e23427220 */ /* 0x048fe20000410000 */
[----:B------:R-:W-:Y:S01]  /*11080*/  FMUL.FTZ R70, R35, R42 ;  /* 0x0000002a23467220 */ /* 0x000fe20000410000 */
[----:B------:R-:W-:-:S02]  /*11090*/  HADD2.F32 R29, -RZ, R36.H0_H0 ;  /* 0x20000024ff1d7230 */ /* 0x000fc40000004100 */
[C---:B------:R-:W-:Y:S01]  /*110a0*/  FFMA.FTZ R60, R39.reuse, R79, -R60 ;  /* 0x0000004f273c7223 */ /* 0x040fe2000001083c */
[----:B------:R-:W-:Y:S02]  /*110b0*/  HADD2.F32 R33, -RZ, R26.H0_H0 ;  /* 0x2000001aff217230 */ /* 0x000fe40000004100 */
[----:B------:R-:W-:Y:S01]  /*110c0*/  FFMA.FTZ R44, R39, R77, R44 ;  /* 0x0000004d272c7223 */ /* 0x000fe2000001002c */
[----:B------:R-:W-:Y:S02]  /*110d0*/  HADD2.F32 R27, -RZ, R24.H0_H0 ;  /* 0x20000018ff1b7230 */ /* 0x000fe40000004100 */
[C---:B------:R-:W-:Y:S01]  /*110e0*/  FFMA.FTZ R47, R31.reuse, R42, -R66 ;  /* 0x0000002a1f2f7223 */ /* 0x040fe20000010842 */
[----:B------:R-:W-:Y:S02]  /*110f0*/  HADD2.F32 R28, -RZ, R28.H1_H1 ;  /* 0x3000001cff1c7230 */ /* 0x000fe40000004100 */
[----:B------:R-:W-:Y:S01]  /*11100*/  FFMA.FTZ R61, R31, R46, R70 ;  /* 0x0000002e1f3d7223 */ /* 0x000fe20000010046 */
[----:B------:R-:W-:-:S02]  /*11110*/  HADD2.F32 R30, -RZ, R30.H1_H1 ;  /* 0x3000001eff1e7230 */ /* 0x000fc40000004100 */
[----:B------:R-:W-:Y:S01]  /*11120*/  FMUL.FTZ R31, R32, R29 ;  /* 0x0000001d201f7220 */ /* 0x000fe20000410000 */
[----:B------:R-:W-:Y:S01]  /*11130*/  FMUL.FTZ R39, R34, R33 ;  /* 0x0000002122277220 */ /* 0x000fe20000410000 */
[----:B------:R-:W-:Y:S01]  /*11140*/  FMUL.FTZ R32, R32, R27 ;  /* 0x0000001b20207220 */ /* 0x000fe20000410000 */
[----:B------:R-:W-:Y:S01]  /*11150*/  FMUL.FTZ R34, R34, R25 ;  /* 0x0000001922227220 */ /* 0x000fe20000410000 */
[----:B------:R-:W-:Y:S01]  /*11160*/  FFMA.FTZ R35, R28, R27, -R31 ;  /* 0x0000001b1c237223 */ /* 0x000fe2000001081f */
[----:B------:R-:W-:Y:S01]  /*11170*/  FFMA.FTZ R26, R30, R25, -R39 ;  /* 0x000000191e1a7223 */ /* 0x000fe20000010827 */
[----:B------:R-:W-:Y:S01]  /*11180*/  FFMA.FTZ R37, R28, R29, R32 ;  /* 0x0000001d1c257223 */ /* 0x000fe20000010020 */
[----:B------:R-:W-:Y:S01]  /*11190*/  FFMA.FTZ R33, R30, R33, R34 ;  /* 0x000000211e217223 */ /* 0x000fe20000010022 */
[----:B------:R-:W-:Y:S02]  /*111a0*/  F2FP.F16.F32.PACK_AB R27, R47, R60 ;  /* 0x0000003c2f1b723e */ /* 0x000fe400000000ff */
        /* <DEDUP_REMOVED lines=9> */
.L_x_1626:
[----:B------:R-:W-:Y:S05]  /*11240*/  BSYNC B1 ;  /* 0x0000000000017941 */ /* 0x000fea0003800000 */
.L_x_1625:
[----:B------:R-:W-:-:S13]  /*11250*/  ISETP.GE.AND P0, PT, R189, R0, PT ;  /* 0x00000000bd00720c */ /* 0x000fda0003f06270 */
[----:B------:R-:W-:Y:S05]  /*11260*/  @P0 BRA `(.L_x_1606) ;  /* 0x0000001000a40947 */ /* 0x000fea0003800000 */
[----:B------:R-:W5:Y:S01]  /*11270*/  LDC R0, c[0x0][0x3f4] ;  /* 0x0000fd00ff007b82 */ /* 0x000f620000000800 */
[----:B------:R-:W-:Y:S01]  /*11280*/  BSSY B1, `(.L_x_1631) ;  /* 0x0000065000017945 */ /* 0x000fe20003800000 */
[----:B0-----:R-:W-:Y:S02]  /*11290*/  SHF.R.U32.HI R61, RZ, 0x3, R173 ;  /* 0x00000003ff3d7819 */ /* 0x001fe400000116ad */
[-C--:B-----5:R-:W-:Y:S02]  /*112a0*/  ISETP.GE.AND P0, PT, R18, R0.reuse, PT ;  /* 0x000000001200720c */ /* 0x0a0fe40003f06270 */
[-C--:B------:R-:W-:Y:S02]  /*112b0*/  ISETP.GE.AND P1, PT, R165, R0.reuse, PT ;  /* 0x00000000a500720c */ /* 0x080fe40003f26270 */
[----:B------:R-:W-:-:S09]  /*112c0*/  ISETP.GE.AND P2, PT, R166, R0, PT ;  /* 0x00000000a600720c */ /* 0x000fd20003f46270 */
[----:B------:R-:W-:Y:S05]  /*112d0*/  @P0 BRA `(.L_x_1632) ;  /* 0x00000004007c0947 */ /* 0x000fea0003800000 */
[----:B------:R-:W5:Y:S01]  /*112e0*/  LDL R62, [R1+0x74] ;  /* 0x00007400013e7983 */ /* 0x000f620000100800 */
[----:B------:R-:W-:Y:S01]  /*112f0*/  LEA.HI R24, R0, R191, RZ, 0x1d ;  /* 0x000000bf00187211 */ /* 0x000fe200078fe8ff */
[----:B------:R-:W-:Y:S01]  /*11300*/  HADD2.F32 R38, -RZ, R84.H1_H1 ;  /* 0x30000054ff267230 */ /* 0x000fe20000004100 */
[----:B------:R-:W-:Y:S01]  /*11310*/  SHF.R.U32.HI R37, RZ, 0x10, R5 ;  /* 0x00000010ff257819 */ /* 0x000fe20000011605 */
[--C-:B------:R-:W-:Y:S01]  /*11320*/  HADD2.F32 R40, -RZ, R82.reuse.H1_H1 ;  /* 0x30000052ff287230 */ /* 0x100fe20000004100 */
[----:B------:R-:W-:Y:S01]  /*11330*/  SHF.R.S32.HI R25, RZ, 0x1f, R24 ;  /* 0x0000001fff197819 */ /* 0x000fe20000011418 */
[----:B------:R-:W-:Y:S01]  /*11340*/  IMAD.SHL.U32 R26, R24, 0x8, RZ ;  /* 0x00000008181a7824 */ /* 0x000fe200078e00ff */
[----:B----4-:R-:W-:Y:S01]  /*11350*/  SHF.R.U64 R60, R48, 0x10, R49 ;  /* 0x00000010303c7819 */ /* 0x010fe20000001231 */
[----:B------:R-:W-:Y:S01]  /*11360*/  HADD2.F32 R37, -RZ, R37.H0_H0 ;  /* 0x20000025ff257230 */ /* 0x000fe20000004100 */
[----:B------:R-:W-:Y:S01]  /*11370*/  LEA.HI R25, R25, R24, RZ, 0x3 ;  /* 0x0000001819197211 */ /* 0x000fe200078f18ff */
[----:B------:R-:W-:Y:S01]  /*11380*/  HADD2.F32 R82, -RZ, R82.H0_H0 ;  /* 0x20000052ff527230 */ /* 0x000fe20000004100 */
[----:B------:R-:W-:Y:S01]  /*11390*/  LOP3.LUT R24, R173, 0x38, R26, 0xf8, !PT ;  /* 0x00000038ad187812 */ /* 0x000fe200078ef81a */
[----:B------:R-:W-:Y:S01]  /*113a0*/  HADD2.F32 R84, -RZ, R84.H0_H0 ;  /* 0x20000054ff547230 */ /* 0x000fe20000004100 */
[----:B-1----:R-:W-:Y:S01]  /*113b0*/  SHF.R.U64 R47, R4, 0x10, R5 ;  /* 0x00000010042f7819 */ /* 0x002fe20000001205 */
[----:B------:R-:W-:Y:S01]  /*113c0*/  IMAD.SHL.U32 R25, R25, 0x400, RZ ;  /* 0x0000040019197824 */ /* 0x000fe200078e00ff */
[----:B------:R-:W-:-:S02]  /*113d0*/  LOP3.LUT R28, R24, R61, RZ, 0x3c, !PT ;  /* 0x0000003d181c7212 */ /* 0x000fc400078e3cff */
[----:B------:R-:W-:Y:S02]  /*113e0*/  SHF.R.U32.HI R49, RZ, 0x10, R49 ;  /* 0x00000010ff317819 */ /* 0x000fe40000011631 */
[----:B------:R-:W-:Y:S02]  /*113f0*/  LOP3.LUT R29, R25, 0x7fffe000, RZ, 0xc0, !PT ;  /* 0x7fffe000191d7812 */ /* 0x000fe400078ec0ff */
[----:B------:R-:W-:Y:S02]  /*11400*/  SHF.R.U64 R48, R50, 0x10, R51 ;  /* 0x0000001032307819 */ /* 0x000fe40000001233 */
[----:B------:R-:W-:Y:S02]  /*11410*/  IADD3 R29, R28, R29, R179 ;  /* 0x0000001d1c1d7210 */ /* 0x000fe40007ffe0b3 */
[----:B------:R-:W-:Y:S02]  /*11420*/  SHF.R.U32.HI R50, RZ, 0x10, R51 ;  /* 0x00000010ff327819 */ /* 0x000fe40000011633 */
[--C-:B------:R-:W-:Y:S01]  /*11430*/  SHF.R.U32.HI R41, RZ, 0x10, R7.reuse ;  /* 0x00000010ff297819 */ /* 0x100fe20000011607 */
[----:B------:R-:W-:Y:S01]  /*11440*/  IMAD R32, R29, 0x2, R2 ;  /* 0x000000021d207824 */ /* 0x000fe200078e0202 */
[----:B------:R-:W-:-:S04]  /*11450*/  SHF.R.U64 R45, R6, 0x10, R7 ;  /* 0x00000010062d7819 */ /* 0x000fc80000001207 */
[----:B------:R-:W0:Y:S02]  /*11460*/  LDS.128 R28, [R32+0xc400] ;  /* 0x00c40000201c7984 */ /* 0x000e240000000c00 */
[--C-:B0-----:R-:W-:Y:S02]  /*11470*/  HADD2.F32 R33, -RZ, R29.reuse.H0_H0 ;  /* 0x2000001dff217230 */ /* 0x101fe40000004100 */
[----:B------:R-:W-:Y:S02]  /*11480*/  HADD2.F32 R34, -RZ, R29.H1_H1 ;  /* 0x3000001dff227230 */ /* 0x000fe40000004100 */
[----:B------:R-:W-:Y:S02]  /*11490*/  HADD2.F32 R29, -RZ, R28.H0_H0 ;  /* 0x2000001cff1d7230 */ /* 0x000fe40000004100 */
[C---:B------:R-:W-:Y:S01]  /*114a0*/  FMUL.FTZ R42, R33.reuse, R40 ;  /* 0x00000028212a7220 */ /* 0x040fe20000410000 */
[----:B------:R-:W-:Y:S01]  /*114b0*/  FMUL.FTZ R44, R33, R38 ;  /* 0x00000026212c7220 */ /* 0x000fe20000410000 */
[----:B------:R-:W-:-:S02]  /*114c0*/  HADD2.F32 R33, -RZ, R49.H0_H0 ;  /* 0x20000031ff217230 */ /* 0x000fc40000004100 */
[----:B------:R-:W-:Y:S02]  /*114d0*/  HADD2.F32 R35, -RZ, R30.H0_H0 ;  /* 0x2000001eff237230 */ /* 0x000fe40000004100 */
[--C-:B------:R-:W-:Y:S02]  /*114e0*/  HADD2.F32 R36, -RZ, R31.reuse.H0_H0 ;  /* 0x2000001fff247230 */ /* 0x100fe40000004100 */
[----:B------:R-:W-:Y:S02]  /*114f0*/  HADD2.F32 R31, -RZ, R31.H1_H1 ;  /* 0x3000001fff1f7230 */ /* 0x000fe40000004100 */
[----:B------:R-:W-:Y:S02]  /*11500*/  HADD2.F32 R28, -RZ, R28.H1_H1 ;  /* 0x3000001cff1c7230 */ /* 0x000fe40000004100 */
[----:B------:R-:W-:Y:S01]  /*11510*/  HADD2.F32 R30, -RZ, R30.H1_H1 ;  /* 0x3000001eff1e7230 */ /* 0x000fe20000004100 */
[----:B-----5:R-:W0:Y:S02]  /*11520*/  LDS.128 R24, [R62] ;  /* 0x000000003e187984 */ /* 0x020e240000000c00 */
[----:B0-----:R-:W-:-:S02]  /*11530*/  HADD2.F32 R5, -RZ, R25.H0_H0 ;  /* 0x20000019ff057230 */ /* 0x001fc40000004100 */
[----:B------:R-:W-:Y:S02]  /*11540*/  HADD2.F32 R25, -RZ, R25.H1_H1 ;  /* 0x30000019ff197230 */ /* 0x000fe40000004100 */
[----:B------:R-:W-:Y:S02]  /*11550*/  HADD2.F32 R4, -RZ, R24.H0_H0 ;  /* 0x20000018ff047230 */ /* 0x000fe40000004100 */
[C---:B------:R-:W-:Y:S01]  /*11560*/  FFMA.FTZ R42, R5.reuse, R38, -R42 ;  /* 0x00000026052a7223 */ /* 0x040fe2000001082a */
[----:B------:R-:W-:Y:S01]  /*11570*/  FFMA.FTZ R44, R5, R40, R44 ;  /* 0x00000028052c7223 */ /* 0x000fe2000001002c */
[C---:B------:R-:W-:Y:S01]  /*11580*/  FMUL.FTZ R38, R34.reuse, R37 ;  /* 0x0000002522267220 */ /* 0x040fe20000410000 */
[C---:B------:R-:W-:Y:S01]  /*11590*/  FMUL.FTZ R5, R29.reuse, R82 ;  /* 0x000000521d057220 */ /* 0x040fe20000410000 */
[-C--:B------:R-:W-:Y:S01]  /*115a0*/  FMUL.FTZ R29, R29, R84.reuse ;  /* 0x000000541d1d7220 */ /* 0x080fe20000410000 */
[-C--:B------:R-:W-:Y:S01]  /*115b0*/  FMUL.FTZ R34, R34, R33.reuse ;  /* 0x0000002122227220 */ /* 0x080fe20000410000 */
[----:B------:R-:W-:Y:S01]  /*115c0*/  FFMA.FTZ R39, R25, R33, -R38 ;  /* 0x0000002119277223 */ /* 0x000fe20000010826 */
[----:B------:R-:W-:Y:S01]  /*115d0*/  FFMA.FTZ R84, R4, R84, -R5 ;  /* 0x0000005404547223 */ /* 0x000fe20000010805 */
[----:B------:R-:W-:-:S02]  /*115e0*/  HADD2.F32 R33, -RZ, R83.H0_H0 ;  /* 0x20000053ff217230 */ /* 0x000fc40000004100 */
[----:B------:R-:W-:Y:S01]  /*115f0*/  FFMA.FTZ R37, R25, R37, R34 ;  /* 0x0000002519257223 */ /* 0x000fe20000010022 */
[--C-:B------:R-:W-:Y:S02]  /*11600*/  HADD2.F32 R5, -RZ, R85.reuse.H0_H0 ;  /* 0x20000055ff057230 */ /* 0x100fe40000004100 */
[----:B------:R-:W-:Y:S01]  /*11610*/  FFMA.FTZ R82, R4, R82, R29 ;  /* 0x0000005204527223 */ /* 0x000fe2000001001d */
[----:B------:R-:W-:Y:S02]  /*11620*/  HADD2.F32 R85, -RZ, R85.H1_H1 ;  /* 0x30000055ff557230 */ /* 0x000fe40000004100 */
[C---:B------:R-:W-:Y:S01]  /*11630*/  FMUL.FTZ R25, R35.reuse, R33 ;  /* 0x0000002123197220 */ /* 0x040fe20000410000 */
[----:B------:R-:W-:Y:S02]  /*11640*/  HADD2.F32 R83, -RZ, R83.H1_H1 ;  /* 0x30000053ff537230 */ /* 0x000fe40000004100 */
[----:B------:R-:W-:Y:S01]  /*11650*/  FMUL.FTZ R29, R35, R5 ;  /* 0x00000005231d7220 */ /* 0x000fe20000410000 */
[----:B------:R-:W-:-:S02]  /*11660*/  HADD2.F32 R6, -RZ, R26.H0_H0 ;  /* 0x2000001aff067230 */ /* 0x000fc40000004100 */
[C---:B------:R-:W-:Y:S01]  /*11670*/  FMUL.FTZ R40, R36.reuse, R85 ;  /* 0x0000005524287220 */ /* 0x040fe20000410000 */
[----:B------:R-:W-:Y:S02]  /*11680*/  HADD2.F32 R7, -RZ, R27.H0_H0 ;  /* 0x2000001bff077230 */ /* 0x000fe40000004100 */
[----:B------:R-:W-:Y:S01]  /*11690*/  FMUL.FTZ R38, R36, R83 ;  /* 0x0000005324267220 */ /* 0x000fe20000410000 */
[----:B------:R-:W-:Y:S02]  /*116a0*/  HADD2.F32 R34, -RZ, R41.H0_H0 ;  /* 0x20000029ff227230 */ /* 0x000fe40000004100 */
[C---:B------:R-:W-:Y:S01]  /*116b0*/  FFMA.FTZ R35, R6.reuse, R5, -R25 ;  /* 0x0000000506237223 */ /* 0x040fe20000010819 */
[----:B------:R-:W-:Y:S02]  /*116c0*/  HADD2.F32 R4, -RZ, R50.H0_H0 ;  /* 0x20000032ff047230 */ /* 0x000fe40000004100 */
[----:B------:R-:W-:Y:S01]  /*116d0*/  FFMA.FTZ R36, R6, R33, R29 ;  /* 0x0000002106247223 */ /* 0x000fe2000001001d */
[----:B------:R-:W-:-:S02]  /*116e0*/  HADD2.F32 R27, -RZ, R27.H1_H1 ;  /* 0x3000001bff1b7230 */ /* 0x000fc40000004100 */
[----:B------:R-:W-:Y:S01]  /*116f0*/  FMUL.FTZ R6, R31, R34 ;  /* 0x000000221f067220 */ /* 0x000fe20000410000 */
[C---:B------:R-:W-:Y:S01]  /*11700*/  FFMA.FTZ R38, R7.reuse, R85, -R38 ;  /* 0x0000005507267223 */ /* 0x040fe20000010826 */
[----:B------:R-:W-:Y:S01]  /*11710*/  FFMA.FTZ R40, R7, R83, R40 ;  /* 0x0000005307287223 */ /* 0x000fe20000010028 */
[-C--:B------:R-:W-:Y:S01]  /*11720*/  FMUL.FTZ R46, R31, R4.reuse ;  /* 0x000000041f2e7220 */ /* 0x080fe20000410000 */
[----:B------:R-:W-:Y:S02]  /*11730*/  HADD2.F32 R25, -RZ, R47.H0_H0 ;  /* 0x2000002fff197230 */ /* 0x000fe40000004100 */
[C---:B------:R-:W-:Y:S01]  /*11740*/  FFMA.FTZ R43, R27.reuse, R4, -R6 ;  /* 0x000000041b2b7223 */ /* 0x040fe20000010806 */
[----:B------:R-:W-:Y:S02]  /*11750*/  HADD2.F32 R29, -RZ, R45.H0_H0 ;  /* 0x2000002dff1d7230 */ /* 0x000fe40000004100 */
[----:B------:R-:W-:Y:S01]  /*11760*/  FFMA.FTZ R45, R27, R34, R46 ;  /* 0x000000221b2d7223 */ /* 0x000fe2000001002e */
[----:B------:R-:W-:-:S02]  /*11770*/  HADD2.F32 R5, -RZ, R60.H0_H0 ;  /* 0x2000003cff057230 */ /* 0x000fc40000004100 */
[----:B------:R-:W-:Y:S01]  /*11780*/  FMUL.FTZ R27, R28, R25 ;  /* 0x000000191c1b7220 */ /* 0x000fe20000410000 */
[----:B------:R-:W-:Y:S02]  /*11790*/  HADD2.F32 R7, -RZ, R48.H0_H0 ;  /* 0x20000030ff077230 */ /* 0x000fe40000004100 */
[----:B------:R-:W-:Y:S01]  /*117a0*/  FMUL.FTZ R41, R30, R29 ;  /* 0x0000001d1e297220 */ /* 0x000fe20000410000 */
[----:B------:R-:W-:Y:S02]  /*117b0*/  HADD2.F32 R24, -RZ, R24.H1_H1 ;  /* 0x30000018ff187230 */ /* 0x000fe40000004100 */
[----:B------:R-:W-:Y:S01]  /*117c0*/  FMUL.FTZ R28, R28, R5 ;  /* 0x000000051c1c7220 */ /* 0x000fe20000410000 */
[----:B------:R-:W-:Y:S02]  /*117d0*/  HADD2.F32 R26, -RZ, R26.H1_H1 ;  /* 0x3000001aff1a7230 */ /* 0x000fe40000004100 */
        /* <DEDUP_REMOVED lines=15> */
.L_x_1632:
[----:B------:R-:W-:Y:S05]  /*118d0*/  BSYNC B1 ;  /* 0x0000000000017941 */ /* 0x000fea0003800000 */
.L_x_1631:
[----:B------:R-:W-:Y:S04]  /*118e0*/  BSSY B1, `(.L_x_1633) ;  /* 0x0000061000017945 */ /* 0x000fe80003800000 */
[----:B------:R-:W-:Y:S05]  /*118f0*/  @P1 BRA `(.L_x_1634) ;  /* 0x00000004007c1947 */ /* 0x000fea0003800000 */
[----:B-1----:R-:W5:Y:S01]  /*11900*/  LDL R47, [R1+0x6c] ;  /* 0x00006c00012f7983 */ /* 0x002f620000100800 */
[----:B0-----:R-:W-:Y:S01]  /*11910*/  LEA.HI R4, R0, R209, RZ, 0x1d ;  /* 0x000000d100047211 */ /* 0x001fe200078fe8ff */
[----:B----4-:R-:W-:Y:S01]  /*11920*/  HADD2.F32 R33, -RZ, R74.H1_H1 ;  /* 0x3000004aff217230 */ /* 0x010fe20000004100 */
[----:B------:R-:W-:Y:S01]  /*11930*/  SHF.R.U32.HI R36, RZ, 0x10, R9 ;  /* 0x00000010ff247819 */ /* 0x000fe20000011609 */
[--C-:B------:R-:W-:Y:S01]  /*11940*/  HADD2.F32 R35, -RZ, R71.reuse.H1_H1 ;  /* 0x30000047ff237230 */ /* 0x100fe20000004100 */
[----:B------:R-:W-:Y:S01]  /*11950*/  SHF.R.S32.HI R5, RZ, 0x1f, R4 ;  /* 0x0000001fff057819 */ /* 0x000fe20000011404 */
[----:B------:R-:W-:Y:S01]  /*11960*/  IMAD.SHL.U32 R6, R4, 0x8, RZ ;  /* 0x0000000804067824 */ /* 0x000fe200078e00ff */
[--C-:B------:R-:W-:Y:S01]  /*11970*/  SHF.R.U64 R46, R52, 0x10, R53.reuse ;  /* 0x00000010342e7819 */ /* 0x100fe20000001235 */
        /* <DEDUP_REMOVED lines=8> */
[----:B------:R-:W-:Y:S02]  /*11a00*/  SHF.R.U64 R43, R8, 0x10, R9 ;  /* 0x00000010082b7819 */ /* 0x000fe40000001209 */
[----:B------:R-:W-:Y:S02]  /*11a10*/  LOP3.LUT R25, R5, 0x7fffe000, RZ, 0xc0, !PT ;  /* 0x7fffe00005197812 */ /* 0x000fe400078ec0ff */
[----:B------:R-:W-:Y:S02]  /*11a20*/  SHF.R.U64 R41, R10, 0x10, R11 ;  /* 0x000000100a297819 */ /* 0x000fe4000000120b */
[----:B------:R-:W-:Y:S02]  /*11a30*/  IADD3 R25, R24, R25, R179 ;  /* 0x0000001918197210 */ /* 0x000fe40007ffe0b3 */
[----:B------:R-:W-:Y:S02]  /*11a40*/  SHF.R.U32.HI R40, RZ, 0x10, R11 ;  /* 0x00000010ff287819 */ /* 0x000fe4000001160b */
[--C-:B------:R-:W-:Y:S01]  /*11a50*/  SHF.R.U64 R45, R54, 0x10, R55.reuse ;  /* 0x00000010362d7819 */ /* 0x100fe20000001237 */
[----:B------:R-:W-:Y:S01]  /*11a60*/  IMAD R28, R25, 0x2, R2 ;  /* 0x00000002191c7824 */ /* 0x000fe200078e0202 */
[----:B------:R-:W-:-:S04]  /*11a70*/  SHF.R.U32.HI R54, RZ, 0x10, R55 ;  /* 0x00000010ff367819 */ /* 0x000fc80000011637 */
        /* <DEDUP_REMOVED lines=8> */
[----:B------:R-:W-:Y:S02]  /*11b00*/  HADD2.F32 R31, -RZ, R26.H0_H0 ;  /* 0x2000001aff1f7230 */ /* 0x000fe40000004100 */
[--C-:B------:R-:W-:Y:S02]  /*11b10*/  HADD2.F32 R32, -RZ, R27.reuse.H0_H0 ;  /* 0x2000001bff207230 */ /* 0x100fe40000004100 */
[----:B------:R-:W-:Y:S01]  /*11b20*/  FMUL.FTZ R30, R30, R29 ;  /* 0x0000001d1e1e7220 */ /* 0x000fe20000410000 */
        /* <DEDUP_REMOVED lines=9> */
[----:B------:R-:W-:Y:S01]  /*11bc0*/  FMUL.FTZ R8, R25, R34 ;  /* 0x0000002219087220 */ /* 0x000fe20000410000 */
[----:B------:R-:W-:Y:S01]  /*11bd0*/  FFMA.FTZ R38, R9, R29, -R38 ;  /* 0x0000001d09267223 */ /* 0x000fe20000010826 */
[----:B------:R-:W-:Y:S02]  /*11be0*/  HADD2.F32 R29, -RZ, R73.H0_H0 ;  /* 0x20000049ff1d7230 */ /* 0x000fe40000004100 */
[-C--:B------:R-:W-:Y:S01]  /*11bf0*/  FMUL.FTZ R25, R25, R74.reuse ;  /* 0x0000004a19197220 */ /* 0x080fe20000410000 */
[----:B------:R-:W-:Y:S01]  /*11c00*/  FFMA.FTZ R74, R5, R74, -R8 ;  /* 0x0000004a054a7223 */ /* 0x000fe20000010808 */
[----:B------:R-:W-:-:S02]  /*11c10*/  HADD2.F32 R8, -RZ, R75.H0_H0 ;  /* 0x2000004bff087230 */ /* 0x000fc40000004100 */
[----:B------:R-:W-:Y:S01]  /*11c20*/  FFMA.FTZ R36, R9, R36, R30 ;  /* 0x0000002409247223 */ /* 0x000fe2000001001e */
[----:B------:R-:W-:Y:S02]  /*11c30*/  HADD2.F32 R10, -RZ, R6.H0_H0 ;  /* 0x20000006ff0a7230 */ /* 0x000fe40000004100 */
[----:B------:R-:W-:Y:S01]  /*11c40*/  FFMA.FTZ R34, R5, R34, R25 ;  /* 0x0000002205227223 */ /* 0x000fe20000010019 */
[----:B------:R-:W-:Y:S02]  /*11c50*/  HADD2.F32 R73, -RZ, R73.H1_H1 ;  /* 0x30000049ff497230 */ /* 0x000fe40000004100 */
[C---:B------:R-:W-:Y:S01]  /*11c60*/  FMUL.FTZ R5, R31.reuse, R29 ;  /* 0x0000001d1f057220 */ /* 0x040fe20000410000 */
[----:B------:R-:W-:Y:S02]  /*11c70*/  HADD2.F32 R75, -RZ, R75.H1_H1 ;  /* 0x3000004bff4b7230 */ /* 0x000fe40000004100 */
[----:B------:R-:W-:Y:S01]  /*11c80*/  FMUL.FTZ R9, R31, R8 ;  /* 0x000000081f097220 */ /* 0x000fe20000410000 */
[----:B------:R-:W-:-:S02]  /*11c90*/  HADD2.F32 R30, -RZ, R40.H0_H0 ;  /* 0x20000028ff1e7230 */ /* 0x000fc40000004100 */
[----:B------:R-:W-:Y:S01]  /*11ca0*/  FFMA.FTZ R31, R10, R8, -R5 ;  /* 0x000000080a1f7223 */ /* 0x000fe20000010805 */
[--C-:B------:R-:W-:Y:S02]  /*11cb0*/  HADD2.F32 R11, -RZ, R7.reuse.H0_H0 ;  /* 0x20000007ff0b7230 */ /* 0x100fe40000004100 */
[C---:B------:R-:W-:Y:S01]  /*11cc0*/  FMUL.FTZ R40, R32.reuse, R73 ;  /* 0x0000004920287220 */ /* 0x040fe20000410000 */
[----:B------:R-:W-:Y:S02]  /*11cd0*/  HADD2.F32 R8, -RZ, R54.H0_H0 ;  /* 0x20000036ff087230 */ /* 0x000fe40000004100 */
[-C--:B------:R-:W-:Y:S01]  /*11ce0*/  FMUL.FTZ R32, R32, R75.reuse ;  /* 0x0000004b20207220 */ /* 0x080fe20000410000 */
[----:B------:R-:W-:Y:S02]  /*11cf0*/  HADD2.F32 R7, -RZ, R7.H1_H1 ;  /* 0x30000007ff077230 */ /* 0x000fe40000004100 */
[----:B------:R-:W-:Y:S01]  /*11d00*/  FFMA.FTZ R40, R11, R75, -R40 ;  /* 0x0000004b0b287223 */ /* 0x000fe20000010828 */
[----:B------:R-:W-:Y:S01]  /*11d10*/  FMUL.FTZ R42, R27, R30 ;  /* 0x0000001e1b2a7220 */ /* 0x000fe20000410000 */
[----:B------:R-:W-:Y:S01]  /*11d20*/  FFMA.FTZ R32, R11, R73, R32 ;  /* 0x000000490b207223 */ /* 0x000fe20000010020 */
[----:B------:R-:W-:Y:S01]  /*11d30*/  FMUL.FTZ R44, R27, R8 ;  /* 0x000000081b2c7220 */ /* 0x000fe20000410000 */
[----:B------:R-:W-:-:S02]  /*11d40*/  HADD2.F32 R11, -RZ, R43.H0_H0 ;  /* 0x2000002bff0b7230 */ /* 0x000fc40000004100 */
[----:B------:R-:W-:Y:S01]  /*11d50*/  FFMA.FTZ R10, R10, R29, R9 ;  /* 0x0000001d0a0a7223 */ /* 0x000fe20000010009 */
[----:B------:R-:W-:Y:S02]  /*11d60*/  HADD2.F32 R5, -RZ, R46.H0_H0 ;  /* 0x2000002eff057230 */ /* 0x000fe40000004100 */
[C---:B------:R-:W-:Y:S01]  /*11d70*/  FFMA.FTZ R35, R7.reuse, R8, -R42 ;  /* 0x0000000807237223 */ /* 0x040fe2000001082a */
[----:B------:R-:W-:Y:S02]  /*11d80*/  HADD2.F32 R25, -RZ, R41.H0_H0 ;  /* 0x20000029ff197230 */ /* 0x000fe40000004100 */
[----:B------:R-:W-:Y:S01]  /*11d90*/  FFMA.FTZ R41, R7, R30, R44 ;  /* 0x0000001e07297223 */ /* 0x000fe2000001002c */
[----:B------:R-:W-:Y:S02]  /*11da0*/  HADD2.F32 R9, -RZ, R45.H0_H0 ;  /* 0x2000002dff097230 */ /* 0x000fe40000004100 */
[----:B------:R-:W-:Y:S01]  /*11db0*/  FMUL.FTZ R7, R24, R11 ;  /* 0x0000000b18077220 */ /* 0x000fe20000410000 */
[----:B------:R-:W-:-:S02]  /*11dc0*/  HADD2.F32 R4, -RZ, R4.H1_H1 ;  /* 0x30000004ff047230 */ /* 0x000fc40000004100 */
[----:B------:R-:W-:Y:S01]  /*11dd0*/  FMUL.FTZ R24, R24, R5 ;  /* 0x0000000518187220 */ /* 0x000fe20000410000 */
[----:B------:R-:W-:Y:S02]  /*11de0*/  HADD2.F32 R6, -RZ, R6.H1_H1 ;  /* 0x30000006ff067230 */ /* 0x000fe40000004100 */
[C---:B------:R-:W-:Y:S01]  /*11df0*/  FMUL.FTZ R33, R26.reuse, R25 ;  /* 0x000000191a217220 */ /* 0x040fe20000410000 */
[----:B------:R-:W-:Y:S01]  /*11e00*/  FMUL.FTZ R26, R26, R9 ;  /* 0x000000091a1a7220 */ /* 0x000fe20000410000 */
[C---:B------:R-:W-:Y:S01]  /*11e10*/  FFMA.FTZ R29, R4.reuse, R11, R24 ;  /* 0x0000000b041d7223 */ /* 0x040fe20000010018 */
[----:B------:R-:W-:Y:S01]  /*11e20*/  FFMA.FTZ R27, R4, R5, -R7 ;  /* 0x00000005041b7223 */ /* 0x000fe20000010807 */
        /* <DEDUP_REMOVED lines=12> */
.L_x_1634:
[----:B------:R-:W-:Y:S05]  /*11ef0*/  BSYNC B1 ;  /* 0x0000000000017941 */ /* 0x000fea0003800000 */
.L_x_1633:
[----:B------:R-:W-:Y:S05]  /*11f00*/  @P2 BRA `(.L_x_1606) ;  /* 0x00000004007c2947 */ /* 0x000fea0003800000 */
[----:B------:R-:W5:Y:S01]  /*11f10*/  LDL R41, [R1+0x64] ;  /* 0x0000640001297983 */ /* 0x000f620000100800 */
[----:B------:R-:W-:Y:S01]  /*11f20*/  LEA.HI R0, R0, R223, RZ, 0x1d ;  /* 0x000000df00007211 */ /* 0x000fe200078fe8ff */
[----:B----4-:R-:W-:Y:S01]  /*11f30*/  HADD2.F32 R29, -RZ, R21.H1_H1 ;  /* 0x30000015ff1d7230 */ /* 0x010fe20000004100 */
[----:B0-----:R-:W-:Y:S01]  /*11f40*/  SHF.R.U32.HI R28, RZ, 0x10, R13 ;  /* 0x00000010ff1c7819 */ /* 0x001fe2000001160d */
[----:B------:R-:W-:Y:S01]  /*11f50*/  HADD2.F32 R31, -RZ, R20.H0_H0 ;  /* 0x20000014ff1f7230 */ /* 0x000fe20000004100 */
[----:B------:R-:W-:Y:S01]  /*11f60*/  SHF.R.S32.HI R5, RZ, 0x1f, R0 ;  /* 0x0000001fff057819 */ /* 0x000fe20000011400 */
[----:B------:R-:W-:Y:S01]  /*11f70*/  IMAD.SHL.U32 R4, R0, 0x8, RZ ;  /* 0x0000000800047824 */ /* 0x000fe200078e00ff */
[----:B------:R-:W-:Y:S01]  /*11f80*/  SHF.R.U64 R40, R56, 0x10, R57 ;  /* 0x0000001038287819 */ /* 0x000fe20000001239 */
[----:B------:R-:W-:Y:S01]  /*11f90*/  HADD2.F32 R28, -RZ, R28.H0_H0 ;  /* 0x2000001cff1c7230 */ /* 0x000fe20000004100 */
[----:B------:R-:W-:Y:S01]  /*11fa0*/  LEA.HI R5, R5, R0, RZ, 0x3 ;  /* 0x0000000005057211 */ /* 0x000fe200078f18ff */
[----:B------:R-:W-:Y:S01]  /*11fb0*/  HADD2.F32 R20, -RZ, R20.H1_H1 ;  /* 0x30000014ff147230 */ /* 0x000fe20000004100 */
[----:B------:R-:W-:-:S02]  /*11fc0*/  LOP3.LUT R0, R173, 0x38, R4, 0xf8, !PT ;  /* 0x00000038ad007812 */ /* 0x000fc400078ef804 */
[----:B------:R-:W-:Y:S01]  /*11fd0*/  SHF.R.U32.HI R56, RZ, 0x10, R57 ;  /* 0x00000010ff387819 */ /* 0x000fe20000011639 */
[----:B------:R-:W-:Y:S01]  /*11fe0*/  IMAD.SHL.U32 R5, R5, 0x400, RZ ;  /* 0x0000040005057824 */ /* 0x000fe200078e00ff */
[----:B------:R-:W-:Y:S02]  /*11ff0*/  LOP3.LUT R0, R0, R61, RZ, 0x3c, !PT ;  /* 0x0000003d00007212 */ /* 0x000fe400078e3cff */
[----:B------:R-:W-:Y:S02]  /*12000*/  SHF.R.U64 R38, R12, 0x10, R13 ;  /* 0x000000100c267819 */ /* 0x000fe4000000120d */
[----:B------:R-:W-:Y:S02]  /*12010*/  LOP3.LUT R9, R5, 0x7fffe000, RZ, 0xc0, !PT ;  /* 0x7fffe00005097812 */ /* 0x000fe400078ec0ff */
[----:B------:R-:W-:Y:S02]  /*12020*/  SHF.R.U64 R39, R58, 0x10, R59 ;  /* 0x000000103a277819 */ /* 0x000fe4000000123b */
[----:B------:R-:W-:-:S02]  /*12030*/  IADD3 R9, R0, R9, R179 ;  /* 0x0000000900097210 */ /* 0x000fc40007ffe0b3 */
[----:B-1----:R-:W-:Y:S02]  /*12040*/  SHF.R.U32.HI R34, RZ, 0x10, R15 ;  /* 0x00000010ff227819 */ /* 0x002fe4000001160f */
[----:B------:R-:W-:Y:S02]  /*12050*/  LEA R0, R9, R2, 0x1 ;  /* 0x0000000209007211 */ /* 0x000fe400078e08ff */
[----:B------:R-:W-:Y:S02]  /*12060*/  SHF.R.U32.HI R58, RZ, 0x10, R59 ;  /* 0x00000010ff3a7819 */ /* 0x000fe4000001163b */
[----:B------:R-:W-:Y:S01]  /*12070*/  SHF.R.U64 R37, R14, 0x10, R15 ;  /* 0x000000100e257819 */ /* 0x000fe2000000120f */
[----:B------:R-:W0:Y:S02]  /*12080*/  LDS.128 R8, [R0+0xc400] ;  /* 0x00c4000000087984 */ /* 0x000e240000000c00 */
[--C-:B0-----:R-:W-:Y:S02]  /*12090*/  HADD2.F32 R24, -RZ, R9.reuse.H0_H0 ;  /* 0x20000009ff187230 */ /* 0x101fe40000004100 */
[----:B------:R-:W-:-:S02]  /*120a0*/  HADD2.F32 R25, -RZ, R9.H1_H1 ;  /* 0x30000009ff197230 */ /* 0x000fc40000004100 */
[----:B------:R-:W-:Y:S02]  /*120b0*/  HADD2.F32 R9, -RZ, R8.H0_H0 ;  /* 0x20000008ff097230 */ /* 0x000fe40000004100 */
[C---:B------:R-:W-:Y:S01]  /*120c0*/  FMUL.FTZ R33, R24.reuse, R31 ;  /* 0x0000001f18217220 */ /* 0x040fe20000410000 */
[----:B------:R-:W-:Y:S01]  /*120d0*/  FMUL.FTZ R35, R24, R29 ;  /* 0x0000001d18237220 */ /* 0x000fe20000410000 */
[----:B------:R-:W-:Y:S02]  /*120e0*/  HADD2.F32 R24, -RZ, R56.H0_H0 ;  /* 0x20000038ff187230 */ /* 0x000fe40000004100 */
[C---:B------:R-:W-:Y:S01]  /*120f0*/  FMUL.FTZ R30, R25.reuse, R28 ;  /* 0x0000001c191e7220 */ /* 0x040fe20000410000 */
[----:B------:R-:W-:Y:S02]  /*12100*/  HADD2.F32 R26, -RZ, R10.H0_H0 ;  /* 0x2000000aff1a7230 */ /* 0x000fe40000004100 */
[--C-:B------:R-:W-:Y:S02]  /*12110*/  HADD2.F32 R27, -RZ, R11.reuse.H0_H0 ;  /* 0x2000000bff1b7230 */ /* 0x100fe40000004100 */
[----:B------:R-:W-:Y:S01]  /*12120*/  FMUL.FTZ R32, R25, R24 ;  /* 0x0000001819207220 */ /* 0x000fe20000410000 */
[----:B------:R-:W-:-:S02]  /*12130*/  HADD2.F32 R11, -RZ, R11.H1_H1 ;  /* 0x3000000bff0b7230 */ /* 0x000fc40000004100 */
[----:B------:R-:W-:Y:S02]  /*12140*/  HADD2.F32 R8, -RZ, R8.H1_H1 ;  /* 0x30000008ff087230 */ /* 0x000fe40000004100 */
[----:B------:R-:W-:Y:S01]  /*12150*/  HADD2.F32 R10, -RZ, R10.H1_H1 ;  /* 0x3000000aff0a7230 */ /* 0x000fe20000004100 */
[----:B-----5:R-:W0:Y:S02]  /*12160*/  LDS.128 R4, [R41] ;  /* 0x0000000029047984 */ /* 0x020e240000000c00 */
[--C-:B0-----:R-:W-:Y:S02]  /*12170*/  HADD2.F32 R12, -RZ, R5.reuse.H0_H0 ;  /* 0x20000005ff0c7230 */ /* 0x101fe40000004100 */
[----:B------:R-:W-:Y:S02]  /*12180*/  HADD2.F32 R13, -RZ, R5.H1_H1 ;  /* 0x30000005ff0d7230 */ /* 0x000fe40000004100 */
[----:B------:R-:W-:Y:S02]  /*12190*/  HADD2.F32 R5, -RZ, R4.H0_H0 ;  /* 0x20000004ff057230 */ /* 0x000fe40000004100 */
[C---:B------:R-:W-:Y:S01]  /*121a0*/  FFMA.FTZ R33, R12.reuse, R29, -R33 ;  /* 0x0000001d0c217223 */ /* 0x040fe20000010821 */
[----:B------:R-:W-:Y:S01]  /*121b0*/  FFMA.FTZ R35, R12, R31, R35 ;  /* 0x0000001f0c237223 */ /* 0x000fe20000010023 */
[----:B------:R-:W-:-:S02]  /*121c0*/  HADD2.F32 R12, -RZ, R21.H0_H0 ;  /* 0x20000015ff0c7230 */ /* 0x000fc40000004100 */
[----:B------:R-:W-:Y:S01]  /*121d0*/  FFMA.FTZ R30, R13, R24, -R30 ;  /* 0x000000180d1e7223 */ /* 0x000fe2000001081e */
[----:B------:R-:W-:Y:S01]  /*121e0*/  FMUL.FTZ R24, R9, R20 ;  /* 0x0000001409187220 */ /* 0x000fe20000410000 */
[----:B------:R-:W-:Y:S02]  /*121f0*/  HADD2.F32 R21, -RZ, R3.H1_H1 ;  /* 0x30000003ff157230 */ /* 0x000fe40000004100 */
[----:B------:R-:W-:Y:S01]  /*12200*/  FFMA.FTZ R32, R13, R28, R32 ;  /* 0x0000001c0d207223 */ /* 0x000fe20000010020 */
[-C--:B------:R-:W-:Y:S01]  /*12210*/  FMUL.FTZ R25, R9, R12.reuse ;  /* 0x0000000c09197220 */ /* 0x080fe20000410000 */
[----:B------:R-:W-:Y:S02]  /*12220*/  HADD2.F32 R9, -RZ, R69.H0_H0 ;  /* 0x20000045ff097230 */ /* 0x000fe40000004100 */
[C---:B------:R-:W-:Y:S01]  /*12230*/  FFMA.FTZ R13, R5.reuse, R12, -R24 ;  /* 0x0000000c050d7223 */ /* 0x040fe20000010818 */
[----:B------:R-:W-:Y:S02]  /*12240*/  HADD2.F32 R24, -RZ, R3.H0_H0 ;  /* 0x20000003ff187230 */ /* 0x000fe40000004100 */
[----:B------:R-:W-:Y:S01]  /*12250*/  FFMA.FTZ R25, R5, R20, R25 ;  /* 0x0000001405197223 */ /* 0x000fe20000010019 */
[C---:B------:R-:W-:Y:S01]  /*12260*/  FMUL.FTZ R5, R26.reuse, R21 ;  /* 0x000000151a057220 */ /* 0x040fe20000410000 */
[----:B------:R-:W-:Y:S01]  /*12270*/  FMUL.FTZ R3, R26, R9 ;  /* 0x000000091a037220 */ /* 0x000fe20000410000 */
[----:B------:R-:W-:-:S02]  /*12280*/  HADD2.F32 R15, -RZ, R7.H0_H0 ;  /* 0x20000007ff0f7230 */ /* 0x000fc40000004100 */
[----:B------:R-:W-:Y:S02]  /*12290*/  HADD2.F32 R12, -RZ, R69.H1_H1 ;  /* 0x30000045ff0c7230 */ /* 0x000fe40000004100 */
[----:B------:R-:W-:Y:S02]  /*122a0*/  HADD2.F32 R26, -RZ, R34.H0_H0 ;  /* 0x20000022ff1a7230 */ /* 0x000fe40000004100 */
[C---:B------:R-:W-:Y:S01]  /*122b0*/  FMUL.FTZ R34, R27.reuse, R24 ;  /* 0x000000181b227220 */ /* 0x040fe20000410000 */
[----:B------:R-:W-:Y:S02]  /*122c0*/  HADD2.F32 R14, -RZ, R6.H0_H0 ;  /* 0x20000006ff0e7230 */ /* 0x000fe40000004100 */
[-C--:B------:R-:W-:Y:S01]  /*122d0*/  FMUL.FTZ R27, R27, R12.reuse ;  /* 0x0000000c1b1b7220 */ /* 0x080fe20000410000 */
[----:B------:R-:W-:Y:S02]  /*122e0*/  HADD2.F32 R20, -RZ, R58.H0_H0 ;  /* 0x2000003aff147230 */ /* 0x000fe40000004100 */
[----:B------:R-:W-:Y:S01]  /*122f0*/  FFMA.FTZ R34, R15, R12, -R34 ;  /* 0x0000000c0f227223 */ /* 0x000fe20000010822 */
[----:B------:R-:W-:-:S02]  /*12300*/  HADD2.F32 R7, -RZ, R7.H1_H1 ;  /* 0x30000007ff077230 */ /* 0x000fc40000004100 */
[C---:B------:R-:W-:Y:S01]  /*12310*/  FFMA.FTZ R28, R14.reuse, R9, -R5 ;  /* 0x000000090e1c7223 */ /* 0x040fe20000010805 */
[C---:B------:R-:W-:Y:S01]  /*12320*/  FMUL.FTZ R36, R11.reuse, R26 ;  /* 0x0000001a0b247220 */ /* 0x040fe20000410000 */
[----:B------:R-:W-:Y:S01]  /*12330*/  FMUL.FTZ R12, R11, R20 ;  /* 0x000000140b0c7220 */ /* 0x000fe20000410000 */
[----:B------:R-:W-:Y:S01]  /*12340*/  FFMA.FTZ R14, R14, R21, R3 ;  /* 0x000000150e0e7223 */ /* 0x000fe20000010003 */
[----:B------:R-:W-:Y:S02]  /*12350*/  HADD2.F32 R9, -RZ, R38.H0_H0 ;  /* 0x20000026ff097230 */ /* 0x000fe40000004100 */
[----:B------:R-:W-:Y:S01]  /*12360*/  FFMA.FTZ R27, R15, R24, R27 ;  /* 0x000000180f1b7223 */ /* 0x000fe2000001001b */
[----:B------:R-:W-:Y:S02]  /*12370*/  HADD2.F32 R11, -RZ, R37.H0_H0 ;  /* 0x20000025ff0b7230 */ /* 0x000fe40000004100 */
[----:B------:R-:W-:Y:S01]  /*12380*/  FFMA.FTZ R21, R7, R20, -R36 ;  /* 0x0000001407157223 */ /* 0x000fe20000010824 */
[----:B------:R-:W-:-:S02]  /*12390*/  HADD2.F32 R3, -RZ, R40.H0_H0 ;  /* 0x20000028ff037230 */ /* 0x000fc40000004100 */
[----:B------:R-:W-:Y:S01]  /*123a0*/  FFMA.FTZ R26, R7, R26, R12 ;  /* 0x0000001a071a7223 */ /* 0x000fe2000001000c */
[----:B------:R-:W-:Y:S02]  /*123b0*/  HADD2.F32 R5, -RZ, R39.H0_H0 ;  /* 0x20000027ff057230 */ /* 0x000fe40000004100 */
        /* <DEDUP_REMOVED lines=20> */
.L_x_1606:
[----:B------:R-:W-:Y:S05]  /*12500*/  BSYNC B0 ;  /* 0x0000000000007941 */ /* 0x000fea0003800000 */
.L_x_1584:
        /* <DEDUP_REMOVED lines=8> */
.L_x_1582:
[----:B01-3--:R-:W3:Y:S02]  /*12590*/  LDL R0, [R1+0x38] ;  /* 0x0000380001007983 */ /* 0x00bee40000100800 */
[----:B---3--:R-:W-:-:S13]  /*125a0*/  R2UR UR4, R0 ;  /* 0x00000000000472ca */ /* 0x008fda00000e0000 */
[----:B------:R-:W-:-:S05]  /*125b0*/  IMAD.U32 R0, RZ, RZ, UR4 ;  /* 0x00000004ff007e24 */ /* 0x000fca000f8e00ff */
[----:B------:R-:W-:-:S13]  /*125c0*/  ISETP.NE.AND P0, PT, R0, 0x3, PT ;  /* 0x000000030000780c */ /* 0x000fda0003f05270 */
[----:B------:R-:W-:Y:S05]  /*125d0*/  @!P0 BRA `(.L_x_1635) ;  /* 0x0000000000048947 */ /* 0x000fea0003800000 */
[----:B------:R-:W-:Y:S01]  /*125e0*/  BPT.TRAP 0x1 ;  /* 0x000000040000795c */ /* 0x000fe20000300000 */
.L_x_1635:
[----:B------:R-:W-:Y:S01]  /*125f0*/  IMAD R9, R22, 0x8, R2 ;  /* 0x0000000816097824 */ /* 0x000fe200078e0202 */
[----:B------:R-:W-:-:S04]  /*12600*/  SHF.L.U32 R0, R23, 0x1f, RZ ;  /* 0x0000001f17007819 */ /* 0x000fc800000006ff */
[----:B------:R0:W1:Y:S01]  /*12610*/  SYNCS.PHASECHK.TRANS64.TRYWAIT P2, [R9+URZ+0x2a830], R0 ;  /* 0x02a83000090075a7 */ /* 0x000062000804017f */
[----:B------:R-:W-:Y:S05]  /*12620*/  @!P0 BRA `(.L_x_1636) ;  /* 0x0000000000048947 */ /* 0x000fea0003800000 */
[----:B------:R-:W-:Y:S01]  /*12630*/  BPT.TRAP 0x1 ;  /* 0x000000040000795c */ /* 0x000fe20000300000 */
.L_x_1636:
[----:B--2-4-:R-:W2:Y:S02]  /*12640*/  S2R R3, SR_TID.X ;  /* 0x0000000000037919 */ /* 0x014ea40000002100 */
[----:B--2---:R-:W-:-:S04]  /*12650*/  LOP3.LUT R3, R3, 0x7f, RZ, 0xc0, !PT ;  /* 0x0000007f03037812 */ /* 0x004fc800078ec0ff */
[----:B------:R-:W-:Y:S01]  /*12660*/  ISETP.NE.AND P1, PT, R3, RZ, PT ;  /* 0x000000ff0300720c */ /* 0x000fe20003f25270 */
[----:B-1----:R-:W-:-:S12]  /*12670*/  @P2 BRA `(.L_x_1637) ;  /* 0x0000000000082947 */ /* 0x002fd80003800000 */
[----:B------:R-:W1:Y:S02]  /*12680*/  SYNCS.PHASECHK.TRANS64.TRYWAIT P2, [R9+URZ+0x2a830], R0 ;  /* 0x02a83000090075a7 */ /* 0x000e64000804017f */
[----:B-1----:R-:W-:Y:S05]  /*12690*/  @!P2 BRA `(.L_x_1638) ;  /* 0x00000188002ca947 */ /* 0x002fea0003800000 */
.L_x_1637:
[----:B------:R-:W-:Y:S05]  /*126a0*/  WARPSYNC.ALL ;  /* 0x0000000000007948 */ /* 0x000fea0003800000 */
[----:B01----:R-:W-:Y:S01]  /*126b0*/  VIADD R0, R2, 0x18400 ;  /* 0x0001840002007836 */ /* 0x003fe20000000000 */
[----:B------:R-:W-:Y:S01]  /*126c0*/  R2UR UR52, R68 ;  /* 0x00000000443472ca */ /* 0x000fe200000e0000 */
[----:B------:R-:W-:Y:S01]  /*126d0*/  IMAD.MOV.U32 R5, RZ, RZ, 0x40000040 ;  /* 0x40000040ff057424 */ /* 0x000fe200078e00ff */
[----:B------:R-:W-:Y:S01]  /*126e0*/  WARPGROUP.ARRIVE ;  /* 0x00000000000079c5 */ /* 0x000fe20000000000 */
[----:B------:R-:W-:Y:S01]  /*126f0*/  UMOV UR53, 0x40000040 ;  /* 0x4000004000357882 */ /* 0x000fe20000000000 */
[----:B------:R-:W-:Y:S01]  /*12700*/  SHF.R.U32.HI R0, RZ, 0x4, R0 ;  /* 0x00000004ff007819 */ /* 0x000fe20000011600 */
[----:B------:R-:W-:Y:S01]  /*12710*/  IMAD.MOV.U32 R7, RZ, RZ, 0x40000040 ;  /* 0x40000040ff077424 */ /* 0x000fe200078e00ff */
[----:B------:R-:W-:Y:S01]  /*12720*/  R2UR UR55, R5 ;  /* 0x00000000053772ca */ /* 0x000fe200000e0000 */
[----:B------:R-:W-:Y:S01]  /*12730*/  UMOV UR49, 0x40000040 ;  /* 0x4000004000317882 */ /* 0x000fe20000000000 */
[----:B------:R-:W-:Y:S01]  /*12740*/  LOP3.LUT R0, R0, 0x3fff, RZ, 0xc0, !PT ;  /* 0x00003fff00007812 */ /* 0x000fe200078ec0ff */
[----:B------:R-:W-:Y:S01]  /*12750*/  UMOV UR9, 0x40000040 ;  /* 0x4000004000097882 */ /* 0x000fe20000000000 */
[----:B------:R-:W-:Y:S01]  /*12760*/  R2UR UR51, R7 ;  /* 0x00000000073372ca */ /* 0x000fe200000e0000 */
[----:B------:R-:W-:Y:S01]  /*12770*/  IMAD.MOV.U32 R7, RZ, RZ, 0x40000040 ;  /* 0x40000040ff077424 */ /* 0x000fe200078e00ff */
[----:B------:R-:W-:Y:S01]  /*12780*/  LOP3.LUT R8, R0, 0x10000, RZ, 0xfc, !PT ;  /* 0x0001000000087812 */ /* 0x000fe200078efcff */
[----:B------:R-:W-:Y:S01]  /*12790*/  ULOP3.LUT UR52, UR52, 0x10000, URZ, 0xfc, !UPT ;  /* 0x0001000034347892 */ /* 0x000fe2000f8efc3f */
[----:B------:R-:W-:Y:S01]  /*127a0*/  IMAD.U32 R11, RZ, RZ, UR9 ;  /* 0x00000009ff0b7e24 */ /* 0x000fe2000f8e00ff */
[----:B------:R-:W-:Y:S01]  /*127b0*/  UMOV UR57, 0x40000040 ;  /* 0x4000004000397882 */ /* 0x000fe20000000000 */
[----:B------:R-:W-:Y:S01]  /*127c0*/  R2UR UR11, R7 ;  /* 0x00000000070b72ca */ /* 0x000fe200000e0000 */
[----:B------:R-:W-:Y:S01]  /*127d0*/  IMAD R4, R22, 0x900, R8 ;  /* 0x0000090016047824 */ /* 0x000fe200078e0208 */
[----:B------:R-:W-:Y:S01]  /*127e0*/  UIADD3 UR48, UR52, 0x2, URZ ;  /* 0x0000000234307890 */ /* 0x000fe2000fffe03f */
[----:B------:R-:W-:Y:S01]  /*127f0*/  IMAD.MOV.U32 R7, RZ, RZ, 0x40000040 ;  /* 0x40000040ff077424 */ /* 0x000fe200078e00ff */
[----:B------:R-:W-:Y:S01]  /*12800*/  UIADD3 UR4, UR52, 0x4, URZ ;  /* 0x0000000434047890 */ /* 0x000fe2000fffe03f */
[C---:B------:R-:W-:Y:S01]  /*12810*/  VIADD R6, R4.reuse, 0x2 ;  /* 0x0000000204067836 */ /* 0x040fe20000000000 */
[----:B------:R-:W-:Y:S01]  /*12820*/  R2UR UR54, R4 ;  /* 0x00000000043672ca */ /* 0x000fe200000e0000 */
[----:B------:R-:W-:Y:S01]  /*12830*/  UIADD3 UR56, UR52, 0x802, URZ ;  /* 0x0000080234387890 */ /* 0x000fe2000fffe03f */
[----:B------:R-:W-:Y:S01]  /*12840*/  IMAD.MOV.U32 R5, RZ, RZ, 0x40000040 ;  /* 0x40000040ff057424 */ /* 0x000fe200078e00ff */
[----:B------:R-:W-:Y:S01]  /*12850*/  UIADD3 UR40, UR52, 0x804, URZ ;  /* 0x0000080434287890 */ /* 0x000fe2000fffe03f */
[----:B------:R-:W-:Y:S01]  /*12860*/  R2UR UR50, R6 ;  /* 0x00000000063272ca */ /* 0x000fe200000e0000 */
[----:B------:R-:W-:Y:S01]  /*12870*/  VIADD R6, R4, 0x4 ;  /* 0x0000000404067836 */ /* 0x000fe20000000000 */
[----:B------:R-:W-:Y:S01]  /*12880*/  UMOV UR8, UR4 ;  /* 0x0000000400087c82 */ /* 0x000fe20008000000 */
[----:B------:R-:W-:Y:S01]  /*12890*/  UIADD3 UR4, UR52, 0x6, URZ ;  /* 0x0000000634047890 */ /* 0x000fe2000fffe03f */
[----:B------:R-:W-:Y:S01]  /*128a0*/  IMAD.U32 R10, RZ, RZ, UR8 ;  /* 0x00000008ff0a7e24 */ /* 0x000fe2000f8e00ff */
[----:B------:R-:W-:Y:S01]  /*128b0*/  UMOV UR41, 0x40000040 ;  /* 0x4000004000297882 */ /* 0x000fe20000000000 */
[----:B------:R-:W-:Y:S01]  /*128c0*/  R2UR UR10, R6 ;  /* 0x00000000060a72ca */ /* 0x000fe200000e0000 */
[----:B------:R-:W-:Y:S01]  /*128d0*/  UIADD3 UR36, UR52, 0x806, URZ ;  /* 0x0000080634247890 */ /* 0x000fe2000fffe03f */
[----:B------:R-:W-:Y:S01]  /*128e0*/  IADD3 R6, R4, 0x6, RZ ;  /* 0x0000000604067810 */ /* 0x000fe20007ffe0ff */
[----:B------:R-:W-:Y:S01]  /*128f0*/  HGMMA.64x96x16.F32 R24, gdesc[UR52], RZ, !UPT, gsb0 ;  /* 0x01600000341879f0 */ /* 0x000fe2000c0008ff */
[----:B------:R0:W-:Y:S01]  /*12900*/  STL.64 [R1+0x30], R10 ;  /* 0x0000300a01007387 */ /* 0x0001e20000100a00 */
[----:B------:R-:W-:Y:S01]  /*12910*/  R2UR UR39, R5 ;  /* 0x00000000052772ca */ /* 0x000fe200000e0000 */
[----:B------:R-:W-:Y:S01]  /*12920*/  UMOV UR37, 0x40000040 ;  /* 0x4000004000257882 */ /* 0x000fe20000000000 */
[----:B------:R-:W1:Y:S01]  /*12930*/  LDC R210, c[0x0][0x448] ;  /* 0x00011200ffd27b82 */ /* 0x000e620000000800 */
[----:B------:R-:W-:Y:S01]  /*12940*/  IMAD.IADD R0, R181, 0x1, R178 ;  /* 0x00000001b5007824 */ /* 0x000fe200078e02b2 */
[----:B------:R-:W-:-:S02]  /*12950*/  MOV R5, 0xffffffa0 ;  /* 0xffffffa000057802 */ /* 0x000fc40000000f00 */
[----:B------:R-:W-:-:S03]  /*12960*/  LOP3.LUT R17, R17, 0xffdfffff, RZ, 0xc0, !PT ;  /* 0xffdfffff11117812 */ /* 0x000fc600078ec0ff */
[----:B------:R-:W-:Y:S01]  /*12970*/  IMAD R5, R72, R5, 0x61 ;  /* 0x0000006148057424 */ /* 0x000fe200078e0205 */
[----:B------:R-:W2:Y:S03]  /*12980*/  LDC.64 R12, c[0x0][0x9e0] ;  /* 0x00027800ff0c7b82 */ /* 0x000ea60000000a00 */
[----:B------:R-:W-:-:S04]  /*12990*/  VIADD R73, R5, 0xffffffff ;  /* 0xffffffff05497836 */ /* 0x000fc80000000000 */
[----:B------:R-:W-:Y:S01]  /*129a0*/  IMAD.IADD R75, R73, 0x1, -R174 ;  /* 0x00000001494b7824 */ /* 0x000fe200078e0aae */
[----:B-1----:R-:W-:-:S13]  /*129b0*/  ISETP.NE.AND P2, PT, R210, 0x1, PT ;  /* 0x00000001d200780c */ /* 0x002fda0003f45270 */
[----:B------:R-:W1:Y:S01]  /*129c0*/  @P2 LDC R3, c[0x0][0x44c] ;  /* 0x00011300ff032b82 */ /* 0x000e620000000800 */
[----:B------:R-:W-:-:S04]  /*129d0*/  @P2 LOP3.LUT R17, R17, 0x200000, RZ, 0xfc, !PT ;  /* 0x0020000011112812 */ /* 0x000fc800078efcff */
[----:B------:R-:W-:Y:S01]  /*129e0*/  LOP3.LUT R17, R17, 0xffefffff, RZ, 0xc0, !PT ;  /* 0xffefffff11117812 */ /* 0x000fe200078ec0ff */
[----:B-1----:R-:W-:Y:S01]  /*129f0*/  @P2 IMAD.HI.U32 R3, R0, R3, RZ ;  /* 0x0000000300032227 */ /* 0x002fe200078e00ff */
[----:B------:R-:W-:Y:S02]  /*12a00*/  WARPGROUP.DEPBAR.LE gsb0, 0x0 ;  /* 0x00008000000079c5 */ /* 0x000fe40000010000 */
[----:B------:R-:W-:-:S06]  /*12a10*/  WARPGROUP.ARRIVE ;  /* 0x00000000000079c5 */ /* 0x000fcc0000000000 */
[----:B------:R-:W-:Y:S03]  /*12a20*/  HGMMA.64x96x16.F32 R24, gdesc[UR48], R24, gsb0 ;  /* 0x01600000301879f0 */ /* 0x000fe60008000818 */
[----:B------:R-:W-:Y:S02]  /*12a30*/  WARPGROUP.DEPBAR.LE gsb0, 0x0 ;  /* 0x00008000000079c5 */ /* 0x000fe40000010000 */
[----:B------:R-:W-:-:S06]  /*12a40*/  WARPGROUP.ARRIVE ;  /* 0x00000000000079c5 */ /* 0x000fcc0000000000 */
[----:B------:R-:W-:Y:S01]  /*12a50*/  HGMMA.64x96x16.F32 R24, gdesc[UR8], R24, gsb0 ;  /* 0x01600000081879f0 */ /* 0x000fe20008000818 */
[----:B------:R-:W-:Y:S01]  /*12a60*/  R2UR UR10, R6 ;  /* 0x00000000060a72ca */ /* 0x000fe200000e0000 */
[----:B------:R-:W-:Y:S01]  /*12a70*/  UMOV UR8, UR4 ;  /* 0x0000000400087c82 */ /* 0x000fe20008000000 */
[----:B------:R-:W-:Y:S01]  /*12a80*/  R2UR UR11, R7 ;  /* 0x00000000070b72ca */ /* 0x000fe200000e0000 */
[----:B------:R-:W-:Y:S01]  /*12a90*/  UMOV UR9, 0x40000040 ;  /* 0x4000004000097882 */ /* 0x000fe20000000000 */
[----:B------:R-:W-:Y:S01]  /*12aa0*/  VIADD R6, R4, 0x300 ;  /* 0x0000030004067836 */ /* 0x000fe20000000000 */
[----:B------:R-:W-:Y:S01]  /*12ab0*/  UIADD3 UR4, UR52, 0x400, URZ ;  /* 0x0000040034047890 */ /* 0x000fe2000fffe03f */
[----:B------:R-:W-:Y:S02]  /*12ac0*/  IMAD.MOV.U32 R7, RZ, RZ, 0x40000040 ;  /* 0x40000040ff077424 */ /* 0x000fe400078e00ff */
[----:B0-----:R-:W-:Y:S02]  /*12ad0*/  IMAD.U32 R10, RZ, RZ, UR8 ;  /* 0x00000008ff0a7e24 */ /* 0x001fe4000f8e00ff */
[----:B------:R-:W-:-:S05]  /*12ae0*/  IMAD.U32 R11, RZ, RZ, UR9 ;  /* 0x00000009ff0b7e24 */ /* 0x000fca000f8e00ff */
[----:B------:R0:W-:Y:S01]  /*12af0*/  STL.64 [R1+0x28], R10 ;  /* 0x0000280a01007387 */ /* 0x0001e20000100a00 */
        /* <DEDUP_REMOVED lines=22> */
[----:B------:R-:W-:Y:S01]  /*12c60*/  IMAD.MOV.U32 R7, RZ, RZ, 0x40000040 ;  /* 0x40000040ff077424 */ /* 0x000fe200078e00ff */
[----:B0-----:R-:W-:Y:S01]  /*12c70*/  MOV R11, UR9 ;  /* 0x00000009000b7c02 */ /* 0x001fe20008000f00 */
        /* <DEDUP_REMOVED lines=36> */
[----:B------:R-:W-:Y:S01]  /*12ec0*/  ULDC UR4, c[0x0][0x9dc] ;  /* 0x0002770000047ab9 */ /* 0x000fe20000000800 */
[----:B------:R-:W-:Y:S01]  /*12ed0*/  IMAD.MOV.U32 R7, RZ, RZ, 0x40000040 ;  /* 0x40000040ff077424 */ /* 0x000fe200078e00ff */
[----:B0-----:R-:W-:Y:S01]  /*12ee0*/  MOV R10, UR8 ;  /* 0x00000008000a7c02 */ /* 0x001fe20008000f00 */
[----:B------:R-:W-:Y:S01]  /*12ef0*/  IMAD.U32 R11, RZ, RZ, UR9 ;  /* 0x00000009ff0b7e24 */ /* 0x000fe2000f8e00ff */
[----:B------:R-:W-:Y:S01]  /*12f00*/  R2UR UR58, R6 ;  /* 0x00000000063a72ca */ /* 0x000fe200000e0000 */
[C---:B------:R-:W-:Y:S01]  /*12f10*/  VIADD R6, R4.reuse, 0x604 ;  /* 0x0000060404067836 */ /* 0x040fe20000000000 */
[----:B------:R-:W-:Y:S01]  /*12f20*/  R2UR UR59, R7 ;  /* 0x00000000073b72ca */ /* 0x000fe200000e0000 */
[----:B------:R-:W-:Y:S01]  /*12f30*/  IMAD.MOV.U32 R7, RZ, RZ, 0x40000040 ;  /* 0x40000040ff077424 */ /* 0x000fe200078e00ff */
[----:B------:R0:W-:Y:S01]  /*12f40*/  STL.64 [R1], R10 ;  /* 0x0000000a01007387 */ /* 0x0001e20000100a00 */
[----:B------:R-:W-:Y:S01]  /*12f50*/  VIADD R4, R4, 0x606 ;  /* 0x0000060604047836 */ /* 0x000fe20000000000 */
[----:B------:R-:W-:-:S02]  /*12f60*/  R2UR UR42, R6 ;  /* 0x00000000062a72ca */ /* 0x000fc400000e0000 */
[----:B------:R-:W-:Y:S01]  /*12f70*/  R2UR UR43, R7 ;  /* 0x00000000072b72ca */ /* 0x000fe200000e0000 */
[----:B------:R-:W-:Y:S01]  /*12f80*/  IMAD.MOV.U32 R7, RZ, RZ, R0 ;  /* 0x000000ffff077224 */ /* 0x000fe200078e0000 */
[----:B------:R-:W-:Y:S01]  /*12f90*/  R2UR UR38, R4 ;  /* 0x00000000042672ca */ /* 0x000fe200000e0000 */
[----:B------:R-:W-:Y:S01]  /*12fa0*/  @!P1 VIADD R0, R9, 0x2a840 ;  /* 0x0002a84009009836 */ /* 0x000fe20000000000 */
[----:B------:R-:W1:Y:S01]  /*12fb0*/  @P2 LDC R4, c[0x0][0x450] ;  /* 0x00011400ff042b82 */ /* 0x000e620000000800 */
[----:B------:R-:W-:-:S03]  /*12fc0*/  IMAD.U32 R9, RZ, RZ, UR4 ;  /* 0x00000004ff097e24 */ /* 0x000fc6000f8e00ff */
[----:B------:R-:W-:Y:S02]  /*12fd0*/  @!P1 PRMT R0, RZ, 0x654, R0 ;  /* 0x00000654ff009816 */ /* 0x000fe40000000000 */
[----:B-1----:R-:W-:Y:S01]  /*12fe0*/  @P2 SHF.R.U32.HI R7, RZ, R4, R3 ;  /* 0x00000004ff072219 */ /* 0x002fe20000011603 */
[----:B------:R-:W-:Y:S01]  /*12ff0*/  IMAD R3, R72, -0x60, R164 ;  /* 0xffffffa048037824 */ /* 0x000fe200078e02a4 */
[----:B--2---:R-:W-:Y:S02]  /*13000*/  ISETP.GE.AND P2, PT, R13, 0x1, PT ;  /* 0x000000010d00780c */ /* 0x004fe40003f46270 */
[----:B------:R-:W-:Y:S01]  /*13010*/  LOP3.LUT R4, RZ, R9, RZ, 0x33, !PT ;  /* 0x00000009ff047212 */ /* 0x000fe200078e33ff */
[----:B------:R-:W1:Y:S01]  /*13020*/  SHFL.IDX PT, R6, R7, RZ, 0x1c1f ;  /* 0x001c1fff07067589 */ /* 0x000e6200000e0000 */
[----:B------:R-:W-:-:S09]  /*13030*/  IADD3 R106, -R174, 0x60, R3 ;  /* 0x00000060ae6a7810 */ /* 0x000fd20007ffe103 */
[----:B------:R-:W-:Y:S01]  /*13040*/  @P2 LOP3.LUT R17, R17, 0x100000, RZ, 0xfc, !PT ;  /* 0x0010000011112812 */ /* 0x000fe200078efcff */
        /* <DEDUP_REMOVED lines=14> */
[----:B--2---:R-:W-:-:S05]  /*13130*/  IADD3 R0, R164, R5, -R174 ;  /* 0x00000005a4007210 */ /* 0x004fca0007ffe8ae */
[----:B0-----:R-:W-:-:S04]  /*13140*/  IMAD.IADD R11, R0, 0x1, -R163 ;  /* 0x00000001000b7824 */ /* 0x001fc800078e0aa3 */
[C---:B------:R-:W-:Y:S02]  /*13150*/  IMAD.IADD R15, R11.reuse, 0x1, R12 ;  /* 0x000000010b0f7824 */ /* 0x040fe400078e020c */
[----:B------:R-:W-:-:S03]  /*13160*/  IMAD.IADD R21, R11, 0x1, R4 ;  /* 0x000000010b157824 */ /* 0x000fc600078e0204 */
[----:B-1----:R-:W-:Y:S01]  /*13170*/  VIADDMNMX R0, R6, R15, R106, PT ;  /* 0x0000000f06007246 */ /* 0x002fe2000380016a */
[----:B------:R-:W-:Y:S01]  /*13180*/  IMAD.IADD R3, R21, 0x1, R6 ;  /* 0x0000000115037824 */ /* 0x000fe200078e0206 */
[----:B------:R-:W-:Y:S06]  /*13190*/  @!P2 BRA `(.L_x_1639) ;  /* 0x00000000004ca947 */ /* 0x000fec0003800000 */
[----:B------:R-:W-:Y:S01]  /*131a0*/  IADD3 R6, -R163, R164, R6 ;  /* 0x000000a4a3067210 */ /* 0x000fe20007ffe106 */
        /* <DEDUP_REMOVED lines=10> */
.L_x_1641:
[----:B------:R-:W-:-:S13]  /*13250*/  ISETP.NE.AND P2, PT, R13, 0x1, PT ;  /* 0x000000010d00780c */ /* 0x000fda0003f45270 */
[----:B------:R-:W0:Y:S02]  /*13260*/  @P2 LDC.64 R4, c[0x0][0x9e8] ;  /* 0x00027a00ff042b82 */ /* 0x000e240000000a00 */
[----:B0-----:R-:W-:-:S05]  /*13270*/  @P2 IMAD.HI.U32 R4, R6, R4, RZ ;  /* 0x0000000406042227 */ /* 0x001fca00078e00ff */
[----:B------:R-:W-:-:S07]  /*13280*/  @P2 SHF.R.U32.HI R6, RZ, R5, R4 ;  /* 0x00000005ff062219 */ /* 0x000fce0000011604 */
.L_x_1642:
[----:B------:R-:W-:Y:S05]  /*13290*/  BSYNC B0 ;  /* 0x0000000000007941 */ /* 0x000fea0003800000 */
.L_x_1640:
[----:B------:R-:W-:-:S05]  /*132a0*/  IMAD R6, R6, R13, R75 ;  /* 0x0000000d06067224 */ /* 0x000fca00078e024b */
[----:B------:R-:W-:Y:S02]  /*132b0*/  VIMNMX R3, R3, R6, !PT ;  /* 0x0000000603037248 */ /* 0x000fe40007fe0100 */
[----:B------:R-:W-:-:S07]  /*132c0*/  VIADDMNMX R0, R6, R13, R0, PT ;  /* 0x0000000d06007246 */ /* 0x000fce0003800100 */
.L_x_1639:
[C---:B------:R-:W-:Y:S02]  /*132d0*/  ISETP.GE.AND P2, PT, R73.reuse, 0x2, PT ;  /* 0x000000024900780c */ /* 0x040fe40003f46270 */
[----:B------:R-:W-:Y:S02]  /*132e0*/  ISETP.GE.AND P6, PT, R73, 0x9, PT ;  /* 0x000000094900780c */ /* 0x000fe40003fc6270 */
        /* <DEDUP_REMOVED lines=115> */
[----:B------:R-:W-:Y:S02]  /*13a20*/  ISETP.GE.AND P5, PT, R13, 0x1, PT ;  /* 0x000000010d00780c */ /* 0x000fe40003fa6270 */
[----:B0-----:R-:W-:Y:S01]  /*13a30*/  VIADDMNMX R106, R0, R15, R106, PT ;  /* 0x0000000f006a7246 */ /* 0x001fe2000380016a */
[----:B------:R-:W-:-:S10]  /*13a40*/  IMAD.IADD R3, R21, 0x1, R0 ;  /* 0x0000000115037824 */ /* 0x000fd400078e0200 */
[----:B------:R-:W-:Y:S05]  /*13a50*/  @!P5 BRA `(.L_x_1643) ;  /* 0x00000000004cd947 */ /* 0x000fea0003800000 */
        /* <DEDUP_REMOVED lines=11> */
.L_x_1645:
[----:B------:R-:W-:-:S13]  /*13b10*/  ISETP.NE.AND P5, PT, R13, 0x1, PT ;  /* 0x000000010d00780c */ /* 0x000fda0003fa5270 */
[----:B------:R-:W0:Y:S02]  /*13b20*/  @P5 LDC.64 R4, c[0x0][0x9e8] ;  /* 0x00027a00ff045b82 */ /* 0x000e240000000a00 */
[----:B0-----:R-:W-:-:S05]  /*13b30*/  @P5 IMAD.HI.U32 R4, R0, R4, RZ ;  /* 0x0000000400045227 */ /* 0x001fca00078e00ff */
[----:B------:R-:W-:-:S07]  /*13b40*/  @P5 SHF.R.U32.HI R0, RZ, R5, R4 ;  /* 0x00000005ff005219 */ /* 0x000fce0000011604 */
.L_x_1646:
[----:B------:R-:W-:Y:S05]  /*13b50*/  BSYNC B0 ;  /* 0x0000000000007941 */ /* 0x000fea0003800000 */
.L_x_1644:
[----:B------:R-:W-:-:S05]  /*13b60*/  IMAD R0, R0, R13, R75 ;  /* 0x0000000d00007224 */ /* 0x000fca00078e024b */
[----:B------:R-:W-:Y:S02]  /*13b70*/  VIMNMX R3, R3, R0, !PT ;  /* 0x0000000003037248 */ /* 0x000fe40007fe0100 */
[----:B------:R-:W-:-:S07]  /*13b80*/  VIADDMNMX R106, R0, R13, R106, PT ;  /* 0x0000000d006a7246 */ /* 0x000fce000380016a */
.L_x_1643:
        /* <DEDUP_REMOVED lines=16> */
[C---:B------:R-:W-:Y:S02]  /*13c90*/  ISETP.GT.AND P2, PT, R3.reuse, 0x10, !P2 ;  /* 0x000000100300780c */ /* 0x040fe40005744270 */
[----:B------:R-:W-:Y:S02]  /*13ca0*/  ISETP.GT.AND P6, PT, R3, 0x8, !P6 ;  /* 0x000000080300780c */ /* 0x000fe400077c4270 */
[----:B------:R-:W-:Y:S02]  /*13cb0*/  ISETP.LT.OR P2, PT, R106, 0x11, P2 ;  /* 0x000000116a00780c */ /* 0x000fe40001741670 */
[----:B------:R-:W-:-:S02]  /*13cc0*/  FMNMX.FTZ R5, R74, R5, !PT ;  /* 0x000000054a057209 */ /* 0x000fc40007810000 */
[----:B------:R-:W-:Y:S02]  /*13cd0*/  FSEL R34, R34, -INF , !P2 ;  /* 0xff80000022227808 */ /* 0x000fe40005000000 */
[----:B------:R-:W-:Y:S02]  /*13ce0*/  ISETP.NE.AND P2, PT, R79, RZ, PT ;  /* 0x000000ff4f00720c */ /* 0x000fe40003f45270 */
[----:B------:R-:W-:Y:S02]  /*13cf0*/  ISETP.LT.OR P6, PT, R106, 0x9, P6 ;  /* 0x000000096a00780c */ /* 0x000fe400037c1670 */
[----:B------:R-:W-:Y:S02]  /*13d00*/  ISETP.GT.AND P2, PT, R3, 0x11, !P2 ;  /* 0x000000110300780c */ /* 0x000fe40005744270 */
[----:B------:R-:W-:Y:S02]  /*13d10*/  FMNMX.FTZ R5, R40, R5, !PT ;  /* 0x0000000528057209 */ /* 0x000fe40007810000 */
[----:B------:R-:W-:-:S02]  /*13d20*/  ISETP.LT.OR P2, PT, R106, 0x12, P2 ;  /* 0x000000126a00780c */ /* 0x000fc40001741670 */
[----:B------:R-:W-:Y:S02]  /*13d30*/  FSEL R30, R30, -INF , !P6 ;  /* 0xff8000001e1e7808 */ /* 0x000fe40007000000 */
[----:B------:R-:W-:Y:S02]  /*13d40*/  FSEL R98, R35, -INF , !P2 ;  /* 0xff80000023627808 */ /* 0x000fe40005000000 */
[----:B------:R-:W-:Y:S02]  /*13d50*/  ISETP.NE.AND P2, PT, R33, RZ, PT ;  /* 0x000000ff2100720c */ /* 0x000fe40003f45270 */
[----:B------:R-:W-:Y:S02]  /*13d60*/  ISETP.NE.AND P6, PT, R81, RZ, PT ;  /* 0x000000ff5100720c */ /* 0x000fe40003fc5270 */
        /* <DEDUP_REMOVED lines=8> */
[----:B------:R-:W-:Y:S02]  /*13df0*/  ISETP.NE.AND P5, PT, R37, RZ, PT ;  /* 0x000000ff2500720c */ /* 0x000fe40003fa5270 */
[----:B------:R-:W-:Y:S02]  /*13e00*/  FSEL R96, R39, -INF , !P2 ;  /* 0xff80000027607808 */ /* 0x000fe40005000000 */
        /* <DEDUP_REMOVED lines=27> */
[----:B------:R-:W-:Y:S01]  /*13fc0*/  IMAD.MOV.U32 R47, RZ, RZ, R178 ;  /* 0x000000ffff2f7224 */ /* 0x000fe200078e00b2 */
[----:B------:R-:W-:Y:S01]  /*13fd0*/  ISETP.NE.AND P2, PT, R45, RZ, PT ;  /* 0x000000ff2d00720c */ /* 0x000fe20003f45270 */
[----:B------:R-:W0:Y:S01]  /*13fe0*/  SHFL.BFLY PT, R0, R5, 0x2, 0x1f ;  /* 0x0c401f0005007f89 */ /* 0x000e2200000e0000 */
[----:B------:R-:W-:-:S02]  /*13ff0*/  ISETP.NE.AND P5, PT, R88, RZ, PT ;  /* 0x000000ff5800720c */ /* 0x000fc40003fa5270 */
[C---:B------:R-:W-:Y:S02]  /*14000*/  ISETP.GT.AND P2, PT, R3.reuse, 0x30, !P2 ;  /* 0x000000300300780c */ /* 0x040fe40005744270 */
[----:B------:R-:W-:Y:S02]  /*14010*/  ISETP.GT.AND P4, PT, R3, RZ, !P4 ;  /* 0x000000ff0300720c */ /* 0x000fe40006784270 */
        /* <DEDUP_REMOVED lines=8> */
[----:B------:R-:W-:Y:S02]  /*140a0*/  ISETP.GT.AND P3, PT, R3, 0x58, !P3 ;  /* 0x000000580300780c */ /* 0x000fe40005f64270 */
[----:B0-----:R-:W-:-:S02]  /*140b0*/  FMNMX.FTZ R11, R5, R0, !PT ;  /* 0x00000000050b7209 */ /* 0x001fc40007810000 */
[----:B------:R-:W-:Y:S02]  /*140c0*/  FSEL R4, R51, -INF , !P2 ;  /* 0xff80000033047808 */ /* 0x000fe40005000000 */
[----:B------:R-:W-:Y:S01]  /*140d0*/  ISETP.NE.AND P2, PT, R49, RZ, PT ;  /* 0x000000ff3100720c */ /* 0x000fe20003f45270 */
[----:B------:R-:W0:Y:S01]  /*140e0*/  SHFL.BFLY PT, R0, R11, 0x1, 0x1f ;  /* 0x0c201f000b007f89 */ /* 0x000e2200000e0000 */
[----:B------:R-:W-:Y:S02]  /*140f0*/  FMNMX.FTZ R5, R26, R102, !PT ;  /* 0x000000661a057209 */ /* 0x000fe40007810000 */
[----:B------:R-:W-:Y:S02]  /*14100*/  ISETP.GT.AND P2, PT, R3, 0x38, !P2 ;  /* 0x000000380300780c */ /* 0x000fe40005744270 */
[----:B------:R-:W-:Y:S02]  /*14110*/  FMNMX.FTZ R5, R30, R5, !PT ;  /* 0x000000051e057209 */ /* 0x000fe40007810000 */
[----:B------:R-:W-:-:S02]  /*14120*/  ISETP.LT.OR P2, PT, R106, 0x39, P2 ;  /* 0x000000396a00780c */ /* 0x000fc40001741670 */
[----:B------:R-:W-:Y:S02]  /*14130*/  FMNMX.FTZ R5, R100, R5, !PT ;  /* 0x0000000564057209 */ /* 0x000fe40007810000 */
[----:B------:R-:W-:Y:S02]  /*14140*/  FSEL R54, R54, -INF , !P2 ;  /* 0xff80000036367808 */ /* 0x000fe40005000000 */
[----:B------:R-:W-:Y:S02]  /*14150*/  ISETP.NE.AND P2, PT, R89, RZ, PT ;  /* 0x000000ff5900720c */ /* 0x000fe40003f45270 */
[----:B------:R-:W-:Y:S02]  /*14160*/  ISETP.LT.OR P3, PT, R106, 0x59, P3 ;  /* 0x000000596a00780c */ /* 0x000fe40001f61670 */
[----:B------:R-:W-:Y:S02]  /*14170*/  ISETP.GT.AND P2, PT, R3, 0x39, !P2 ;  /* 0x000000390300780c */ /* 0x000fe40005744270 */
[----:B------:R-:W-:-:S02]  /*14180*/  FSEL R70, R70, -INF , !P3 ;  /* 0xff80000046467808 */ /* 0x000fc40005800000 */
[----:B------:R-:W-:Y:S02]  /*14190*/  ISETP.LT.OR P2, PT, R106, 0x3a, P2 ;  /* 0x0000003a6a00780c */ /* 0x000fe40001741670 */
[----:B0-----:R-:W-:Y:S02]  /*141a0*/  FMNMX.FTZ R0, R11, R0, !PT ;  /* 0x000000000b007209 */ /* 0x001fe40007810000 */
[----:B------:R-:W-:Y:S02]  /*141b0*/  FSEL R50, R55, -INF , !P2 ;  /* 0xff80000037327808 */ /* 0x000fe40005000000 */
[----:B------:R-:W-:Y:S01]  /*141c0*/  ISETP.NE.AND P2, PT, R53, RZ, PT ;  /* 0x000000ff3500720c */ /* 0x000fe20003f45270 */
[----:B------:R-:W-:Y:S01]  /*141d0*/  FMUL.FTZ R15, R0, R7 ;  /* 0x00000007000f7220 */ /* 0x000fe20000410000 */
        /* <DEDUP_REMOVED lines=17> */
[----:B------:R-:W-:Y:S02]  /*142f0*/  ISETP.NE.AND P6, PT, R25, RZ, PT ;  /* 0x000000ff1900720c */ /* 0x000fe40003fc5270 */
[----:B------:R-:W-:Y:S02]  /*14300*/  FSEL R62, R62, -INF , !P2 ;  /* 0xff8000003e3e7808 */ /* 0x000fe40005000000 */
[----:B------:R-:W-:-:S02]  /*14310*/  FMNMX.FTZ R25, R88, R21, !PT ;  /* 0x0000001558197209 */ /* 0x000fc40007810000 */
[----:B------:R-:W-:Y:S02]  /*14320*/  ISETP.GT.AND P2, PT, R3, 0x49, !P5 ;  /* 0x000000490300780c */ /* 0x000fe40006f44270 */
[----:B------:R-:W-:Y:S02]  /*14330*/  FMNMX.FTZ R25, R4, R25, !PT ;  /* 0x0000001904197209 */ /* 0x000fe40007810000 */
[----:B------:R-:W-:Y:S02]  /*14340*/  ISETP.LT.OR P2, PT, R106, 0x4a, P2 ;  /* 0x0000004a6a00780c */ /* 0x000fe40001741670 */
[----:B------:R-:W-:Y:S02]  /*14350*/  FMNMX.FTZ R25, R54, R25, !PT ;  /* 0x0000001936197209 */ /* 0x000fe40007810000 */
[----:B------:R-:W-:Y:S02]  /*14360*/  FSEL R104, R63, -INF , !P2 ;  /* 0xff8000003f687808 */ /* 0x000fe40005000000 */
[----:B------:R-:W-:-:S02]  /*14370*/  FSETP.NEU.FTZ.AND P2, PT, R0, -INF , PT ;  /* 0xff8000000000780b */ /* 0x000fc40003f5d000 */
[----:B------:R-:W-:Y:S02]  /*14380*/  ISETP.NE.AND P5, PT, R61, RZ, PT ;  /* 0x000000ff3d00720c */ /* 0x000fe40003fa5270 */
[----:B------:R-:W-:Y:S02]  /*14390*/  FMNMX.FTZ R25, R50, R25, !PT ;  /* 0x0000001932197209 */ /* 0x000fe40007810000 */
[----:B------:R-:W-:Y:S02]  /*143a0*/  FSEL R15, R15, RZ, P2 ;  /* 0x000000ff0f0f7208 */ /* 0x000fe40001000000 */
[C---:B------:R-:W-:Y:S02]  /*143b0*/  ISETP.GT.AND P2, PT, R3.reuse, 0x50, !P5 ;  /* 0x000000500300780c */ /* 0x040fe40006f44270 */
[----:B------:R-:W-:Y:S01]  /*143c0*/  FMNMX.FTZ R27, R58, R25, !PT ;  /* 0x000000193a1b7209 */ /* 0x000fe20007810000 */
[-CC-:B------:R-:W-:Y:S01]  /*143d0*/  FFMA.FTZ R148, R40, R7.reuse, -R15.reuse ;  /* 0x0000000728947223 */ /* 0x180fe2000001080f */
[----:B------:R-:W-:Y:S01]  /*143e0*/  ISETP.LT.OR P2, PT, R106, 0x51, P2 ;  /* 0x000000516a00780c */ /* 0x000fe20001741670 */
[--C-:B------:R-:W-:Y:S01]  /*143f0*/  FFMA.FTZ R31, R36, R7, -R15.reuse ;  /* 0x00000007241f7223 */ /* 0x100fe2000001080f */
[----:B------:R-:W-:Y:S01]  /*14400*/  FMNMX.FTZ R27, R90, R27, !PT ;  /* 0x0000001b5a1b7209 */ /* 0x000fe20007810000 */
[-CC-:B------:R-:W-:Y:S01]  /*14410*/  FFMA.FTZ R156, R108, R7.reuse, -R15.reuse ;  /* 0x000000076c9c7223 */ /* 0x180fe2000001080f */
[----:B------:R-:W-:Y:S01]  /*14420*/  FSEL R66, R66, -INF , !P2 ;  /* 0xff80000042427808 */ /* 0x000fe20005000000 */
[-CC-:B------:R-:W-:Y:S01]  /*14430*/  FFMA.FTZ R86, R86, R7.reuse, -R15.reuse ;  /* 0x0000000756567223 */ /* 0x180fe2000001080f */
[----:B------:R-:W-:Y:S01]  /*14440*/  ISETP.GT.AND P2, PT, R3, 0x51, !P6 ;  /* 0x000000510300780c */ /* 0x000fe20007744270 */
[--C-:B------:R-:W-:Y:S01]  /*14450*/  FFMA.FTZ R39, R10, R7, -R15.reuse ;  /* 0x000000070a277223 */ /* 0x100fe2000001080f */
[----:B------:R-:W-:Y:S01]  /*14460*/  FMNMX.FTZ R27, R62, R27, !PT ;  /* 0x0000001b3e1b7209 */ /* 0x000fe20007810000 */
[-CC-:B------:R-:W-:Y:S01]  /*14470*/  FFMA.FTZ R158, R84, R7.reuse, -R15.reuse ;  /* 0x00000007549e7223 */ /* 0x180fe2000001080f */
[----:B------:R-:W-:Y:S01]  /*14480*/  ISETP.NE.AND P5, PT, R29, RZ, PT ;  /* 0x000000ff1d00720c */ /* 0x000fe20003fa5270 */
[--C-:B------:R-:W-:Y:S01]  /*14490*/  FFMA.FTZ R29, R44, R7, -R15.reuse ;  /* 0x000000072c1d7223 */ /* 0x100fe2000001080f */
[----:B------:R-:W-:Y:S01]  /*144a0*/  ISETP.LT.OR P2, PT, R106, 0x52, P2 ;  /* 0x000000526a00780c */ /* 0x000fe20001741670 */
[----:B------:R-:W-:Y:S01]  /*144b0*/  MUFU.EX2 R156, R156 ;  /* 0x0000009c009c7308 */ /* 0x000fe20000000800 */
[----:B------:R-:W-:Y:S01]  /*144c0*/  FMNMX.FTZ R27, R104, R27, !PT ;  /* 0x0000001b681b7209 */ /* 0x000fe20007810000 */
[-CC-:B------:R-:W-:Y:S01]  /*144d0*/  FFMA.FTZ R76, R76, R7.reuse, -R15.reuse ;  /* 0x000000074c4c7223 */ /* 0x180fe2000001080f */
[----:B------:R-:W-:Y:S01]  /*144e0*/  ISETP.GT.AND P4, PT, R3, 0x59, !P5 ;  /* 0x000000590300780c */ /* 0x000fe20006f84270 */
[-CC-:B------:R-:W-:Y:S01]  /*144f0*/  FFMA.FTZ R152, R82, R7.reuse, -R15.reuse ;  /* 0x0000000752987223 */ /* 0x180fe2000001080f */
[----:B------:R-:W-:Y:S01]  /*14500*/  FSEL R40, R67, -INF , !P2 ;  /* 0xff80000043287808 */ /* 0x000fe20005000000 */
[--C-:B------:R-:W-:Y:S01]  /*14510*/  FFMA.FTZ R78, R78, R7, -R15.reuse ;  /* 0x000000074e4e7223 */ /* 0x100fe2000001080f */
[----:B------:R-:W-:Y:S01]  /*14520*/  FMNMX.FTZ R3, R66, R27, !PT ;  /* 0x0000001b42037209 */ /* 0x000fe20007810000 */
[----:B------:R-:W0:Y:S01]  /*14530*/  MUFU.EX2 R5, R86 ;  /* 0x0000005600057308 */ /* 0x000e220000000800 */
[----:B------:R-:W-:Y:S01]  /*14540*/  ISETP.LT.OR P4, PT, R106, 0x5a, P4 ;  /* 0x0000005a6a00780c */ /* 0x000fe20002781670 */
[--C-:B------:R-:W-:Y:S01]  /*14550*/  FFMA.FTZ R154, R80, R7, -R15.reuse ;  /* 0x00000007509a7223 */ /* 0x100fe2000001080f */
[----:B------:R-:W-:Y:S01]  /*14560*/  FMNMX.FTZ R3, R40, R3, !PT ;  /* 0x0000000328037209 */ /* 0x000fe20007810000 */
[-CC-:B------:R-:W-:Y:S01]  /*14570*/  FFMA.FTZ R37, R14, R7.reuse, -R15.reuse ;  /* 0x000000070e257223 */ /* 0x180fe2000001080f */
[----:B------:R-:W-:Y:S01]  /*14580*/  FSEL R36, R71, -INF , !P4 ;  /* 0xff80000047247808 */ /* 0x000fe20006000000 */
[--C-:B------:R-:W-:Y:S01]  /*14590*/  FFMA.FTZ R74, R74, R7, -R15.reuse ;  /* 0x000000074a4a7223 */ /* 0x100fe2000001080f */
[----:B------:R-:W-:Y:S01]  /*145a0*/  FMNMX.FTZ R3, R70, R3, !PT ;  /* 0x0000000346037209 */ /* 0x000fe20007810000 */
[----:B------:R-:W1:Y:S01]  /*145b0*/  MUFU.EX2 R158, R158 ;  /* 0x0000009e009e7308 */ /* 0x000e620000000800 */
[-CC-:B------:R-:W-:Y:S01]  /*145c0*/  FFMA.FTZ R35, R20, R7.reuse, -R15.reuse ;  /* 0x0000000714237223 */ /* 0x180fe2000001080f */
[--C-:B------:R-:W-:Y:S01]  /*145d0*/  FFMA.FTZ R6, R6, R7, -R15.reuse ;  /* 0x0000000706067223 */ /* 0x100fe2000001080f */
[----:B------:R-:W-:Y:S01]  /*145e0*/  FMNMX.FTZ R3, R36, R3, !PT ;  /* 0x0000000324037209 */ /* 0x000fe20007810000 */
[-CC-:B-----5:R-:W-:Y:S01]  /*145f0*/  FFMA.FTZ R144, R48, R7.reuse, -R15.reuse ;  /* 0x0000000730907223 */ /* 0x1a0fe2000001080f */
[-CC-:B------:R-:W-:Y:S01]  /*14600*/  FFMA.FTZ R146, R52, R7.reuse, -R15.reuse ;  /* 0x0000000734927223 */ /* 0x180fe2000001080f */
[-CC-:B------:R-:W-:Y:S01]  /*14610*/  FFMA.FTZ R33, R28, R7.reuse, -R15.reuse ;  /* 0x000000071c217223 */ /* 0x180fe2000001080f */
[-C--:B------:R-:W-:Y:S01]  /*14620*/  FFMA.FTZ R140, R56, R7.reuse, -R15 ;  /* 0x00000007388c7223 */ /* 0x080fe2000001080f */
[----:B------:R-:W2:Y:S01]  /*14630*/  SHFL.BFLY PT, R44, R3, 0x2, 0x1f ;  /* 0x0c401f00032c7f89 */ /* 0x000ea200000e0000 */
[----:B------:R-:W3:Y:S01]  /*14640*/  MUFU.EX2 R11, R76 ;  /* 0x0000004c000b7308 */ /* 0x000ee20000000800 */
[----:B0-----:R-:W-:Y:S01]  /*14650*/  FADD.FTZ R43, R156, R5 ;  /* 0x000000059c2b7221 */ /* 0x001fe20000010000 */
[-CC-:B------:R-:W-:Y:S01]  /*14660*/  FFMA.FTZ R142, R60, R7.reuse, -R15.reuse ;  /* 0x000000073c8e7223 */ /* 0x180fe2000001080f */
[-CC-:B------:R-:W-:Y:S01]  /*14670*/  FFMA.FTZ R136, R64, R7.reuse, -R15.reuse ;  /* 0x0000000740887223 */ /* 0x180fe2000001080f */
[----:B------:R-:W-:Y:S01]  /*14680*/  FFMA.FTZ R138, R68, R7, -R15 ;  /* 0x00000007448a7223 */ /* 0x000fe2000001080f */
[----:B------:R-:W-:-:S02]  /*14690*/  ISETP.NE.AND P5, PT, R210, 0x1, PT ;  /* 0x00000001d200780c */ /* 0x000fc40003fa5270 */
[----:B------:R-:W-:Y:S01]  /*146a0*/  F2FP.F16.F32.PACK_AB R156, R5, R156 ;  /* 0x0000009c059c723e */ /* 0x000fe200000000ff */
[----:B------:R-:W0:Y:S08]  /*146b0*/  MUFU.EX2 R152, R152 ;  /* 0x0000009800987308 */ /* 0x000e300000000800 */
[----:B------:R-:W4:Y:S02]  /*146c0*/  MUFU.EX2 R21, R78 ;  /* 0x0000004e00157308 */ /* 0x000f240000000800 */
[----:B------:R-:W1:Y:S01]  /*146d0*/  @P5 LDC R49, c[0x0][0x44c] ;  /* 0x00011300ff315b82 */ /* 0x000e620000000800 */
[----:B--2---:R-:W-:-:S05]  /*146e0*/  FMNMX.FTZ R44, R3, R44, !PT ;  /* 0x0000002c032c7209 */ /* 0x004fca0007810000 */
[----:B------:R-:W2:Y:S01]  /*146f0*/  MUFU.EX2 R154, R154 ;  /* 0x0000009a009a7308 */ /* 0x000ea20000000800 */
[----:B------:R-:W3:Y:S07]  /*14700*/  SHFL.BFLY PT, R3, R44, 0x1, 0x1f ;  /* 0x0c201f002c037f89 */ /* 0x000eee00000e0000 */
[----:B------:R-:W2:Y:S08]  /*14710*/  MUFU.EX2 R25, R74 ;  /* 0x0000004a00197308 */ /* 0x000eb00000000800 */
[----:B------:R-:W2:Y:S01]  /*14720*/  MUFU.EX2 R148, R148 ;  /* 0x0000009400947308 */ /* 0x000ea20000000800 */
[----:B-1----:R-:W-:-:S07]  /*14730*/  @P5 IMAD.HI.U32 R49, R178, R49, RZ ;  /* 0x00000031b2315227 */ /* 0x002fce00078e00ff */
[----:B------:R1:W-:Y:S01]  /*14740*/  MUFU.EX2 R27, R31 ;  /* 0x0000001f001b7308 */ /* 0x0003e20000000800 */
[----:B---3--:R-:W-:-:S04]  /*14750*/  FMNMX.FTZ R3, R44, R3, !PT ;  /* 0x000000032c037209 */ /* 0x008fc80007810000 */
[C---:B------:R-:W-:Y:S01]  /*14760*/  FSETP.NEU.FTZ.AND P2, PT, R3.reuse, -INF , PT ;  /* 0xff8000000300780b */ /* 0x040fe20003f5d000 */
[-C--:B------:R-:W-:Y:S01]  /*14770*/  FMUL.FTZ R10, R3, R7.reuse ;  /* 0x00000007030a7220 */ /* 0x080fe20000410000 */
[-CC-:B-1----:R-:W-:Y:S01]  /*14780*/  FFMA.FTZ R31, R32, R7.reuse, -R15.reuse ;  /* 0x00000007201f7223 */ /* 0x182fe2000001080f */
[----:B------:R-:W-:Y:S01]  /*14790*/  FFMA.FTZ R15, R24, R7, -R15 ;  /* 0x00000007180f7223 */ /* 0x000fe2000001080f */
[----:B------:R-:W-:Y:S02]  /*147a0*/  MUFU.EX2 R29, R29 ;  /* 0x0000001d001d7308 */ /* 0x000fe40000000800 */
[----:B------:R-:W-:-:S05]  /*147b0*/  FSEL R41, R10, RZ, P2 ;  /* 0x000000ff0a297208 */ /* 0x000fca0001000000 */
[-CC-:B------:R-:W-:Y:S01]  /*147c0*/  FFMA.FTZ R157, R26, R7.reuse, -R41.reuse ;  /* 0x000000071a9d7223 */ /* 0x180fe20000010829 */
[-CC-:B------:R-:W-:Y:S01]  /*147d0*/  FFMA.FTZ R10, R102, R7.reuse, -R41.reuse ;  /* 0x00000007660a7223 */ /* 0x180fe20000010829 */
[-CC-:B------:R-:W-:Y:S01]  /*147e0*/  FFMA.FTZ R159, R30, R7.reuse, -R41.reuse ;  /* 0x000000071e9f7223 */ /* 0x180fe20000010829 */
[-CC-:B------:R-:W-:Y:S01]  /*147f0*/  FFMA.FTZ R14, R100, R7.reuse, -R41.reuse ;  /* 0x00000007640e7223 */ /* 0x180fe20000010829 */
[-C--:B------:R-:W-:Y:S01]  /*14800*/  FFMA.FTZ R153, R34, R7.reuse, -R41 ;  /* 0x0000000722997223 */ /* 0x080fe20000010829 */
[----:B------:R-:W-:Y:S01]  /*14810*/  FADD.FTZ R30, R158, R43 ;  /* 0x0000002b9e1e7221 */ /* 0x000fe20000010000 */
[----:B------:R-:W-:Y:S01]  /*14820*/  MUFU.EX2 R157, R157 ;  /* 0x0000009d009d7308 */ /* 0x000fe20000000800 */
[-CC-:B------:R-:W-:Y:S01]  /*14830*/  FFMA.FTZ R20, R98, R7.reuse, -R41.reuse ;  /* 0x0000000762147223 */ /* 0x180fe20000010829 */
[-CC-:B------:R-:W-:Y:S01]  /*14840*/  FFMA.FTZ R155, R38, R7.reuse, -R41.reuse ;  /* 0x00000007269b7223 */ /* 0x180fe20000010829 */
[----:B------:R-:W-:Y:S01]  /*14850*/  FADD.FTZ R43, R11, R30 ;  /* 0x0000001e0b2b7221 */ /* 0x000fe20000010000 */
[-CC-:B------:R-:W-:Y:S01]  /*14860*/  FFMA.FTZ R24, R96, R7.reuse, -R41.reuse ;  /* 0x0000000760187223 */ /* 0x180fe20000010829 */
[-CC-:B------:R-:W-:Y:S01]  /*14870*/  FFMA.FTZ R149, R42, R7.reuse, -R41.reuse ;  /* 0x000000072a957223 */ /* 0x180fe20000010829 */
[-C--:B------:R-:W-:Y:S01]  /*14880*/  FFMA.FTZ R26, R94, R7.reuse, -R41 ;  /* 0x000000075e1a7223 */ /* 0x080fe20000010829 */
[----:B0-----:R-:W-:Y:S01]  /*14890*/  FADD.FTZ R30, R152, R43 ;  /* 0x0000002b981e7221 */ /* 0x001fe20000010000 */
[----:B------:R-:W0:Y:S01]  /*148a0*/  MUFU.EX2 R10, R10 ;  /* 0x0000000a000a7308 */ /* 0x000e220000000800 */
[-CC-:B------:R-:W-:Y:S01]  /*148b0*/  FFMA.FTZ R151, R46, R7.reuse, -R41.reuse ;  /* 0x000000072e977223 */ /* 0x180fe20000010829 */
[-CC-:B------:R-:W-:Y:S01]  /*148c0*/  FFMA.FTZ R28, R92, R7.reuse, -R41.reuse ;  /* 0x000000075c1c7223 */ /* 0x180fe20000010829 */
[----:B----4-:R-:W-:Y:S01]  /*148d0*/  FADD.FTZ R45, R21, R30 ;  /* 0x0000001e152d7221 */ /* 0x010fe20000010000 */
[-CC-:B------:R-:W-:Y:S01]  /*148e0*/  FFMA.FTZ R145, R88, R7.reuse, -R41.reuse ;  /* 0x0000000758917223 */ /* 0x180fe20000010829 */
[-CC-:B------:R-:W-:Y:S01]  /*148f0*/  FFMA.FTZ R4, R4, R7.reuse, -R41.reuse ;  /* 0x0000000704047223 */ /* 0x180fe20000010829 */
[-C--:B------:R-:W-:Y:S01]  /*14900*/  FFMA.FTZ R147, R54, R7.reuse, -R41 ;  /* 0x0000000736937223 */ /* 0x080fe20000010829 */
[----:B--2---:R-:W-:Y:S01]  /*14910*/  FADD.FTZ R34, R154, R45 ;  /* 0x0000002d9a227221 */ /* 0x004fe20000010000 */
[----:B------:R-:W1:Y:S01]  /*14920*/  MUFU.EX2 R159, R159 ;  /* 0x0000009f009f7308 */ /* 0x000e620000000800 */
[-CC-:B------:R-:W-:Y:S01]  /*14930*/  FFMA.FTZ R30, R50, R7.reuse, -R41.reuse ;  /* 0x00000007321e7223 */ /* 0x180fe20000010829 */
[----:B------:R-:W2:Y:S01]  /*14940*/  @P5 LDC R38, c[0x0][0x450] ;  /* 0x00011400ff265b82 */ /* 0x000ea20000000800 */
[----:B------:R-:W-:Y:S01]  /*14950*/  FADD.FTZ R45, R25, R34 ;  /* 0x00000022192d7221 */ /* 0x000fe20000010000 */
[-CC-:B------:R-:W-:Y:S01]  /*14960*/  FFMA.FTZ R141, R58, R7.reuse, -R41.reuse ;  /* 0x000000073a8d7223 */ /* 0x180fe20000010829 */
[-CC-:B------:R-:W-:Y:S01]  /*14970*/  FFMA.FTZ R90, R90, R7.reuse, -R41.reuse ;  /* 0x000000075a5a7223 */ /* 0x180fe20000010829 */
[-C--:B------:R-:W-:Y:S01]  /*14980*/  FFMA.FTZ R62, R62, R7.reuse, -R41 ;  /* 0x000000073e3e7223 */ /* 0x080fe20000010829 */
[----:B------:R-:W-:Y:S01]  /*14990*/  FADD.FTZ R34, R148, R45 ;  /* 0x0000002d94227221 */ /* 0x000fe20000010000 */
[----:B------:R-:W3:Y:S01]  /*149a0*/  MUFU.EX2 R14, R14 ;  /* 0x0000000e000e7308 */ /* 0x000ee20000000800 */
[----:B0-----:R-:W-:Y:S01]  /*149b0*/  FADD.FTZ R32, R157, R10 ;  /* 0x0000000a9d207221 */ /* 0x001fe20000010000 */
[-CC-:B------:R-:W-:Y:S01]  /*149c0*/  FFMA.FTZ R104, R104, R7.reuse, -R41.reuse ;  /* 0x0000000768687223 */ /* 0x180fe20000010829 */
[----:B------:R-:W-:Y:S01]  /*149d0*/  FADD.FTZ R34, R27, R34 ;  /* 0x000000221b227221 */ /* 0x000fe20000010000 */
[-CC-:B------:R-:W-:Y:S01]  /*149e0*/  FFMA.FTZ R66, R66, R7.reuse, -R41.reuse ;  /* 0x0000000742427223 */ /* 0x180fe20000010829 */
[-CC-:B------:R-:W-:Y:S01]  /*149f0*/  FFMA.FTZ R40, R40, R7.reuse, -R41.reuse ;  /* 0x0000000728287223 */ /* 0x180fe20000010829 */
[-CC-:B------:R-:W-:Y:S01]  /*14a00*/  FFMA.FTZ R70, R70, R7.reuse, -R41.reuse ;  /* 0x0000000746467223 */ /* 0x180fe20000010829 */
[----:B------:R-:W-:Y:S01]  /*14a10*/  FADD.FTZ R45, R29, R34 ;  /* 0x000000221d2d7221 */ /* 0x000fe20000010000 */
[----:B------:R-:W0:Y:S01]  /*14a20*/  MUFU.EX2 R153, R153 ;  /* 0x0000009900997308 */ /* 0x000e220000000800 */
[----:B-1----:R-:W-:Y:S01]  /*14a30*/  FADD.FTZ R43, R159, R32 ;  /* 0x000000209f2b7221 */ /* 0x002fe20000010000 */
[----:B------:R-:W-:Y:S01]  /*14a40*/  FFMA.FTZ R36, R36, R7, -R41 ;  /* 0x0000000724247223 */ /* 0x000fe20000010829 */
[----:B------:R-:W-:-:S02]  /*14a50*/  F2FP.F16.F32.PACK_AB R158, R11, R158 ;  /* 0x0000009e0b9e723e */ /* 0x000fc400000000ff */
[----:B------:R-:W-:Y:S02]  /*14a60*/  F2FP.F16.F32.PACK_AB R157, R10, R157 ;  /* 0x0000009d0a9d723e */ /* 0x000fe400000000ff */
[----:B------:R-:W-:Y:S01]  /*14a70*/  F2FP.F16.F32.PACK_AB R152, R21, R152 ;  /* 0x000000981598723e */ /* 0x000fe200000000ff */
[----:B------:R-:W1:Y:S01]  /*14a80*/  MUFU.EX2 R20, R20 ;  /* 0x0000001400147308 */ /* 0x000e620000000800 */
[----:B---3--:R-:W-:Y:S01]  /*14a90*/  FADD.FTZ R32, R14, R43 ;  /* 0x0000002b0e207221 */ /* 0x008fe20000010000 */
[----:B--2---:R-:W-:Y:S02]  /*14aa0*/  @P5 SHF.R.U32.HI R47, RZ, R38, R49 ;  /* 0x00000026ff2f5219 */ /* 0x004fe40000011631 */
[----:B------:R-:W-:Y:S02]  /*14ab0*/  ISETP.GE.AND P5, PT, R13, 0x1, PT ;  /* 0x000000010d00780c */ /* 0x000fe40003fa6270 */
[----:B------:R-:W-:Y:S02]  /*14ac0*/  F2FP.F16.F32.PACK_AB R154, R25, R154 ;  /* 0x0000009a199a723e */ /* 0x000fe400000000ff */
[----:B------:R-:W2:Y:S01]  /*14ad0*/  MUFU.EX2 R155, R155 ;  /* 0x0000009b009b7308 */ /* 0x000ea20000000800 */
[----:B0-----:R-:W-:Y:S01]  /*14ae0*/  FADD.FTZ R43, R153, R32 ;  /* 0x00000020992b7221 */ /* 0x001fe20000010000 */
[----:B------:R-:W-:-:S02]  /*14af0*/  F2FP.F16.F32.PACK_AB R148, R27, R148 ;  /* 0x000000941b94723e */ /* 0x000fc400000000ff */
[----:B------:R-:W-:-:S04]  /*14b00*/  F2FP.F16.F32.PACK_AB R159, R14, R159 ;  /* 0x0000009f0e9f723e */ /* 0x000fc800000000ff */
[----:B------:R-:W0:Y:S01]  /*14b10*/  MUFU.EX2 R24, R24 ;  /* 0x0000001800187308 */ /* 0x000e220000000800 */
[C---:B-1----:R-:W-:Y:S01]  /*14b20*/  FADD.FTZ R32, R20.reuse, R43 ;  /* 0x0000002b14207221 */ /* 0x042fe20000010000 */
        /* <DEDUP_REMOVED lines=22> */
[----:B------:R-:W-:Y:S02]  /*14c90*/  IADD3 R43, R150, R47, RZ ;  /* 0x0000002f962b7210 */ /* 0x000fe40007ffe0ff */
[----:B------:R-:W-:-:S03]  /*14ca0*/  F2FP.F16.F32.PACK_AB R150, R6, R29 ;  /* 0x0000001d0696723e */ /* 0x000fc600000000ff */
[----:B------:R-:W-:Y:S01]  /*14cb0*/  IMAD.IADD R12, R43, 0x1, R12 ;  /* 0x000000012b0c7824 */ /* 0x000fe200078e020c */
        /* <DEDUP_REMOVED lines=45> */
[----:B------:R-:W-:Y:S01]  /*14f90*/  F2FP.F16.F32.PACK_AB R137, R137, R66 ;  /* 0x000000428989723e */ /* 0x000fe200000000ff */
[----:B------:R-:W-:-:S05]  /*14fa0*/  VIADD R10, R72, 0xfffffffe ;  /* 0xfffffffe480a7836 */ /* 0x000fca0000000000 */
[----:B------:R-:W1:Y:S01]  /*14fb0*/  MUFU.EX2 R139, R36 ;  /* 0x00000024008b7308 */ /* 0x000e620000000800 */
[----:B--2---:R-:W-:-:S07]  /*14fc0*/  FADD.FTZ R4, R70, R5 ;  /* 0x0000000546047221 */ /* 0x004fce0000010000 */
[----:B------:R-:W2:Y:S01]  /*14fd0*/  MUFU.EX2 R15, R15 ;  /* 0x0000000f000f7308 */ /* 0x000ea20000000800 */
[----:B0-----:R-:W-:Y:S01]  /*14fe0*/  FADD.FTZ R32, R138, R11 ;  /* 0x0000000b8a207221 */ /* 0x001fe20000010000 */
[C---:B-1----:R-:W-:Y:S01]  /*14ff0*/  FADD.FTZ R5, R139.reuse, R4 ;  /* 0x000000048b057221 */ /* 0x042fe20000010000 */
[----:B------:R-:W-:Y:S02]  /*15000*/  F2FP.F16.F32.PACK_AB R139, R139, R70 ;  /* 0x000000468b8b723e */ /* 0x000fe400000000ff */
[C---:B--2---:R-:W-:Y:S01]  /*15010*/  FADD.FTZ R6, R15.reuse, R32 ;  /* 0x000000200f067221 */ /* 0x044fe20000010000 */
[----:B------:R-:W-:Y:S01]  /*15020*/  F2FP.F16.F32.PACK_AB R138, R15, R138 ;  /* 0x0000008a0f8a723e */ /* 0x000fe200000000ff */
[----:B------:R-:W-:Y:S06]  /*15030*/  @!P5 BRA `(.L_x_1647) ;  /* 0x000000000048d947 */ /* 0x000fec0003800000 */
[C---:B------:R-:W-:Y:S01]  /*15040*/  ISETP.GT.AND P2, PT, R43.reuse, RZ, PT ;  /* 0x000000ff2b00720c */ /* 0x040fe20003f44270 */
[----:B------:R-:W-:Y:S01]  /*15050*/  BSSY B0, `(.L_x_1648) ;  /* 0x000000e000007945 */ /* 0x000fe20003800000 */
[----:B------:R-:W-:-:S11]  /*15060*/  VIADD R4, R43, 0xffffffff ;  /* 0xffffffff2b047836 */ /* 0x000fd60000000000 */
        /* <DEDUP_REMOVED lines=8> */
.L_x_1649:
[----:B------:R-:W-:-:S13]  /*150f0*/  ISETP.NE.AND P2, PT, R13, 0x1, PT ;  /* 0x000000010d00780c */ /* 0x000fda0003f45270 */
[----:B------:R-:W0:Y:S02]  /*15100*/  @P2 LDC.64 R14, c[0x0][0x9e8] ;  /* 0x00027a00ff0e2b82 */ /* 0x000e240000000a00 */
[----:B0-----:R-:W-:-:S05]  /*15110*/  @P2 IMAD.HI.U32 R14, R4, R14, RZ ;  /* 0x0000000e040e2227 */ /* 0x001fca00078e00ff */
[----:B------:R-:W-:-:S07]  /*15120*/  @P2 SHF.R.U32.HI R4, RZ, R15, R14 ;  /* 0x0000000fff042219 */ /* 0x000fce000001160e */
.L_x_1650:
[----:B------:R-:W-:Y:S05]  /*15130*/  BSYNC B0 ;  /* 0x0000000000007941 */ /* 0x000fea0003800000 */
.L_x_1648:
[----:B------:R-:W-:-:S05]  /*15140*/  IMAD R13, R4, R13, R13 ;  /* 0x0000000d040d7224 */ /* 0x000fca00078e020d */
[----:B------:R-:W-:-:S07]  /*15150*/  VIMNMX R12, R12, R13, PT ;  /* 0x0000000d0c0c7248 */ /* 0x000fce0003fe0100 */
.L_x_1647:
[----:B------:R-:W-:Y:S01]  /*15160*/  IMAD.HI R12, R12, 0x2aaaaaab, RZ ;  /* 0x2aaaaaab0c0c7827 */ /* 0x000fe200078e02ff */
[----:B------:R-:W-:Y:S01]  /*15170*/  ULDC UR59, c[0x0][0x9e4] ;  /* 0x00027900003b7ab9 */ /* 0x000fe20000000800 */
[----:B------:R-:W-:Y:S01]  /*15180*/  ULDC UR58, c[0x0][0x9e4] ;  /* 0x00027900003a7ab9 */ /* 0x000fe20000000800 */
[----:B------:R-:W-:Y:S01]  /*15190*/  BSSY B0, `(.L_x_1651) ;  /* 0x0000346000007945 */ /* 0x000fe20003800000 */
[----:B------:R-:W-:Y:S01]  /*151a0*/  IMAD.MOV.U32 R4, RZ, RZ, 0x3f800000 ;  /* 0x3f800000ff047424 */ /* 0x000fe200078e00ff */
[----:B------:R-:W-:Y:S02]  /*151b0*/  SHF.R.U32.HI R11, RZ, 0x1f, R12 ;  /* 0x0000001fff0b7819 */ /* 0x000fe4000001160c */
[----:B------:R-:W-:Y:S02]  /*151c0*/  CS2R R86, SRZ ;  /* 0x0000000000567805 */ /* 0x000fe4000001ff00 */
[----:B------:R-:W-:Y:S02]  /*151d0*/  CS2R R84, SRZ ;  /* 0x0000000000547805 */ /* 0x000fe4000001ff00 */
[----:B------:R-:W-:-:S02]  /*151e0*/  CS2R R82, SRZ ;  /* 0x0000000000527805 */ /* 0x000fc4000001ff00 */
[----:B------:R-:W-:Y:S01]  /*151f0*/  LEA.HI.SX32 R13, R12, R11, 0x1c ;  /* 0x0000000b0c0d7211 */ /* 0x000fe200078fe2ff */
[----:B------:R-:W-:Y:S01]  /*15200*/  IMAD.MOV.U32 R11, RZ, RZ, 0x3f800000 ;  /* 0x3f800000ff0b7424 */ /* 0x000fe200078e00ff */
        /* <DEDUP_REMOVED lines=31> */
[----:B------:R-:W-:Y:S06]  /*15400*/  @!P2 BRA `(.L_x_1652) ;  /* 0x000000300078a947 */ /* 0x000fec0003800000 */
[----:B------:R-:W-:Y:S01]  /*15410*/  BSSY B1, `(.L_x_1653) ;  /* 0x0000319000017945 */ /* 0x000fe20003800000 */
[----:B------:R-:W-:Y:S02]  /*15420*/  IMAD.MOV.U32 R4, RZ, RZ, 0x3f800000 ;  /* 0x3f800000ff047424 */ /* 0x000fe400078e00ff */
[----:B------:R-:W-:-:S07]  /*15430*/  IMAD.MOV.U32 R87, RZ, RZ, RZ ;  /* 0x000000ffff577224 */ /* 0x000fce00078e00ff */
.L_x_1672:
[----:B------:R-:W-:-:S05]  /*15440*/  VIADD R21, R22, 0x1 ;  /* 0x0000000116157836 */ /* 0x000fca0000000000 */
[----:B------:R-:W-:-:S04]  /*15450*/  ISETP.NE.AND P2, PT, R21, 0x2, PT ;  /* 0x000000021500780c */ /* 0x000fc80003f45270 */
[----:B------:R-:W-:Y:S02]  /*15460*/  SEL R206, RZ, 0x1, P2 ;  /* 0x00000001ffce7807 */ /* 0x000fe40001000000 */
[----:B------:R-:W-:Y:S02]  /*15470*/  SEL R21, R21, RZ, P2 ;  /* 0x000000ff15157207 */ /* 0x000fe40001000000 */
[----:B------:R-:W-:Y:S01]  /*15480*/  LOP3.LUT R206, R23, R206, RZ, 0x3c, !PT ;  /* 0x000000ce17ce7212 */ /* 0x000fe200078e3cff */
[----:B------:R-:W-:Y:S06]  /*15490*/  @!P0 BRA `(.L_x_1654) ;  /* 0x0000000000048947 */ /* 0x000fec0003800000 */
[----:B------:R-:W-:Y:S01]  /*154a0*/  BPT.TRAP 0x1 ;  /* 0x000000040000795c */ /* 0x000fe20000300000 */
.L_x_1654:
[----:B------:R-:W-:Y:S01]  /*154b0*/  IMAD R7, R21, 0x8, R2 ;  /* 0x0000000815077824 */ /* 0x000fe200078e0202 */
[----:B------:R-:W-:-:S04]  /*154c0*/  SHF.L.U32 R12, R206, 0x1f, RZ ;  /* 0x0000001fce0c7819 */ /* 0x000fc800000006ff */
[----:B------:R0:W1:Y:S01]  /*154d0*/  SYNCS.PHASECHK.TRANS64.TRYWAIT P2, [R7+URZ+0x2a830], R12 ;  /* 0x02a8300c070075a7 */ /* 0x000062000804017f */
[----:B------:R-:W-:Y:S05]  /*154e0*/  @!P0 BRA `(.L_x_1655) ;  /* 0x0000000000048947 */ /* 0x000fea0003800000 */
[----:B------:R-:W-:Y:S01]  /*154f0*/  BPT.TRAP 0x1 ;  /* 0x000000040000795c */ /* 0x000fe20000300000 */
.L_x_1655:
[----:B------:R-:W-:Y:S01]  /*15500*/  IMAD R92, R21, 0x900, R8 ;  /* 0x00000900155c7824 */ /* 0x000fe200078e0208 */
[----:B------:R-:W-:Y:S03]  /*15510*/  BSSY B2, `(.L_x_1656) ;  /* 0x0000006000027945 */ /* 0x000fe60003800000 */
[C---:B------:R-:W-:Y:S01]  /*15520*/  VIADD R9, R92.reuse, 0x4 ;  /* 0x000000045c097836 */ /* 0x040fe20000000000 */
[----:B------:R-:W-:Y:S01]  /*15530*/  IADD3 R14, R92, 0x2, RZ ;  /* 0x000000025c0e7810 */ /* 0x000fe20007ffe0ff */
[----:B-1----:R-:W-:Y:S06]  /*15540*/  @P2 BRA `(.L_x_1657) ;  /* 0x0000000000082947 */ /* 0x002fec0003800000 */
[----:B------:R-:W1:Y:S02]  /*15550*/  SYNCS.PHASECHK.TRANS64.TRYWAIT P2, [R7+URZ+0x2a830], R12 ;  /* 0x02a8300c070075a7 */ /* 0x000e64000804017f */
[----:B-1----:R-:W-:Y:S05]  /*15560*/  @!P2 BRA `(.L_x_1658) ;  /* 0x00000158008ca947 */ /* 0x002fea0003800000 */
.L_x_1657:
[----:B------:R-:W-:Y:S05]  /*15570*/  BSYNC B2 ;  /* 0x0000000000027941 */ /* 0x000fea0003800000 */
.L_x_1656:
[----:B------:R-:W-:Y:S01]  /*15580*/  R2UR UR50, R14 ;  /* 0x000000000e3272ca */ /* 0x000fe200000e0000 */
[----:B------:R-:W-:Y:S01]  /*15590*/  VIADD R14, R92, 0x300 ;  /* 0x000003005c0e7836 */ /* 0x000fe20000000000 */
[----:B------:R-:W2:Y:S01]  /*155a0*/  LDL.64 R220, [R1+0x20] ;  /* 0x0000200001dc7983 */ /* 0x000ea20000100a00 */
[----:B------:R-:W-:-:S03]  /*155b0*/  IMAD.MOV.U32 R15, RZ, RZ, 0x40000040 ;  /* 0x40000040ff0f7424 */ /* 0x000fc600078e00ff */
[----:B------:R-:W-:Y:S01]  /*155c0*/  R2UR UR26, R14 ;  /* 0x000000000e1a72ca */ /* 0x000fe200000e0000 */
[----:B------:R-:W-:Y:S01]  /*155d0*/  VIADD R14, R92, 0x600 ;  /* 0x000006005c0e7836 */ /* 0x000fe20000000000 */
[C---:B------:R-:W-:Y:S01]  /*155e0*/  R2UR UR51, R15.reuse ;  /* 0x000000000f3372ca */ /* 0x040fe200000e0000 */
[----:B------:R-:W3:Y:S01]  /*155f0*/  LDL.64 R218, [R1+0x18] ;  /* 0x0000180001da7983 */ /* 0x000ee20000100a00 */
[C---:B------:R-:W-:Y:S02]  /*15600*/  R2UR UR27, R15.reuse ;  /* 0x000000000f1b72ca */ /* 0x040fe400000e0000 */
[----:B------:R-:W-:Y:S01]  /*15610*/  R2UR UR10, R14 ;  /* 0x000000000e0a72ca */ /* 0x000fe200000e0000 */
[----:B------:R-:W4:Y:S01]  /*15620*/  LDL.64 R216, [R1+0x10] ;  /* 0x0000100001d87983 */ /* 0x000f220000100a00 */
[----:B------:R-:W-:-:S03]  /*15630*/  R2UR UR11, R15 ;  /* 0x000000000f0b72ca */ /* 0x000fc600000e0000 */
[----:B------:R-:W5:Y:S01]  /*15640*/  LDL.64 R14, [R1+0x30] ;  /* 0x00003000010e7983 */ /* 0x000f620000100a00 */
[----:B01----:R-:W-:-:S03]  /*15650*/  IMAD.MOV.U32 R12, RZ, RZ, R92 ;  /* 0x000000ffff0c7224 */ /* 0x003fc600078e005c */
[----:B------:R-:W4:Y:S02]  /*15660*/  LDL.64 R214, [R1+0x8] ;  /* 0x0000080001d67983 */ /* 0x000f240000100a00 */
[----:B------:R-:W-:Y:S01]  /*15670*/  R2UR UR54, R12 ;  /* 0x000000000c3672ca */ /* 0x000fe200000e0000 */
[----:B------:R-:W-:Y:S01]  /*15680*/  IMAD.MOV.U32 R12, RZ, RZ, R9 ;  /* 0x000000ffff0c7224 */ /* 0x000fe200078e0009 */
[----:B------:R-:W4:Y:S01]  /*15690*/  LDL.64 R212, [R1] ;  /* 0x0000000001d47983 */ /* 0x000f220000100a00 */
[----:B------:R-:W-:Y:S02]  /*156a0*/  VIADD R88, R92, 0x6 ;  /* 0x000000065c587836 */ /* 0x000fe40000000000 */
[-C--:B------:R-:W-:Y:S01]  /*156b0*/  FMUL.FTZ R24, R24, R11.reuse ;  /* 0x0000000b18187220 */ /* 0x080fe20000410000 */
[----:B------:R-:W-:Y:S01]  /*156c0*/  IMAD.MOV.U32 R13, RZ, RZ, 0x40000040 ;  /* 0x40000040ff0d7424 */ /* 0x000fe200078e00ff */
[----:B------:R-:W-:Y:S01]  /*156d0*/  R2UR UR34, R12 ;  /* 0x000000000c2272ca */ /* 0x000fe200000e0000 */
[----:B------:R-:W-:Y:S01]  /*156e0*/  VIADD R12, R92, 0x302 ;  /* 0x000003025c0c7836 */ /* 0x000fe20000000000 */
[----:B------:R-:W-:Y:S01]  /*156f0*/  R2UR UR30, R88 ;  /* 0x00000000581e72ca */ /* 0x000fe200000e0000 */
[C---:B------:R-:W-:Y:S01]  /*15700*/  VIADD R88, R92.reuse, 0x304 ;  /* 0x000003045c587836 */ /* 0x040fe20000000000 */
[C---:B------:R-:W-:Y:S01]  /*15710*/  R2UR UR55, R13.reuse ;  /* 0x000000000d3772ca */ /* 0x040fe200000e0000 */
[----:B------:R-:W-:Y:S01]  /*15720*/  VIADD R90, R92, 0x604 ;  /* 0x000006045c5a7836 */ /* 0x000fe20000000000 */
[----:B------:R-:W-:Y:S01]  /*15730*/  R2UR UR22, R12 ;  /* 0x000000000c1672ca */ /* 0x000fe200000e0000 */
[----:B------:R-:W-:Y:S01]  /*15740*/  IMAD.MOV.U32 R89, RZ, RZ, 0x40000040 ;  /* 0x40000040ff597424 */ /* 0x000fe200078e00ff */
[----:B------:R-:W-:Y:S01]  /*15750*/  IADD3 R12, R92, 0x306, RZ ;  /* 0x000003065c0c7810 */ /* 0x000fe20007ffe0ff */
[----:B------:R-:W-:Y:S01]  /*15760*/  IMAD.MOV.U32 R91, RZ, RZ, 0x40000040 ;  /* 0x40000040ff5b7424 */ /* 0x000fe200078e00ff */
[C---:B------:R-:W-:Y:S01]  /*15770*/  R2UR UR35, R13.reuse ;  /* 0x000000000d2372ca */ /* 0x040fe200000e0000 */
[----:B------:R-:W-:Y:S01]  /*15780*/  IMAD.MOV.U32 R93, RZ, RZ, 0x40000040 ;  /* 0x40000040ff5d7424 */ /* 0x000fe200078e00ff */
[----:B------:R-:W-:Y:S01]  /*15790*/  R2UR UR23, R13 ;  /* 0x000000000d1772ca */ /* 0x000fe200000e0000 */
[-C--:B------:R-:W-:Y:S01]  /*157a0*/  FMUL.FTZ R25, R25, R11.reuse ;  /* 0x0000000b19197220 */ /* 0x080fe20000410000 */
[----:B------:R-:W-:Y:S01]  /*157b0*/  R2UR UR14, R12 ;  /* 0x000000000c0e72ca */ /* 0x000fe200000e0000 */
[-C--:B------:R-:W-:Y:S01]  /*157c0*/  FMUL.FTZ R28, R28, R11.reuse ;  /* 0x0000000b1c1c7220 */ /* 0x080fe20000410000 */
[----:B------:R-:W-:Y:S01]  /*157d0*/  R2UR UR15, R13 ;  /* 0x000000000d0f72ca */ /* 0x000fe200000e0000 */
[-C--:B------:R-:W-:Y:S01]  /*157e0*/  FMUL.FTZ R29, R29, R11.reuse ;  /* 0x0000000b1d1d7220 */ /* 0x080fe20000410000 */
[----:B------:R-:W2:Y:S01]  /*157f0*/  LDL.64 R12, [R1+0x28] ;  /* 0x00002800010c7983 */ /* 0x000ea20000100a00 */
[----:B------:R-:W-:Y:S01]  /*15800*/  R2UR UR18, R88 ;  /* 0x00000000581272ca */ /* 0x000fe200000e0000 */
[C---:B------:R-:W-:Y:S01]  /*15810*/  VIADD R88, R92.reuse, 0x602 ;  /* 0x000006025c587836 */ /* 0x040fe20000000000 */
[C---:B------:R-:W-:Y:S01]  /*15820*/  R2UR UR31, R89.reuse ;  /* 0x00000000591f72ca */ /* 0x040fe200000e0000 */
[----:B------:R-:W-:Y:S01]  /*15830*/  VIADD R92, R92, 0x606 ;  /* 0x000006065c5c7836 */ /* 0x000fe20000000000 */
[----:B------:R-:W-:Y:S01]  /*15840*/  R2UR UR19, R89 ;  /* 0x00000000591372ca */ /* 0x000fe200000e0000 */
[-C--:B------:R-:W-:Y:S01]  /*15850*/  FMUL.FTZ R32, R32, R11.reuse ;  /* 0x0000000b20207220 */ /* 0x080fe20000410000 */
        /* <DEDUP_REMOVED lines=12> */
[----:B------:R-:W-:Y:S01]  /*15920*/  WARPGROUP.ARRIVE ;  /* 0x00000000000079c5 */ /* 0x000fe20000000000 */
[-C--:B------:R-:W-:Y:S01]  /*15930*/  FMUL.FTZ R45, R45, R11.reuse ;  /* 0x0000000b2d2d7220 */ /* 0x080fe20000410000 */
[-C--:B------:R-:W-:Y:S01]  /*15940*/  FMUL.FTZ R48, R48, R11.reuse ;  /* 0x0000000b30307220 */ /* 0x080fe20000410000 */
[-C--:B------:R-:W-:Y:S01]  /*15950*/  FMUL.FTZ R49, R49, R11.reuse ;  /* 0x0000000b31317220 */ /* 0x080fe20000410000 */
[-C--:B------:R-:W-:Y:S01]  /*15960*/  FMUL.FTZ R52, R52, R11.reuse ;  /* 0x0000000b34347220 */ /* 0x080fe20000410000 */
[-C--:B------:R-:W-:Y:S01]  /*15970*/  FMUL.FTZ R53, R53, R11.reuse ;  /* 0x0000000b35357220 */ /* 0x080fe20000410000 */
[----:B------:R-:W-:Y:S01]  /*15980*/  HGMMA.64x96x16.F32 R88, gdesc[UR52], RZ, !UPT, gsb0 ;  /* 0x01600000345879f0 */ /* 0x000fe2000c0008ff */
        /* <DEDUP_REMOVED lines=52> */
[----:B------:R-:W-:Y:S01]  /*15cd0*/  WARPGROUP.ARRIVE ;  /* 0x00000000000079c5 */ /* 0x000fe20000000000 */
[----:B-----5:R-:W-:Y:S02]  /*15ce0*/  R2UR UR32, R14 ;  /* 0x000000000e2072ca */ /* 0x020fe400000e0000 */
[----:B------:R-:W-:-:S13]  /*15cf0*/  R2UR UR33, R15 ;  /* 0x000000000f2172ca */ /* 0x000fda00000e0000 */
[----:B------:R-:W-:Y:S01]  /*15d00*/  HGMMA.64x96x16.F32 R88, gdesc[UR32], R88, gsb0 ;  /* 0x01600000205879f0 */ /* 0x000fe20008000858 */
[----:B--2---:R-:W-:Y:S02]  /*15d10*/  R2UR UR28, R12 ;  /* 0x000000000c1c72ca */ /* 0x004fe400000e0000 */
[----:B------:R-:W-:Y:S01]  /*15d20*/  R2UR UR29, R13 ;  /* 0x000000000d1d72ca */ /* 0x000fe200000e0000 */
[----:B------:R-:W-:Y:S02]  /*15d30*/  WARPGROUP.DEPBAR.LE gsb0, 0x0 ;  /* 0x00008000000079c5 */ /* 0x000fe40000010000 */
[----:B------:R-:W-:-:S10]  /*15d40*/  WARPGROUP.ARRIVE ;  /* 0x00000000000079c5 */ /* 0x000fd40000000000 */
[----:B------:R-:W-:Y:S01]  /*15d50*/  HGMMA.64x96x16.F32 R88, gdesc[UR28], R88, gsb0 ;  /* 0x016000001c5879f0 */ /* 0x000fe20008000858 */
[----:B------:R-:W-:Y:S02]  /*15d60*/  R2UR UR24, R220 ;  /* 0x00000000dc1872ca */ /* 0x000fe400000e0000 */
[----:B------:R-:W-:Y:S02]  /*15d70*/  R2UR UR25, R221 ;  /* 0x00000000dd1972ca */ /* 0x000fe400000e0000 */
[----:B---3--:R-:W-:Y:S02]  /*15d80*/  R2UR UR20, R218 ;  /* 0x00000000da1472ca */ /* 0x008fe400000e0000 */
[----:B------:R-:W-:Y:S01]  /*15d90*/  R2UR UR21, R219 ;  /* 0x00000000db1572ca */ /* 0x000fe200000e0000 */
[----:B------:R-:W-:Y:S02]  /*15da0*/  WARPGROUP.DEPBAR.LE gsb0, 0x0 ;  /* 0x00008000000079c5 */ /* 0x000fe40000010000 */
[----:B------:R-:W-:-:S06]  /*15db0*/  WARPGROUP.ARRIVE ;  /* 0x00000000000079c5 */ /* 0x000fcc0000000000 */
[----:B------:R-:W-:Y:S01]  /*15dc0*/  HGMMA.64x96x16.F32 R88, gdesc[UR24], R88, gsb0 ;  /* 0x01600000185879f0 */ /* 0x000fe20008000858 */
[----:B----4-:R-:W-:Y:S02]  /*15dd0*/  R2UR UR16, R216 ;  /* 0x00000000d81072ca */ /* 0x010fe400000e0000 */
[----:B------:R-:W-:Y:S01]  /*15de0*/  R2UR UR17, R217 ;  /* 0x00000000d91172ca */ /* 0x000fe200000e0000 */
[----:B------:R-:W-:Y:S02]  /*15df0*/  WARPGROUP.DEPBAR.LE gsb0, 0x0 ;  /* 0x00008000000079c5 */ /* 0x000fe40000010000 */
[----:B------:R-:W-:-:S06]  /*15e00*/  WARPGROUP.ARRIVE ;  /* 0x00000000000079c5 */ /* 0x000fcc0000000000 */
[----:B------:R-:W-:Y:S01]  /*15e10*/  HGMMA.64x96x16.F32 R88, gdesc[UR20], R88, gsb0 ;  /* 0x01600000145879f0 */ /* 0x000fe20008000858 */
[----:B------:R-:W-:Y:S02]  /*15e20*/  R2UR UR12, R214 ;  /* 0x00000000d60c72ca */ /* 0x000fe400000e0000 */
        /* <DEDUP_REMOVED lines=8> */
[----:B------:R-:W-:Y:S03]  /*15eb0*/  HGMMA.64x96x16.F32 R88, gdesc[UR12], R88, gsb0 ;  /* 0x016000000c5879f0 */ /* 0x000fe60008000858 */
[----:B------:R-:W-:Y:S02]  /*15ec0*/  WARPGROUP.DEPBAR.LE gsb0, 0x0 ;  /* 0x00008000000079c5 */ /* 0x000fe40000010000 */
[----:B------:R-:W-:-:S06]  /*15ed0*/  WARPGROUP.ARRIVE ;  /* 0x00000000000079c5 */ /* 0x000fcc0000000000 */
[----:B------:R-:W-:Y:S01]  /*15ee0*/  HGMMA.64x96x16.F32 R88, gdesc[UR8], R88, gsb0 ;  /* 0x01600000085879f0 */ /* 0x000fe20008000858 */
[----:B------:R-:W-:Y:S01]  /*15ef0*/  UMOV UR4, UR56 ;  /* 0x0000003800047c82 */ /* 0x000fe20008000000 */
[----:B------:R-:W-:Y:S01]  /*15f00*/  UMOV UR5, UR57 ;  /* 0x0000003900057c82 */ /* 0x000fe20008000000 */
        /* <DEDUP_REMOVED lines=12> */
.L_x_1659:
[----:B------:R-:W-:Y:S01]  /*15fd0*/  SHF.L.U32 R4, R23, 0x1f, RZ ;  /* 0x0000001f17047819 */ /* 0x000fe200000006ff */
[----:B------:R-:W-:-:S04]  /*15fe0*/  IMAD R23, R22, 0x8, R2 ;  /* 0x0000000816177824 */ /* 0x000fc800078e0202 */
[----:B------:R0:W1:Y:S01]  /*15ff0*/  SYNCS.PHASECHK.TRANS64.TRYWAIT P2, [R23+URZ+0x2a850], R4 ;  /* 0x02a85004170075a7 */ /* 0x000062000804017f */
[----:B------:R-:W-:Y:S05]  /*16000*/  @!P0 BRA `(.L_x_1660) ;  /* 0x0000000000048947 */ /* 0x000fea0003800000 */
[----:B------:R-:W-:Y:S01]  /*16010*/  BPT.TRAP 0x1 ;  /* 0x000000040000795c */ /* 0x000fe20000300000 */
.L_x_1660:
[----:B------:R-:W-:Y:S04]  /*16020*/  BSSY B2, `(.L_x_1661) ;  /* 0x0000004000027945 */ /* 0x000fe80003800000 */
[----:B-1----:R-:W-:Y:S05]  /*16030*/  @P2 BRA `(.L_x_1662) ;  /* 0x0000000000082947 */ /* 0x002fea0003800000 */
[----:B------:R-:W1:Y:S02]  /*16040*/  SYNCS.PHASECHK.TRANS64.TRYWAIT P2, [R23+URZ+0x2a850], R4 ;  /* 0x02a85004170075a7 */ /* 0x000e64000804017f */
[----:B-1----:R-:W-:Y:S05]  /*16050*/  @!P2 BRA `(.L_x_1663) ;  /* 0x0000014c00e4a947 */ /* 0x002fea0003800000 */
.L_x_1662:
[----:B------:R-:W-:Y:S05]  /*16060*/  BSYNC B2 ;  /* 0x0000000000027941 */ /* 0x000fea0003800000 */
.L_x_1661:
[----:B01----:R-:W-:Y:S01]  /*16070*/  VIADD R4, R2, 0x400 ;  /* 0x0000040002047836 */ /* 0x003fe20000000000 */
[----:B------:R-:W-:Y:S01]  /*16080*/  WARPGROUP.ARRIVE ;  /* 0x00000000000079c5 */ /* 0x000fe20000000000 */
[----:B------:R-:W-:Y:S01]  /*16090*/  IMAD.MOV.U32 R13, RZ, RZ, 0x40000040 ;  /* 0x40000040ff0d7424 */ /* 0x000fe200078e00ff */
[----:B------:R-:W-:Y:S01]  /*160a0*/  MOV R15, 0x40000040 ;  /* 0x40000040000f7802 */ /* 0x000fe20000000f00 */
[----:B------:R-:W-:Y:S01]  /*160b0*/  IMAD.IADD R11, R181, 0x1, R178 ;  /* 0x00000001b50b7824 */ /* 0x000fe200078e02b2 */
[----:B------:R-:W-:Y:S01]  /*160c0*/  SHF.R.U32.HI R4, RZ, 0x4, R4 ;  /* 0x00000004ff047819 */ /* 0x000fe20000011604 */
[----:B------:R-:W-:Y:S01]  /*160d0*/  ULDC UR5, c[0x0][0x9dc] ;  /* 0x0002770000057ab9 */ /* 0x000fe20000000800 */
[----:B------:R-:W-:Y:S01]  /*160e0*/  R2UR UR7, R13 ;  /* 0x000000000d0772ca */ /* 0x000fe200000e0000 */
[----:B------:R-:W-:Y:S01]  /*160f0*/  IMAD.MOV.U32 R13, RZ, RZ, 0x40000040 ;  /* 0x40000040ff0d7424 */ /* 0x000fe200078e00ff */
[----:B------:R-:W-:Y:S01]  /*16100*/  LOP3.LUT R4, R4, 0x3fff, RZ, 0xc0, !PT ;  /* 0x00003fff04047812 */ /* 0x000fe200078ec0ff */
[----:B------:R-:W-:Y:S01]  /*16110*/  @!P1 VIADD R7, R7, 0x2a840 ;  /* 0x0002a84007079836 */ /* 0x000fe20000000000 */
[----:B------:R-:W-:Y:S01]  /*16120*/  ISETP.NE.AND P3, PT, R210, 0x1, PT ;  /* 0x00000001d200780c */ /* 0x000fe20003f65270 */
[----:B------:R-:W-:Y:S01]  /*16130*/  ULDC UR4, c[0x0][0x9e0] ;  /* 0x0002780000047ab9 */ /* 0x000fe20000000800 */
[----:B------:R-:W-:-:S02]  /*16140*/  LOP3.LUT R4, R4, 0x3000000, RZ, 0xfc, !PT ;  /* 0x0300000004047812 */ /* 0x000fc400078efcff */
[----:B------:R-:W-:Y:S02]  /*16150*/  LOP3.LUT P2, RZ, R17, 0x100000, RZ, 0xc0, !PT ;  /* 0x0010000011ff7812 */ /* 0x000fe4000784c0ff */
[----:B------:R-:W-:Y:S01]  /*16160*/  @!P1 PRMT R7, RZ, 0x654, R7 ;  /* 0x00000654ff079816 */ /* 0x000fe20000000007 */
[----:B------:R-:W-:-:S04]  /*16170*/  IMAD R12, R22, 0x600, R4 ;  /* 0x00000600160c7824 */ /* 0x000fc800078e0204 */
[C---:B------:R-:W-:Y:S01]  /*16180*/  VIADD R14, R12.reuse, 0x80 ;  /* 0x000000800c0e7836 */ /* 0x040fe20000000000 */
[----:B------:R-:W-:Y:S01]  /*16190*/  R2UR UR6, R12 ;  /* 0x000000000c0672ca */ /* 0x000fe200000e0000 */
[----:B------:R-:W0:Y:S08]  /*161a0*/  @P3 LDC R4, c[0x0][0x44c] ;  /* 0x00011300ff043b82 */ /* 0x000e300000000800 */
[----:B------:R-:W1:Y:S04]  /*161b0*/  @P3 LDC R9, c[0x0][0x450] ;  /* 0x00011400ff093b82 */ /* 0x000e680000000800 */
[----:B------:R-:W-:Y:S01]  /*161c0*/  HGMMA.64x128x16.F32 R24, R156, gdesc[UR4].tnspB, R24, gsb0 ;  /* 0x41e000049c187df0 */ /* 0x000fe20008000818 */
[----:B------:R-:W-:Y:S01]  /*161d0*/  R2UR UR6, R14 ;  /* 0x000000000e0672ca */ /* 0x000fe200000e0000 */
[----:B------:R-:W-:Y:S01]  /*161e0*/  VIADD R14, R12, 0x100 ;  /* 0x000001000c0e7836 */ /* 0x000fe20000000000 */
[----:B------:R-:W-:Y:S01]  /*161f0*/  R2UR UR7, R15 ;  /* 0x000000000f0772ca */ /* 0x000fe200000e0000 */
[----:B------:R-:W-:-:S02]  /*16200*/  IMAD.MOV.U32 R15, RZ, RZ, 0x40000040 ;  /* 0x40000040ff0f7424 */ /* 0x000fc400078e00ff */
[----:B0-----:R-:W-:-:S05]  /*16210*/  @P3 IMAD.HI.U32 R4, R11, R4, RZ ;  /* 0x000000040b043227 */ /* 0x001fca00078e00ff */
[----:B-1----:R-:W-:Y:S02]  /*16220*/  @P3 SHF.R.U32.HI R11, RZ, R9, R4 ;  /* 0x00000009ff0b3219 */ /* 0x002fe40000011604 */
[----:B------:R-:W-:Y:S01]  /*16230*/  MOV R9, UR5 ;  /* 0x0000000500097c02 */ /* 0x000fe20008000f00 */
        /* <DEDUP_REMOVED lines=18> */
[----:B------:R-:W-:Y:S02]  /*16360*/  R2UR UR6, R14 ;  /* 0x000000000e0672ca */ /* 0x000fe400000e0000 */
[----:B------:R-:W-:Y:S02]  /*16370*/  R2UR UR7, R15 ;  /* 0x000000000f0772ca */ /* 0x000fe400000e0000 */
[----:B------:R-:W-:Y:S01]  /*16380*/  LOP3.LUT R15, RZ, R9, RZ, 0x33, !PT ;  /* 0x00000009ff0f7212 */ /* 0x000fe200078e33ff */
[----:B------:R-:W-:Y:S02]  /*16390*/  WARPGROUP.DEPBAR.LE gsb0, 0x0 ;  /* 0x00008000000079c5 */ /* 0x000fe40000010000 */
[----:B------:R-:W-:-:S08]  /*163a0*/  WARPGROUP.ARRIVE ;  /* 0x00000000000079c5 */ /* 0x000fd00000000000 */
[----:B------:R-:W-:Y:S01]  /*163b0*/  HGMMA.64x128x16.F32 R24, R140, gdesc[UR4].tnspB, R24, gsb0 ;  /* 0x41e000048c187df0 */ /* 0x000fe20008000818 */
[----:B------:R-:W-:Y:S02]  /*163c0*/  R2UR UR6, R12 ;  /* 0x000000000c0672ca */ /* 0x000fe400000e0000 */
[----:B------:R-:W-:Y:S01]  /*163d0*/  R2UR UR7, R13 ;  /* 0x000000000d0772ca */ /* 0x000fe200000e0000 */
[----:B------:R-:W-:Y:S02]  /*163e0*/  WARPGROUP.DEPBAR.LE gsb0, 0x0 ;  /* 0x00008000000079c5 */ /* 0x000fe40000010000 */
[----:B------:R-:W-:-:S10]  /*163f0*/  WARPGROUP.ARRIVE ;  /* 0x00000000000079c5 */ /* 0x000fd40000000000 */
[----:B------:R-:W-:Y:S03]  /*16400*/  HGMMA.64x128x16.F32 R24, R136, gdesc[UR4].tnspB, R24, gsb0 ;  /* 0x41e0000488187df0 */ /* 0x000fe60008000818 */
[----:B------:R-:W-:Y:S02]  /*16410*/  WARPGROUP.DEPBAR.LE gsb0, 0x0 ;  /* 0x00008000000079c5 */ /* 0x000fe40000010000 */
[----:B------:R-:W0:Y:S01]  /*16420*/  SHFL.IDX PT, R137, R11, RZ, 0x1c1f ;  /* 0x001c1fff0b897589 */ /* 0x000e2200000e0000 */
[----:B------:R-:W-:Y:S01]  /*16430*/  IMAD R136, R10, -0x60, RZ ;  /* 0xffffffa00a887824 */ /* 0x000fe200078e02ff */
[----:B------:R1:W-:Y:S04]  /*16440*/  @!P1 SYNCS.ARRIVE.TRANS64.RED.A1T0 RZ, [R7+URZ], RZ ;  /* 0x000000ff07ff99a7 */ /* 0x0003e8000810043f */
[----:B------:R-:W-:-:S04]  /*16450*/  IADD3 R4, -R174, 0x1, R136 ;  /* 0x00000001ae047810 */ /* 0x000fc80007ffe188 */
[----:B------:R-:W-:-:S05]  /*16460*/  IADD3 R4, -R163, R4, R164 ;  /* 0x00000004a3047210 */ /* 0x000fca0007ffe1a4 */
[----:B------:R-:W-:Y:S02]  /*16470*/  VIADD R22, R4, UR4 ;  /* 0x0000000404167c36 */ /* 0x000fe40008000000 */
[----:B------:R-:W-:Y:S02]  /*16480*/  IMAD.IADD R15, R15, 0x1, R4 ;  /* 0x000000010f0f7824 */ /* 0x000fe400078e0204 */
[----:B------:R-:W-:Y:S02]  /*16490*/  IMAD.IADD R4, R136, 0x1, -R174 ;  /* 0x0000000188047824 */ /* 0x000fe400078e0aae */
[--C-:B0-----:R-:W-:Y:S02]  /*164a0*/  IMAD.IADD R14, R22, 0x1, R137.reuse ;  /* 0x00000001160e7824 */ /* 0x101fe400078e0289 */
[----:B-1----:R-:W-:Y:S01]  /*164b0*/  IMAD.IADD R7, R15, 0x1, R137 ;  /* 0x000000010f077824 */ /* 0x002fe200078e0289 */
[----:B------:R-:W-:Y:S06]  /*164c0*/  @!P2 BRA `(.L_x_1664) ;  /* 0x000000000054a947 */ /* 0x000fec0003800000 */
        /* <DEDUP_REMOVED lines=12> */
.L_x_1666:
[----:B------:R-:W-:-:S05]  /*16590*/  IMAD.U32 R138, RZ, RZ, UR59 ;  /* 0x0000003bff8a7e24 */ /* 0x000fca000f8e00ff */
[----:B------:R-:W-:-:S13]  /*165a0*/  ISETP.NE.AND P2, PT, R138, 0x1, PT ;  /* 0x000000018a00780c */ /* 0x000fda0003f45270 */
[----:B------:R-:W0:Y:S02]  /*165b0*/  @P2 LDC.64 R12, c[0x0][0x9e8] ;  /* 0x00027a00ff0c2b82 */ /* 0x000e240000000a00 */
[----:B0-----:R-:W-:-:S05]  /*165c0*/  @P2 IMAD.HI.U32 R12, R137, R12, RZ ;  /* 0x0000000c890c2227 */ /* 0x001fca00078e00ff */
[----:B------:R-:W-:-:S07]  /*165d0*/  @P2 SHF.R.U32.HI R137, RZ, R13, R12 ;  /* 0x0000000dff892219 */ /* 0x000fce000001160c */
.L_x_1667:
[----:B------:R-:W-:Y:S05]  /*165e0*/  BSYNC B2 ;  /* 0x0000000000027941 */ /* 0x000fea0003800000 */
.L_x_1665:
[----:B------:R-:W-:-:S05]  /*165f0*/  IMAD R137, R137, R138, R4 ;  /* 0x0000008a89897224 */ /* 0x000fca00078e0204 */
[----:B------:R-:W-:Y:S02]  /*16600*/  VIADDMNMX R14, R137, R138, R14, PT ;  /* 0x0000008a890e7246 */ /* 0x000fe4000380010e */
[----:B------:R-:W-:-:S07]  /*16610*/  VIMNMX R7, R7, R137, !PT ;  /* 0x0000008907077248 */ /* 0x000fce0007fe0100 */
.L_x_1664:
[C---:B------:R-:W-:Y:S02]  /*16620*/  ISETP.GE.AND P2, PT, R136.reuse, 0x2, PT ;  /* 0x000000028800780c */ /* 0x040fe40003f46270 */
[----:B------:R-:W-:Y:S02]  /*16630*/  ISETP.GE.AND P5, PT, R136, 0xa, PT ;  /* 0x0000000a8800780c */ /* 0x000fe40003fa6270 */
[----:B------:R-:W-:Y:S02]  /*16640*/  ISETP.GT.AND P3, PT, R7, 0x1, !P2 ;  /* 0x000000010700780c */ /* 0x000fe40005764270 */
[----:B------:R-:W-:Y:S02]  /*16650*/  LOP3.LUT R17, R17, 0xfffffffb, RZ, 0xc0, !PT ;  /* 0xfffffffb11117812 */ /* 0x000fe400078ec0ff */
[----:B------:R-:W-:Y:S02]  /*16660*/  ISETP.LT.OR P4, PT, R14, 0x2, P3 ;  /* 0x000000020e00780c */ /* 0x000fe40001f81670 */
[----:B------:R-:W-:-:S02]  /*16670*/  ISETP.GE.AND P3, PT, R136, 0x9, PT ;  /* 0x000000098800780c */ /* 0x000fc40003f66270 */
[----:B------:R-:W-:Y:S02]  /*16680*/  FSEL R89, R89, -INF , !P4 ;  /* 0xff80000059597808 */ /* 0x000fe40006000000 */
[----:B------:R-:W-:Y:S02]  /*16690*/  ISETP.GT.AND P4, PT, R7, 0x8, !P3 ;  /* 0x000000080700780c */ /* 0x000fe40005f84270 */
[----:B------:R-:W-:Y:S02]  /*166a0*/  @P5 LOP3.LUT R17, R17, 0x4, RZ, 0xfc, !PT ;  /* 0x0000000411115812 */ /* 0x000fe400078efcff */
[----:B------:R-:W-:Y:S02]  /*166b0*/  ISETP.LT.OR P4, PT, R14, 0x9, P4 ;  /* 0x000000090e00780c */ /* 0x000fe40002781670 */
[----:B------:R-:W-:Y:S02]  /*166c0*/  LOP3.LUT R17, R17, 0xfffffff7, RZ, 0xc0, !PT ;  /* 0xfffffff711117812 */ /* 0x000fe400078ec0ff */
[----:B------:R-:W-:-:S02]  /*166d0*/  FSEL R92, R92, -INF , !P4 ;  /* 0xff8000005c5c7808 */ /* 0x000fc40006000000 */
[----:B------:R-:W-:Y:S02]  /*166e0*/  ISETP.GT.AND P4, PT, R7, 0x9, !P5 ;  /* 0x000000090700780c */ /* 0x000fe40006f84270 */
[----:B------:R-:W-:Y:S02]  /*166f0*/  ISETP.GE.AND P5, PT, R136, 0x11, PT ;  /* 0x000000118800780c */ /* 0x000fe40003fa6270 */
[----:B------:R-:W-:-:S04]  /*16700*/  ISETP.LT.OR P4, PT, R14, 0xa, P4 ;  /* 0x0000000a0e00780c */ /* 0x000fc80002781670 */
[----:B------:R-:W-:Y:S02]  /*16710*/  FSEL R93, R93, -INF , !P4 ;  /* 0xff8000005d5d7808 */ /* 0x000fe40006000000 */
[----:B------:R-:W-:-:S04]  /*16720*/  ISETP.GT.AND P4, PT, R7, 0x10, !P5 ;  /* 0x000000100700780c */ /* 0x000fc80006f84270 */
[----:B------:R-:W-:Y:S02]  /*16730*/  ISETP.LT.OR P4, PT, R14, 0x11, P4 ;  /* 0x000000110e00780c */ /* 0x000fe40002781670 */
[----:B------:R-:W-:Y:S02]  /*16740*/  @P5 LOP3.LUT R17, R17, 0x8, RZ, 0xfc, !PT ;  /* 0x0000000811115812 */ /* 0x000fe400078efcff */
[----:B------:R-:W-:Y:S02]  /*16750*/  ISETP.GE.AND P5, PT, R136, 0x12, PT ;  /* 0x000000128800780c */ /* 0x000fe40003fa6270 */
[----:B------:R-:W-:Y:S02]  /*16760*/  LOP3.LUT R17, R17, 0xfff7ffff, RZ, 0xc0, !PT ;  /* 0xfff7ffff11117812 */ /* 0x000fe400078ec0ff */
[----:B------:R-:W-:Y:S02]  /*16770*/  FSEL R96, R96, -INF , !P4 ;  /* 0xff80000060607808 */ /* 0x000fe40006000000 */
[----:B------:R-:W-:-:S04]  /*16780*/  ISETP.GT.AND P4, PT, R7, 0x11, !P5 ;  /* 0x000000110700780c */ /* 0x000fc80006f84270 */
[----:B------:R-:W-:-:S03]  /*16790*/  ISETP.LT.OR P4, PT, R14, 0x12, P4 ;  /* 0x000000120e00780c */ /* 0x000fc60002781670 */
        /* <DEDUP_REMOVED lines=80> */
[----:B------:R-:W-:Y:S02]  /*16ca0*/  FSEL R124, R124, -INF , !P4 ;  /* 0xff8000007c7c7808 */ /* 0x000fe40006000000 */
[----:B------:R-:W-:Y:S02]  /*16cb0*/  LOP3.LUT R17, R17, 0xffffffdf, RZ, 0xc0, !PT ;  /* 0xffffffdf11117812 */ /* 0x000fe400078ec0ff */
[----:B------:R-:W-:-:S04]  /*16cc0*/  ISETP.GT.AND P4, PT, R7, 0x49, !P5 ;  /* 0x000000490700780c */ /* 0x000fc80006f84270 */
[----:B------:R-:W-:-:S03]  /*16cd0*/  ISETP.LT.OR P4, PT, R14, 0x4a, P4 ;  /* 0x0000004a0e00780c */ /* 0x000fc60002781670 */
[----:B------:R-:W-:Y:S02]  /*16ce0*/  @P5 LOP3.LUT R17, R17, 0x20, RZ, 0xfc, !PT ;  /* 0x0000002011115812 */ /* 0x000fe400078efcff */
[----:B------:R-:W-:Y:S02]  /*16cf0*/  ISETP.GE.AND P5, PT, R136, 0x51, PT ;  /* 0x000000518800780c */ /* 0x000fe40003fa6270 */
[----:B------:R-:W-:Y:S02]  /*16d00*/  FSEL R125, R125, -INF , !P4 ;  /* 0xff8000007d7d7808 */ /* 0x000fe40006000000 */
[----:B------:R-:W-:Y:S02]  /*16d10*/  ISETP.GT.AND P4, PT, R7, 0x50, !P5 ;  /* 0x000000500700780c */ /* 0x000fe40006f84270 */
[----:B------:R-:W-:Y:S02]  /*16d20*/  LOP3.LUT R17, R17, 0xffffffef, RZ, 0xc0, !PT ;  /* 0xffffffef11117812 */ /* 0x000fe400078ec0ff */
[----:B------:R-:W-:-:S04]  /*16d30*/  ISETP.LT.OR P4, PT, R14, 0x51, P4 ;  /* 0x000000510e00780c */ /* 0x000fc80002781670 */
[----:B------:R-:W-:Y:S02]  /*16d40*/  FSEL R128, R128, -INF , !P4 ;  /* 0xff80000080807808 */ /* 0x000fe40006000000 */
[----:B------:R-:W-:Y:S02]  /*16d50*/  ISETP.GE.AND P4, PT, R136, 0x52, PT ;  /* 0x000000528800780c */ /* 0x000fe40003f86270 */
[----:B------:R-:W-:Y:S02]  /*16d60*/  @P5 LOP3.LUT R17, R17, 0x10, RZ, 0xfc, !PT ;  /* 0x0000001011115812 */ /* 0x000fe400078efcff */
[----:B------:R-:W-:Y:S02]  /*16d70*/  ISETP.GT.AND P5, PT, R7, 0x51, !P4 ;  /* 0x000000510700780c */ /* 0x000fe400067a4270 */
[----:B------:R-:W-:Y:S02]  /*16d80*/  LOP3.LUT R17, R17, 0xfffffffd, RZ, 0xc0, !PT ;  /* 0xfffffffd11117812 */ /* 0x000fe400078ec0ff */
[----:B------:R-:W-:-:S04]  /*16d90*/  ISETP.LT.OR P5, PT, R14, 0x52, P5 ;  /* 0x000000520e00780c */ /* 0x000fc80002fa1670 */
[----:B------:R-:W-:Y:S02]  /*16da0*/  FSEL R129, R129, -INF , !P5 ;  /* 0xff80000081817808 */ /* 0x000fe40006800000 */
[----:B------:R-:W-:-:S04]  /*16db0*/  ISETP.GE.AND P5, PT, R136, 0x59, PT ;  /* 0x000000598800780c */ /* 0x000fc80003fa6270 */
[----:B------:R-:W-:-:S04]  /*16dc0*/  ISETP.GT.AND P6, PT, R7, 0x58, !P5 ;  /* 0x000000580700780c */ /* 0x000fc80006fc4270 */
[----:B------:R-:W-:-:S04]  /*16dd0*/  ISETP.LT.OR P6, PT, R14, 0x59, P6 ;  /* 0x000000590e00780c */ /* 0x000fc800037c1670 */
[----:B------:R-:W-:Y:S02]  /*16de0*/  FSEL R132, R132, -INF , !P6 ;  /* 0xff80000084847808 */ /* 0x000fe40007000000 */
[----:B------:R-:W-:-:S13]  /*16df0*/  ISETP.GE.AND P6, PT, R136, 0x1, PT ;  /* 0x000000018800780c */ /* 0x000fda0003fc6270 */
[----:B------:R-:W-:Y:S02]  /*16e00*/  @P6 LOP3.LUT R17, R17, 0x2, RZ, 0xfc, !PT ;  /* 0x0000000211116812 */ /* 0x000fe400078efcff */
[----:B------:R-:W-:Y:S02]  /*16e10*/  ISETP.GT.AND P6, PT, R7, RZ, !P6 ;  /* 0x000000ff0700720c */ /* 0x000fe400077c4270 */
[----:B------:R-:W-:Y:S02]  /*16e20*/  LOP3.LUT R17, R17, 0xfffffffe, RZ, 0xc0, !PT ;  /* 0xfffffffe11117812 */ /* 0x000fe400078ec0ff */
[----:B------:R-:W-:-:S04]  /*16e30*/  ISETP.LT.OR P6, PT, R14, 0x1, P6 ;  /* 0x000000010e00780c */ /* 0x000fc800037c1670 */
[----:B------:R-:W-:Y:S02]  /*16e40*/  FSEL R88, R88, -INF , !P6 ;  /* 0xff80000058587808 */ /* 0x000fe40007000000 */
[----:B------:R-:W-:-:S13]  /*16e50*/  ISETP.GE.AND P6, PT, R136, 0x5a, PT ;  /* 0x0000005a8800780c */ /* 0x000fda0003fc6270 */
[----:B------:R-:W-:Y:S02]  /*16e60*/  @P6 LOP3.LUT R17, R17, 0x1, RZ, 0xfc, !PT ;  /* 0x0000000111116812 */ /* 0x000fe400078efcff */
[----:B------:R-:W-:Y:S02]  /*16e70*/  ISETP.GT.AND P6, PT, R7, 0x59, !P6 ;  /* 0x000000590700780c */ /* 0x000fe400077c4270 */
[----:B------:R-:W0:Y:S02]  /*16e80*/  SHFL.IDX PT, R7, R11, 0x1, 0x1c1f ;  /* 0x003c1f000b077f89 */ /* 0x000e2400000e0000 */
[----:B------:R-:W-:-:S04]  /*16e90*/  ISETP.LT.OR P6, PT, R14, 0x5a, P6 ;  /* 0x0000005a0e00780c */ /* 0x000fc800037c1670 */
[----:B------:R-:W-:Y:S02]  /*16ea0*/  FSEL R133, R133, -INF , !P6 ;  /* 0xff80000085857808 */ /* 0x000fe40007000000 */
[----:B------:R-:W-:Y:S01]  /*16eb0*/  LOP3.LUT P6, RZ, R17, 0x100000, RZ, 0xc0, !PT ;  /* 0x0010000011ff7812 */ /* 0x000fe200078cc0ff */
[--C-:B0-----:R-:W-:Y:S02]  /*16ec0*/  IMAD.IADD R22, R22, 0x1, R7.reuse ;  /* 0x0000000116167824 */ /* 0x101fe400078e0207 */
[----:B------:R-:W-:-:S10]  /*16ed0*/  IMAD.IADD R15, R15, 0x1, R7 ;  /* 0x000000010f0f7824 */ /* 0x000fd400078e0207 */
[----:B------:R-:W-:Y:S05]  /*16ee0*/  @!P6 BRA `(.L_x_1668) ;  /* 0x000000000054e947 */ /* 0x000fea0003800000 */
        /* <DEDUP_REMOVED lines=12> */
.L_x_1670:
[----:B------:R-:W-:-:S04]  /*16fb0*/  MOV R11, UR59 ;  /* 0x0000003b000b7c02 */ /* 0x000fc80008000f00 */
[----:B------:R-:W-:-:S13]  /*16fc0*/  ISETP.NE.AND P6, PT, R11, 0x1, PT ;  /* 0x000000010b00780c */ /* 0x000fda0003fc5270 */
[----:B------:R-:W0:Y:S02]  /*16fd0*/  @P6 LDC.64 R12, c[0x0][0x9e8] ;  /* 0x00027a00ff0c6b82 */ /* 0x000e240000000a00 */
[----:B0-----:R-:W-:-:S05]  /*16fe0*/  @P6 IMAD.HI.U32 R12, R7, R12, RZ ;  /* 0x0000000c070c6227 */ /* 0x001fca00078e00ff */
[----:B------:R-:W-:-:S07]  /*16ff0*/  @P6 SHF.R.U32.HI R7, RZ, R13, R12 ;  /* 0x0000000dff076219 */ /* 0x000fce000001160c */
.L_x_1671:
[----:B------:R-:W-:Y:S05]  /*17000*/  BSYNC B2 ;  /* 0x0000000000027941 */ /* 0x000fea0003800000 */
.L_x_1669:
[----:B------:R-:W-:-:S05]  /*17010*/  IMAD R4, R7, R11, R4 ;  /* 0x0000000b07047224 */ /* 0x000fca00078e0204 */
[----:B------:R-:W-:Y:S02]  /*17020*/  VIADDMNMX R22, R4, R11, R22, PT ;  /* 0x0000000b04167246 */ /* 0x000fe40003800116 */
[----:B------:R-:W-:-:S07]  /*17030*/  VIMNMX R15, R15, R4, !PT ;  /* 0x000000040f0f7248 */ /* 0x000fce0007fe0100 */
.L_x_1668:
[C---:B------:R-:W-:Y:S01]  /*17040*/  ISETP.GT.AND P2, PT, R15.reuse, 0x1, !P2 ;  /* 0x000000010f00780c */ /* 0x040fe20005744270 */
[----:B------:R-:W-:Y:S01]  /*17050*/  ULDC UR4, c[0x0][0x988] ;  /* 0x0002620000047ab9 */ /* 0x000fe20000000800 */
[----:B------:R-:W-:Y:S01]  /*17060*/  ISETP.GT.AND P3, PT, R15, 0x8, !P3 ;  /* 0x000000080f00780c */ /* 0x000fe20005f64270 */
[----:B------:R-:W-:Y:S01]  /*17070*/  @!P1 VIADD R23, R23, 0x2a860 ;  /* 0x0002a86017179836 */ /* 0x000fe20000000000 */
[C---:B------:R-:W-:Y:S02]  /*17080*/  ISETP.LT.OR P2, PT, R22.reuse, 0x2, P2 ;  /* 0x000000021600780c */ /* 0x040fe40001741670 */
[----:B------:R-:W-:Y:S02]  /*17090*/  ISETP.LT.OR P3, PT, R22, 0x9, P3 ;  /* 0x000000091600780c */ /* 0x000fe40001f61670 */
[----:B------:R-:W-:Y:S02]  /*170a0*/  FSEL R91, R91, -INF , !P2 ;  /* 0xff8000005b5b7808 */ /* 0x000fe40005000000 */
[----:B------:R-:W-:-:S02]  /*170b0*/  LOP3.LUT P2, RZ, R17, 0x4, RZ, 0xc0, !PT ;  /* 0x0000000411ff7812 */ /* 0x000fc4000784c0ff */
[----:B------:R-:W-:Y:S02]  /*170c0*/  FSEL R94, R94, -INF , !P3 ;  /* 0xff8000005e5e7808 */ /* 0x000fe40005800000 */
[----:B------:R-:W-:Y:S02]  /*170d0*/  ISETP.GT.AND P2, PT, R15, 0x9, !P2 ;  /* 0x000000090f00780c */ /* 0x000fe40005744270 */
[C---:B------:R-:W-:Y:S02]  /*170e0*/  LOP3.LUT P3, RZ, R17.reuse, 0x10000, RZ, 0xc0, !PT ;  /* 0x0001000011ff7812 */ /* 0x040fe4000786c0ff */
[----:B------:R-:W-:Y:S02]  /*170f0*/  ISETP.LT.OR P2, PT, R22, 0xa, P2 ;  /* 0x0000000a1600780c */ /* 0x000fe40001741670 */
[----:B------:R-:W-:Y:S02]  /*17100*/  LOP3.LUT P6, RZ, R17, 0x8000, RZ, 0xc0, !PT ;  /* 0x0000800011ff7812 */ /* 0x000fe400078cc0ff */
[----:B------:R-:W-:-:S02]  /*17110*/  FSEL R95, R95, -INF , !P2 ;  /* 0xff8000005f5f7808 */ /* 0x000fc40005000000 */
[----:B------:R-:W-:Y:S02]  /*17120*/  LOP3.LUT P2, RZ, R17, 0x8, RZ, 0xc0, !PT ;  /* 0x0000000811ff7812 */ /* 0x000fe4000784c0ff */
[----:B------:R-:W-:Y:S02]  /*17130*/  FMNMX.FTZ R4, R88, R0, !PT ;  /* 0x0000000058047209 */ /* 0x000fe40007810000 */
[----:B------:R-:W-:Y:S02]  /*17140*/  ISETP.GT.AND P2, PT, R15, 0x10, !P2 ;  /* 0x000000100f00780c */ /* 0x000fe40005744270 */
[----:B------:R-:W-:Y:S02]  /*17150*/  FMNMX.FTZ R7, R89, R4, !PT ;  /* 0x0000000459077209 */ /* 0x000fe40007810000 */
[----:B------:R-:W-:Y:S02]  /*17160*/  ISETP.LT.OR P2, PT, R22, 0x11, P2 ;  /* 0x000000111600780c */ /* 0x000fe40001741670 */
[----:B------:R-:W-:-:S02]  /*17170*/  FMNMX.FTZ R4, R92, R7, !PT ;  /* 0x000000075c047209 */ /* 0x000fc40007810000 */
[----:B------:R-:W-:Y:S02]  /*17180*/  FSEL R98, R98, -INF , !P2 ;  /* 0xff80000062627808 */ /* 0x000fe40005000000 */
[----:B------:R-:W-:Y:S02]  /*17190*/  LOP3.LUT P2, RZ, R17, 0x80000, RZ, 0xc0, !PT ;  /* 0x0008000011ff7812 */ /* 0x000fe4000784c0ff */
[----:B------:R-:W-:Y:S02]  /*171a0*/  FMNMX.FTZ R7, R93, R4, !PT ;  /* 0x000000045d077209 */ /* 0x000fe40007810000 */
[----:B------:R-:W-:Y:S02]  /*171b0*/  ISETP.GT.AND P2, PT, R15, 0x11, !P2 ;  /* 0x000000110f00780c */ /* 0x000fe40005744270 */
[----:B------:R-:W-:Y:S02]  /*171c0*/  FMNMX.FTZ R4, R96, R7, !PT ;  /* 0x0000000760047209 */ /* 0x000fe40007810000 */
[----:B------:R-:W-:-:S02]  /*171d0*/  ISETP.LT.OR P2, PT, R22, 0x12, P2 ;  /* 0x000000121600780c */ /* 0x000fc40001741670 */
[----:B------:R-:W-:Y:S02]  /*171e0*/  FMNMX.FTZ R7, R97, R4, !PT ;  /* 0x0000000461077209 */ /* 0x000fe40007810000 */
[----:B------:R-:W-:Y:S02]  /*171f0*/  FSEL R99, R99, -INF , !P2 ;  /* 0xff80000063637808 */ /* 0x000fe40005000000 */
[----:B------:R-:W-:Y:S02]  /*17200*/  LOP3.LUT P2, RZ, R17, 0x40000, RZ, 0xc0, !PT ;  /* 0x0004000011ff7812 */ /* 0x000fe4000784c0ff */
[----:B------:R-:W-:Y:S02]  /*17210*/  FMNMX.FTZ R4, R100, R7, !PT ;  /* 0x0000000764047209 */ /* 0x000fe40007810000 */
[----:B------:R-:W-:Y:S02]  /*17220*/  ISETP.GT.AND P2, PT, R15, 0x18, !P2 ;  /* 0x000000180f00780c */ /* 0x000fe40005744270 */
[----:B------:R-:W-:-:S02]  /*17230*/  FMNMX.FTZ R7, R101, R4, !PT ;  /* 0x0000000465077209 */ /* 0x000fc40007810000 */
[----:B------:R-:W-:Y:S02]  /*17240*/  ISETP.LT.OR P2, PT, R22, 0x19, P2 ;  /* 0x000000191600780c */ /* 0x000fe40001741670 */
[----:B------:R-:W-:Y:S02]  /*17250*/  FMNMX.FTZ R4, R104, R7, !PT ;  /* 0x0000000768047209 */ /* 0x000fe40007810000 */
[----:B------:R-:W-:Y:S02]  /*17260*/  FSEL R102, R102, -INF , !P2 ;  /* 0xff80000066667808 */ /* 0x000fe40005000000 */
[----:B------:R-:W-:Y:S02]  /*17270*/  LOP3.LUT P2, RZ, R17, 0x20000, RZ, 0xc0, !PT ;  /* 0x0002000011ff7812 */ /* 0x000fe4000784c0ff */
        /* <DEDUP_REMOVED lines=28> */
[----:B------:R-:W-:Y:S02]  /*17440*/  LOP3.LUT P3, RZ, R17, 0x20, RZ, 0xc0, !PT ;  /* 0x0000002011ff7812 */ /* 0x000fe4000786c0ff */
[----:B------:R-:W-:Y:S02]  /*17450*/  FSEL R111, R111, -INF , !P2 ;  /* 0xff8000006f6f7808 */ /* 0x000fe40005000000 */
[----:B------:R-:W-:Y:S02]  /*17460*/  LOP3.LUT P2, RZ, R17, 0x1000, RZ, 0xc0, !PT ;  /* 0x0000100011ff7812 */ /* 0x000fe4000784c0ff */
[----:B------:R-:W-:-:S02]  /*17470*/  FMNMX.FTZ R7, R129, R4, !PT ;  /* 0x0000000481077209 */ /* 0x000fc40007810000 */
[----:B------:R-:W-:Y:S02]  /*17480*/  ISETP.GT.AND P2, PT, R15, 0x30, !P2 ;  /* 0x000000300f00780c */ /* 0x000fe40005744270 */
[----:B------:R-:W-:Y:S01]  /*17490*/  FMNMX.FTZ R4, R132, R7, !PT ;  /* 0x0000000784047209 */ /* 0x000fe20007810000 */
[----:B------:R-:W-:Y:S01]  /*174a0*/  IMAD.U32 R7, RZ, RZ, UR4 ;  /* 0x00000004ff077e24 */ /* 0x000fe2000f8e00ff */
[----:B------:R-:W-:Y:S02]  /*174b0*/  ISETP.LT.OR P2, PT, R22, 0x31, P2 ;  /* 0x000000311600780c */ /* 0x000fe40001741670 */
[----:B------:R-:W-:Y:S02]  /*174c0*/  FMNMX.FTZ R11, R133, R4, !PT ;  /* 0x00000004850b7209 */ /* 0x000fe40007810000 */
[----:B------:R-:W-:Y:S02]  /*174d0*/  FSEL R114, R114, -INF , !P2 ;  /* 0xff80000072727808 */ /* 0x000fe40005000000 */
[C---:B------:R-:W-:Y:S01]  /*174e0*/  LOP3.LUT P2, RZ, R17.reuse, 0x800, RZ, 0xc0, !PT ;  /* 0x0000080011ff7812 */ /* 0x040fe2000784c0ff */
[----:B------:R-:W0:Y:S01]  /*174f0*/  SHFL.BFLY PT, R4, R11, 0x2, 0x1f ;  /* 0x0c401f000b047f89 */ /* 0x000e2200000e0000 */
[----:B------:R-:W-:-:S02]  /*17500*/  LOP3.LUT P6, RZ, R17, 0x10, RZ, 0xc0, !PT ;  /* 0x0000001011ff7812 */ /* 0x000fc400078cc0ff */
[C---:B------:R-:W-:Y:S02]  /*17510*/  ISETP.GT.AND P2, PT, R15.reuse, 0x31, !P2 ;  /* 0x000000310f00780c */ /* 0x040fe40005744270 */
[----:B------:R-:W-:Y:S02]  /*17520*/  ISETP.GT.AND P4, PT, R15, 0x51, !P4 ;  /* 0x000000510f00780c */ /* 0x000fe40006784270 */
[C---:B------:R-:W-:Y:S02]  /*17530*/  ISETP.LT.OR P2, PT, R22.reuse, 0x32, P2 ;  /* 0x000000321600780c */ /* 0x040fe40001741670 */
[----:B------:R-:W-:Y:S02]  /*17540*/  ISETP.LT.OR P4, PT, R22, 0x52, P4 ;  /* 0x000000521600780c */ /* 0x000fe40002781670 */
[----:B------:R-:W-:Y:S02]  /*17550*/  FSEL R115, R115, -INF , !P2 ;  /* 0xff80000073737808 */ /* 0x000fe40005000000 */
[----:B------:R-:W-:-:S02]  /*17560*/  LOP3.LUT P2, RZ, R17, 0x400, RZ, 0xc0, !PT ;  /* 0x0000040011ff7812 */ /* 0x000fc4000784c0ff */
[C---:B------:R-:W-:Y:S02]  /*17570*/  ISETP.GT.AND P5, PT, R15.reuse, 0x58, !P5 ;  /* 0x000000580f00780c */ /* 0x040fe40006fa4270 */
[----:B------:R-:W-:Y:S02]  /*17580*/  ISETP.GT.AND P2, PT, R15, 0x38, !P2 ;  /* 0x000000380f00780c */ /* 0x000fe40005744270 */
[----:B------:R-:W-:Y:S02]  /*17590*/  FSEL R131, R131, -INF , !P4 ;  /* 0xff80000083837808 */ /* 0x000fe40006000000 */
[C---:B------:R-:W-:Y:S02]  /*175a0*/  ISETP.LT.OR P2, PT, R22.reuse, 0x39, P2 ;  /* 0x000000391600780c */ /* 0x040fe40001741670 */
[----:B------:R-:W-:Y:S02]  /*175b0*/  ISETP.LT.OR P5, PT, R22, 0x59, P5 ;  /* 0x000000591600780c */ /* 0x000fe40002fa1670 */
[----:B------:R-:W-:-:S02]  /*175c0*/  FSEL R118, R118, -INF , !P2 ;  /* 0xff80000076767808 */ /* 0x000fc40005000000 */
[----:B------:R-:W-:Y:S02]  /*175d0*/  LOP3.LUT P2, RZ, R17, 0x200, RZ, 0xc0, !PT ;  /* 0x0000020011ff7812 */ /* 0x000fe4000784c0ff */
[----:B0-----:R-:W-:Y:S02]  /*175e0*/  FMNMX.FTZ R13, R11, R4, !PT ;  /* 0x000000040b0d7209 */ /* 0x001fe40007810000 */
[----:B------:R-:W-:Y:S02]  /*175f0*/  ISETP.GT.AND P2, PT, R15, 0x39, !P2 ;  /* 0x000000390f00780c */ /* 0x000fe40005744270 */
[----:B------:R-:W-:Y:S01]  /*17600*/  FSEL R134, R134, -INF , !P5 ;  /* 0xff80000086867808 */ /* 0x000fe20006800000 */
[----:B------:R-:W0:Y:S01]  /*17610*/  SHFL.BFLY PT, R12, R13, 0x1, 0x1f ;  /* 0x0c201f000d0c7f89 */ /* 0x000e2200000e0000 */
[----:B------:R-:W-:-:S04]  /*17620*/  ISETP.LT.OR P2, PT, R22, 0x3a, P2 ;  /* 0x0000003a1600780c */ /* 0x000fc80001741670 */
[----:B------:R-:W-:Y:S02]  /*17630*/  FSEL R119, R119, -INF , !P2 ;  /* 0xff80000077777808 */ /* 0x000fe40005000000 */
[----:B------:R-:W-:-:S04]  /*17640*/  LOP3.LUT P2, RZ, R17, 0x100, RZ, 0xc0, !PT ;  /* 0x0000010011ff7812 */ /* 0x000fc8000784c0ff */
[----:B------:R-:W-:-:S04]  /*17650*/  ISETP.GT.AND P2, PT, R15, 0x40, !P2 ;  /* 0x000000400f00780c */ /* 0x000fc80005744270 */
[----:B------:R-:W-:-:S04]  /*17660*/  ISETP.LT.OR P2, PT, R22, 0x41, P2 ;  /* 0x000000411600780c */ /* 0x000fc80001741670 */
[----:B------:R-:W-:Y:S02]  /*17670*/  FSEL R122, R122, -INF , !P2 ;  /* 0xff8000007a7a7808 */ /* 0x000fe40005000000 */
[----:B------:R-:W-:Y:S02]  /*17680*/  LOP3.LUT P2, RZ, R17, 0x80, RZ, 0xc0, !PT ;  /* 0x0000008011ff7812 */ /* 0x000fe4000784c0ff */
[----:B0-----:R-:W-:Y:S02]  /*17690*/  FMNMX.FTZ R12, R13, R12, !PT ;  /* 0x0000000c0d0c7209 */ /* 0x001fe40007810000 */
[----:B------:R-:W-:-:S03]  /*176a0*/  ISETP.GT.AND P2, PT, R15, 0x41, !P2 ;  /* 0x000000410f00780c */ /* 0x000fc60005744270 */
[----:B------:R-:W-:Y:S01]  /*176b0*/  FMUL.FTZ R4, R12, R7 ;  /* 0x000000070c047220 */ /* 0x000fe20000410000 */
[----:B------:R-:W-:-:S04]  /*176c0*/  ISETP.LT.OR P2, PT, R22, 0x42, P2 ;  /* 0x000000421600780c */ /* 0x000fc80001741670 */
[----:B------:R-:W-:Y:S02]  /*176d0*/  FSEL R123, R123, -INF , !P2 ;  /* 0xff8000007b7b7808 */ /* 0x000fe40005000000 */
[----:B------:R-:W-:-:S04]  /*176e0*/  LOP3.LUT P2, RZ, R17, 0x40, RZ, 0xc0, !PT ;  /* 0x0000004011ff7812 */ /* 0x000fc8000784c0ff */
[----:B------:R-:W-:-:S04]  /*176f0*/  ISETP.GT.AND P2, PT, R15, 0x48, !P2 ;  /* 0x000000480f00780c */ /* 0x000fc80005744270 */
[----:B------:R-:W-:-:S04]  /*17700*/  ISETP.LT.OR P2, PT, R22, 0x49, P2 ;  /* 0x000000491600780c */ /* 0x000fc80001741670 */
[----:B------:R-:W-:Y:S02]  /*17710*/  FSEL R126, R126, -INF , !P2 ;  /* 0xff8000007e7e7808 */ /* 0x000fe40005000000 */
[----:B------:R-:W-:-:S04]  /*17720*/  ISETP.GT.AND P2, PT, R15, 0x49, !P3 ;  /* 0x000000490f00780c */ /* 0x000fc80005f44270 */
[----:B------:R-:W-:-:S04]  /*17730*/  ISETP.LT.OR P2, PT, R22, 0x4a, P2 ;  /* 0x0000004a1600780c */ /* 0x000fc80001741670 */
[----:B------:R-:W-:Y:S02]  /*17740*/  FSEL R127, R127, -INF , !P2 ;  /* 0xff8000007f7f7808 */ /* 0x000fe40005000000 */
[----:B------:R-:W-:Y:S02]  /*17750*/  ISETP.GT.AND P2, PT, R15, 0x50, !P6 ;  /* 0x000000500f00780c */ /* 0x000fe40007744270 */
[----:B------:R-:W-:Y:S02]  /*17760*/  LOP3.LUT P6, RZ, R17, 0x2, RZ, 0xc0, !PT ;  /* 0x0000000211ff7812 */ /* 0x000fe400078cc0ff */
[----:B------:R-:W-:-:S04]  /*17770*/  ISETP.LT.OR P2, PT, R22, 0x51, P2 ;  /* 0x000000511600780c */ /* 0x000fc80001741670 */
[----:B------:R-:W-:Y:S02]  /*17780*/  FSEL R130, R130, -INF , !P2 ;  /* 0xff80000082827808 */ /* 0x000fe40005000000 */
[----:B------:R-:W-:Y:S02]  /*17790*/  ISETP.GT.AND P2, PT, R15, RZ, !P6 ;  /* 0x000000ff0f00720c */ /* 0x000fe40007744270 */
[----:B------:R-:W-:Y:S02]  /*177a0*/  LOP3.LUT P6, RZ, R17, 0x1, RZ, 0xc0, !PT ;  /* 0x0000000111ff7812 */ /* 0x000fe400078cc0ff */
[----:B------:R-:W-:Y:S02]  /*177b0*/  ISETP.LT.OR P2, PT, R22, 0x1, P2 ;  /* 0x000000011600780c */ /* 0x000fe40001741670 */
[----:B------:R-:W-:Y:S02]  /*177c0*/  ISETP.GT.AND P3, PT, R15, 0x59, !P6 ;  /* 0x000000590f00780c */ /* 0x000fe40007764270 */
[----:B------:R-:W-:-:S02]  /*177d0*/  FSEL R90, R90, -INF , !P2 ;  /* 0xff8000005a5a7808 */ /* 0x000fc40005000000 */
[----:B------:R-:W-:Y:S02]  /*177e0*/  ISETP.LT.OR P3, PT, R22, 0x5a, P3 ;  /* 0x0000005a1600780c */ /* 0x000fe40001f61670 */
[----:B------:R-:W-:Y:S02]  /*177f0*/  FMNMX.FTZ R14, R90, R3, !PT ;  /* 0x000000035a0e7209 */ /* 0x000fe40007810000 */
[----:B------:R-:W-:Y:S02]  /*17800*/  FSEL R135, R135, -INF , !P3 ;  /* 0xff80000087877808 */ /* 0x000fe40005800000 */
[----:B------:R-:W-:Y:S02]  /*17810*/  FMNMX.FTZ R11, R91, R14, !PT ;  /* 0x0000000e5b0b7209 */ /* 0x000fe40007810000 */
[----:B------:R-:W-:Y:S02]  /*17820*/  FSETP.NEU.FTZ.AND P2, PT, R12, -INF , PT ;  /* 0xff8000000c00780b */ /* 0x000fe40003f5d000 */
[----:B------:R-:W-:-:S02]  /*17830*/  FMNMX.FTZ R14, R94, R11, !PT ;  /* 0x0000000b5e0e7209 */ /* 0x000fc40007810000 */
[----:B------:R-:W-:Y:S02]  /*17840*/  FSEL R4, R4, RZ, P2 ;  /* 0x000000ff04047208 */ /* 0x000fe40001000000 */
[----:B------:R-:W-:-:S03]  /*17850*/  FMNMX.FTZ R11, R95, R14, !PT ;  /* 0x0000000e5f0b7209 */ /* 0x000fc60007810000 */
[--C-:B------:R-:W-:Y:S01]  /*17860*/  FFMA.FTZ R156, R88, R7, -R4.reuse ;  /* 0x00000007589c7223 */ /* 0x100fe20000010804 */
[----:B------:R-:W-:Y:S01]  /*17870*/  FMNMX.FTZ R14, R98, R11, !PT ;  /* 0x0000000b620e7209 */ /* 0x000fe20007810000 */
[-CC-:B------:R-:W-:Y:S01]  /*17880*/  FFMA.FTZ R88, R93, R7.reuse, -R4.reuse ;  /* 0x000000075d587223 */ /* 0x180fe20000010804 */
[-CC-:B------:R-:W-:Y:S01]  /*17890*/  FFMA.FTZ R93, R105, R7.reuse, -R4.reuse ;  /* 0x00000007695d7223 */ /* 0x180fe20000010804 */
[----:B------:R-:W-:Y:S01]  /*178a0*/  FSEL R105, R12, RZ, P2 ;  /* 0x000000ff0c697208 */ /* 0x000fe20001000000 */
        /* <DEDUP_REMOVED lines=27> */
[----:B------:R-:W-:Y:S01]  /*17a60*/  FFMA.FTZ R133, R133, R7, -R4 ;  /* 0x0000000785857223 */ /* 0x000fe20000010804 */
[----:B------:R-:W-:Y:S01]  /*17a70*/  FADD.FTZ R4, -R105, R0 ;  /* 0x0000000069047221 */ /* 0x000fe20000010100 */
[----:B------:R-:W-:Y:S01]  /*17a80*/  FMNMX.FTZ R14, R114, R11, !PT ;  /* 0x0000000b720e7209 */ /* 0x000fe20007810000 */
[----:B------:R-:W-:Y:S02]  /*17a90*/  MUFU.EX2 R156, R156 ;  /* 0x0000009c009c7308 */ /* 0x000fe40000000800 */
[----:B------:R-:W-:Y:S01]  /*17aa0*/  FMUL.FTZ R4, R4, R7 ;  /* 0x0000000704047220 */ /* 0x000fe20000410000 */
        /* <DEDUP_REMOVED lines=27> */
[----:B------:R-:W-:-:S03]  /*17c60*/  FSETP.NEU.FTZ.AND P2, PT, R14, -INF , PT ;  /* 0xff8000000e00780b */ /* 0x000fc60003f5d000 */
[----:B------:R0:W1:Y:S01]  /*17c70*/  MUFU.EX2 R11, R4 ;  /* 0x00000004000b7308 */ /* 0x0000620000000800 */
[----:B------:R-:W-:-:S05]  /*17c80*/  FMUL.FTZ R104, R14, R7 ;  /* 0x000000070e687220 */ /* 0x000fca0000410000 */
[----:B------:R-:W-:Y:S02]  /*17c90*/  FSEL R104, R104, RZ, P2 ;  /* 0x000000ff68687208 */ /* 0x000fe40001000000 */
[----:B------:R-:W-:Y:S01]  /*17ca0*/  MUFU.EX2 R22, R22 ;  /* 0x0000001600167308 */ /* 0x000fe20000000800 */
[----:B0-----:R-:W-:Y:S02]  /*17cb0*/  FSEL R4, R14, RZ, P2 ;  /* 0x000000ff0e047208 */ /* 0x001fe40001000000 */
[-CC-:B------:R-:W-:Y:S01]  /*17cc0*/  FFMA.FTZ R157, R90, R7.reuse, -R104.reuse ;  /* 0x000000075a9d7223 */ /* 0x180fe20000010868 */
[-CC-:B------:R-:W-:Y:S01]  /*17cd0*/  FFMA.FTZ R90, R91, R7.reuse, -R104.reuse ;  /* 0x000000075b5a7223 */ /* 0x180fe20000010868 */
[-CC-:B------:R-:W-:Y:S01]  /*17ce0*/  FFMA.FTZ R159, R94, R7.reuse, -R104.reuse ;  /* 0x000000075e9f7223 */ /* 0x180fe20000010868 */
[----:B------:R-:W-:Y:S01]  /*17cf0*/  FADD.FTZ R4, -R4, R3 ;  /* 0x0000000304047221 */ /* 0x000fe20000010100 */
[-CC-:B------:R-:W-:Y:S01]  /*17d00*/  FFMA.FTZ R94, R99, R7.reuse, -R104.reuse ;  /* 0x00000007635e7223 */ /* 0x180fe20000010868 */
[-C--:B------:R-:W-:Y:S01]  /*17d10*/  FFMA.FTZ R91, R95, R7.reuse, -R104 ;  /* 0x000000075f5b7223 */ /* 0x080fe20000010868 */
[----:B------:R-:W-:Y:S01]  /*17d20*/  MUFU.EX2 R157, R157 ;  /* 0x0000009d009d7308 */ /* 0x000fe20000000800 */
[-C--:B------:R-:W-:Y:S01]  /*17d30*/  FMUL.FTZ R4, R4, R7.reuse ;  /* 0x0000000704047220 */ /* 0x080fe20000410000 */
[----:B-1----:R-:W-:Y:S01]  /*17d40*/  FFMA.FTZ R6, R11, R6, R156 ;  /* 0x000000060b067223 */ /* 0x002fe2000001009c */
[-CC-:B------:R-:W-:Y:S01]  /*17d50*/  FFMA.FTZ R95, R103, R7.reuse, -R104.reuse ;  /* 0x00000007675f7223 */ /* 0x180fe20000010868 */
[-CC-:B------:R-:W-:Y:S01]  /*17d60*/  FFMA.FTZ R153, R98, R7.reuse, -R104.reuse ;  /* 0x0000000762997223 */ /* 0x180fe20000010868 */
[-C--:B------:R-:W-:Y:S01]  /*17d70*/  FFMA.FTZ R155, R102, R7.reuse, -R104 ;  /* 0x00000007669b7223 */ /* 0x080fe20000010868 */
[----:B------:R-:W-:Y:S01]  /*17d80*/  FADD.FTZ R99, R13, R6 ;  /* 0x000000060d637221 */ /* 0x000fe20000010000 */
[-CC-:B------:R-:W-:Y:S01]  /*17d90*/  FFMA.FTZ R149, R106, R7.reuse, -R104.reuse ;  /* 0x000000076a957223 */ /* 0x180fe20000010868 */
[----:B------:R-:W0:Y:S01]  /*17da0*/  MUFU.EX2 R4, R4 ;  /* 0x0000000400047308 */ /* 0x000e220000000800 */
[-CC-:B------:R-:W-:Y:S01]  /*17db0*/  FFMA.FTZ R98, R107, R7.reuse, -R104.reuse ;  /* 0x000000076b627223 */ /* 0x180fe20000010868 */
[----:B------:R-:W-:Y:S01]  /*17dc0*/  FADD.FTZ R103, R158, R99 ;  /* 0x000000639e677221 */ /* 0x000fe20000010000 */
[-CC-:B------:R-:W-:Y:S01]  /*17dd0*/  FFMA.FTZ R151, R110, R7.reuse, -R104.reuse ;  /* 0x000000076e977223 */ /* 0x180fe20000010868 */
[-CC-:B------:R-:W-:Y:S01]  /*17de0*/  FFMA.FTZ R111, R111, R7.reuse, -R104.reuse ;  /* 0x000000076f6f7223 */ /* 0x180fe20000010868 */
[-CC-:B------:R-:W-:Y:S01]  /*17df0*/  FFMA.FTZ R145, R114, R7.reuse, -R104.reuse ;  /* 0x0000000772917223 */ /* 0x180fe20000010868 */
[----:B------:R-:W-:Y:S01]  /*17e00*/  FADD.FTZ R103, R88, R103 ;  /* 0x0000006758677221 */ /* 0x000fe20000010000 */
[-CC-:B------:R-:W-:Y:S01]  /*17e10*/  FFMA.FTZ R99, R115, R7.reuse, -R104.reuse ;  /* 0x0000000773637223 */ /* 0x180fe20000010868 */
[----:B------:R-:W1:Y:S01]  /*17e20*/  MUFU.EX2 R90, R90 ;  /* 0x0000005a005a7308 */ /* 0x000e620000000800 */
[-CC-:B------:R-:W-:Y:S01]  /*17e30*/  FFMA.FTZ R147, R118, R7.reuse, -R104.reuse ;  /* 0x0000000776937223 */ /* 0x180fe20000010868 */
[----:B------:R-:W-:Y:S01]  /*17e40*/  FADD.FTZ R6, R152, R103 ;  /* 0x0000006798067221 */ /* 0x000fe20000010000 */
[-CC-:B------:R-:W-:Y:S01]  /*17e50*/  FFMA.FTZ R141, R122, R7.reuse, -R104.reuse ;  /* 0x000000077a8d7223 */ /* 0x180fe20000010868 */
[-C--:B------:R-:W-:Y:S01]  /*17e60*/  FFMA.FTZ R143, R126, R7.reuse, -R104 ;  /* 0x000000077e8f7223 */ /* 0x080fe20000010868 */
[----:B------:R-:W-:Y:S01]  /*17e70*/  F2FP.F16.F32.PACK_AB R156, R13, R156 ;  /* 0x0000009c0d9c723e */ /* 0x000fe200000000ff */
[C---:B------:R-:W-:Y:S01]  /*17e80*/  FADD.FTZ R103, R89.reuse, R6 ;  /* 0x0000000659677221 */ /* 0x040fe20000010000 */
[--C-:B------:R-:W-:Y:S01]  /*17e90*/  FFMA.FTZ R137, R130, R7, -R104.reuse ;  /* 0x0000000782897223 */ /* 0x100fe20000010868 */
[----:B------:R-:W2:Y:S01]  /*17ea0*/  MUFU.EX2 R159, R159 ;  /* 0x0000009f009f7308 */ /* 0x000ea20000000800 */
[----:B0-----:R-:W-:Y:S01]  /*17eb0*/  FFMA.FTZ R5, R4, R5, R157 ;  /* 0x0000000504057223 */ /* 0x001fe2000001009d */
[----:B------:R-:W-:Y:S01]  /*17ec0*/  FADD.FTZ R103, R154, R103 ;  /* 0x000000679a677221 */ /* 0x000fe20000010000 */
[----:B------:R-:W-:Y:S01]  /*17ed0*/  F2FP.F16.F32.PACK_AB R152, R89, R152 ;  /* 0x000000985998723e */ /* 0x000fe200000000ff */
[-CC-:B------:R-:W-:Y:S01]  /*17ee0*/  FFMA.FTZ R131, R131, R7.reuse, -R104.reuse ;  /* 0x0000000783837223 */ /* 0x180fe20000010868 */
[----:B------:R-:W-:Y:S01]  /*17ef0*/  F2FP.F16.F32.PACK_AB R158, R88, R158 ;  /* 0x0000009e589e723e */ /* 0x000fe200000000ff */
[----:B------:R-:W-:Y:S01]  /*17f00*/  FADD.FTZ R103, R92, R103 ;  /* 0x000000675c677221 */ /* 0x000fe20000010000 */
[-CC-:B------:R-:W-:Y:S01]  /*17f10*/  FFMA.FTZ R134, R134, R7.reuse, -R104.reuse ;  /* 0x0000000786867223 */ /* 0x180fe20000010868 */
[----:B------:R-:W0:Y:S01]  /*17f20*/  MUFU.EX2 R91, R91 ;  /* 0x0000005b005b7308 */ /* 0x000e220000000800 */
[----:B-1----:R-:W-:Y:S01]  /*17f30*/  FADD.FTZ R6, R90, R5 ;  /* 0x000000055a067221 */ /* 0x002fe20000010000 */
[----:B------:R-:W-:Y:S01]  /*17f40*/  FADD.FTZ R102, R148, R103 ;  /* 0x0000006794667221 */ /* 0x000fe20000010000 */
[----:B------:R-:W-:Y:S01]  /*17f50*/  FFMA.FTZ R5, R119, R7, -R104 ;  /* 0x0000000777057223 */ /* 0x000fe20000010868 */
[C---:B------:R-:W-:Y:S01]  /*17f60*/  ISETP.GT.AND P2, PT, R10.reuse, R20, PT ;  /* 0x000000140a00720c */ /* 0x040fe20003f44270 */
[----:B------:R-:W-:-:S02]  /*17f70*/  VIADD R10, R10, 0xffffffff ;  /* 0xffffffff0a0a7836 */ /* 0x000fc40000000000 */
[----:B------:R-:W-:Y:S01]  /*17f80*/  FADD.FTZ R105, R93, R102 ;  /* 0x000000665d697221 */ /* 0x000fe20000010000 */
[----:B------:R-:W-:Y:S01]  /*17f90*/  F2FP.F16.F32.PACK_AB R154, R92, R154 ;  /* 0x0000009a5c9a723e */ /* 0x000fe200000000ff */
[----:B------:R-:W1:Y:S01]  /*17fa0*/  MUFU.EX2 R153, R153 ;  /* 0x0000009900997308 */ /* 0x000e620000000800 */
[----:B--2---:R-:W-:Y:S01]  /*17fb0*/  FADD.FTZ R6, R159, R6 ;  /* 0x000000069f067221 */ /* 0x004fe20000010000 */
[----:B------:R-:W-:Y:S01]  /*17fc0*/  FADD.FTZ R102, R150, R105 ;  /* 0x0000006996667221 */ /* 0x000fe20000010000 */
[----:B------:R-:W-:Y:S01]  /*17fd0*/  @!P1 PRMT R105, RZ, 0x654, R23 ;  /* 0x00000654ff699816 */ /* 0x000fe20000000017 */
[----:B------:R-:W-:Y:S01]  /*17fe0*/  FFMA.FTZ R23, R123, R7, -R104 ;  /* 0x000000077b177223 */ /* 0x000fe20000010868 */
[----:B------:R-:W-:Y:S02]  /*17ff0*/  F2FP.F16.F32.PACK_AB R150, R15, R150 ;  /* 0x000000960f96723e */ /* 0x000fe400000000ff */
[----:B------:R2:W-:Y:S01]  /*18000*/  @!P1 SYNCS.ARRIVE.TRANS64.RED.A1T0 RZ, [R105+URZ], RZ ;  /* 0x000000ff69ff99a7 */ /* 0x0005e2000810043f */
[----:B------:R-:W3:Y:S01]  /*18010*/  MUFU.EX2 R94, R94 ;  /* 0x0000005e005e7308 */ /* 0x000ee20000000800 */
[----:B0-----:R-:W-:Y:S01]  /*18020*/  FADD.FTZ R6, R91, R6 ;  /* 0x000000065b067221 */ /* 0x001fe20000010000 */
[----:B------:R-:W-:-:S02]  /*18030*/  F2FP.F16.F32.PACK_AB R148, R93, R148 ;  /* 0x000000945d94723e */ /* 0x000fc400000000ff */
[----:B------:R-:W-:Y:S02]  /*18040*/  F2FP.F16.F32.PACK_AB R157, R90, R157 ;  /* 0x0000009d5a9d723e */ /* 0x000fe400000000ff */
[----:B------:R-:W-:Y:S02]  /*18050*/  F2FP.F16.F32.PACK_AB R159, R91, R159 ;  /* 0x0000009f5b9f723e */ /* 0x000fe400000000ff */
[----:B------:R-:W0:Y:S01]  /*18060*/  MUFU.EX2 R155, R155 ;  /* 0x0000009b009b7308 */ /* 0x000e220000000800 */
[----:B-1----:R-:W-:-:S07]  /*18070*/  FADD.FTZ R103, R153, R6 ;  /* 0x0000000699677221 */ /* 0x002fce0000010000 */
[----:B------:R-:W1:Y:S01]  /*18080*/  MUFU.EX2 R95, R95 ;  /* 0x0000005f005f7308 */ /* 0x000e620000000800 */
[C---:B---3--:R-:W-:Y:S01]  /*18090*/  FADD.FTZ R6, R94.reuse, R103 ;  /* 0x000000675e067221 */ /* 0x048fe20000010000 */
[----:B------:R-:W-:Y:S01]  /*180a0*/  FADD.FTZ R103, R15, R102 ;  /* 0x000000660f677221 */ /* 0x000fe20000010000 */
[-CC-:B------:R-:W-:Y:S01]  /*180b0*/  FFMA.FTZ R102, R127, R7.reuse, -R104.reuse ;  /* 0x000000077f667223 */ /* 0x180fe20000010868 */
[----:B------:R-:W-:Y:S01]  /*180c0*/  FFMA.FTZ R104, R135, R7, -R104 ;  /* 0x0000000787687223 */ /* 0x000fe20000010868 */
[----:B------:R-:W-:Y:S01]  /*180d0*/  F2FP.F16.F32.PACK_AB R153, R94, R153 ;  /* 0x000000995e99723e */ /* 0x000fe200000000ff */
[----:B--2---:R-:W-:Y:S01]  /*180e0*/  FADD.FTZ R105, R144, R103 ;  /* 0x0000006790697221 */ /* 0x004fe20000010000 */
[C---:B------:R-:W-:Y:S01]  /*180f0*/  F2FP.F16.F32.PACK_AB R144, R22.reuse, R144 ;  /* 0x000000901690723e */ /* 0x040fe200000000ff */
[----:B------:R-:W2:Y:S01]  /*18100*/  MUFU.EX2 R149, R149 ;  /* 0x0000009500957308 */ /* 0x000ea20000000800 */
[----:B0-----:R-:W-:Y:S01]  /*18110*/  FADD.FTZ R6, R155, R6 ;  /* 0x000000069b067221 */ /* 0x001fe20000010000 */
[----:B------:R-:W-:Y:S01]  /*18120*/  FADD.FTZ R105, R22, R105 ;  /* 0x0000006916697221 */ /* 0x000fe20000010000 */
[----:B------:R-:W-:-:S05]  /*18130*/  IMAD.MOV.U32 R22, RZ, RZ, R21 ;  /* 0x000000ffff167224 */ /* 0x000fca00078e0015 */
        /* <DEDUP_REMOVED lines=47> */
[----:B------:R-:W-:Y:S01]  /*18430*/  F2FP.F16.F32.PACK_AB R141, R23, R141 ;  /* 0x0000008d178d723e */ /* 0x000fe200000000ff */
[----:B------:R-:W-:-:S05]  /*18440*/  IMAD.MOV.U32 R23, RZ, RZ, R206 ;  /* 0x000000ffff177224 */ /* 0x000fca00078e00ce */
        /* <DEDUP_REMOVED lines=15> */
[----:B------:R-:W-:Y:S02]  /*18540*/  IMAD.MOV.U32 R0, RZ, RZ, R12 ;  /* 0x000000ffff007224 */ /* 0x000fe400078e000c */
[----:B--2---:R-:W-:-:S04]  /*18550*/  FADD.FTZ R3, R134, R3 ;  /* 0x0000000386037221 */ /* 0x004fc80000010000 */
[C---:B0-----:R-:W-:Y:S01]  /*18560*/  FADD.FTZ R5, R104.reuse, R3 ;  /* 0x0000000368057221 */ /* 0x041fe20000010000 */
[----:B------:R-:W-:Y:S01]  /*18570*/  F2FP.F16.F32.PACK_AB R139, R104, R134 ;  /* 0x00000086688b723e */ /* 0x000fe200000000ff */
[----:B------:R-:W-:Y:S01]  /*18580*/  IMAD.MOV.U32 R3, RZ, RZ, R14 ;  /* 0x000000ffff037224 */ /* 0x000fe200078e000e */
[----:B------:R-:W-:Y:S06]  /*18590*/  @P2 BRA `(.L_x_1672) ;  /* 0xffffffcc00a82947 */ /* 0x000fec000383ffff */
[----:B------:R-:W-:Y:S05]  /*185a0*/  BSYNC B1 ;  /* 0x0000000000017941 */ /* 0x000fea0003800000 */
.L_x_1653:
[----:B------:R-:W-:Y:S01]  /*185b0*/  IMAD.MOV.U32 R3, RZ, RZ, R14 ;  /* 0x000000ffff037224 */ /* 0x000fe200078e000e */
[----:B------:R-:W-:Y:S01]  /*185c0*/  MOV R23, R206 ;  /* 0x000000ce00177202 */ /* 0x000fe20000000f00 */
[----:B------:R-:W-:Y:S02]  /*185d0*/  IMAD.MOV.U32 R0, RZ, RZ, R12 ;  /* 0x000000ffff007224 */ /* 0x000fe400078e000c */
[----:B------:R-:W-:-:S07]  /*185e0*/  IMAD.MOV.U32 R22, RZ, RZ, R21 ;  /* 0x000000ffff167224 */ /* 0x000fce00078e0015 */
.L_x_1652:
[----:B------:R-:W-:Y:S05]  /*185f0*/  BSYNC B0 ;  /* 0x0000000000007941 */ /* 0x000fea0003800000 */
.L_x_1651:
[----:B------:R-:W0:Y:S01]  /*18600*/  LDC R211, c[0x0][0x448] ;  /* 0x00011200ffd37b82 */ /* 0x000e220000000800 */
[----:B------:R-:W-:Y:S01]  /*18610*/  VIADD R12, R178, 0x7f ;  /* 0x0000007fb20c7836 */ /* 0x000fe20000000000 */
[----:B------:R-:W-:Y:S02]  /*18620*/  LOP3.LUT R17, R17, 0xffefffff, RZ, 0xc0, !PT ;  /* 0xffefffff11117812 */ /* 0x000fe400078ec0ff */
[----:B------:R-:W-:-:S04]  /*18630*/  IADD3 R15, R164, 0x1, -R163 ;  /* 0x00000001a40f7810 */ /* 0x000fc80007ffe8a3 */
[----:B------:R-:W1:Y:S01]  /*18640*/  LDC R206, c[0x0][0x9e4] ;  /* 0x00027900ffce7b82 */ /* 0x000e620000000800 */
[----:B0-----:R-:W-:-:S13]  /*18650*/  ISETP.NE.AND P2, PT, R211, 0x1, PT ;  /* 0x00000001d300780c */ /* 0x001fda0003f45270 */
[----:B------:R-:W0:Y:S01]  /*18660*/  @P2 LDC R13, c[0x0][0x44c] ;  /* 0x00011300ff0d2b82 */ /* 0x000e220000000800 */
[----:B------:R-:W-:-:S04]  /*18670*/  @P2 LOP3.LUT R17, R17, 0x100000, RZ, 0xfc, !PT ;  /* 0x0010000011112812 */ /* 0x000fc800078efcff */
[----:B------:R-:W-:-:S03]  /*18680*/  LOP3.LUT R17, R17, 0xffdfffff, RZ, 0xc0, !PT ;  /* 0xffdfffff11117812 */ /* 0x000fc600078ec0ff */
[----:B------:R-:W2:Y:S01]  /*18690*/  @P2 LDC R14, c[0x0][0x450] ;  /* 0x00011400ff0e2b82 */ /* 0x000ea20000000800 */
[----:B0-----:R-:W-:-:S05]  /*186a0*/  @P2 IMAD.HI.U32 R13, R12, R13, RZ ;  /* 0x0000000d0c0d2227 */ /* 0x001fca00078e00ff */
[----:B--2---:R-:W-:Y:S02]  /*186b0*/  @P2 SHF.R.U32.HI R12, RZ, R14, R13 ;  /* 0x0000000eff0c2219 */ /* 0x004fe4000001160d */
[----:B-1----:R-:W-:-:S03]  /*186c0*/  ISETP.GE.AND P2, PT, R206, 0x1, PT ;  /* 0x00000001ce00780c */ /* 0x002fc60003f46270 */
[----:B------:R-:W-:-:S04]  /*186d0*/  IMAD.IADD R12, R15, 0x1, R12 ;  /* 0x000000010f0c7824 */ /* 0x000fc800078e020c */
[----:B------:R-:W-:-:S06]  /*186e0*/  IMAD.IADD R14, R12, 0x1, -R9 ;  /* 0x000000010c0e7824 */ /* 0x000fcc00078e0a09 */
[----:B------:R-:W-:Y:S01]  /*186f0*/  @P2 LOP3.LUT R17, R17, 0x200000, RZ, 0xfc, !PT ;  /* 0x0020000011112812 */ /* 0x000fe200078efcff */
[----:B------:R-:W-:Y:S06]  /*18700*/  @!P2 BRA `(.L_x_1673) ;  /* 0x000000000048a947 */ /* 0x000fec0003800000 */
[----:B------:R-:W-:Y:S01]  /*18710*/  IMAD.MOV.U32 R9, RZ, RZ, R12 ;  /* 0x000000ffff097224 */ /* 0x000fe200078e000c */
[----:B------:R-:W-:Y:S04]  /*18720*/  BSSY B0, `(.L_x_1674) ;  /* 0x000000e000007945 */ /* 0x000fe80003800000 */
        /* <DEDUP_REMOVED lines=9> */
.L_x_1675:
[----:B------:R-:W-:-:S13]  /*187c0*/  ISETP.NE.AND P2, PT, R206, 0x1, PT ;  /* 0x00000001ce00780c */ /* 0x000fda0003f45270 */
[----:B------:R-:W0:Y:S02]  /*187d0*/  @P2 LDC.64 R12, c[0x0][0x9e8] ;  /* 0x00027a00ff0c2b82 */ /* 0x000e240000000a00 */
[----:B0-----:R-:W-:-:S05]  /*187e0*/  @P2 IMAD.HI.U32 R12, R9, R12, RZ ;  /* 0x0000000c090c2227 */ /* 0x001fca00078e00ff */
[----:B------:R-:W-:-:S07]  /*187f0*/  @P2 SHF.R.U32.HI R9, RZ, R13, R12 ;  /* 0x0000000dff092219 */ /* 0x000fce000001160c */
.L_x_1676:
[----:B------:R-:W-:Y:S05]  /*18800*/  BSYNC B0 ;  /* 0x0000000000007941 */ /* 0x000fea0003800000 */
.L_x_1674:
[----:B------:R-:W-:-:S05]  /*18810*/  IMAD R9, R9, R206, RZ ;  /* 0x000000ce09097224 */ /* 0x000fca00078e02ff */
[----:B------:R-:W-:-:S07]  /*18820*/  VIMNMX R14, R14, R9, !PT ;  /* 0x000000090e0e7248 */ /* 0x000fce0007fe0100 */
.L_x_1673:
[----:B------:R-:W-:Y:S01]  /*18830*/  VIADD R14, R14, 0x5f ;  /* 0x0000005f0e0e7836 */ /* 0x000fe20000000000 */
[----:B------:R-:W-:Y:S03]  /*18840*/  BSSY B0, `(.L_x_1677) ;  /* 0x00001fb000007945 */ /* 0x000fe60003800000 */
[----:B------:R-:W-:-:S05]  /*18850*/  IMAD.HI R14, R14, 0x2aaaaaab, RZ ;  /* 0x2aaaaaab0e0e7827 */ /* 0x000fca00078e02ff */
[----:B------:R-:W-:-:S04]  /*18860*/  SHF.R.U32.HI R9, RZ, 0x1f, R14 ;  /* 0x0000001fff097819 */ /* 0x000fc8000001160e */
[----:B------:R-:W-:-:S04]  /*18870*/  LEA.HI.SX32 R9, R14, R9, 0x1c ;  /* 0x000000090e097211 */ /* 0x000fc800078fe2ff */
[----:B------:R-:W-:-:S04]  /*18880*/  VIMNMX R9, R180, R9, !PT ;  /* 0x00000009b4097248 */ /* 0x000fc80007fe0100 */
[----:B------:R-:W-:-:S13]  /*18890*/  ISETP.GE.AND P2, PT, R10, R9, PT ;  /* 0x000000090a00720c */ /* 0x000fda0003f46270 */
[----:B------:R-:W-:Y:S05]  /*188a0*/  @!P2 BRA `(.L_x_1678) ;  /* 0x0000001c00d0a947 */ /* 0x000fea0003800000 */
[----:B------:R-:W-:Y:S01]  /*188b0*/  BSSY B1, `(.L_x_1679) ;  /* 0x00001f2000017945 */ /* 0x000fe20003800000 */
[----:B------:R-:W-:Y:S02]  /*188c0*/  IMAD.MOV.U32 R20, RZ, RZ, R10 ;  /* 0x000000ffff147224 */ /* 0x000fe400078e000a */
[----:B------:R-:W-:Y:S02]  /*188d0*/  IMAD.MOV.U32 R14, RZ, RZ, R3 ;  /* 0x000000ffff0e7224 */ /* 0x000fe400078e0003 */
[----:B------:R-:W-:Y:S02]  /*188e0*/  IMAD.MOV.U32 R15, RZ, RZ, R0 ;  /* 0x000000ffff0f7224 */ /* 0x000fe400078e0000 */
[----:B------:R-:W-:Y:S02]  /*188f0*/  IMAD.MOV.U32 R10, RZ, RZ, R23 ;  /* 0x000000ffff0a7224 */ /* 0x000fe400078e0017 */
[----:B------:R-:W-:-:S07]  /*18900*/  IMAD.MOV.U32 R12, RZ, RZ, R22 ;  /* 0x000000ffff0c7224 */ /* 0x000fce00078e0016 */
.L_x_1690:
[----:B------:R-:W-:-:S04]  /*18910*/  IADD3 R21, R12, 0x1, RZ ;  /* 0x000000010c157810 */ /* 0x000fc80007ffe0ff */
[----:B------:R-:W-:-:S04]  /*18920*/  ISETP.NE.AND P2, PT, R21, 0x2, PT ;  /* 0x000000021500780c */ /* 0x000fc80003f45270 */
[----:B------:R-:W-:Y:S02]  /*18930*/  SEL R21, R21, RZ, P2 ;  /* 0x000000ff15157207 */ /* 0x000fe40001000000 */
[----:B------:R-:W-:-:S03]  /*18940*/  SEL R23, RZ, 0x1, P2 ;  /* 0x00000001ff177807 */ /* 0x000fc60001000000 */
[----:B------:R-:W-:Y:S01]  /*18950*/  IMAD.MOV.U32 R22, RZ, RZ, R21 ;  /* 0x000000ffff167224 */ /* 0x000fe200078e0015 */
[----:B------:R-:W-:Y:S01]  /*18960*/  LOP3.LUT R23, R10, R23, RZ, 0x3c, !PT ;  /* 0x000000170a177212 */ /* 0x000fe200078e3cff */
[----:B------:R-:W-:Y:S06]  /*18970*/  @!P0 BRA `(.L_x_1680) ;  /* 0x0000000000048947 */ /* 0x000fec0003800000 */
[----:B------:R-:W-:Y:S01]  /*18980*/  BPT.TRAP 0x1 ;  /* 0x000000040000795c */ /* 0x000fe20000300000 */
.L_x_1680:
[----:B------:R-:W-:Y:S01]  /*18990*/  IMAD R0, R22, 0x8, R2 ;  /* 0x0000000816007824 */ /* 0x000fe200078e0202 */
[----:B------:R-:W-:-:S04]  /*189a0*/  SHF.L.U32 R3, R23, 0x1f, RZ ;  /* 0x0000001f17037819 */ /* 0x000fc800000006ff */
[----:B------:R0:W1:Y:S01]  /*189b0*/  SYNCS.PHASECHK.TRANS64.TRYWAIT P2, [R0+URZ+0x2a830], R3 ;  /* 0x02a83003000075a7 */ /* 0x000062000804017f */
[----:B------:R-:W-:Y:S05]  /*189c0*/  @!P0 BRA `(.L_x_1681) ;  /* 0x0000000000048947 */ /* 0x000fea0003800000 */
[----:B------:R-:W-:Y:S01]  /*189d0*/  BPT.TRAP 0x1 ;  /* 0x000000040000795c */ /* 0x000fe20000300000 */
.L_x_1681:
[----:B------:R-:W-:Y:S01]  /*189e0*/  IMAD R96, R22, 0x900, R8 ;  /* 0x0000090016607824 */ /* 0x000fe200078e0208 */
[----:B------:R-:W-:Y:S03]  /*189f0*/  BSSY B2, `(.L_x_1682) ;  /* 0x0000006000027945 */ /* 0x000fe60003800000 */
[C---:B------:R-:W-:Y:S02]  /*18a00*/  VIADD R90, R96.reuse, 0x2 ;  /* 0x00000002605a7836 */ /* 0x040fe40000000000 */
[----:B------:R-:W-:Y:S01]  /*18a10*/  VIADD R7, R96, 0x4 ;  /* 0x0000000460077836 */ /* 0x000fe20000000000 */
[----:B-1----:R-:W-:Y:S06]  /*18a20*/  @P2 BRA `(.L_x_1683) ;  /* 0x0000000000082947 */ /* 0x002fec0003800000 */
[----:B------:R-:W1:Y:S02]  /*18a30*/  SYNCS.PHASECHK.TRANS64.TRYWAIT P2, [R0+URZ+0x2a830], R3 ;  /* 0x02a83003000075a7 */ /* 0x000e64000804017f */
[----:B-1----:R-:W-:Y:S05]  /*18a40*/  @!P2 BRA `(.L_x_1684) ;  /* 0x00000124007ca947 */ /* 0x002fea0003800000 */
.L_x_1683:
[----:B------:R-:W-:Y:S05]  /*18a50*/  BSYNC B2 ;  /* 0x0000000000027941 */ /* 0x000fea0003800000 */
.L_x_1682:
[----:B------:R-:W2:Y:S01]  /*18a60*/  LDL.64 R212, [R1+0x30] ;  /* 0x0000300001d47983 */ /* 0x000ea20000100a00 */
[----:B------:R-:W-:Y:S02]  /*18a70*/  IMAD.MOV.U32 R88, RZ, RZ, R96 ;  /* 0x000000ffff587224 */ /* 0x000fe400078e0060 */
[----:B------:R-:W-:Y:S01]  /*18a80*/  VIADD R92, R96, 0x6 ;  /* 0x00000006605c7836 */ /* 0x000fe20000000000 */
[----:B------:R-:W-:Y:S01]  /*18a90*/  R2UR UR50, R90 ;  /* 0x000000005a3272ca */ /* 0x000fe200000e0000 */
[----:B------:R-:W-:Y:S01]  /*18aa0*/  IMAD.MOV.U32 R89, RZ, RZ, 0x40000040 ;  /* 0x40000040ff597424 */ /* 0x000fe200078e00ff */
[----:B------:R-:W-:Y:S01]  /*18ab0*/  R2UR UR54, R88 ;  /* 0x00000000583672ca */ /* 0x000fe200000e0000 */
[----:B------:R-:W-:Y:S01]  /*18ac0*/  IMAD.MOV.U32 R88, RZ, RZ, R7 ;  /* 0x000000ffff587224 */ /* 0x000fe200078e0007 */
[----:B------:R-:W-:Y:S01]  /*18ad0*/  R2UR UR30, R92 ;  /* 0x000000005c1e72ca */ /* 0x000fe200000e0000 */
[C---:B------:R-:W-:Y:S01]  /*18ae0*/  VIADD R90, R96.reuse, 0x300 ;  /* 0x00000300605a7836 */ /* 0x040fe20000000000 */
[----:B------:R0:W-:Y:S01]  /*18af0*/  STL [R1+0xa0], R2 ;  /* 0x0000a00201007387 */ /* 0x0001e20000100800 */
[----:B------:R-:W-:Y:S01]  /*18b00*/  VIADD R92, R96, 0x304 ;  /* 0x00000304605c7836 */ /* 0x000fe20000000000 */
[----:B------:R-:W-:-:S02]  /*18b10*/  R2UR UR34, R88 ;  /* 0x00000000582272ca */ /* 0x000fc400000e0000 */
[C---:B------:R-:W-:Y:S01]  /*18b20*/  IADD3 R88, R96.reuse, 0x302, RZ ;  /* 0x0000030260587810 */ /* 0x040fe20007ffe0ff */
[----:B------:R-:W-:Y:S01]  /*18b30*/  VIADD R94, R96, 0x604 ;  /* 0x00000604605e7836 */ /* 0x000fe20000000000 */
[----:B------:R-:W-:Y:S01]  /*18b40*/  R2UR UR26, R90 ;  /* 0x000000005a1a72ca */ /* 0x000fe200000e0000 */
[----:B------:R-:W-:Y:S01]  /*18b50*/  VIADD R90, R96, 0x600 ;  /* 0x00000600605a7836 */ /* 0x000fe20000000000 */
[----:B------:R-:W-:Y:S01]  /*18b60*/  R2UR UR22, R88 ;  /* 0x00000000581672ca */ /* 0x000fe200000e0000 */
[----:B------:R-:W-:Y:S01]  /*18b70*/  IMAD.MOV.U32 R91, RZ, RZ, 0x40000040 ;  /* 0x40000040ff5b7424 */ /* 0x000fe200078e00ff */
[----:B01----:R-:W3:Y:S01]  /*18b80*/  LDL.64 R2, [R1+0x28] ;  /* 0x0000280001027983 */ /* 0x003ee20000100a00 */
[----:B------:R-:W-:Y:S01]  /*18b90*/  R2UR UR18, R92 ;  /* 0x000000005c1272ca */ /* 0x000fe200000e0000 */
[C---:B------:R-:W-:Y:S01]  /*18ba0*/  VIADD R88, R96.reuse, 0x306 ;  /* 0x0000030660587836 */ /* 0x040fe20000000000 */
[----:B------:R-:W-:Y:S01]  /*18bb0*/  R2UR UR55, R89 ;  /* 0x00000000593772ca */ /* 0x000fe200000e0000 */
[----:B------:R-:W-:-:S02]  /*18bc0*/  VIADD R92, R96, 0x602 ;  /* 0x00000602605c7836 */ /* 0x000fc40000000000 */
[----:B------:R-:W-:Y:S02]  /*18bd0*/  IMAD.MOV.U32 R93, RZ, RZ, 0x40000040 ;  /* 0x40000040ff5d7424 */ /* 0x000fe400078e00ff */
[----:B------:R-:W-:Y:S02]  /*18be0*/  IMAD.MOV.U32 R95, RZ, RZ, 0x40000040 ;  /* 0x40000040ff5f7424 */ /* 0x000fe400078e00ff */
[----:B------:R-:W-:Y:S01]  /*18bf0*/  IMAD.MOV.U32 R97, RZ, RZ, 0x40000040 ;  /* 0x40000040ff617424 */ /* 0x000fe200078e00ff */
[----:B------:R-:W-:Y:S01]  /*18c00*/  R2UR UR35, R89 ;  /* 0x00000000592372ca */ /* 0x000fe200000e0000 */
[----:B------:R-:W-:Y:S01]  /*18c10*/  VIADD R96, R96, 0x606 ;  /* 0x0000060660607836 */ /* 0x000fe20000000000 */
[----:B------:R-:W-:Y:S01]  /*18c20*/  R2UR UR51, R91 ;  /* 0x000000005b3372ca */ /* 0x000fe200000e0000 */
[----:B------:R-:W4:Y:S01]  /*18c30*/  LDL.64 R220, [R1+0x20] ;  /* 0x0000200001dc7983 */ /* 0x000f220000100a00 */
[----:B------:R-:W-:Y:S02]  /*18c40*/  R2UR UR31, R93 ;  /* 0x000000005d1f72ca */ /* 0x000fe400000e0000 */
[----:B------:R-:W-:Y:S01]  /*18c50*/  R2UR UR27, R91 ;  /* 0x000000005b1b72ca */ /* 0x000fe200000e0000 */
[----:B------:R-:W4:Y:S01]  /*18c60*/  LDL.64 R218, [R1+0x18] ;  /* 0x0000180001da7983 */ /* 0x000f220000100a00 */
[----:B------:R-:W-:-:S02]  /*18c70*/  R2UR UR23, R89 ;  /* 0x00000000591772ca */ /* 0x000fc400000e0000 */
[----:B------:R-:W-:Y:S01]  /*18c80*/  R2UR UR19, R93 ;  /* 0x000000005d1372ca */ /* 0x000fe200000e0000 */
[----:B------:R-:W4:Y:S01]  /*18c90*/  LDL.64 R216, [R1+0x10] ;  /* 0x0000100001d87983 */ /* 0x000f220000100a00 */
[----:B------:R-:W-:Y:S02]  /*18ca0*/  R2UR UR14, R88 ;  /* 0x00000000580e72ca */ /* 0x000fe400000e0000 */
[----:B------:R-:W-:Y:S01]  /*18cb0*/  R2UR UR15, R89 ;  /* 0x00000000590f72ca */ /* 0x000fe200000e0000 */
[----:B------:R-:W4:Y:S01]  /*18cc0*/  LDL.64 R214, [R1+0x8] ;  /* 0x0000080001d67983 */ /* 0x000f220000100a00 */
        /* <DEDUP_REMOVED lines=79> */
[----:B--2---:R-:W-:Y:S02]  /*191c0*/  R2UR UR32, R212 ;  /* 0x00000000d42072ca */ /* 0x004fe400000e0000 */
[----:B------:R-:W-:Y:S02]  /*191d0*/  R2UR UR33, R213 ;  /* 0x00000000d52172ca */ /* 0x000fe400000e0000 */
[----:B------:R-:W2:Y:S11]  /*191e0*/  LDL.64 R212, [R1] ;  /* 0x0000000001d47983 */ /* 0x000eb60000100a00 */
[----:B------:R-:W-:Y:S01]  /*191f0*/  HGMMA.64x96x16.F32 R88, gdesc[UR32], R88, gsb0 ;  /* 0x01600000205879f0 */ /* 0x000fe20008000858 */
[----:B---3--:R-:W-:-:S02]  /*19200*/  R2UR UR28, R2 ;  /* 0x00000000021c72ca */ /* 0x008fc400000e0000 */
[----:B------:R-:W-:Y:S01]  /*19210*/  R2UR UR29, R3 ;  /* 0x00000000031d72ca */ /* 0x000fe200000e0000 */
[----:B------:R0:W5:Y:S01]  /*19220*/  LDL.LU R2, [R1+0xa0] ;  /* 0x0000a00001027983 */ /* 0x0001620000300800 */
[----:B------:R-:W-:Y:S02]  /*19230*/  WARPGROUP.DEPBAR.LE gsb0, 0x0 ;  /* 0x00008000000079c5 */ /* 0x000fe40000010000 */
[----:B------:R-:W-:-:S09]  /*19240*/  WARPGROUP.ARRIVE ;  /* 0x00000000000079c5 */ /* 0x000fd20000000000 */
[----:B------:R-:W-:Y:S01]  /*19250*/  HGMMA.64x96x16.F32 R88, gdesc[UR28], R88, gsb0 ;  /* 0x016000001c5879f0 */ /* 0x000fe20008000858 */
[----:B----4-:R-:W-:Y:S02]  /*19260*/  R2UR UR24, R220 ;  /* 0x00000000dc1872ca */ /* 0x010fe400000e0000 */
[----:B------:R-:W-:Y:S02]  /*19270*/  R2UR UR25, R221 ;  /* 0x00000000dd1972ca */ /* 0x000fe400000e0000 */
        /* <DEDUP_REMOVED lines=15> */
[----:B--2---:R-:W-:Y:S02]  /*19370*/  R2UR UR8, R212 ;  /* 0x00000000d40872ca */ /* 0x004fe400000e0000 */
        /* <DEDUP_REMOVED lines=19> */
[----:B0-----:R-:W-:Y:S05]  /*194b0*/  @!P0 BRA `(.L_x_1685) ;  /* 0x0000000000048947 */ /* 0x001fea0003800000 */
[----:B------:R-:W-:Y:S01]  /*194c0*/  BPT.TRAP 0x1 ;  /* 0x000000040000795c */ /* 0x000fe20000300000 */
.L_x_1685:
[----:B------:R-:W-:Y:S01]  /*194d0*/  SHF.L.U32 R0, R10, 0x1f, RZ ;  /* 0x0000001f0a007819 */ /* 0x000fe200000006ff */
[----:B-----5:R-:W-:-:S04]  /*194e0*/  IMAD R210, R12, 0x8, R2 ;  /* 0x000000080cd27824 */ /* 0x020fc800078e0202 */
[----:B------:R0:W1:Y:S01]  /*194f0*/  SYNCS.PHASECHK.TRANS64.TRYWAIT P2, [R210+URZ+0x2a850], R0 ;  /* 0x02a85000d20075a7 */ /* 0x000062000804017f */
[----:B------:R-:W-:Y:S05]  /*19500*/  @!P0 BRA `(.L_x_1686) ;  /* 0x0000000000048947 */ /* 0x000fea0003800000 */
[----:B------:R-:W-:Y:S01]  /*19510*/  BPT.TRAP 0x1 ;  /* 0x000000040000795c */ /* 0x000fe20000300000 */
.L_x_1686:
[----:B------:R-:W-:Y:S04]  /*19520*/  BSSY B2, `(.L_x_1687) ;  /* 0x0000004000027945 */ /* 0x000fe80003800000 */
[----:B-1----:R-:W-:Y:S05]  /*19530*/  @P2 BRA `(.L_x_1688) ;  /* 0x0000000000082947 */ /* 0x002fea0003800000 */
[----:B------:R-:W1:Y:S02]  /*19540*/  SYNCS.PHASECHK.TRANS64.TRYWAIT P2, [R210+URZ+0x2a850], R0 ;  /* 0x02a85000d20075a7 */ /* 0x000e64000804017f */
[----:B-1----:R-:W-:Y:S05]  /*19550*/  @!P2 BRA `(.L_x_1689) ;  /* 0x0000011800cca947 */ /* 0x002fea0003800000 */
.L_x_1688:
[----:B------:R-:W-:Y:S05]  /*19560*/  BSYNC B2 ;  /* 0x0000000000027941 */ /* 0x000fea0003800000 */
.L_x_1687:
[----:B01----:R-:W-:Y:S01]  /*19570*/  IADD3 R0, R2, 0x400, RZ ;  /* 0x0000040002007810 */ /* 0x003fe20007ffe0ff */
[----:B------:R-:W-:Y:S01]  /*19580*/  IMAD.MOV.U32 R11, RZ, RZ, 0x40000040 ;  /* 0x40000040ff0b7424 */ /* 0x000fe200078e00ff */
[----:B------:R-:W-:Y:S01]  /*19590*/  WARPGROUP.ARRIVE ;  /* 0x00000000000079c5 */ /* 0x000fe20000000000 */
[----:B------:R-:W-:Y:S01]  /*195a0*/  IMAD.MOV.U32 R13, RZ, RZ, 0x40000040 ;  /* 0x40000040ff0d7424 */ /* 0x000fe200078e00ff */
[----:B------:R-:W-:Y:S01]  /*195b0*/  SHF.R.U32.HI R0, RZ, 0x4, R0 ;  /* 0x00000004ff007819 */ /* 0x000fe20000011600 */
[----:B------:R-:W-:Y:S01]  /*195c0*/  ULDC UR4, c[0x0][0x988] ;  /* 0x0002620000047ab9 */ /* 0x000fe20000000800 */
[----:B------:R-:W-:Y:S01]  /*195d0*/  R2UR UR7, R11 ;  /* 0x000000000b0772ca */ /* 0x000fe200000e0000 */
[----:B------:R-:W-:Y:S01]  /*195e0*/  IMAD.U32 R7, RZ, RZ, UR4 ;  /* 0x00000004ff077e24 */ /* 0x000fe2000f8e00ff */
[----:B------:R-:W-:Y:S01]  /*195f0*/  LOP3.LUT R0, R0, 0x3fff, RZ, 0xc0, !PT ;  /* 0x00003fff00007812 */ /* 0x000fe200078ec0ff */
[----:B------:R-:W-:Y:S01]  /*19600*/  @!P1 VIADD R210, R210, 0x2a860 ;  /* 0x0002a860d2d29836 */ /* 0x000fe20000000000 */
[C---:B------:R-:W-:Y:S01]  /*19610*/  ISETP.GT.AND P2, PT, R20.reuse, R9, PT ;  /* 0x000000091400720c */ /* 0x040fe20003f44270 */
[----:B------:R-:W-:Y:S01]  /*19620*/  VIADD R20, R20, 0xffffffff ;  /* 0xffffffff14147836 */ /* 0x000fe20000000000 */
[----:B------:R-:W-:-:S02]  /*19630*/  LOP3.LUT R0, R0, 0x3000000, RZ, 0xfc, !PT ;  /* 0x0300000000007812 */ /* 0x000fc400078efcff */
[----:B------:R-:W-:-:S03]  /*19640*/  @!P1 PRMT R210, RZ, 0x654, R210 ;  /* 0x00000654ffd29816 */ /* 0x000fc600000000d2 */
[----:B------:R-:W-:Y:S01]  /*19650*/  IMAD R10, R12, 0x600, R0 ;  /* 0x000006000c0a7824 */ /* 0x000fe200078e0200 */
[----:B------:R-:W-:-:S03]  /*19660*/  FMNMX.FTZ R0, R88, R15, !PT ;  /* 0x0000000f58007209 */ /* 0x000fc60007810000 */
[C---:B------:R-:W-:Y:S01]  /*19670*/  VIADD R12, R10.reuse, 0x80 ;  /* 0x000000800a0c7836 */ /* 0x040fe20000000000 */
[----:B------:R-:W-:Y:S02]  /*19680*/  R2UR UR6, R10 ;  /* 0x000000000a0672ca */ /* 0x000fe400000e0000 */
        /* <DEDUP_REMOVED lines=29> */
[----:B0-----:R-:W-:-:S05]  /*19860*/  FMNMX.FTZ R0, R0, R3, !PT ;  /* 0x0000000300007209 */ /* 0x001fca0007810000 */
[----:B------:R-:W0:Y:S02]  /*19870*/  SHFL.BFLY PT, R3, R0, 0x1, 0x1f ;  /* 0x0c201f0000037f89 */ /* 0x000e2400000e0000 */
[----:B0-----:R-:W-:Y:S02]  /*19880*/  FMNMX.FTZ R0, R0, R3, !PT ;  /* 0x0000000300007209 */ /* 0x001fe40007810000 */
[----:B------:R-:W-:Y:S01]  /*19890*/  FMNMX.FTZ R3, R90, R14, !PT ;  /* 0x0000000e5a037209 */ /* 0x000fe20007810000 */
[----:B------:R-:W-:Y:S02]  /*198a0*/  WARPGROUP.DEPBAR.LE gsb0, 0x0 ;  /* 0x00008000000079c5 */ /* 0x000fe40000010000 */
[----:B------:R-:W-:Y:S01]  /*198b0*/  WARPGROUP.ARRIVE ;  /* 0x00000000000079c5 */ /* 0x000fe20000000000 */
[----:B------:R-:W-:Y:S01]  /*198c0*/  FMNMX.FTZ R3, R91, R3, !PT ;  /* 0x000000035b037209 */ /* 0x000fe20007810000 */
[C---:B------:R-:W-:Y:S01]  /*198d0*/  FMUL.FTZ R4, R0.reuse, R7 ;  /* 0x0000000700047220 */ /* 0x040fe20000410000 */
[----:B------:R-:W-:-:S02]  /*198e0*/  FADD.FTZ R11, -R0, R15 ;  /* 0x0000000f000b7221 */ /* 0x000fc40000010100 */
[----:B------:R-:W-:Y:S01]  /*198f0*/  FMNMX.FTZ R3, R94, R3, !PT ;  /* 0x000000035e037209 */ /* 0x000fe20007810000 */
[----:B------:R-:W-:Y:S01]  /*19900*/  HGMMA.64x128x16.F32 R24, R152, gdesc[UR4].tnspB, R24, gsb0 ;  /* 0x41e0000498187df0 */ /* 0x000fe20008000818 */
[----:B------:R-:W-:Y:S01]  /*19910*/  R2UR UR6, R12 ;  /* 0x000000000c0672ca */ /* 0x000fe200000e0000 */
[----:B------:R-:W-:Y:S01]  /*19920*/  VIADD R12, R10, 0x180 ;  /* 0x000001800a0c7836 */ /* 0x000fe20000000000 */
[----:B------:R-:W-:Y:S01]  /*19930*/  R2UR UR7, R13 ;  /* 0x000000000d0772ca */ /* 0x000fe200000e0000 */
[----:B------:R-:W-:Y:S01]  /*19940*/  IMAD.MOV.U32 R13, RZ, RZ, 0x40000040 ;  /* 0x40000040ff0d7424 */ /* 0x000fe200078e00ff */
        /* <DEDUP_REMOVED lines=9> */
[----:B------:R-:W-:Y:S01]  /*199e0*/  FMUL.FTZ R11, R11, R7 ;  /* 0x000000070b0b7220 */ /* 0x000fe20000410000 */
[----:B------:R-:W-:Y:S02]  /*199f0*/  MUFU.EX2 R156, R156 ;  /* 0x0000009c009c7308 */ /* 0x000fe40000000800 */
[----:B------:R-:W-:-:S04]  /*19a00*/  FMNMX.FTZ R3, R102, R3, !PT ;  /* 0x0000000366037209 */ /* 0x000fc80007810000 */
[----:B------:R-:W-:Y:S02]  /*19a10*/  FMNMX.FTZ R3, R103, R3, !PT ;  /* 0x0000000367037209 */ /* 0x000fe40007810000 */
[----:B------:R-:W0:Y:S02]  /*19a20*/  MUFU.EX2 R11, R11 ;  /* 0x0000000b000b7308 */ /* 0x000e240000000800 */
[----:B------:R-:W-:-:S04]  /*19a30*/  FMNMX.FTZ R3, R106, R3, !PT ;  /* 0x000000036a037209 */ /* 0x000fc80007810000 */
[----:B------:R-:W-:Y:S02]  /*19a40*/  FMNMX.FTZ R3, R107, R3, !PT ;  /* 0x000000036b037209 */ /* 0x000fe40007810000 */
[----:B------:R-:W-:Y:S02]  /*19a50*/  MUFU.EX2 R158, R158 ;  /* 0x0000009e009e7308 */ /* 0x000fe40000000800 */
[----:B------:R-:W-:-:S04]  /*19a60*/  FMNMX.FTZ R3, R110, R3, !PT ;  /* 0x000000036e037209 */ /* 0x000fc80007810000 */
[----:B------:R-:W-:Y:S02]  /*19a70*/  FMNMX.FTZ R3, R111, R3, !PT ;  /* 0x000000036f037209 */ /* 0x000fe40007810000 */
[----:B------:R-:W-:Y:S01]  /*19a80*/  MUFU.EX2 R88, R88 ;  /* 0x0000005800587308 */ /* 0x000fe20000000800 */
[----:B0-----:R-:W-:Y:S01]  /*19a90*/  FFMA.FTZ R6, R11, R6, R156 ;  /* 0x000000060b067223 */ /* 0x001fe2000001009c */
[----:B------:R-:W-:-:S04]  /*19aa0*/  FMNMX.FTZ R3, R114, R3, !PT ;  /* 0x0000000372037209 */ /* 0x000fc80007810000 */
[----:B------:R-:W-:Y:S02]  /*19ab0*/  FMNMX.FTZ R3, R115, R3, !PT ;  /* 0x0000000373037209 */ /* 0x000fe40007810000 */
[----:B------:R-:W-:Y:S02]  /*19ac0*/  MUFU.EX2 R92, R92 ;  /* 0x0000005c005c7308 */ /* 0x000fe40000000800 */
[----:B------:R-:W-:-:S04]  /*19ad0*/  FMNMX.FTZ R3, R118, R3, !PT ;  /* 0x0000000376037209 */ /* 0x000fc80007810000 */
[----:B------:R-:W-:Y:S02]  /*19ae0*/  FMNMX.FTZ R3, R119, R3, !PT ;  /* 0x0000000377037209 */ /* 0x000fe40007810000 */
[----:B------:R-:W-:Y:S02]  /*19af0*/  MUFU.EX2 R101, R101 ;  /* 0x0000006500657308 */ /* 0x000fe40000000800 */
[----:B------:R-:W-:-:S04]  /*19b00*/  FMNMX.FTZ R3, R122, R3, !PT ;  /* 0x000000037a037209 */ /* 0x000fc80007810000 */
[----:B------:R-:W-:Y:S02]  /*19b10*/  FMNMX.FTZ R3, R123, R3, !PT ;  /* 0x000000037b037209 */ /* 0x000fe40007810000 */
[----:B------:R-:W-:Y:S02]  /*19b20*/  MUFU.EX2 R15, R15 ;  /* 0x0000000f000f7308 */ /* 0x000fe40000000800 */
        /* <DEDUP_REMOVED lines=16> */
[----:B------:R-:W-:Y:S01]  /*19c30*/  IMAD.MOV.U32 R13, RZ, RZ, 0x40000040 ;  /* 0x40000040ff0d7424 */ /* 0x000fe200078e00ff */
        /* <DEDUP_REMOVED lines=8> */
[----:B------:R-:W-:-:S03]  /*19cc0*/  FFMA.FTZ R104, R132, R7, -R4 ;  /* 0x0000000784687223 */ /* 0x000fc60000010804 */
[----:B------:R-:W-:Y:S01]  /*19cd0*/  HGMMA.64x128x16.F32 R24, R144, gdesc[UR4].tnspB, R24, gsb0 ;  /* 0x41e0000490187df0 */ /* 0x000fe20008000818 */
[----:B------:R-:W-:Y:S01]  /*19ce0*/  R2UR UR6, R12 ;  /* 0x000000000c0672ca */ /* 0x000fe200000e0000 */
[----:B------:R-:W-:Y:S01]  /*19cf0*/  MUFU.EX2 R148, R148 ;  /* 0x0000009400947308 */ /* 0x000fe20000000800 */
[----:B------:R-:W-:Y:S01]  /*19d00*/  R2UR UR7, R13 ;  /* 0x000000000d0772ca */ /* 0x000fe200000e0000 */
[----:B------:R-:W0:Y:S01]  /*19d10*/  SHFL.BFLY PT, R12, R3, 0x2, 0x1f ;  /* 0x0c401f00030c7f89 */ /* 0x000e2200000e0000 */
[----:B------:R-:W-:-:S05]  /*19d20*/  IMAD.MOV.U32 R13, RZ, RZ, 0x40000040 ;  /* 0x40000040ff0d7424 */ /* 0x000fca00078e00ff */
[----:B------:R-:W-:Y:S08]  /*19d30*/  MUFU.EX2 R150, R150 ;  /* 0x0000009600967308 */ /* 0x000ff00000000800 */
[----:B------:R-:W-:Y:S01]  /*19d40*/  MUFU.EX2 R104, R104 ;  /* 0x0000006800687308 */ /* 0x000fe20000000800 */
[----:B0-----:R-:W-:-:S05]  /*19d50*/  FMNMX.FTZ R3, R3, R12, !PT ;  /* 0x0000000c03037209 */ /* 0x001fca0007810000 */
[----:B------:R-:W0:Y:S02]  /*19d60*/  SHFL.BFLY PT, R12, R3, 0x1, 0x1f ;  /* 0x0c201f00030c7f89 */ /* 0x000e2400000e0000 */
[----:B0-----:R-:W-:-:S05]  /*19d70*/  FMNMX.FTZ R3, R3, R12, !PT ;  /* 0x0000000c03037209 */ /* 0x001fca0007810000 */
        /* <DEDUP_REMOVED lines=21> */
[----:B------:R-:W-:-:S04]  /*19ed0*/  FFMA.FTZ R134, R134, R7, -R108 ;  /* 0x0000000786867223 */ /* 0x000fc8000001086c */
        /* <DEDUP_REMOVED lines=12> */
[-C--:B------:R-:W-:Y:S01]  /*19fa0*/  FFMA.FTZ R93, R117, R7.reuse, -R4 ;  /* 0x00000007755d7223 */ /* 0x080fe20000010804 */
[----:B------:R-:W-:Y:S01]  /*19fb0*/  MUFU.EX2 R98, R98 ;  /* 0x0000006200627308 */ /* 0x000fe20000000800 */
[----:B------:R-:W-:Y:S01]  /*19fc0*/  HGMMA.64x128x16.F32 R24, R140, gdesc[UR4].tnspB, R24, gsb0 ;  /* 0x41e000048c187df0 */ /* 0x000fe20008000818 */
[----:B------:R-:W-:Y:S01]  /*19fd0*/  R2UR UR7, R13 ;  /* 0x000000000d0772ca */ /* 0x000fe200000e0000 */
[----:B------:R-:W-:Y:S02]  /*19fe0*/  @!P1 IMAD R13, R21, 0x8, R2 ;  /* 0x00000008150d9824 */ /* 0x000fe400078e0202 */
[----:B------:R-:W-:-:S02]  /*19ff0*/  FFMA.FTZ R147, R118, R7, -R108 ;  /* 0x0000000776937223 */ /* 0x000fc4000001086c */
[----:B------:R-:W-:Y:S01]  /*1a000*/  @!P1 VIADD R13, R13, 0x2a840 ;  /* 0x0002a8400d0d9836 */ /* 0x000fe20000000000 */
[----:B------:R-:W-:Y:S04]  /*1a010*/  MUFU.EX2 R145, R145 ;  /* 0x0000009100917308 */ /* 0x000fe80000000800 */
[----:B------:R-:W-:-:S04]  /*1a020*/  @!P1 PRMT R21, RZ, 0x654, R13 ;  /* 0x00000654ff159816 */ /* 0x000fc8000000000d */
        /* <DEDUP_REMOVED lines=11> */
[-CC-:B------:R-:W-:Y:S01]  /*1a0e0*/  FFMA.FTZ R141, R89, R7.reuse, -R4.reuse ;  /* 0x00000007598d7223 */ /* 0x180fe20000010804 */
[-CC-:B------:R-:W-:Y:S01]  /*1a0f0*/  FFMA.FTZ R143, R97, R7.reuse, -R4.reuse ;  /* 0x00000007618f7223 */ /* 0x180fe20000010804 */
[-CC-:B------:R-:W-:Y:S01]  /*1a100*/  FFMA.FTZ R89, R113, R7.reuse, -R4.reuse ;  /* 0x0000000771597223 */ /* 0x180fe20000010804 */
[-CC-:B------:R-:W-:Y:S01]  /*1a110*/  FFMA.FTZ R140, R120, R7.reuse, -R4.reuse ;  /* 0x00000007788c7223 */ /* 0x180fe20000010804 */
[-CC-:B------:R-:W-:Y:S01]  /*1a120*/  FFMA.FTZ R142, R124, R7.reuse, -R4.reuse ;  /* 0x000000077c8e7223 */ /* 0x180fe20000010804 */
[-CC-:B------:R-:W-:Y:S01]  /*1a130*/  FFMA.FTZ R97, R125, R7.reuse, -R4.reuse ;  /* 0x000000077d617223 */ /* 0x180fe20000010804 */
[----:B------:R-:W-:Y:S01]  /*1a140*/  FFMA.FTZ R4, R133, R7, -R4 ;  /* 0x0000000785047223 */ /* 0x000fe20000010804 */
[----:B------:R-:W-:Y:S01]  /*1a150*/  WARPGROUP.ARRIVE ;  /* 0x00000000000079c5 */ /* 0x000fe20000000000 */
[----:B------:R-:W0:Y:S08]  /*1a160*/  MUFU.EX2 R141, R141 ;  /* 0x0000008d008d7308 */ /* 0x000e300000000800 */
[----:B------:R-:W-:Y:S08]  /*1a170*/  MUFU.EX2 R14, R4 ;  /* 0x00000004000e7308 */ /* 0x000ff00000000800 */
[----:B------:R1:W2:Y:S01]  /*1a180*/  MUFU.EX2 R4, R12 ;  /* 0x0000000c00047308 */ /* 0x0002a20000000800 */
[----:B0-----:R-:W-:-:S07]  /*1a190*/  F2FP.F16.F32.PACK_AB R156, R141, R156 ;  /* 0x0000009c8d9c723e */ /* 0x001fce00000000ff */
[----:B------:R-:W0:Y:S01]  /*1a1a0*/  MUFU.EX2 R143, R143 ;  /* 0x0000008f008f7308 */ /* 0x000e220000000800 */
[----:B-1----:R-:W-:Y:S01]  /*1a1b0*/  IADD3 R12, R10, 0x280, RZ ;  /* 0x000002800a0c7810 */ /* 0x002fe20007ffe0ff */
[----:B------:R-:W-:-:S03]  /*1a1c0*/  FFMA.FTZ R10, R111, R7, -R108 ;  /* 0x000000076f0a7223 */ /* 0x000fc6000001086c */
[----:B------:R-:W-:Y:S01]  /*1a1d0*/  R2UR UR6, R12 ;  /* 0x000000000c0672ca */ /* 0x000fe200000e0000 */
[----:B------:R-:W-:Y:S02]  /*1a1e0*/  FFMA.FTZ R12, R114, R7, -R108 ;  /* 0x00000007720c7223 */ /* 0x000fe4000001086c */
[----:B------:R-:W-:Y:S01]  /*1a1f0*/  MUFU.EX2 R10, R10 ;  /* 0x0000000a000a7308 */ /* 0x000fe20000000800 */
[----:B--2---:R-:W-:Y:S01]  /*1a200*/  FFMA.FTZ R5, R4, R5, R157 ;  /* 0x0000000504057223 */ /* 0x004fe2000001009d */
[----:B------:R-:W-:-:S06]  /*1a210*/  F2FP.F16.F32.PACK_AB R157, R90, R157 ;  /* 0x0000009d5a9d723e */ /* 0x000fcc00000000ff */
[----:B------:R-:W1:Y:S02]  /*1a220*/  MUFU.EX2 R12, R12 ;  /* 0x0000000c000c7308 */ /* 0x000e640000000800 */
[----:B------:R-:W-:Y:S06]  /*1a230*/  HGMMA.64x128x16.F32 R24, R136, gdesc[UR4].tnspB, R24, gsb0 ;  /* 0x41e0000488187df0 */ /* 0x000fec0008000818 */
[----:B------:R-:W-:Y:S08]  /*1a240*/  MUFU.EX2 R89, R89 ;  /* 0x0000005900597308 */ /* 0x000ff00000000800 */
[----:B------:R-:W-:Y:S08]  /*1a250*/  MUFU.EX2 R140, R140 ;  /* 0x0000008c008c7308 */ /* 0x000ff00000000800 */
[----:B------:R-:W-:Y:S08]  /*1a260*/  MUFU.EX2 R142, R142 ;  /* 0x0000008e008e7308 */ /* 0x000ff00000000800 */
[----:B------:R-:W-:Y:S01]  /*1a270*/  MUFU.EX2 R97, R97 ;  /* 0x0000006100617308 */ /* 0x000fe20000000800 */
[----:B------:R-:W-:-:S02]  /*1a280*/  WARPGROUP.DEPBAR.LE gsb0, 0x0 ;  /* 0x00008000000079c5 */ /* 0x000fc40000010000 */
[----:B------:R2:W-:Y:S01]  /*1a290*/  @!P1 SYNCS.ARRIVE.TRANS64.RED.A1T0 RZ, [R21+URZ], RZ ;  /* 0x000000ff15ff99a7 */ /* 0x0005e2000810043f */
[----:B------:R-:W-:Y:S02]  /*1a2a0*/  F2FP.F16.F32.PACK_AB R136, R100, R15 ;  /* 0x0000000f6488723e */ /* 0x000fe400000000ff */
[----:B------:R-:W-:Y:S02]  /*1a2b0*/  F2FP.F16.F32.PACK_AB R138, R14, R104 ;  /* 0x000000680e8a723e */ /* 0x000fe400000000ff */
[----:B------:R-:W-:Y:S01]  /*1a2c0*/  F2FP.F16.F32.PACK_AB R137, R131, R130 ;  /* 0x000000828389723e */ /* 0x000fe200000000ff */
[----:B--2---:R-:W-:Y:S01]  /*1a2d0*/  FADD.FTZ R21, R141, R6 ;  /* 0x000000068d157221 */ /* 0x004fe20000010000 */
[----:B------:R-:W-:Y:S01]  /*1a2e0*/  FADD.FTZ R6, R90, R5 ;  /* 0x000000055a067221 */ /* 0x000fe20000010000 */
[----:B------:R-:W-:Y:S01]  /*1a2f0*/  FFMA.FTZ R5, R119, R7, -R108 ;  /* 0x0000000777057223 */ /* 0x000fe2000001086c */
[----:B------:R-:W-:Y:S01]  /*1a300*/  MUFU.EX2 R90, R127 ;  /* 0x0000007f005a7308 */ /* 0x000fe20000000800 */
[----:B------:R-:W-:Y:S01]  /*1a310*/  FADD.FTZ R102, R158, R21 ;  /* 0x000000159e667221 */ /* 0x000fe20000010000 */
[----:B------:R-:W-:Y:S01]  /*1a320*/  FADD.FTZ R6, R159, R6 ;  /* 0x000000069f067221 */ /* 0x000fe20000010000 */
[----:B------:R-:W-:Y:S01]  /*1a330*/  F2FP.F16.F32.PACK_AB R159, R91, R159 ;  /* 0x0000009f5b9f723e */ /* 0x000fe200000000ff */
[----:B------:R2:W-:Y:S01]  /*1a340*/  @!P1 SYNCS.ARRIVE.TRANS64.RED.A1T0 RZ, [R210+URZ], RZ ;  /* 0x000000ffd2ff99a7 */ /* 0x0005e2000810043f */
[----:B------:R-:W-:Y:S01]  /*1a350*/  FADD.FTZ R21, R145, R102 ;  /* 0x0000006691157221 */ /* 0x000fe20000010000 */
[----:B------:R-:W-:Y:S01]  /*1a360*/  FADD.FTZ R102, R91, R6 ;  /* 0x000000065b667221 */ /* 0x000fe20000010000 */
[-C--:B------:R-:W-:Y:S01]  /*1a370*/  FFMA.FTZ R6, R122, R7.reuse, -R108 ;  /* 0x000000077a067223 */ /* 0x080fe2000001086c */
[----:B------:R-:W-:Y:S01]  /*1a380*/  MUFU.EX2 R5, R5 ;  /* 0x0000000500057308 */ /* 0x000fe20000000800 */
[----:B------:R-:W-:Y:S01]  /*1a390*/  FADD.FTZ R106, R152, R21 ;  /* 0x00000015986a7221 */ /* 0x000fe20000010000 */
[----:B------:R-:W-:Y:S01]  /*1a3a0*/  FADD.FTZ R103, R153, R102 ;  /* 0x0000006699677221 */ /* 0x000fe20000010000 */
[----:B------:R-:W-:Y:S01]  /*1a3b0*/  FFMA.FTZ R21, R123, R7, -R108 ;  /* 0x000000077b157223 */ /* 0x000fe2000001086c */
[C---:B------:R-:W-:Y:S01]  /*1a3c0*/  F2FP.F16.F32.PACK_AB R153, R94.reuse, R153 ;  /* 0x000000995e99723e */ /* 0x040fe200000000ff */
[----:B0-----:R-:W-:Y:S01]  /*1a3d0*/  FADD.FTZ R105, R143, R106 ;  /* 0x0000006a8f697221 */ /* 0x001fe20000010000 */
[----:B------:R-:W-:Y:S01]  /*1a3e0*/  FADD.FTZ R102, R94, R103 ;  /* 0x000000675e667221 */ /* 0x000fe20000010000 */
[----:B------:R-:W-:Y:S01]  /*1a3f0*/  FFMA.FTZ R108, R135, R7, -R108 ;  /* 0x00000007876c7223 */ /* 0x000fe2000001086c */
[----:B------:R-:W-:Y:S01]  /*1a400*/  MUFU.EX2 R6, R6 ;  /* 0x0000000600067308 */ /* 0x000fe20000000800 */
[----:B------:R-:W-:Y:S01]  /*1a410*/  FADD.FTZ R105, R154, R105 ;  /* 0x000000699a697221 */ /* 0x000fe20000010000 */
[----:B------:R-:W-:Y:S01]  /*1a420*/  FADD.FTZ R102, R155, R102 ;  /* 0x000000669b667221 */ /* 0x000fe20000010000 */
[----:B------:R-:W-:-:S02]  /*1a430*/  F2FP.F16.F32.PACK_AB R154, R88, R154 ;  /* 0x0000009a589a723e */ /* 0x000fc400000000ff */
[----:B------:R-:W-:Y:S01]  /*1a440*/  FADD.FTZ R105, R88, R105 ;  /* 0x0000006958697221 */ /* 0x000fe20000010000 */
[C---:B------:R-:W-:Y:S01]  /*1a450*/  FADD.FTZ R102, R95.reuse, R102 ;  /* 0x000000665f667221 */ /* 0x040fe20000010000 */
[----:B------:R-:W-:Y:S01]  /*1a460*/  F2FP.F16.F32.PACK_AB R155, R95, R155 ;  /* 0x0000009b5f9b723e */ /* 0x000fe200000000ff */
[----:B------:R-:W0:Y:S01]  /*1a470*/  MUFU.EX2 R21, R21 ;  /* 0x0000001500157308 */ /* 0x000e220000000800 */
[----:B------:R-:W-:Y:S01]  /*1a480*/  FADD.FTZ R105, R148, R105 ;  /* 0x0000006994697221 */ /* 0x000fe20000010000 */
[----:B------:R-:W-:Y:S01]  /*1a490*/  FADD.FTZ R103, R149, R102 ;  /* 0x0000006695677221 */ /* 0x000fe20000010000 */
[----:B------:R-:W-:Y:S02]  /*1a4a0*/  F2FP.F16.F32.PACK_AB R158, R145, R158 ;  /* 0x0000009e919e723e */ /* 0x000fe400000000ff */
[----:B------:R-:W-:Y:S01]  /*1a4b0*/  FADD.FTZ R105, R92, R105 ;  /* 0x000000695c697221 */ /* 0x000fe20000010000 */
[----:B------:R-:W-:Y:S01]  /*1a4c0*/  FADD.FTZ R102, R98, R103 ;  /* 0x0000006762667221 */ /* 0x000fe20000010000 */
[----:B-1----:R-:W-:Y:S01]  /*1a4d0*/  F2FP.F16.F32.PACK_AB R145, R13, R12 ;  /* 0x0000000c0d91723e */ /* 0x002fe200000000ff */
[----:B------:R-:W1:Y:S01]  /*1a4e0*/  MUFU.EX2 R108, R108 ;  /* 0x0000006c006c7308 */ /* 0x000e620000000800 */
        /* <DEDUP_REMOVED lines=8> */
[----:B0-----:R-:W-:Y:S01]  /*1a570*/  F2FP.F16.F32.PACK_AB R141, R21, R6 ;  /* 0x00000006158d723e */ /* 0x001fe200000000ff */
[----:B------:R-:W-:Y:S02]  /*1a580*/  IMAD.MOV.U32 R12, RZ, RZ, R22 ;  /* 0x000000ffff0c7224 */ /* 0x000fe400078e0016 */
        /* <DEDUP_REMOVED lines=17> */
[----:B------:R-:W-:Y:S01]  /*1a6a0*/  F2FP.F16.F32.PACK_AB R146, R93, R146 ;  /* 0x000000925d92723e */ /* 0x000fe200000000ff */
[----:B------:R-:W-:Y:S02]  /*1a6b0*/  IMAD.MOV.U32 R10, RZ, RZ, R23 ;  /* 0x000000ffff0a7224 */ /* 0x000fe400078e0017 */
[----:B------:R-:W-:Y:S01]  /*1a6c0*/  FADD.FTZ R88, R97, R88 ;  /* 0x0000005861587221 */ /* 0x000fe20000010000 */
[----:B------:R-:W-:Y:S01]  /*1a6d0*/  FADD.FTZ R13, R90, R13 ;  /* 0x0000000d5a0d7221 */ /* 0x000fe20000010000 */
[----:B------:R-:W-:-:S02]  /*1a6e0*/  F2FP.F16.F32.PACK_AB R140, R96, R140 ;  /* 0x0000008c608c723e */ /* 0x000fc400000000ff */
[----:B------:R-:W-:Y:S01]  /*1a6f0*/  FADD.FTZ R5, R15, R88 ;  /* 0x000000580f057221 */ /* 0x000fe20000010000 */
[----:B------:R-:W-:Y:S01]  /*1a700*/  FADD.FTZ R6, R130, R13 ;  /* 0x0000000d82067221 */ /* 0x000fe20000010000 */
[----:B------:R-:W-:Y:S01]  /*1a710*/  F2FP.F16.F32.PACK_AB R142, R97, R142 ;  /* 0x0000008e618e723e */ /* 0x000fe200000000ff */
[----:B------:R-:W-:Y:S02]  /*1a720*/  IMAD.MOV.U32 R15, RZ, RZ, R0 ;  /* 0x000000ffff0f7224 */ /* 0x000fe400078e0000 */
[----:B------:R-:W-:Y:S01]  /*1a730*/  FADD.FTZ R5, R100, R5 ;  /* 0x0000000564057221 */ /* 0x000fe20000010000 */
[----:B------:R-:W-:Y:S01]  /*1a740*/  FADD.FTZ R13, R131, R6 ;  /* 0x00000006830d7221 */ /* 0x000fe20000010000 */
[----:B------:R-:W-:Y:S02]  /*1a750*/  F2FP.F16.F32.PACK_AB R143, R90, R99 ;  /* 0x000000635a8f723e */ /* 0x000fe400000000ff */
[----:B------:R-:W-:Y:S01]  /*1a760*/  FADD.FTZ R5, R104, R5 ;  /* 0x0000000568057221 */ /* 0x000fe20000010000 */
[----:B------:R-:W-:Y:S01]  /*1a770*/  FADD.FTZ R13, R134, R13 ;  /* 0x0000000d860d7221 */ /* 0x000fe20000010000 */
[----:B-1----:R-:W-:-:S02]  /*1a780*/  F2FP.F16.F32.PACK_AB R139, R108, R134 ;  /* 0x000000866c8b723e */ /* 0x002fc400000000ff */
[----:B------:R-:W-:Y:S01]  /*1a790*/  FADD.FTZ R6, R14, R5 ;  /* 0x000000050e067221 */ /* 0x000fe20000010000 */
[----:B------:R-:W-:Y:S01]  /*1a7a0*/  FADD.FTZ R5, R108, R13 ;  /* 0x0000000d6c057221 */ /* 0x000fe20000010000 */
[----:B------:R-:W-:Y:S01]  /*1a7b0*/  IMAD.MOV.U32 R14, RZ, RZ, R3 ;  /* 0x000000ffff0e7224 */ /* 0x000fe200078e0003 */
[----:B--2---:R-:W-:Y:S06]  /*1a7c0*/  @P2 BRA `(.L_x_1690) ;  /* 0xffffffe000502947 */ /* 0x004fec000383ffff */
[----:B------:R-:W-:Y:S05]  /*1a7d0*/  BSYNC B1 ;  /* 0x0000000000017941 */ /* 0x000fea0003800000 */
.L_x_1679:
[----:B------:R-:W-:-:S07]  /*1a7e0*/  IMAD.MOV.U32 R10, RZ, RZ, R20 ;  /* 0x000000ffff0a7224 */ /* 0x000fce00078e0014 */
.L_x_1678:
[----:B------:R-:W-:Y:S05]  /*1a7f0*/  BSYNC B0 ;  /* 0x0000000000007941 */ /* 0x000fea0003800000 */
.L_x_1677:
[----:B------:R-:W-:Y:S01]  /*1a800*/  ISETP.GE.AND P2, PT, R10, R180, PT ;  /* 0x000000b40a00720c */ /* 0x000fe20003f46270 */
[----:B------:R-:W-:-:S12]  /*1a810*/  BSSY B0, `(.L_x_1691) ;  /* 0x000031d000007945 */ /* 0x000fd80003800000 */
[----:B------:R-:W-:Y:S05]  /*1a820*/  @!P2 BRA `(.L_x_1692) ;  /* 0x00000030006ca947 */ /* 0x000fea0003800000 */
[----:B------:R-:W-:Y:S01]  /*1a830*/  MOV R9, R3 ;  /* 0x0000000300097202 */ /* 0x000fe20000000f00 */
[----:B------:R-:W-:Y:S02]  /*1a840*/  IMAD.MOV.U32 R20, RZ, RZ, R0 ;  /* 0x000000ffff147224 */ /* 0x000fe400078e0000 */
[----:B------:R-:W-:Y:S02]  /*1a850*/  IMAD.MOV.U32 R12, RZ, RZ, R23 ;  /* 0x000000ffff0c7224 */ /* 0x000fe400078e0017 */
[----:B------:R-:W-:-:S07]  /*1a860*/  IMAD.MOV.U32 R13, RZ, RZ, R22 ;  /* 0x000000ffff0d7224 */ /* 0x000fce00078e0016 */
.L_x_1711:
[----:B------:R-:W-:-:S05]  /*1a870*/  VIADD R0, R13, 0x1 ;  /* 0x000000010d007836 */ /* 0x000fca0000000000 */
[----:B------:R-:W-:-:S04]  /*1a880*/  ISETP.NE.AND P2, PT, R0, 0x2, PT ;  /* 0x000000020000780c */ /* 0x000fc80003f45270 */
[----:B------:R-:W-:Y:S02]  /*1a890*/  SEL R0, R0, RZ, P2 ;  /* 0x000000ff00007207 */ /* 0x000fe40001000000 */
[----:B------:R-:W-:-:S03]  /*1a8a0*/  SEL R23, RZ, 0x1, P2 ;  /* 0x00000001ff177807 */ /* 0x000fc60001000000 */
[----:B------:R-:W-:Y:S01]  /*1a8b0*/  IMAD.MOV.U32 R22, RZ, RZ, R0 ;  /* 0x000000ffff167224 */ /* 0x000fe200078e0000 */
[----:B------:R-:W-:Y:S01]  /*1a8c0*/  LOP3.LUT R23, R12, R23, RZ, 0x3c, !PT ;  /* 0x000000170c177212 */ /* 0x000fe200078e3cff */
[----:B------:R-:W-:Y:S06]  /*1a8d0*/  @!P0 BRA `(.L_x_1693) ;  /* 0x0000000000048947 */ /* 0x000fec0003800000 */
[----:B------:R-:W-:Y:S01]  /*1a8e0*/  BPT.TRAP 0x1 ;  /* 0x000000040000795c */ /* 0x000fe20000300000 */
.L_x_1693:
[----:B------:R-:W-:Y:S01]  /*1a8f0*/  IMAD R3, R22, 0x8, R2 ;  /* 0x0000000816037824 */ /* 0x000fe200078e0202 */
[----:B------:R-:W-:-:S04]  /*1a900*/  SHF.L.U32 R14, R23, 0x1f, RZ ;  /* 0x0000001f170e7819 */ /* 0x000fc800000006ff */
[----:B------:R0:W1:Y:S01]  /*1a910*/  SYNCS.PHASECHK.TRANS64.TRYWAIT P2, [R3+URZ+0x2a830], R14 ;  /* 0x02a8300e030075a7 */ /* 0x000062000804017f */
[----:B------:R-:W-:Y:S05]  /*1a920*/  @!P0 BRA `(.L_x_1694) ;  /* 0x0000000000048947 */ /* 0x000fea0003800000 */
[----:B------:R-:W-:Y:S01]  /*1a930*/  BPT.TRAP 0x1 ;  /* 0x000000040000795c */ /* 0x000fe20000300000 */
.L_x_1694:
[----:B------:R-:W-:Y:S01]  /*1a940*/  IMAD R94, R22, 0x900, R8 ;  /* 0x00000900165e7824 */ /* 0x000fe200078e0208 */
[----:B------:R-:W-:Y:S03]  /*1a950*/  BSSY B1, `(.L_x_1695) ;  /* 0x0000006000017945 */ /* 0x000fe60003800000 */
[C---:B------:R-:W-:Y:S02]  /*1a960*/  VIADD R88, R94.reuse, 0x2 ;  /* 0x000000025e587836 */ /* 0x040fe40000000000 */
[----:B------:R-:W-:Y:S01]  /*1a970*/  VIADD R7, R94, 0x4 ;  /* 0x000000045e077836 */ /* 0x000fe20000000000 */
[----:B-1----:R-:W-:Y:S06]  /*1a980*/  @P2 BRA `(.L_x_1696) ;  /* 0x0000000000082947 */ /* 0x002fec0003800000 */
[----:B------:R-:W1:Y:S02]  /*1a990*/  SYNCS.PHASECHK.TRANS64.TRYWAIT P2, [R3+URZ+0x2a830], R14 ;  /* 0x02a8300e030075a7 */ /* 0x000e64000804017f */
[----:B-1----:R-:W-:Y:S05]  /*1a9a0*/  @!P2 BRA `(.L_x_1697) ;  /* 0x0000010400cca947 */ /* 0x002fea0003800000 */
.L_x_1696:
[----:B------:R-:W-:Y:S05]  /*1a9b0*/  BSYNC B1 ;  /* 0x0000000000017941 */ /* 0x000fea0003800000 */
.L_x_1695:
[----:B01----:R-:W-:Y:S01]  /*1a9c0*/  IMAD.MOV.U32 R14, RZ, RZ, R94 ;  /* 0x000000ffff0e7224 */ /* 0x003fe200078e005e */
[----:B------:R-:W2:Y:S04]  /*1a9d0*/  LDL.64 R220, [R1+0x28] ;  /* 0x0000280001dc7983 */ /* 0x000ea80000100a00 */
[----:B------:R-:W-:Y:S01]  /*1a9e0*/  R2UR UR54, R14 ;  /* 0x000000000e3672ca */ /* 0x000fe200000e0000 */
[----:B------:R-:W-:Y:S01]  /*1a9f0*/  IMAD.MOV.U32 R14, RZ, RZ, R7 ;  /* 0x000000ffff0e7224 */ /* 0x000fe200078e0007 */
[----:B------:R-:W3:Y:S04]  /*1aa00*/  LDL.64 R218, [R1+0x20] ;  /* 0x0000200001da7983 */ /* 0x000ee80000100a00 */
[----:B------:R-:W-:Y:S01]  /*1aa10*/  R2UR UR34, R14 ;  /* 0x000000000e2272ca */ /* 0x000fe200000e0000 */
[----:B------:R-:W-:Y:S01]  /*1aa20*/  VIADD R14, R94, 0x302 ;  /* 0x000003025e0e7836 */ /* 0x000fe20000000000 */
[----:B------:R-:W4:Y:S01]  /*1aa30*/  LDL.64 R216, [R1+0x18] ;  /* 0x0000180001d87983 */ /* 0x000f220000100a00 */
[----:B------:R-:W-:-:S03]  /*1aa40*/  IMAD.MOV.U32 R15, RZ, RZ, 0x40000040 ;  /* 0x40000040ff0f7424 */ /* 0x000fc600078e00ff */
[----:B------:R-:W-:Y:S01]  /*1aa50*/  R2UR UR22, R14 ;  /* 0x000000000e1672ca */ /* 0x000fe200000e0000 */
[----:B------:R-:W-:Y:S01]  /*1aa60*/  VIADD R14, R94, 0x306 ;  /* 0x000003065e0e7836 */ /* 0x000fe20000000000 */
[C---:B------:R-:W-:Y:S01]  /*1aa70*/  R2UR UR55, R15.reuse ;  /* 0x000000000f3772ca */ /* 0x040fe200000e0000 */
[----:B------:R-:W5:Y:S01]  /*1aa80*/  LDL.64 R214, [R1+0x10] ;  /* 0x0000100001d67983 */ /* 0x000f620000100a00 */
[C---:B------:R-:W-:Y:S02]  /*1aa90*/  R2UR UR35, R15.reuse ;  /* 0x000000000f2372ca */ /* 0x040fe400000e0000 */
[C---:B------:R-:W-:Y:S01]  /*1aaa0*/  R2UR UR23, R15.reuse ;  /* 0x000000000f1772ca */ /* 0x040fe200000e0000 */
[----:B------:R-:W5:Y:S01]  /*1aab0*/  LDL.64 R212, [R1+0x8] ;  /* 0x0000080001d47983 */ /* 0x000f620000100a00 */
[----:B------:R-:W-:Y:S01]  /*1aac0*/  R2UR UR14, R14 ;  /* 0x000000000e0e72ca */ /* 0x000fe200000e0000 */
[C---:B------:R-:W-:Y:S01]  /*1aad0*/  VIADD R90, R94.reuse, 0x6 ;  /* 0x000000065e5a7836 */ /* 0x040fe20000000000 */
[----:B------:R-:W-:Y:S01]  /*1aae0*/  R2UR UR15, R15 ;  /* 0x000000000f0f72ca */ /* 0x000fe200000e0000 */
[----:B------:R-:W-:Y:S01]  /*1aaf0*/  VIADD R92, R94, 0x604 ;  /* 0x000006045e5c7836 */ /* 0x000fe20000000000 */
[----:B------:R-:W2:Y:S01]  /*1ab00*/  LDL.64 R14, [R1+0x30] ;  /* 0x00003000010e7983 */ /* 0x000ea20000100a00 */
[----:B------:R-:W-:Y:S01]  /*1ab10*/  R2UR UR50, R88 ;  /* 0x00000000583272ca */ /* 0x000fe200000e0000 */
[----:B------:R-:W-:Y:S01]  /*1ab20*/  VIADD R88, R94, 0x300 ;  /* 0x000003005e587836 */ /* 0x000fe20000000000 */
[----:B------:R-:W-:Y:S01]  /*1ab30*/  R2UR UR30, R90 ;  /* 0x000000005a1e72ca */ /* 0x000fe200000e0000 */
[----:B------:R-:W-:Y:S01]  /*1ab40*/  VIADD R90, R94, 0x304 ;  /* 0x000003045e5a7836 */ /* 0x000fe20000000000 */
[----:B------:R-:W-:Y:S01]  /*1ab50*/  MOV R89, 0x40000040 ;  /* 0x4000004000597802 */ /* 0x000fe20000000f00 */
[----:B------:R-:W-:Y:S01]  /*1ab60*/  IMAD.MOV.U32 R91, RZ, RZ, 0x40000040 ;  /* 0x40000040ff5b7424 */ /* 0x000fe200078e00ff */
[----:B------:R-:W-:Y:S01]  /*1ab70*/  R2UR UR26, R88 ;  /* 0x00000000581a72ca */ /* 0x000fe200000e0000 */
[----:B------:R-:W-:Y:S01]  /*1ab80*/  VIADD R88, R94, 0x600 ;  /* 0x000006005e587836 */ /* 0x000fe20000000000 */
[----:B------:R-:W-:Y:S01]  /*1ab90*/  R2UR UR18, R90 ;  /* 0x000000005a1272ca */ /* 0x000fe200000e0000 */
[C---:B------:R-:W-:Y:S01]  /*1aba0*/  VIADD R90, R94.reuse, 0x602 ;  /* 0x000006025e5a7836 */ /* 0x040fe20000000000 */
[----:B------:R-:W-:Y:S01]  /*1abb0*/  IADD3 R94, R94, 0x606, RZ ;  /* 0x000006065e5e7810 */ /* 0x000fe20007ffe0ff */
[----:B------:R-:W-:Y:S01]  /*1abc0*/  IMAD.MOV.U32 R93, RZ, RZ, 0x40000040 ;  /* 0x40000040ff5d7424 */ /* 0x000fe200078e00ff */
[----:B------:R-:W-:Y:S01]  /*1abd0*/  R2UR UR51, R89 ;  /* 0x00000000593372ca */ /* 0x000fe200000e0000 */
[----:B------:R-:W-:Y:S01]  /*1abe0*/  IMAD.MOV.U32 R95, RZ, RZ, 0x40000040 ;  /* 0x40000040ff5f7424 */ /* 0x000fe200078e00ff */
        /* <DEDUP_REMOVED lines=52> */
[----:B------:R-:W-:Y:S01]  /*1af30*/  R2UR UR28, R220 ;  /* 0x00000000dc1c72ca */ /* 0x000fe200000e0000 */
[----:B------:R-:W2:Y:S10]  /*1af40*/  LDL.64 R14, [R1] ;  /* 0x00000000010e7983 */ /* 0x000eb40000100a00 */
[----:B------:R-:W-:Y:S01]  /*1af50*/  HGMMA.64x96x16.F32 R88, gdesc[UR32], R88, gsb0 ;  /* 0x01600000205879f0 */ /* 0x000fe20008000858 */
[----:B------:R-:W-:-:S02]  /*1af60*/  R2UR UR29, R221 ;  /* 0x00000000dd1d72ca */ /* 0x000fc400000e0000 */
        /* <DEDUP_REMOVED lines=10> */
[----:B-----5:R-:W-:Y:S02]  /*1b010*/  R2UR UR16, R214 ;  /* 0x00000000d61072ca */ /* 0x020fe400000e0000 */
        /* <DEDUP_REMOVED lines=27> */
[----:B------:R-:W-:Y:S01]  /*1b1d0*/  HGMMA.64x96x16.F32 R88, gdesc[UR36], R88, gsb0 ;  /* 0x01600000245879f0 */ /* 0x000fe20008000858 */
        /* <DEDUP_REMOVED lines=33> */
[----:B------:R-:W-:Y:S05]  /*1b3f0*/  @!P0 BRA `(.L_x_1698) ;  /* 0x0000000000048947 */ /* 0x000fea0003800000 */
[----:B------:R-:W-:Y:S01]  /*1b400*/  BPT.TRAP 0x1 ;  /* 0x000000040000795c */ /* 0x000fe20000300000 */
.L_x_1698:
[----:B------:R-:W-:Y:S01]  /*1b410*/  SHF.L.U32 R3, R12, 0x1f, RZ ;  /* 0x0000001f0c037819 */ /* 0x000fe200000006ff */
[----:B------:R-:W-:-:S04]  /*1b420*/  IMAD R21, R13, 0x8, R2 ;  /* 0x000000080d157824 */ /* 0x000fc800078e0202 */
[----:B------:R0:W1:Y:S01]  /*1b430*/  SYNCS.PHASECHK.TRANS64.TRYWAIT P2, [R21+URZ+0x2a850], R3 ;  /* 0x02a85003150075a7 */ /* 0x000062000804017f */
[----:B------:R-:W-:Y:S05]  /*1b440*/  @!P0 BRA `(.L_x_1699) ;  /* 0x0000000000048947 */ /* 0x000fea0003800000 */
[----:B------:R-:W-:Y:S01]  /*1b450*/  BPT.TRAP 0x1 ;  /* 0x000000040000795c */ /* 0x000fe20000300000 */
.L_x_1699:
[----:B------:R-:W-:Y:S04]  /*1b460*/  BSSY B1, `(.L_x_1700) ;  /* 0x0000004000017945 */ /* 0x000fe80003800000 */
[----:B-1----:R-:W-:Y:S05]  /*1b470*/  @P2 BRA `(.L_x_1701) ;  /* 0x0000000000082947 */ /* 0x002fea0003800000 */
[----:B------:R-:W1:Y:S02]  /*1b480*/  SYNCS.PHASECHK.TRANS64.TRYWAIT P2, [R21+URZ+0x2a850], R3 ;  /* 0x02a85003150075a7 */ /* 0x000e64000804017f */
[----:B-1----:R-:W-:Y:S05]  /*1b490*/  @!P2 BRA `(.L_x_1702) ;  /* 0x000000fc0024a947 */ /* 0x002fea0003800000 */
.L_x_1701:
[----:B------:R-:W-:Y:S05]  /*1b4a0*/  BSYNC B1 ;  /* 0x0000000000017941 */ /* 0x000fea0003800000 */
.L_x_1700:
[----:B01----:R-:W-:Y:S01]  /*1b4b0*/  VIADD R3, R2, 0x400 ;  /* 0x0000040002037836 */ /* 0x003fe20000000000 */
[----:B------:R-:W-:Y:S01]  /*1b4c0*/  WARPGROUP.ARRIVE ;  /* 0x00000000000079c5 */ /* 0x000fe20000000000 */
[----:B------:R-:W-:Y:S01]  /*1b4d0*/  IMAD.MOV.U32 R15, RZ, RZ, 0x40000040 ;  /* 0x40000040ff0f7424 */ /* 0x000fe200078e00ff */
[----:B------:R-:W-:Y:S01]  /*1b4e0*/  ISETP.NE.AND P2, PT, R211, 0x1, PT ;  /* 0x00000001d300780c */ /* 0x000fe20003f45270 */
[----:B------:R-:W-:Y:S01]  /*1b4f0*/  @!P1 IMAD R0, R0, 0x8, R2 ;  /* 0x0000000800009824 */ /* 0x000fe200078e0202 */
[----:B------:R-:W-:Y:S01]  /*1b500*/  SHF.R.U32.HI R3, RZ, 0x4, R3 ;  /* 0x00000004ff037819 */ /* 0x000fe20000011603 */
[----:B------:R-:W-:Y:S01]  /*1b510*/  ULDC UR4, c[0x0][0x9dc] ;  /* 0x0002770000047ab9 */ /* 0x000fe20000000800 */
[----:B------:R-:W-:Y:S01]  /*1b520*/  ULDC UR5, c[0x0][0x9e0] ;  /* 0x0002780000057ab9 */ /* 0x000fe20000000800 */
[----:B------:R-:W-:Y:S01]  /*1b530*/  @!P1 VIADD R0, R0, 0x2a840 ;  /* 0x0002a84000009836 */ /* 0x000fe20000000000 */
[----:B------:R-:W-:Y:S01]  /*1b540*/  LOP3.LUT R3, R3, 0x3fff, RZ, 0xc0, !PT ;  /* 0x00003fff03037812 */ /* 0x000fe200078ec0ff */
[----:B------:R-:W-:-:S03]  /*1b550*/  ULOP3.LUT UR4, URZ, UR4, URZ, 0x33, !UPT ;  /* 0x000000043f047292 */ /* 0x000fc6000f8e333f */
[----:B------:R-:W-:Y:S02]  /*1b560*/  LOP3.LUT R3, R3, 0x3000000, RZ, 0xfc, !PT ;  /* 0x0300000003037812 */ /* 0x000fe400078efcff */
[----:B------:R-:W-:Y:S01]  /*1b570*/  @!P1 PRMT R0, RZ, 0x654, R0 ;  /* 0x00000654ff009816 */ /* 0x000fe20000000000 */
[----:B------:R-:W0:Y:S02]  /*1b580*/  @P2 LDC R4, c[0x0][0x44c] ;  /* 0x00011300ff042b82 */ /* 0x000e240000000800 */
[----:B------:R-:W-:Y:S02]  /*1b590*/  IMAD R12, R13, 0x600, R3 ;  /* 0x000006000d0c7824 */ /* 0x000fe400078e0203 */
[----:B------:R-:W-:Y:S02]  /*1b5a0*/  IMAD.MOV.U32 R13, RZ, RZ, 0x40000040 ;  /* 0x40000040ff0d7424 */ /* 0x000fe400078e00ff */
[C---:B------:R-:W-:Y:S01]  /*1b5b0*/  VIADD R14, R12.reuse, 0x80 ;  /* 0x000000800c0e7836 */ /* 0x040fe20000000000 */
[----:B------:R-:W-:Y:S01]  /*1b5c0*/  R2UR UR6, R12 ;  /* 0x000000000c0672ca */ /* 0x000fe200000e0000 */
[----:B------:R-:W1:Y:S01]  /*1b5d0*/  @P2 LDC R7, c[0x0][0x450] ;  /* 0x00011400ff072b82 */ /* 0x000e620000000800 */
[----:B------:R-:W-:Y:S01]  /*1b5e0*/  R2UR UR7, R13 ;  /* 0x000000000d0772ca */ /* 0x000fe200000e0000 */
[----:B------:R-:W-:-:S02]  /*1b5f0*/  IMAD.MOV.U32 R13, RZ, RZ, 0x40000040 ;  /* 0x40000040ff0d7424 */ /* 0x000fc400078e00ff */
[----:B------:R-:W-:-:S10]  /*1b600*/  IMAD.IADD R3, R181, 0x1, R178 ;  /* 0x00000001b5037824 */ /* 0x000fd400078e02b2 */
[----:B------:R-:W-:Y:S01]  /*1b610*/  HGMMA.64x128x16.F32 R24, R156, gdesc[UR4].tnspB, R24, gsb0 ;  /* 0x41e000049c187df0 */ /* 0x000fe20008000818 */
[----:B------:R-:W-:Y:S01]  /*1b620*/  R2UR UR6, R14 ;  /* 0x000000000e0672ca */ /* 0x000fe200000e0000 */
[----:B------:R-:W-:Y:S01]  /*1b630*/  VIADD R14, R12, 0x100 ;  /* 0x000001000c0e7836 */ /* 0x000fe20000000000 */
[----:B------:R-:W-:Y:S01]  /*1b640*/  R2UR UR7, R15 ;  /* 0x000000000f0772ca */ /* 0x000fe200000e0000 */
[----:B------:R-:W-:Y:S02]  /*1b650*/  IMAD.MOV.U32 R15, RZ, RZ, 0x40000040 ;  /* 0x40000040ff0f7424 */ /* 0x000fe400078e00ff */
[----:B0-----:R-:W-:-:S05]  /*1b660*/  @P2 IMAD.HI.U32 R4, R3, R4, RZ ;  /* 0x0000000403042227 */ /* 0x001fca00078e00ff */
[----:B-1----:R-:W-:Y:S02]  /*1b670*/  @P2 SHF.R.U32.HI R3, RZ, R7, R4 ;  /* 0x00000007ff032219 */ /* 0x002fe40000011604 */
[----:B------:R-:W-:Y:S01]  /*1b680*/  ISETP.GE.AND P2, PT, R206, 0x1, PT ;  /* 0x00000001ce00780c */ /* 0x000fe20003f46270 */
[----:B------:R-:W-:Y:S02]  /*1b690*/  WARPGROUP.DEPBAR.LE gsb0, 0x0 ;  /* 0x00008000000079c5 */ /* 0x000fe40000010000 */
[----:B------:R-:W-:-:S06]  /*1b6a0*/  WARPGROUP.ARRIVE ;  /* 0x00000000000079c5 */ /* 0x000fcc0000000000 */
[----:B------:R-:W-:Y:S01]  /*1b6b0*/  HGMMA.64x128x16.F32 R24, R152, gdesc[UR4].tnspB, R24, gsb0 ;  /* 0x41e0000498187df0 */ /* 0x000fe20008000818 */
[----:B------:R-:W-:Y:S01]  /*1b6c0*/  R2UR UR6, R14 ;  /* 0x000000000e0672ca */ /* 0x000fe200000e0000 */
[----:B------:R-:W-:Y:S01]  /*1b6d0*/  VIADD R14, R12, 0x180 ;  /* 0x000001800c0e7836 */ /* 0x000fe20000000000 */
[----:B------:R-:W-:Y:S02]  /*1b6e0*/  R2UR UR7, R15 ;  /* 0x000000000f0772ca */ /* 0x000fe400000e0000 */
[----:B------:R-:W-:Y:S01]  /*1b6f0*/  MOV R15, 0x40000040 ;  /* 0x40000040000f7802 */ /* 0x000fe20000000f00 */
[----:B------:R-:W-:Y:S02]  /*1b700*/  WARPGROUP.DEPBAR.LE gsb0, 0x0 ;  /* 0x00008000000079c5 */ /* 0x000fe40000010000 */
[----:B------:R-:W-:-:S08]  /*1b710*/  WARPGROUP.ARRIVE ;  /* 0x00000000000079c5 */ /* 0x000fd00000000000 */
        /* <DEDUP_REMOVED lines=10> */
[----:B------:R-:W-:Y:S01]  /*1b7c0*/  R2UR UR7, R15 ;  /* 0x000000000f0772ca */ /* 0x000fe200000e0000 */
[----:B------:R-:W-:Y:S01]  /*1b7d0*/  IMAD R15, R10, -0x60, RZ ;  /* 0xffffffa00a0f7824 */ /* 0x000fe200078e02ff */
[----:B------:R-:W-:Y:S02]  /*1b7e0*/  WARPGROUP.DEPBAR.LE gsb0, 0x0 ;  /* 0x00008000000079c5 */ /* 0x000fe40000010000 */
[----:B------:R-:W-:-:S09]  /*1b7f0*/  WARPGROUP.ARRIVE ;  /* 0x00000000000079c5 */ /* 0x000fd20000000000 */
        /* <DEDUP_REMOVED lines=8> */
[----:B------:R1:W-:Y:S02]  /*1b880*/  @!P1 SYNCS.ARRIVE.TRANS64.RED.A1T0 RZ, [R0+URZ], RZ ;  /* 0x000000ff00ff99a7 */ /* 0x0003e4000810043f */
[----:B-1----:R-:W-:-:S04]  /*1b890*/  IADD3 R0, -R174, 0x1, R15 ;  /* 0x00000001ae007810 */ /* 0x002fc80007ffe10f */
[----:B------:R-:W-:-:S05]  /*1b8a0*/  IADD3 R0, -R163, R0, R164 ;  /* 0x00000000a3007210 */ /* 0x000fca0007ffe1a4 */
[C---:B------:R-:W-:Y:S02]  /*1b8b0*/  VIADD R14, R0.reuse, UR5 ;  /* 0x00000005000e7c36 */ /* 0x040fe40008000000 */
[----:B------:R-:W-:Y:S02]  /*1b8c0*/  VIADD R11, R0, UR4 ;  /* 0x00000004000b7c36 */ /* 0x000fe40008000000 */
[----:B------:R-:W-:Y:S01]  /*1b8d0*/  IMAD.IADD R0, R15, 0x1, -R174 ;  /* 0x000000010f007824 */ /* 0x000fe200078e0aae */
[----:B0-----:R-:W-:Y:S01]  /*1b8e0*/  IADD3 R7, R14, R136, RZ ;  /* 0x000000880e077210 */ /* 0x001fe20007ffe0ff */
[----:B------:R-:W-:Y:S01]  /*1b8f0*/  IMAD.IADD R4, R11, 0x1, R136 ;  /* 0x000000010b047824 */ /* 0x000fe200078e0288 */
        /* <DEDUP_REMOVED lines=13> */
.L_x_1705:
[----:B------:R-:W-:-:S05]  /*1b9d0*/  IMAD.U32 R137, RZ, RZ, UR58 ;  /* 0x0000003aff897e24 */ /* 0x000fca000f8e00ff */
[----:B------:R-:W-:-:S13]  /*1b9e0*/  ISETP.NE.AND P2, PT, R137, 0x1, PT ;  /* 0x000000018900780c */ /* 0x000fda0003f45270 */
[----:B------:R-:W0:Y:S02]  /*1b9f0*/  @P2 LDC.64 R12, c[0x0][0x9e8] ;  /* 0x00027a00ff0c2b82 */ /* 0x000e240000000a00 */
[----:B0-----:R-:W-:-:S05]  /*1ba00*/  @P2 IMAD.HI.U32 R12, R136, R12, RZ ;  /* 0x0000000c880c2227 */ /* 0x001fca00078e00ff */
[----:B------:R-:W-:-:S07]  /*1ba10*/  @P2 SHF.R.U32.HI R136, RZ, R13, R12 ;  /* 0x0000000dff882219 */ /* 0x000fce000001160c */
.L_x_1706:
[----:B------:R-:W-:Y:S05]  /*1ba20*/  BSYNC B1 ;  /* 0x0000000000017941 */ /* 0x000fea0003800000 */
.L_x_1704:
[----:B------:R-:W-:-:S05]  /*1ba30*/  IMAD R136, R136, R137, R0 ;  /* 0x0000008988887224 */ /* 0x000fca00078e0200 */
[----:B------:R-:W-:Y:S02]  /*1ba40*/  VIADDMNMX R7, R136, R137, R7, PT ;  /* 0x0000008988077246 */ /* 0x000fe40003800107 */
[----:B------:R-:W-:-:S07]  /*1ba50*/  VIMNMX R4, R4, R136, !PT ;  /* 0x0000008804047248 */ /* 0x000fce0007fe0100 */
.L_x_1703:
[C---:B------:R-:W-:Y:S01]  /*1ba60*/  ISETP.GE.AND P2, PT, R15.reuse, 0x2, PT ;  /* 0x000000020f00780c */ /* 0x040fe20003f46270 */
[----:B------:R-:W0:Y:S01]  /*1ba70*/  SHFL.IDX PT, R3, R3, 0x1, 0x1c1f ;  /* 0x003c1f0003037f89 */ /* 0x000e2200000e0000 */
        /* <DEDUP_REMOVED lines=11> */
[----:B------:R-:W-:Y:S01]  /*1bb30*/  ISETP.GT.AND P4, PT, R4, 0x9, !P5 ;  /* 0x000000090400780c */ /* 0x000fe20006f84270 */
[--C-:B0-----:R-:W-:Y:S01]  /*1bb40*/  IMAD.IADD R14, R14, 0x1, R3.reuse ;  /* 0x000000010e0e7824 */ /* 0x101fe200078e0203 */
[----:B------:R-:W-:Y:S01]  /*1bb50*/  ISETP.GE.AND P5, PT, R15, 0x11, PT ;  /* 0x000000110f00780c */ /* 0x000fe20003fa6270 */
[----:B------:R-:W-:Y:S01]  /*1bb60*/  IMAD.IADD R11, R11, 0x1, R3 ;  /* 0x000000010b0b7824 */ /* 0x000fe200078e0203 */
        /* <DEDUP_REMOVED lines=119> */
[----:B------:R-:W-:-:S04]  /*1c2e0*/  ISETP.GT.AND P6, PT, R4, 0x59, !P6 ;  /* 0x000000590400780c */ /* 0x000fc800077c4270 */
[----:B------:R-:W-:-:S04]  /*1c2f0*/  ISETP.LT.OR P6, PT, R7, 0x5a, P6 ;  /* 0x0000005a0700780c */ /* 0x000fc800037c1670 */
[----:B------:R-:W-:Y:S02]  /*1c300*/  FSEL R133, R133, -INF , !P6 ;  /* 0xff80000085857808 */ /* 0x000fe40007000000 */
[----:B------:R-:W-:-:S13]  /*1c310*/  ISETP.GE.AND P6, PT, R206, 0x1, PT ;  /* 0x00000001ce00780c */ /* 0x000fda0003fc6270 */
        /* <DEDUP_REMOVED lines=13> */
.L_x_1709:
[----:B------:R-:W-:-:S05]  /*1c3f0*/  IMAD.U32 R4, RZ, RZ, UR58 ;  /* 0x0000003aff047e24 */ /* 0x000fca000f8e00ff */
[----:B------:R-:W-:-:S13]  /*1c400*/  ISETP.NE.AND P6, PT, R4, 0x1, PT ;  /* 0x000000010400780c */ /* 0x000fda0003fc5270 */
[----:B------:R-:W0:Y:S02]  /*1c410*/  @P6 LDC.64 R12, c[0x0][0x9e8] ;  /* 0x00027a00ff0c6b82 */ /* 0x000e240000000a00 */
[----:B0-----:R-:W-:-:S05]  /*1c420*/  @P6 IMAD.HI.U32 R12, R3, R12, RZ ;  /* 0x0000000c030c6227 */ /* 0x001fca00078e00ff */
[----:B------:R-:W-:-:S07]  /*1c430*/  @P6 SHF.R.U32.HI R3, RZ, R13, R12 ;  /* 0x0000000dff036219 */ /* 0x000fce000001160c */
.L_x_1710:
[----:B------:R-:W-:Y:S05]  /*1c440*/  BSYNC B1 ;  /* 0x0000000000017941 */ /* 0x000fea0003800000 */
.L_x_1708:
[----:B------:R-:W-:-:S05]  /*1c450*/  IMAD R3, R3, R4, R0 ;  /* 0x0000000403037224 */ /* 0x000fca00078e0200 */
[----:B------:R-:W-:Y:S02]  /*1c460*/  VIADDMNMX R14, R3, R4, R14, PT ;  /* 0x00000004030e7246 */ /* 0x000fe4000380010e */
[----:B------:R-:W-:-:S07]  /*1c470*/  VIMNMX R11, R11, R3, !PT ;  /* 0x000000030b0b7248 */ /* 0x000fce0007fe0100 */
.L_x_1707:
        /* <DEDUP_REMOVED lines=66> */
[----:B------:R-:W-:Y:S02]  /*1c8a0*/  LOP3.LUT P2, RZ, R17, 0x1000, RZ, 0xc0, !PT ;  /* 0x0000100011ff7812 */ /* 0x000fe4000784c0ff */
[----:B------:R-:W-:-:S02]  /*1c8b0*/  FMNMX.FTZ R0, R132, R3, !PT ;  /* 0x0000000384007209 */ /* 0x000fc40007810000 */
[----:B------:R-:W-:Y:S02]  /*1c8c0*/  ISETP.GT.AND P2, PT, R11, 0x30, !P2 ;  /* 0x000000300b00780c */ /* 0x000fe40005744270 */
[----:B------:R-:W-:Y:S02]  /*1c8d0*/  FMNMX.FTZ R3, R133, R0, !PT ;  /* 0x0000000085037209 */ /* 0x000fe40007810000 */
[----:B------:R-:W-:Y:S02]  /*1c8e0*/  ISETP.LT.OR P2, PT, R14, 0x31, P2 ;  /* 0x000000310e00780c */ /* 0x000fe40001741670 */
[C---:B------:R-:W-:Y:S01]  /*1c8f0*/  LOP3.LUT P3, RZ, R17.reuse, 0x20, RZ, 0xc0, !PT ;  /* 0x0000002011ff7812 */ /* 0x040fe2000786c0ff */
[----:B------:R-:W0:Y:S01]  /*1c900*/  SHFL.BFLY PT, R0, R3, 0x2, 0x1f ;  /* 0x0c401f0003007f89 */ /* 0x000e2200000e0000 */
[----:B------:R-:W-:Y:S02]  /*1c910*/  FSEL R114, R114, -INF , !P2 ;  /* 0xff80000072727808 */ /* 0x000fe40005000000 */
[----:B------:R-:W-:-:S02]  /*1c920*/  LOP3.LUT P2, RZ, R17, 0x800, RZ, 0xc0, !PT ;  /* 0x0000080011ff7812 */ /* 0x000fc4000784c0ff */
[----:B------:R-:W-:Y:S02]  /*1c930*/  LOP3.LUT P6, RZ, R17, 0x10, RZ, 0xc0, !PT ;  /* 0x0000001011ff7812 */ /* 0x000fe400078cc0ff */
[C---:B------:R-:W-:Y:S02]  /*1c940*/  ISETP.GT.AND P2, PT, R11.reuse, 0x31, !P2 ;  /* 0x000000310b00780c */ /* 0x040fe40005744270 */
[----:B------:R-:W-:Y:S02]  /*1c950*/  ISETP.GT.AND P4, PT, R11, 0x51, !P4 ;  /* 0x000000510b00780c */ /* 0x000fe40006784270 */
[C---:B------:R-:W-:Y:S02]  /*1c960*/  ISETP.LT.OR P2, PT, R14.reuse, 0x32, P2 ;  /* 0x000000320e00780c */ /* 0x040fe40001741670 */
[----:B------:R-:W-:Y:S02]  /*1c970*/  ISETP.LT.OR P4, PT, R14, 0x52, P4 ;  /* 0x000000520e00780c */ /* 0x000fe40002781670 */
[----:B------:R-:W-:-:S02]  /*1c980*/  FSEL R115, R115, -INF , !P2 ;  /* 0xff80000073737808 */ /* 0x000fc40005000000 */
[----:B------:R-:W-:Y:S02]  /*1c990*/  LOP3.LUT P2, RZ, R17, 0x400, RZ, 0xc0, !PT ;  /* 0x0000040011ff7812 */ /* 0x000fe4000784c0ff */
[C---:B------:R-:W-:Y:S02]  /*1c9a0*/  ISETP.GT.AND P5, PT, R11.reuse, 0x58, !P5 ;  /* 0x000000580b00780c */ /* 0x040fe40006fa4270 */
[----:B------:R-:W-:Y:S02]  /*1c9b0*/  ISETP.GT.AND P2, PT, R11, 0x38, !P2 ;  /* 0x000000380b00780c */ /* 0x000fe40005744270 */
[----:B------:R-:W-:Y:S02]  /*1c9c0*/  FSEL R131, R131, -INF , !P4 ;  /* 0xff80000083837808 */ /* 0x000fe40006000000 */
[----:B------:R-:W-:Y:S02]  /*1c9d0*/  ISETP.LT.OR P2, PT, R14, 0x39, P2 ;  /* 0x000000390e00780c */ /* 0x000fe40001741670 */
[----:B0-----:R-:W-:-:S02]  /*1c9e0*/  FMNMX.FTZ R12, R3, R0, !PT ;  /* 0x00000000030c7209 */ /* 0x001fc40007810000 */
[----:B------:R-:W-:Y:S02]  /*1c9f0*/  FSEL R118, R118, -INF , !P2 ;  /* 0xff80000076767808 */ /* 0x000fe40005000000 */
[----:B------:R-:W-:Y:S01]  /*1ca00*/  LOP3.LUT P2, RZ, R17, 0x200, RZ, 0xc0, !PT ;  /* 0x0000020011ff7812 */ /* 0x000fe2000784c0ff */
[----:B------:R-:W0:Y:S01]  /*1ca10*/  SHFL.BFLY PT, R7, R12, 0x1, 0x1f ;  /* 0x0c201f000c077f89 */ /* 0x000e2200000e0000 */
[----:B------:R-:W-:Y:S02]  /*1ca20*/  ISETP.LT.OR P5, PT, R14, 0x59, P5 ;  /* 0x000000590e00780c */ /* 0x000fe40002fa1670 */
[----:B------:R-:W-:Y:S02]  /*1ca30*/  ISETP.GT.AND P2, PT, R11, 0x39, !P2 ;  /* 0x000000390b00780c */ /* 0x000fe40005744270 */
[----:B------:R-:W-:Y:S02]  /*1ca40*/  FSEL R134, R134, -INF , !P5 ;  /* 0xff80000086867808 */ /* 0x000fe40006800000 */
[----:B------:R-:W-:-:S04]  /*1ca50*/  ISETP.LT.OR P2, PT, R14, 0x3a, P2 ;  /* 0x0000003a0e00780c */ /* 0x000fc80001741670 */
[----:B------:R-:W-:Y:S02]  /*1ca60*/  FSEL R119, R119, -INF , !P2 ;  /* 0xff80000077777808 */ /* 0x000fe40005000000 */
[----:B------:R-:W-:-:S04]  /*1ca70*/  LOP3.LUT P2, RZ, R17, 0x100, RZ, 0xc0, !PT ;  /* 0x0000010011ff7812 */ /* 0x000fc8000784c0ff */
[----:B------:R-:W-:-:S04]  /*1ca80*/  ISETP.GT.AND P2, PT, R11, 0x40, !P2 ;  /* 0x000000400b00780c */ /* 0x000fc80005744270 */
[----:B------:R-:W-:Y:S02]  /*1ca90*/  ISETP.LT.OR P2, PT, R14, 0x41, P2 ;  /* 0x000000410e00780c */ /* 0x000fe40001741670 */
[----:B0-----:R-:W-:Y:S01]  /*1caa0*/  FMNMX.FTZ R0, R12, R7, !PT ;  /* 0x000000070c007209 */ /* 0x001fe20007810000 */
[----:B------:R-:W-:Y:S01]  /*1cab0*/  IMAD.U32 R7, RZ, RZ, UR4 ;  /* 0x00000004ff077e24 */ /* 0x000fe2000f8e00ff */
[----:B------:R-:W-:Y:S02]  /*1cac0*/  FSEL R122, R122, -INF , !P2 ;  /* 0xff8000007a7a7808 */ /* 0x000fe40005000000 */
[----:B------:R-:W-:Y:S01]  /*1cad0*/  LOP3.LUT P2, RZ, R17, 0x80, RZ, 0xc0, !PT ;  /* 0x0000008011ff7812 */ /* 0x000fe2000784c0ff */
[----:B------:R-:W-:-:S03]  /*1cae0*/  FMUL.FTZ R4, R0, R7 ;  /* 0x0000000700047220 */ /* 0x000fc60000410000 */
[----:B------:R-:W-:-:S04]  /*1caf0*/  ISETP.GT.AND P2, PT, R11, 0x41, !P2 ;  /* 0x000000410b00780c */ /* 0x000fc80005744270 */
        /* <DEDUP_REMOVED lines=42> */
[-CC-:B0-----:R-:W-:Y:S01]  /*1cda0*/  FFMA.FTZ R89, R105, R7.reuse, -R4.reuse ;  /* 0x0000000769597223 */ /* 0x181fe20000010804 */
        /* <DEDUP_REMOVED lines=24> */
[----:B0-----:R-:W-:Y:S02]  /*1cf30*/  FSEL R101, R0, RZ, P2 ;  /* 0x000000ff00657208 */ /* 0x001fe40001000000 */
        /* <DEDUP_REMOVED lines=10> */
[----:B------:R-:W-:Y:S01]  /*1cfe0*/  FFMA.FTZ R92, R113, R7, -R4 ;  /* 0x00000007715c7223 */ /* 0x000fe20000010804 */
[----:B------:R-:W-:-:S03]  /*1cff0*/  FADD.FTZ R4, -R101, R20 ;  /* 0x0000001465047221 */ /* 0x000fc60000010100 */
[----:B------:R-:W0:Y:S01]  /*1d000*/  SHFL.BFLY PT, R11, R3, 0x2, 0x1f ;  /* 0x0c401f00030b7f89 */ /* 0x000e2200000e0000 */
[----:B------:R-:W-:Y:S01]  /*1d010*/  FMUL.FTZ R4, R4, R7 ;  /* 0x0000000704047220 */ /* 0x000fe20000410000 */
        /* <DEDUP_REMOVED lines=27> */
[-CC-:B------:R-:W-:Y:S01]  /*1d1d0*/  FFMA.FTZ R95, R103, R7.reuse, -R104.reuse ;  /* 0x00000007675f7223 */ /* 0x180fe20000010868 */
[----:B------:R-:W-:Y:S01]  /*1d1e0*/  FADD.FTZ R99, R12, R99 ;  /* 0x000000630c637221 */ /* 0x000fe20000010000 */
[-CC-:B------:R-:W-:Y:S01]  /*1d1f0*/  FFMA.FTZ R149, R106, R7.reuse, -R104.reuse ;  /* 0x000000076a957223 */ /* 0x180fe20000010868 */
[----:B------:R-:W0:Y:S01]  /*1d200*/  MUFU.EX2 R4, R4 ;  /* 0x0000000400047308 */ /* 0x000e220000000800 */
[-CC-:B------:R-:W-:Y:S01]  /*1d210*/  FFMA.FTZ R98, R107, R7.reuse, -R104.reuse ;  /* 0x000000076b627223 */ /* 0x180fe20000010868 */
[----:B------:R-:W-:Y:S01]  /*1d220*/  FADD.FTZ R6, R158, R99 ;  /* 0x000000639e067221 */ /* 0x000fe20000010000 */
[-CC-:B------:R-:W-:Y:S01]  /*1d230*/  FFMA.FTZ R151, R110, R7.reuse, -R104.reuse ;  /* 0x000000076e977223 */ /* 0x180fe20000010868 */
[-CC-:B------:R-:W-:Y:S01]  /*1d240*/  FFMA.FTZ R111, R111, R7.reuse, -R104.reuse ;  /* 0x000000076f6f7223 */ /* 0x180fe20000010868 */
[-C--:B------:R-:W-:Y:S01]  /*1d250*/  FFMA.FTZ R145, R114, R7.reuse, -R104 ;  /* 0x0000000772917223 */ /* 0x080fe20000010868 */
[----:B------:R-:W-:Y:S01]  /*1d260*/  FADD.FTZ R101, R13, R6 ;  /* 0x000000060d657221 */ /* 0x000fe20000010000 */
[-CC-:B------:R-:W-:Y:S01]  /*1d270*/  FFMA.FTZ R99, R115, R7.reuse, -R104.reuse ;  /* 0x0000000773637223 */ /* 0x180fe20000010868 */
[----:B------:R-:W1:Y:S01]  /*1d280*/  MUFU.EX2 R90, R90 ;  /* 0x0000005a005a7308 */ /* 0x000e620000000800 */
[-CC-:B------:R-:W-:Y:S01]  /*1d290*/  FFMA.FTZ R147, R118, R7.reuse, -R104.reuse ;  /* 0x0000000776937223 */ /* 0x180fe20000010868 */
[----:B------:R-:W-:Y:S01]  /*1d2a0*/  FADD.FTZ R6, R152, R101 ;  /* 0x0000006598067221 */ /* 0x000fe20000010000 */
[-CC-:B------:R-:W-:Y:S01]  /*1d2b0*/  FFMA.FTZ R141, R122, R7.reuse, -R104.reuse ;  /* 0x000000077a8d7223 */ /* 0x180fe20000010868 */
[-CC-:B------:R-:W-:Y:S01]  /*1d2c0*/  FFMA.FTZ R143, R126, R7.reuse, -R104.reuse ;  /* 0x000000077e8f7223 */ /* 0x180fe20000010868 */
[----:B------:R-:W-:Y:S01]  /*1d2d0*/  FFMA.FTZ R137, R130, R7, -R104 ;  /* 0x0000000782897223 */ /* 0x000fe20000010868 */
[----:B------:R-:W-:Y:S01]  /*1d2e0*/  FADD.FTZ R101, R15, R6 ;  /* 0x000000060f657221 */ /* 0x000fe20000010000 */
[----:B------:R-:W-:Y:S01]  /*1d2f0*/  F2FP.F16.F32.PACK_AB R156, R12, R156 ;  /* 0x0000009c0c9c723e */ /* 0x000fe200000000ff */
[----:B------:R-:W2:Y:S01]  /*1d300*/  MUFU.EX2 R159, R159 ;  /* 0x0000009f009f7308 */ /* 0x000ea20000000800 */
[----:B0-----:R-:W-:Y:S01]  /*1d310*/  FFMA.FTZ R5, R4, R5, R157 ;  /* 0x0000000504057223 */ /* 0x001fe2000001009d */
[----:B------:R-:W-:Y:S01]  /*1d320*/  FADD.FTZ R101, R154, R101 ;  /* 0x000000659a657221 */ /* 0x000fe20000010000 */
[----:B------:R-:W-:Y:S01]  /*1d330*/  F2FP.F16.F32.PACK_AB R158, R13, R158 ;  /* 0x0000009e0d9e723e */ /* 0x000fe200000000ff */
[-CC-:B------:R-:W-:Y:S01]  /*1d340*/  FFMA.FTZ R131, R131, R7.reuse, -R104.reuse ;  /* 0x0000000783837223 */ /* 0x180fe20000010868 */
[-CC-:B------:R-:W-:Y:S01]  /*1d350*/  FFMA.FTZ R134, R134, R7.reuse, -R104.reuse ;  /* 0x0000000786867223 */ /* 0x180fe20000010868 */
[----:B------:R-:W-:Y:S01]  /*1d360*/  FADD.FTZ R101, R88, R101 ;  /* 0x0000006558657221 */ /* 0x000fe20000010000 */
[----:B------:R-:W-:Y:S01]  /*1d370*/  ISETP.GT.AND P2, PT, R10, R180, PT ;  /* 0x000000b40a00720c */ /* 0x000fe20003f44270 */
[----:B------:R-:W0:Y:S01]  /*1d380*/  MUFU.EX2 R91, R91 ;  /* 0x0000005b005b7308 */ /* 0x000e220000000800 */
[----:B-1----:R-:W-:Y:S01]  /*1d390*/  FADD.FTZ R6, R90, R5 ;  /* 0x000000055a067221 */ /* 0x002fe20000010000 */
[----:B------:R-:W-:Y:S01]  /*1d3a0*/  FADD.FTZ R102, R148, R101 ;  /* 0x0000006594667221 */ /* 0x000fe20000010000 */
[----:B------:R-:W-:Y:S01]  /*1d3b0*/  FFMA.FTZ R5, R119, R7, -R104 ;  /* 0x0000000777057223 */ /* 0x000fe20000010868 */
[----:B------:R-:W-:Y:S01]  /*1d3c0*/  F2FP.F16.F32.PACK_AB R152, R15, R152 ;  /* 0x000000980f98723e */ /* 0x000fe200000000ff */
[----:B------:R-:W-:-:S02]  /*1d3d0*/  VIADD R10, R10, 0xffffffff ;  /* 0xffffffff0a0a7836 */ /* 0x000fc40000000000 */
[----:B------:R-:W-:Y:S01]  /*1d3e0*/  FADD.FTZ R103, R89, R102 ;  /* 0x0000006659677221 */ /* 0x000fe20000010000 */
[----:B------:R-:W-:Y:S01]  /*1d3f0*/  F2FP.F16.F32.PACK_AB R154, R88, R154 ;  /* 0x0000009a589a723e */ /* 0x000fe200000000ff */
[----:B------:R-:W1:Y:S01]  /*1d400*/  MUFU.EX2 R153, R153 ;  /* 0x0000009900997308 */ /* 0x000e620000000800 */
[----:B--2---:R-:W-:Y:S01]  /*1d410*/  FADD.FTZ R6, R159, R6 ;  /* 0x000000069f067221 */ /* 0x004fe20000010000 */
[----:B------:R-:W-:Y:S01]  /*1d420*/  FADD.FTZ R103, R150, R103 ;  /* 0x0000006796677221 */ /* 0x000fe20000010000 */
[C---:B------:R-:W-:Y:S02]  /*1d430*/  F2FP.F16.F32.PACK_AB R150, R14.reuse, R150 ;  /* 0x000000960e96723e */ /* 0x040fe400000000ff */
[----:B------:R-:W-:Y:S01]  /*1d440*/  F2FP.F16.F32.PACK_AB R148, R89, R148 ;  /* 0x000000945994723e */ /* 0x000fe200000000ff */
[----:B------:R-:W-:Y:S01]  /*1d450*/  FADD.FTZ R103, R14, R103 ;  /* 0x000000670e677221 */ /* 0x000fe20000010000 */
[----:B------:R-:W-:Y:S01]  /*1d460*/  F2FP.F16.F32.PACK_AB R157, R90, R157 ;  /* 0x0000009d5a9d723e */ /* 0x000fe200000000ff */
[----:B------:R-:W2:Y:S01]  /*1d470*/  MUFU.EX2 R94, R94 ;  /* 0x0000005e005e7308 */ /* 0x000ea20000000800 */
[----:B0-----:R-:W-:Y:S01]  /*1d480*/  FADD.FTZ R6, R91, R6 ;  /* 0x000000065b067221 */ /* 0x001fe20000010000 */
[----:B------:R-:W-:Y:S01]  /*1d490*/  FADD.FTZ R105, R144, R103 ;  /* 0x0000006790697221 */ /* 0x000fe20000010000 */
[----:B------:R-:W-:-:S02]  /*1d4a0*/  F2FP.F16.F32.PACK_AB R144, R92, R144 ;  /* 0x000000905c90723e */ /* 0x000fc400000000ff */
[----:B------:R-:W-:Y:S01]  /*1d4b0*/  F2FP.F16.F32.PACK_AB R159, R91, R159 ;  /* 0x0000009f5b9f723e */ /* 0x000fe200000000ff */
[----:B------:R-:W-:Y:S02]  /*1d4c0*/  FADD.FTZ R105, R92, R105 ;  /* 0x000000695c697221 */ /* 0x000fe40000010000 */
[----:B------:R-:W0:Y:S01]  /*1d4d0*/  MUFU.EX2 R155, R155 ;  /* 0x0000009b009b7308 */ /* 0x000e220000000800 */
[----:B-1----:R-:W-:Y:S01]  /*1d4e0*/  FADD.FTZ R101, R153, R6 ;  /* 0x0000000699657221 */ /* 0x002fe20000010000 */
[----:B------:R-:W-:Y:S01]  /*1d4f0*/  FADD.FTZ R102, R146, R105 ;  /* 0x0000006992667221 */ /* 0x000fe20000010000 */
[----:B------:R-:W-:-:S05]  /*1d500*/  F2FP.F16.F32.PACK_AB R146, R93, R146 ;  /* 0x000000925d92723e */ /* 0x000fca00000000ff */
[----:B------:R-:W1:Y:S01]  /*1d510*/  MUFU.EX2 R95, R95 ;  /* 0x0000005f005f7308 */ /* 0x000e620000000800 */
[C---:B--2---:R-:W-:Y:S01]  /*1d520*/  FADD.FTZ R6, R94.reuse, R101 ;  /* 0x000000655e067221 */ /* 0x044fe20000010000 */
[----:B------:R-:W-:Y:S01]  /*1d530*/  @!P1 PRMT R101, RZ, 0x654, R21 ;  /* 0x00000654ff659816 */ /* 0x000fe20000000015 */
[----:B------:R-:W-:Y:S01]  /*1d540*/  FFMA.FTZ R21, R123, R7, -R104 ;  /* 0x000000077b157223 */ /* 0x000fe20000010868 */
[----:B------:R-:W-:Y:S02]  /*1d550*/  F2FP.F16.F32.PACK_AB R153, R94, R153 ;  /* 0x000000995e99723e */ /* 0x000fe400000000ff */
[----:B------:R2:W-:Y:S02]  /*1d560*/  @!P1 SYNCS.ARRIVE.TRANS64.RED.A1T0 RZ, [R101+URZ], RZ ;  /* 0x000000ff65ff99a7 */ /* 0x0005e4000810043f */
[----:B------:R-:W3:Y:S01]  /*1d570*/  MUFU.EX2 R149, R149 ;  /* 0x0000009500957308 */ /* 0x000ee20000000800 */
[----:B0-----:R-:W-:Y:S01]  /*1d580*/  FADD.FTZ R6, R155, R6 ;  /* 0x000000069b067221 */ /* 0x001fe20000010000 */
[-CC-:B--2---:R-:W-:Y:S01]  /*1d590*/  FFMA.FTZ R101, R127, R7.reuse, -R104.reuse ;  /* 0x000000077f657223 */ /* 0x184fe20000010868 */
[----:B------:R-:W-:-:S05]  /*1d5a0*/  FFMA.FTZ R104, R135, R7, -R104 ;  /* 0x0000000787687223 */ /* 0x000fca0000010868 */
[----:B------:R-:W0:Y:S01]  /*1d5b0*/  MUFU.EX2 R98, R98 ;  /* 0x0000006200627308 */ /* 0x000e220000000800 */
[C---:B-1----:R-:W-:Y:S01]  /*1d5c0*/  FADD.FTZ R6, R95.reuse, R6 ;  /* 0x000000065f067221 */ /* 0x042fe20000010000 */
[----:B------:R-:W-:-:S06]  /*1d5d0*/  F2FP.F16.F32.PACK_AB R155, R95, R155 ;  /* 0x0000009b5f9b723e */ /* 0x000fcc00000000ff */
[----:B------:R-:W1:Y:S01]  /*1d5e0*/  MUFU.EX2 R151, R151 ;  /* 0x0000009700977308 */ /* 0x000e620000000800 */
[----:B---3--:R-:W-:-:S07]  /*1d5f0*/  FADD.FTZ R103, R149, R6 ;  /* 0x0000000695677221 */ /* 0x008fce0000010000 */
[----:B------:R-:W2:Y:S01]  /*1d600*/  MUFU.EX2 R9, R111 ;  /* 0x0000006f00097308 */ /* 0x000ea20000000800 */
[C---:B0-----:R-:W-:Y:S01]  /*1d610*/  FADD.FTZ R6, R98.reuse, R103 ;  /* 0x0000006762067221 */ /* 0x041fe20000010000 */
[----:B------:R-:W-:Y:S01]  /*1d620*/  FADD.FTZ R103, R93, R102 ;  /* 0x000000665d677221 */ /* 0x000fe20000010000 */
[----:B------:R-:W-:-:S05]  /*1d630*/  F2FP.F16.F32.PACK_AB R149, R98, R149 ;  /* 0x000000956295723e */ /* 0x000fca00000000ff */
[----:B------:R-:W0:Y:S01]  /*1d640*/  MUFU.EX2 R145, R145 ;  /* 0x0000009100917308 */ /* 0x000e220000000800 */
[----:B-1----:R-:W-:-:S07]  /*1d650*/  FADD.FTZ R6, R151, R6 ;  /* 0x0000000697067221 */ /* 0x002fce0000010000 */
[----:B------:R-:W1:Y:S01]  /*1d660*/  MUFU.EX2 R140, R140 ;  /* 0x0000008c008c7308 */ /* 0x000e620000000800 */
[C---:B--2---:R-:W-:Y:S01]  /*1d670*/  FADD.FTZ R6, R9.reuse, R6 ;  /* 0x0000000609067221 */ /* 0x044fe20000010000 */
        /* <DEDUP_REMOVED lines=41> */
[----:B------:R-:W-:Y:S01]  /*1d910*/  F2FP.F16.F32.PACK_AB R138, R20, R138 ;  /* 0x0000008a148a723e */ /* 0x000fe200000000ff */
[----:B------:R-:W-:-:S05]  /*1d920*/  IMAD.MOV.U32 R20, RZ, RZ, R0 ;  /* 0x000000ffff147224 */ /* 0x000fca00078e0000 */
[----:B------:R-:W0:Y:S01]  /*1d930*/  MUFU.EX2 R134, R134 ;  /* 0x0000008600867308 */ /* 0x000e220000000800 */
[----:B-1----:R-:W-:-:S07]  /*1d940*/  FADD.FTZ R13, R137, R14 ;  /* 0x0000000e890d7221 */ /* 0x002fce0000010000 */
[----:B------:R-:W1:Y:S01]  /*1d950*/  MUFU.EX2 R104, R104 ;  /* 0x0000006800687308 */ /* 0x000e620000000800 */
[C---:B--2---:R-:W-:Y:S01]  /*1d960*/  FADD.FTZ R13, R12.reuse, R13 ;  /* 0x0000000d0c0d7221 */ /* 0x044fe20000010000 */
[----:B------:R-:W-:Y:S02]  /*1d970*/  F2FP.F16.F32.PACK_AB R137, R12, R137 ;  /* 0x000000890c89723e */ /* 0x000fe400000000ff */
[----:B------:R-:W-:Y:S01]  /*1d980*/  MOV R12, R23 ;  /* 0x00000017000c7202 */ /* 0x000fe20000000f00 */
[----:B0-----:R-:W-:-:S04]  /*1d990*/  FADD.FTZ R13, R134, R13 ;  /* 0x0000000d860d7221 */ /* 0x001fc80000010000 */
[C---:B-1----:R-:W-:Y:S01]  /*1d9a0*/  FADD.FTZ R5, R104.reuse, R13 ;  /* 0x0000000d68057221 */ /* 0x042fe20000010000 */
[----:B------:R-:W-:Y:S01]  /*1d9b0*/  F2FP.F16.F32.PACK_AB R139, R104, R134 ;  /* 0x00000086688b723e */ /* 0x000fe200000000ff */
[----:B------:R-:W-:Y:S01]  /*1d9c0*/  IMAD.MOV.U32 R13, RZ, RZ, R22 ;  /* 0x000000ffff0d7224 */ /* 0x000fe200078e0016 */
[----:B------:R-:W-:Y:S06]  /*1d9d0*/  @P2 BRA `(.L_x_1711) ;  /* 0xffffffcc00a42947 */ /* 0x000fec000383ffff */
.L_x_1692:
[----:B------:R-:W-:Y:S05]  /*1d9e0*/  BSYNC B0 ;  /* 0x0000000000007941 */ /* 0x000fea0003800000 */
.L_x_1691:
        /* <DEDUP_REMOVED lines=67> */
.L_x_1712:
[----:B------:R-:W-:Y:S01]  /*1de20*/  IMAD R13, R22, 0x8, R2 ;  /* 0x00000008160d7824 */ /* 0x000fe200078e0202 */
[----:B------:R-:W-:-:S04]  /*1de30*/  SHF.L.U32 R4, R23, 0x1f, RZ ;  /* 0x0000001f17047819 */ /* 0x000fc800000006ff */
[----:B------:R0:W1:Y:S01]  /*1de40*/  SYNCS.PHASECHK.TRANS64.TRYWAIT P2, [R13+URZ+0x2a850], R4 ;  /* 0x02a850040d0075a7 */ /* 0x000062000804017f */
[----:B------:R-:W-:Y:S05]  /*1de50*/  @!P0 BRA `(.L_x_1713) ;  /* 0x0000000000048947 */ /* 0x000fea0003800000 */
[----:B------:R-:W-:Y:S01]  /*1de60*/  BPT.TRAP 0x1 ;  /* 0x000000040000795c */ /* 0x000fe20000300000 */
.L_x_1713:
        /* <DEDUP_REMOVED lines=9> */
.L_x_1715:
[----:B------:R-:W-:Y:S05]  /*1df00*/  BSYNC B0 ;  /* 0x0000000000007941 */ /* 0x000fea0003800000 */
.L_x_1714:
[----:B------:R-:W-:Y:S01]  /*1df10*/  IMAD.MOV.U32 R8, RZ, RZ, R2 ;  /* 0x000000ffff087224 */ /* 0x000fe200078e0002 */
[----:B------:R-:W-:Y:S01]  /*1df20*/  WARPGROUP.ARRIVE ;  /* 0x00000000000079c5 */ /* 0x000fe20000000000 */
[----:B------:R-:W-:Y:S02]  /*1df30*/  IMAD.MOV.U32 R9, RZ, RZ, 0x40000040 ;  /* 0x40000040ff097424 */ /* 0x000fe400078e00ff */
[----:B------:R-:W-:Y:S01]  /*1df40*/  VIADD R22, R22, 0x1 ;  /* 0x0000000116167836 */ /* 0x000fe20000000000 */
[----:B------:R-:W-:Y:S01]  /*1df50*/  R2UR UR6, R8 ;  /* 0x00000000080672ca */ /* 0x000fe200000e0000 */
[----:B------:R-:W-:Y:S01]  /*1df60*/  VIADD R8, R2, 0x80 ;  /* 0x0000008002087836 */ /* 0x000fe20000000000 */
[----:B------:R-:W-:Y:S01]  /*1df70*/  R2UR UR7, R9 ;  /* 0x00000000090772ca */ /* 0x000fe200000e0000 */
[----:B------:R-:W-:Y:S01]  /*1df80*/  IMAD.MOV.U32 R9, RZ, RZ, 0x40000040 ;  /* 0x40000040ff097424 */ /* 0x000fe200078e00ff */
[----:B------:R-:W-:Y:S01]  /*1df90*/  ISETP.NE.AND P2, PT, R22, 0x2, PT ;  /* 0x000000021600780c */ /* 0x000fe20003f45270 */
[----:B------:R-:W-:-:S02]  /*1dfa0*/  IMAD.MOV.U32 R20, RZ, RZ, -0x800000 ;  /* 0xff800000ff147424 */ /* 0x000fc400078e00ff */
[----:B------:R-:W-:Y:S01]  /*1dfb0*/  IMAD.MOV.U32 R21, RZ, RZ, -0x800000 ;  /* 0xff800000ff157424 */ /* 0x000fe200078e00ff */
[----:B------:R-:W-:Y:S01]  /*1dfc0*/  SEL R22, R22, RZ, P2 ;  /* 0x000000ff16167207 */ /* 0x000fe20001000000 */
[----:B------:R-:W-:-:S06]  /*1dfd0*/  VIADD R188, R188, 0x1 ;  /* 0x00000001bcbc7836 */ /* 0x000fcc0000000000 */
        /* <DEDUP_REMOVED lines=26> */
[----:B------:R-:W0:Y:S02]  /*1e180*/  SHFL.BFLY PT, R2, R5, 0x2, 0x1f ;  /* 0x0c401f0005027f89 */ /* 0x000e2400000e0000 */
[----:B01----:R-:W-:Y:S01]  /*1e190*/  FADD.FTZ R4, R2, R5 ;  /* 0x0000000502047221 */ /* 0x003fe20000010000 */
[----:B------:R-:W-:-:S04]  /*1e1a0*/  IMAD.MOV.U32 R5, RZ, RZ, RZ ;  /* 0x000000ffff057224 */ /* 0x000fc800078e00ff */
[----:B------:R-:W0:Y:S02]  /*1e1b0*/  SHFL.BFLY PT, R11, R4, 0x1, 0x1f ;  /* 0x0c201f00040b7f89 */ /* 0x000e2400000e0000 */
[----:B0-----:R-:W-:Y:S01]  /*1e1c0*/  FADD.FTZ R11, R4, R11 ;  /* 0x0000000b040b7221 */ /* 0x001fe20000010000 */
[----:B------:R-:W-:-:S04]  /*1e1d0*/  @!P1 VIADD R4, R13, 0x2a860 ;  /* 0x0002a8600d049836 */ /* 0x000fc80000000000 */
[----:B------:R-:W-:Y:S02]  /*1e1e0*/  FSETP.NE.FTZ.AND P3, PT, R11, RZ, PT ;  /* 0x000000ff0b00720b */ /* 0x000fe40003f75000 */
[----:B------:R-:W-:Y:S01]  /*1e1f0*/  @!P1 PRMT R4, RZ, 0x654, R4 ;  /* 0x00000654ff049816 */ /* 0x000fe20000000004 */
[----:B------:R-:W-:Y:S02]  /*1e200*/  WARPGROUP.DEPBAR.LE gsb0, 0x0 ;  /* 0x00008000000079c5 */ /* 0x000fe40000010000 */
[----:B------:R-:W-:-:S06]  /*1e210*/  WARPGROUP.ARRIVE ;  /* 0x00000000000079c5 */ /* 0x000fcc0000000000 */
[----:B------:R-:W-:Y:S01]  /*1e220*/  HGMMA.64x128x16.F32 R24, R140, gdesc[UR4].tnspB, R24, gsb0 ;  /* 0x41e000048c187df0 */ /* 0x000fe20008000818 */
[----:B------:R-:W-:Y:S02]  /*1e230*/  R2UR UR6, R8 ;  /* 0x00000000080672ca */ /* 0x000fe400000e0000 */
[----:B------:R-:W-:Y:S01]  /*1e240*/  R2UR UR7, R9 ;  /* 0x00000000090772ca */ /* 0x000fe200000e0000 */
[----:B------:R-:W0:Y:S01]  /*1e250*/  @P3 MUFU.LG2 R8, R11 ;  /* 0x0000000b00083308 */ /* 0x000e220000000c00 */
[----:B------:R-:W1:Y:S01]  /*1e260*/  SHFL.BFLY PT, R9, R6, 0x2, 0x1f ;  /* 0x0c401f0006097f89 */ /* 0x000e6200000e0000 */
[----:B0-----:R-:W-:Y:S01]  /*1e270*/  @P3 FMUL.FTZ R8, R8, 0.69314718246459960938 ;  /* 0x3f31721808083820 */ /* 0x001fe20000410000 */
[----:B-1----:R-:W-:-:S05]  /*1e280*/  FADD.FTZ R9, R9, R6 ;  /* 0x0000000609097221 */ /* 0x002fca0000010000 */
[----:B------:R-:W0:Y:S02]  /*1e290*/  SHFL.BFLY PT, R2, R9, 0x1, 0x1f ;  /* 0x0c201f0009027f89 */ /* 0x000e2400000e0000 */
[----:B0-----:R-:W-:Y:S01]  /*1e2a0*/  FADD.FTZ R10, R9, R2 ;  /* 0x00000002090a7221 */ /* 0x001fe20000010000 */
[----:B------:R-:W-:-:S04]  /*1e2b0*/  SEL R2, RZ, 0x1, P2 ;  /* 0x00000001ff027807 */ /* 0x000fc80001000000 */
[----:B------:R-:W-:Y:S02]  /*1e2c0*/  FSETP.NE.FTZ.AND P0, PT, R10, RZ, PT ;  /* 0x000000ff0a00720b */ /* 0x000fe40003f15000 */
[----:B------:R-:W-:Y:S02]  /*1e2d0*/  LOP3.LUT R23, R23, R2, RZ, 0x3c, !PT ;  /* 0x0000000217177212 */ /* 0x000fe400078e3cff */
[----:B------:R-:W-:-:S06]  /*1e2e0*/  MOV R2, RZ ;  /* 0x000000ff00027202 */ /* 0x000fcc0000000f00 */
[----:B------:R-:W-:Y:S03]  /*1e2f0*/  @P3 MUFU.RCP R2, R11 ;  /* 0x0000000b00023308 */ /* 0x000fe60000001000 */
[C---:B------:R-:W-:Y:S01]  /*1e300*/  @P0 FMUL.FTZ R9, R7.reuse, 0.69314718246459960938 ;  /* 0x3f31721807090820 */ /* 0x040fe20000410000 */
[----:B------:R-:W-:-:S04]  /*1e310*/  @P3 FMUL.FTZ R7, R7, 0.69314718246459960938 ;  /* 0x3f31721807073820 */ /* 0x000fc80000410000 */
[----:B------:R-:W0:Y:S01]  /*1e320*/  @P0 MUFU.LG2 R6, R10 ;  /* 0x0000000a00060308 */ /* 0x000e220000000c00 */
[----:B------:R-:W-:-:S07]  /*1e330*/  @P3 FFMA.FTZ R21, R7, R3, R8 ;  /* 0x0000000307153223 */ /* 0x000fce0000010008 */
[----:B------:R-:W1:Y:S01]  /*1e340*/  @P0 MUFU.RCP R5, R10 ;  /* 0x0000000a00050308 */ /* 0x000e620000001000 */
[----:B0-----:R-:W-:-:S04]  /*1e350*/  @P0 FMUL.FTZ R6, R6, 0.69314718246459960938 ;  /* 0x3f31721806060820 */ /* 0x001fc80000410000 */
[----:B------:R-:W-:Y:S01]  /*1e360*/  @P0 FFMA.FTZ R20, R9, R0, R6 ;  /* 0x0000000009140223 */ /* 0x000fe20000010006 */
[----:B------:R-:W-:Y:S01]  /*1e370*/  PLOP3.LUT P0, PT, PT, PT, PT, 0x8, 0x0 ;  /* 0x000000000000781c */ /* 0x000fe20003f0e170 */
[----:B------:R-:W-:Y:S02]  /*1e380*/  WARPGROUP.DEPBAR.LE gsb0, 0x0 ;  /* 0x00008000000079c5 */ /* 0x000fe40000010000 */
[----:B------:R-:W-:-:S06]  /*1e390*/  WARPGROUP.ARRIVE ;  /* 0x00000000000079c5 */ /* 0x000fcc0000000000 */
[----:B------:R-:W-:Y:S03]  /*1e3a0*/  HGMMA.64x128x16.F32 R24, R136, gdesc[UR4].tnspB, R24, gsb0 ;  /* 0x41e0000488187df0 */ /* 0x000fe60008000818 */
[----:B------:R-:W-:Y:S02]  /*1e3b0*/  WARPGROUP.DEPBAR.LE gsb0, 0x0 ;  /* 0x00008000000079c5 */ /* 0x000fe40000010000 */
[----:B------:R0:W-:Y:S01]  /*1e3c0*/  @!P1 SYNCS.ARRIVE.TRANS64.RED.A1T0 RZ, [R4+URZ], RZ ;  /* 0x000000ff04ff99a7 */ /* 0x0001e2000810043f */
        /* <DEDUP_REMOVED lines=63> */
[----:B0-----:R-:W-:-:S07]  /*1e7c0*/  FMUL.FTZ R87, R87, R2 ;  /* 0x0000000257577220 */ /* 0x001fce0000410000 */
.L_x_1576:
[----:B------:R-:W0:Y:S08]  /*1e7d0*/  S2UR UR5, SR_CgaCtaId ;  /* 0x00000000000579c3 */ /* 0x000e300000008800 */
[----:B------:R-:W-:Y:S06]  /*1e7e0*/  BAR.SYNC.DEFER_BLOCKING 0x5, 0x180 ;  /* 0x0146000000007b1d */ /* 0x000fec0000010000 */
[----:B------:R-:W-:Y:S01]  /*1e7f0*/  UMOV UR4, 0x400 ;  /* 0x0000040000047882 */ /* 0x000fe20000000000 */
[----:B------:R-:W-:Y:S01]  /*1e800*/  BSSY B0, `(.L_x_1717) ;  /* 0x00002d3000007945 */ /* 0x000fe20003800000 */
[----:B0-----:R-:W-:-:S06]  /*1e810*/  ULEA UR4, UR5, UR4, 0x18 ;  /* 0x0000000405047291 */ /* 0x001fcc000f8ec03f */
[----:B------:R-:W-:-:S05]  /*1e820*/  IMAD.U32 R2, RZ, RZ, UR4 ;  /* 0x00000004ff027e24 */ /* 0x000fca000f8e00ff */
[----:B------:R0:W1:Y:S01]  /*1e830*/  LDS.128 R28, [R2+0x2a8d0] ;  /* 0x02a8d000021c7984 */ /* 0x0000620000000c00 */
[----:B------:R-:W-:Y:S06]  /*1e840*/  BAR.ARV 0x4, 0x180 ;  /* 0x0106000000007b1d */ /* 0x000fec0000002000 */
[----:B------:R-:W-:Y:S05]  /*1e850*/  @P0 BRA `(.L_x_1718) ;  /* 0x00000020004c0947 */ /* 0x000fea0003800000 */
[----:B------:R-:W2:Y:S01]  /*1e860*/  LDL R0, [R1+0x88] ;  /* 0x0000880001007983 */ /* 0x000ea20000100800 */
[----:B------:R-:W-:Y:S01]  /*1e870*/  F2FP.F16.F32.PACK_AB R34, R69, R68 ;  /* 0x000000444522723e */ /* 0x000fe200000000ff */
[----:B------:R-:W-:Y:S01]  /*1e880*/  ULDC.64 UR4, c[0x0][0xc00] ;  /* 0x0003000000047ab9 */ /* 0x000fe20000000a00 */
[----:B------:R-:W-:Y:S01]  /*1e890*/  ULDC.64 UR6, c[0x0][0xc08] ;  /* 0x0003020000067ab9 */ /* 0x000fe20000000a00 */
[----:B------:R-:W3:Y:S01]  /*1e8a0*/  S2R R3, SR_SWINHI ;  /* 0x0000000000037919 */ /* 0x000ee20000002f00 */
[----:B------:R-:W-:Y:S02]  /*1e8b0*/  MOV R72, R2 ;  /* 0x0000000200487202 */ /* 0x000fe40000000f00 */
[----:B---3--:R-:W-:Y:S01]  /*1e8c0*/  MOV R73, R3 ;  /* 0x0000000300497202 */ /* 0x008fe20000000f00 */
[----:B------:R-:W-:Y:S02]  /*1e8d0*/  BAR.SYNC.DEFER_BLOCKING 0x1, 0x100 ;  /* 0x0044000000007b1d */ /* 0x000fe40000010000 */
[----:B--2---:R-:W-:-:S03]  /*1e8e0*/  IMAD.WIDE R4, R0, 0x2, R72 ;  /* 0x0000000200047825 */ /* 0x004fc600078e0248 */
        /* <DEDUP_REMOVED lines=12> */
[----:B------:R-:W-:Y:S01]  /*1e9b0*/  IADD3 R107, P0, R4, 0x4060, RZ ;  /* 0x00004060046b7810 */ /* 0x000fe20007f1e0ff */
[--C-:B------:R-:W-:Y:S01]  /*1e9c0*/  IMAD.X R25, RZ, RZ, R5.reuse, P2 ;  /* 0x000000ffff197224 */ /* 0x100fe200010e0605 */
[----:B------:R-:W-:Y:S01]  /*1e9d0*/  LOP3.LUT R4, R3, R4, RZ, 0x3c, !PT ;  /* 0x0000000403047212 */ /* 0x000fe200078e3cff */
[--C-:B------:R-:W-:Y:S01]  /*1e9e0*/  IMAD.X R27, RZ, RZ, R5.reuse, P1 ;  /* 0x000000ffff1b7224 */ /* 0x100fe200008e0605 */
[----:B------:R-:W-:Y:S01]  /*1e9f0*/  LOP3.LUT R0, R7, 0x380, RZ, 0xc0, !PT ;  /* 0x0000038007007812 */ /* 0x000fe200078ec0ff */
[----:B------:R-:W-:Y:S01]  /*1ea00*/  IMAD.X R33, RZ, RZ, R5, P0 ;  /* 0x000000ffff217224 */ /* 0x000fe200000e0605 */
[----:B------:R-:W-:-:S02]  /*1ea10*/  LOP3.LUT R3, R6, 0x380, RZ, 0xc0, !PT ;  /* 0x0000038006037812 */ /* 0x000fc400078ec0ff */
[----:B------:R-:W-:Y:S02]  /*1ea20*/  SHF.R.U64 R0, R0, 0x3, RZ ;  /* 0x0000000300007819 */ /* 0x000fe400000012ff */
[----:B------:R-:W-:Y:S02]  /*1ea30*/  SHF.R.U64 R3, R3, 0x3, RZ ;  /* 0x0000000303037819 */ /* 0x000fe400000012ff */
[----:B------:R-:W-:Y:S02]  /*1ea40*/  LOP3.LUT R12, R35, 0x380, RZ, 0xc0, !PT ;  /* 0x00000380230c7812 */ /* 0x000fe400078ec0ff */
[----:B------:R-:W-:Y:S02]  /*1ea50*/  LOP3.LUT R14, R103, 0x380, RZ, 0xc0, !PT ;  /* 0x00000380670e7812 */ /* 0x000fe400078ec0ff */
[----:B------:R-:W-:Y:S02]  /*1ea60*/  LOP3.LUT R8, R0, R7, RZ, 0x3c, !PT ;  /* 0x0000000700087212 */ /* 0x000fe400078e3cff */
[----:B------:R-:W-:-:S02]  /*1ea70*/  LOP3.LUT R10, R3, R6, RZ, 0x3c, !PT ;  /* 0x00000006030a7212 */ /* 0x000fc400078e3cff */
[----:B------:R-:W-:Y:S02]  /*1ea80*/  LOP3.LUT R0, R105, 0x380, RZ, 0xc0, !PT ;  /* 0x0000038069007812 */ /* 0x000fe400078ec0ff */
[----:B------:R-:W-:Y:S02]  /*1ea90*/  LOP3.LUT R3, R26, 0x380, RZ, 0xc0, !PT ;  /* 0x000003801a037812 */ /* 0x000fe400078ec0ff */
[----:B------:R-:W-:Y:S02]  /*1eaa0*/  LOP3.LUT R32, R107, 0x380, RZ, 0xc0, !PT ;  /* 0x000003806b207812 */ /* 0x000fe400078ec0ff */
[----:B-1----:R-:W-:Y:S02]  /*1eab0*/  MOV R28, R4 ;  /* 0x00000004001c7202 */ /* 0x002fe40000000f00 */
[----:B------:R-:W-:Y:S02]  /*1eac0*/  SHF.R.U64 R12, R12, 0x3, RZ ;  /* 0x000000030c0c7819 */ /* 0x000fe400000012ff */
[----:B------:R-:W-:-:S02]  /*1ead0*/  SHF.R.U64 R14, R14, 0x3, RZ ;  /* 0x000000030e0e7819 */ /* 0x000fc400000012ff */
[----:B------:R-:W-:Y:S02]  /*1eae0*/  F2FP.F16.F32.PACK_AB R4, R89, R88 ;  /* 0x000000585904723e */ /* 0x000fe400000000ff */
[----:B------:R-:W-:Y:S02]  /*1eaf0*/  F2FP.F16.F32.PACK_AB R5, R97, R96 ;  /* 0x000000606105723e */ /* 0x000fe400000000ff */
[----:B------:R-:W-:Y:S02]  /*1eb00*/  F2FP.F16.F32.PACK_AB R6, R91, R90 ;  /* 0x0000005a5b06723e */ /* 0x000fe400000000ff */
[----:B------:R-:W-:Y:S02]  /*1eb10*/  F2FP.F16.F32.PACK_AB R7, R99, R98 ;  /* 0x000000626307723e */ /* 0x000fe400000000ff */
[----:B------:R-:W-:Y:S02]  /*1eb20*/  SHF.R.U64 R0, R0, 0x3, RZ ;  /* 0x0000000300007819 */ /* 0x000fe400000012ff */
[----:B------:R-:W-:Y:S01]  /*1eb30*/  SHF.R.U64 R3, R3, 0x3, RZ ;  /* 0x0000000303037819 */ /* 0x000fe200000012ff */
[----:B------:R1:W-:Y:S01]  /*1eb40*/  STSM.16.M88.4 [R28], R4 ;  /* 0x000000041c007844 */ /* 0x0003e20000000200 */
[----:B------:R-:W-:-:S02]  /*1eb50*/  SHF.R.U64 R32, R32, 0x3, RZ ;  /* 0x0000000320207819 */ /* 0x000fc400000012ff */
[----:B------:R-:W-:Y:S02]  /*1eb60*/  LOP3.LUT R12, R12, R35, RZ, 0x3c, !PT ;  /* 0x000000230c0c7212 */ /* 0x000fe400078e3cff */
[----:B------:R-:W-:Y:S02]  /*1eb70*/  LOP3.LUT R14, R14, R103, RZ, 0x3c, !PT ;  /* 0x000000670e0e7212 */ /* 0x000fe400078e3cff */
[----:B------:R-:W-:Y:S01]  /*1eb80*/  LOP3.LUT R24, R0, R105, RZ, 0x3c, !PT ;  /* 0x0000006900187212 */ /* 0x000fe200078e3cff */
[----:B------:R-:W2:Y:S01]  /*1eb90*/  LDC.64 R102, c[0x0][0xc00] ;  /* 0x00030000ff667b82 */ /* 0x000ea20000000a00 */
[----:B------:R-:W-:Y:S02]  /*1eba0*/  LOP3.LUT R26, R3, R26, RZ, 0x3c, !PT ;  /* 0x0000001a031a7212 */ /* 0x000fe400078e3cff */
[----:B------:R-:W-:Y:S02]  /*1ebb0*/  LOP3.LUT R32, R32, R107, RZ, 0x3c, !PT ;  /* 0x0000006b20207212 */ /* 0x000fe400078e3cff */
[----:B------:R-:W-:-:S02]  /*1ebc0*/  MOV R107, R8 ;  /* 0x00000008006b7202 */ /* 0x000fc40000000f00 */
[----:B------:R-:W-:Y:S02]  /*1ebd0*/  MOV R106, R10 ;  /* 0x0000000a006a7202 */ /* 0x000fe40000000f00 */
[----:B-1----:R-:W-:Y:S02]  /*1ebe0*/  F2FP.F16.F32.PACK_AB R4, R93, R92 ;  /* 0x0000005c5d04723e */ /* 0x002fe400000000ff */
[----:B------:R-:W-:Y:S02]  /*1ebf0*/  F2FP.F16.F32.PACK_AB R5, R101, R100 ;  /* 0x000000646505723e */ /* 0x000fe400000000ff */
[----:B------:R-:W-:Y:S02]  /*1ec00*/  F2FP.F16.F32.PACK_AB R6, R37, R36 ;  /* 0x000000242506723e */ /* 0x000fe400000000ff */
[----:B------:R-:W-:Y:S02]  /*1ec10*/  F2FP.F16.F32.PACK_AB R7, R39, R38 ;  /* 0x000000262707723e */ /* 0x000fe400000000ff */
[----:B------:R-:W-:-:S02]  /*1ec20*/  F2FP.F16.F32.PACK_AB R8, R41, R40 ;  /* 0x000000282908723e */ /* 0x000fc400000000ff */
[----:B------:R-:W-:Y:S01]  /*1ec30*/  F2FP.F16.F32.PACK_AB R9, R43, R42 ;  /* 0x0000002a2b09723e */ /* 0x000fe200000000ff */
[----:B------:R1:W-:Y:S01]  /*1ec40*/  STSM.16.M88.4 [R107], R4 ;  /* 0x000000046b007844 */ /* 0x0003e20000000200 */
[----:B------:R-:W-:Y:S02]  /*1ec50*/  F2FP.F16.F32.PACK_AB R10, R45, R44 ;  /* 0x0000002c2d0a723e */ /* 0x000fe400000000ff */
[----:B------:R-:W-:Y:S02]  /*1ec60*/  F2FP.F16.F32.PACK_AB R11, R47, R46 ;  /* 0x0000002e2f0b723e */ /* 0x000fe400000000ff */
[----:B------:R-:W-:Y:S02]  /*1ec70*/  MOV R3, R12 ;  /* 0x0000000c00037202 */ /* 0x000fe40000000f00 */
[----:B------:R-:W-:Y:S01]  /*1ec80*/  MOV R0, R14 ;  /* 0x0000000e00007202 */ /* 0x000fe20000000f00 */
[----:B------:R-:W-:Y:S01]  /*1ec90*/  STSM.16.M88.4 [R106], R8 ;  /* 0x000000086a007844 */ /* 0x000fe20000000200 */
[----:B------:R-:W-:-:S02]  /*1eca0*/  MOV R105, R24 ;  /* 0x0000001800697202 */ /* 0x000fc40000000f00 */
[----:B------:R-:W-:Y:S02]  /*1ecb0*/  MOV R104, R26 ;  /* 0x0000001a00687202 */ /* 0x000fe40000000f00 */
[----:B------:R-:W-:Y:S02]  /*1ecc0*/  F2FP.F16.F32.PACK_AB R12, R49, R48 ;  /* 0x00000030310c723e */ /* 0x000fe400000000ff */
        /* <DEDUP_REMOVED lines=13> */
[----:B-1----:R-:W-:Y:S02]  /*1eda0*/  F2FP.F16.F32.PACK_AB R4, R95, R94 ;  /* 0x0000005e5f04723e */ /* 0x002fe400000000ff */
[----:B------:R-:W-:Y:S01]  /*1edb0*/  F2FP.F16.F32.PACK_AB R5, R75, R74 ;  /* 0x0000004a4b05723e */ /* 0x000fe200000000ff */
[----:B------:R-:W-:Y:S01]  /*1edc0*/  STSM.16.M88.4 [R105], R32 ;  /* 0x0000002069007844 */ /* 0x000fe20000000200 */
[----:B------:R-:W-:Y:S01]  /*1edd0*/  F2FP.F16.F32.PACK_AB R6, R77, R76 ;  /* 0x0000004c4d06723e */ /* 0x000fe200000000ff */
[----:B--2---:R-:W-:Y:S01]  /*1ede0*/  IMAD.WIDE R12, R187, 0x4, R102 ;  /* 0x00000004bb0c7825 */ /* 0x004fe200078e0266 */
[----:B------:R-:W-:Y:S01]  /*1edf0*/  F2FP.F16.F32.PACK_AB R7, R79, R78 ;  /* 0x0000004e4f07723e */ /* 0x000fe200000000ff */
[----:B------:R-:W1:Y:S01]  /*1ee00*/  LDC R102, c[0x0][0xbe8] ;  /* 0x0002fa00ff667b82 */ /* 0x000e620000000800 */
[----:B------:R-:W-:-:S02]  /*1ee10*/  F2FP.F16.F32.PACK_AB R8, R81, R80 ;  /* 0x000000505108723e */ /* 0x000fc400000000ff */
[----:B------:R-:W-:Y:S01]  /*1ee20*/  F2FP.F16.F32.PACK_AB R9, R83, R82 ;  /* 0x000000525309723e */ /* 0x000fe200000000ff */
[----:B------:R2:W-:Y:S01]  /*1ee30*/  STSM.16.M88.4 [R104], R4 ;  /* 0x0000000468007844 */ /* 0x0005e20000000200 */
[----:B------:R-:W-:Y:S02]  /*1ee40*/  F2FP.F16.F32.PACK_AB R10, R85, R84 ;  /* 0x00000054550a723e */ /* 0x000fe400000000ff */
[----:B------:R-:W-:Y:S01]  /*1ee50*/  F2FP.F16.F32.PACK_AB R11, R87, R86 ;  /* 0x00000056570b723e */ /* 0x000fe200000000ff */
[----:B------:R-:W4:Y:S01]  /*1ee60*/  LDC.64 R14, c[0x0][0xba8] ;  /* 0x0002ea00ff0e7b82 */ /* 0x000f220000000a00 */
[----:B------:R-:W-:Y:S02]  /*1ee70*/  ISETP.NE.U32.AND P0, PT, RZ, UR4, PT ;  /* 0x00000004ff007c0c */ /* 0x000fe4000bf05070 */
[----:B---3--:R-:W-:Y:S01]  /*1ee80*/  MOV R0, RZ ;  /* 0x000000ff00007202 */ /* 0x008fe20000000f00 */
[----:B------:R3:W-:Y:S04]  /*1ee90*/  STSM.16.M88.4 [R28], R8 ;  /* 0x000000081c007844 */ /* 0x0007e80000000200 */
[----:B------:R-:W-:Y:S01]  /*1eea0*/  BAR.SYNC.DEFER_BLOCKING 0x1, 0x100 ;  /* 0x0044000000007b1d */ /* 0x000fe20000010000 */
[----:B------:R-:W-:-:S13]  /*1eeb0*/  ISETP.NE.AND.EX P0, PT, RZ, UR5, PT, P0 ;  /* 0x00000005ff007c0c */ /* 0x000fda000bf05300 */
[----:B------:R-:W4:Y:S01]  /*1eec0*/  @P0 LDG.E R0, desc[UR46][R12.64] ;  /* 0x0000002e0c000981 */ /* 0x000f22000c1e1900 */
[----:B------:R-:W-:Y:S01]  /*1eed0*/  ISETP.NE.U32.AND P1, PT, RZ, UR6, PT ;  /* 0x00000006ff007c0c */ /* 0x000fe2000bf25070 */
[----:B------:R-:W-:Y:S01]  /*1eee0*/  ULDC UR6, c[0x0][0xa88] ;  /* 0x0002a20000067ab9 */ /* 0x000fe20000000800 */
[C---:B------:R-:W-:Y:S01]  /*1eef0*/  ISETP.NE.AND P2, PT, R186.reuse, RZ, PT ;  /* 0x000000ffba00720c */ /* 0x040fe20003f45270 */
[----:B------:R-:W-:Y:S01]  /*1ef00*/  IMAD.U32 R3, RZ, RZ, UR6 ;  /* 0x00000006ff037e24 */ /* 0x000fe2000f8e00ff */
[----:B------:R-:W-:Y:S01]  /*1ef10*/  ULDC UR6, c[0x0][0xad4] ;  /* 0x0002b50000067ab9 */ /* 0x000fe20000000800 */
[----:B------:R-:W-:Y:S02]  /*1ef20*/  ISETP.NE.AND.EX P1, PT, RZ, UR7, PT, P1 ;  /* 0x00000007ff007c0c */ /* 0x000fe4000bf25310 */
[----:B------:R-:W-:Y:S01]  /*1ef30*/  SEL R186, R186, UR6, P2 ;  /* 0x00000006baba7c07 */ /* 0x000fe20009000000 */
[----:B------:R-:W-:-:S03]  /*1ef40*/  IMAD.MOV.U32 R26, RZ, RZ, 0x9b8 ;  /* 0x000009b8ff1a7424 */ /* 0x000fc600078e00ff */
[----:B------:R-:W-:-:S04]  /*1ef50*/  ISETP.GT.AND P3, PT, R186, 0x1, PT ;  /* 0x00000001ba00780c */ /* 0x000fc80003f64270 */
[----:B------:R-:W-:-:S03]  /*1ef60*/  SEL R26, R26, 0x978, P3 ;  /* 0x000009781a1a7807 */ /* 0x000fc60001800000 */
[----:B--2---:R-:W2:Y:S08]  /*1ef70*/  @P1 LDC.64 R4, c[0x0][0xc08] ;  /* 0x00030200ff041b82 */ /* 0x004eb00000000a00 */
[----:B------:R-:W0:Y:S08]  /*1ef80*/  LDC.64 R6, c[0x0][R26+0x220] ;  /* 0x000088001a067b82 */ /* 0x000e300000000a00 */
[----:B---3--:R-:W3:Y:S01]  /*1ef90*/  LDC.64 R8, c[0x0][R26+0x218] ;  /* 0x000086001a087b82 */ /* 0x008ee20000000a00 */
[----:B-1----:R-:W-:-:S07]  /*1efa0*/  ISETP.NE.AND P4, PT, R102, 0x1, PT ;  /* 0x000000016600780c */ /* 0x002fce0003f85270 */
[----:B------:R-:W1:Y:S01]  /*1efb0*/  LDC.64 R10, c[0x0][R26+0x228] ;  /* 0x00008a001a0a7b82 */ /* 0x000e620000000a00 */
[----:B--2---:R-:W-:-:S05]  /*1efc0*/  @P1 IMAD.WIDE R4, R187, 0x4, R4 ;  /* 0x00000004bb041825 */ /* 0x004fca00078e0204 */
[----:B------:R2:W5:Y:S01]  /*1efd0*/  @P1 LDG.E R3, desc[UR46][R4.64] ;  /* 0x0000002e04031981 */ /* 0x000562000c1e1900 */
[----:B------:R-:W-:Y:S01]  /*1efe0*/  ISETP.NE.U32.AND P2, PT, RZ, UR4, PT ;  /* 0x00000004ff007c0c */ /* 0x000fe2000bf45070 */
[----:B------:R-:W1:Y:S01]  /*1eff0*/  @P4 LDC R32, c[0x0][0xbec] ;  /* 0x0002fb00ff204b82 */ /* 0x000e620000000800 */
[----:B------:R-:W-:Y:S02]  /*1f000*/  SHF.R.S32.HI R24, RZ, 0x1f, R187 ;  /* 0x0000001fff187819 */ /* 0x000fe400000114bb */
[----:B------:R-:W-:Y:S02]  /*1f010*/  ISETP.NE.AND.EX P2, PT, RZ, UR5, PT, P2 ;  /* 0x00000005ff007c0c */ /* 0x000fe4000bf45320 */
[----:B------:R-:W-:Y:S02]  /*1f020*/  SEL R27, R190, RZ, P3 ;  /* 0x000000ffbe1b7207 */ /* 0x000fe40001800000 */
[----:B------:R-:W-:Y:S01]  /*1f030*/  SEL R28, R187, RZ, !P2 ;  /* 0x000000ffbb1c7207 */ /* 0x000fe20005000000 */
[----:B--2---:R-:W2:Y:S01]  /*1f040*/  LDC.64 R4, c[0x0][R26+0x210] ;  /* 0x000084001a047b82 */ /* 0x004ea20000000a00 */
[----:B------:R-:W-:-:S07]  /*1f050*/  SEL R25, R24, RZ, !P2 ;  /* 0x000000ff18197207 */ /* 0x000fce0005000000 */
[----:B------:R-:W2:Y:S01]  /*1f060*/  @P4 LDC R105, c[0x0][0xbf0] ;  /* 0x0002fc00ff694b82 */ /* 0x000ea20000000800 */
[----:B0-----:R-:W-:-:S07]  /*1f070*/  IMAD R7, R7, R28, RZ ;  /* 0x0000001c07077224 */ /* 0x001fce00078e02ff */
[----:B----4-:R-:W0:Y:S01]  /*1f080*/  @!P3 LDC R14, c[0x0][0xb50] ;  /* 0x0002d400ff0ebb82 */ /* 0x010e220000000800 */
[C---:B------:R-:W-:Y:S02]  /*1f090*/  IMAD R35, R6.reuse, R25, R7 ;  /* 0x0000001906237224 */ /* 0x040fe400078e0207 */
[----:B------:R-:W-:-:S05]  /*1f0a0*/  IMAD.WIDE.U32 R6, R6, R28, RZ ;  /* 0x0000001c06067225 */ /* 0x000fca00078e00ff */
[----:B------:R-:W4:Y:S01]  /*1f0b0*/  @!P3 LDC R15, c[0x0][0xb54] ;  /* 0x0002d500ff0fbb82 */ /* 0x000f220000000800 */
[-C--:B---3--:R-:W-:Y:S02]  /*1f0c0*/  IMAD R33, R9, R183.reuse, RZ ;  /* 0x000000b709217224 */ /* 0x088fe400078e02ff */
[----:B------:R-:W-:-:S04]  /*1f0d0*/  IMAD.WIDE.U32 R8, R8, R183, RZ ;  /* 0x000000b708087225 */ /* 0x000fc800078e00ff */
[----:B------:R-:W-:Y:S02]  /*1f0e0*/  IMAD.IADD R25, R181, 0x1, R178 ;  /* 0x00000001b5197824 */ /* 0x000fe400078e02b2 */
[----:B------:R-:W-:Y:S02]  /*1f0f0*/  IMAD.IADD R24, R9, 0x1, R33 ;  /* 0x0000000109187824 */ /* 0x000fe400078e0221 */
[----:B------:R-:W-:Y:S02]  /*1f100*/  IMAD.IADD R9, R7, 0x1, R35 ;  /* 0x0000000107097824 */ /* 0x000fe400078e0223 */
[----:B------:R-:W-:Y:S02]  /*1f110*/  IMAD.MOV.U32 R7, RZ, RZ, R25 ;  /* 0x000000ffff077224 */ /* 0x000fe400078e0019 */
[-C--:B-1----:R-:W-:Y:S02]  /*1f120*/  IMAD R33, R11, R27.reuse, RZ ;  /* 0x0000001b0b217224 */ /* 0x082fe400078e02ff */
[----:B------:R-:W-:-:S04]  /*1f130*/  IMAD.WIDE.U32 R10, R10, R27, RZ ;  /* 0x0000001b0a0a7225 */ /* 0x000fc800078e00ff */
[----:B------:R-:W-:Y:S01]  /*1f140*/  IMAD.IADD R33, R11, 0x1, R33 ;  /* 0x000000010b217824 */ /* 0x000fe200078e0221 */
[--C-:B------:R-:W-:Y:S01]  /*1f150*/  IADD3 R8, P2, P5, R6, R8, R0.reuse ;  /* 0x0000000806087210 */ /* 0x100fe20007d5e000 */
[----:B------:R-:W-:Y:S01]  /*1f160*/  @P4 IMAD.HI.U32 R6, R25, R32, RZ ;  /* 0x0000002019064227 */ /* 0x000fe200078e00ff */
[----:B------:R-:W-:-:S04]  /*1f170*/  SHF.R.S32.HI R103, RZ, 0x1f, R0 ;  /* 0x0000001fff677819 */ /* 0x000fc80000011400 */
[----:B--2---:R-:W-:Y:S02]  /*1f180*/  @P4 SHF.R.U32.HI R7, RZ, R105, R6 ;  /* 0x00000069ff074219 */ /* 0x004fe40000011606 */
[----:B------:R-:W-:Y:S02]  /*1f190*/  IADD3.X R9, R9, R24, R103, P2, P5 ;  /* 0x0000001809097210 */ /* 0x000fe400017ea467 */
[----:B------:R-:W-:Y:S01]  /*1f1a0*/  IADD3 R10, P2, P5, R7, R8, R10 ;  /* 0x00000008070a7210 */ /* 0x000fe20007d5e00a */
[--C-:B------:R-:W-:Y:S01]  /*1f1b0*/  IMAD.MOV R24, RZ, RZ, -R7.reuse ;  /* 0x000000ffff187224 */ /* 0x100fe200078e0a07 */
[----:B------:R-:W-:-:S03]  /*1f1c0*/  SHF.R.S32.HI R6, RZ, 0x1f, R7 ;  /* 0x0000001fff067819 */ /* 0x000fc60000011407 */
[----:B------:R-:W-:Y:S01]  /*1f1d0*/  IMAD R7, R102, R24, R25 ;  /* 0x0000001866077224 */ /* 0x000fe200078e0219 */
[----:B------:R-:W-:-:S03]  /*1f1e0*/  IADD3.X R11, R6, R9, R33, P2, P5 ;  /* 0x00000009060b7210 */ /* 0x000fc600017ea421 */
[-C--:B------:R-:W-:Y:S01]  /*1f1f0*/  IMAD R5, R5, R7.reuse, RZ ;  /* 0x0000000705057224 */ /* 0x080fe200078e02ff */
[----:B------:R-:W-:Y:S01]  /*1f200*/  SHF.R.S32.HI R9, RZ, 0x1f, R7 ;  /* 0x0000001fff097819 */ /* 0x000fe20000011407 */
[----:B------:R-:W-:-:S04]  /*1f210*/  IMAD.WIDE.U32 R10, R4, R7, R10 ;  /* 0x00000007040a7225 */ /* 0x000fc800078e000a */
[----:B------:R-:W-:Y:S01]  /*1f220*/  IMAD R5, R4, R9, R5 ;  /* 0x0000000904057224 */ /* 0x000fe200078e0205 */
[----:B0-----:R-:W-:-:S03]  /*1f230*/  LEA R14, P2, R10, R14, 0x2 ;  /* 0x0000000e0a0e7211 */ /* 0x001fc600078410ff */
[----:B------:R-:W-:-:S05]  /*1f240*/  IMAD.IADD R4, R11, 0x1, R5 ;  /* 0x000000010b047824 */ /* 0x000fca00078e0205 */
[----:B----4-:R-:W-:Y:S01]  /*1f250*/  LEA.HI.X R15, R10, R15, R4, 0x2, P2 ;  /* 0x0000000f0a0f7211 */ /* 0x010fe200010f1404 */
[----:B------:R-:W-:Y:S06]  /*1f260*/  @P1 BRA `(.L_x_1719) ;  /* 0x0000000000101947 */ /* 0x000fec0003800000 */
[----:B------:R-:W-:Y:S05]  /*1f270*/  @!P0 BRA `(.L_x_1719) ;  /* 0x00000000000c8947 */ /* 0x000fea0003800000 */
[----:B------:R-:W2:Y:S04]  /*1f280*/  LDG.E R4, desc[UR46][R12.64] ;  /* 0x0000002e0c047981 */ /* 0x000ea8000c1e1900 */
[----:B-----5:R-:W2:Y:S02]  /*1f290*/  LDG.E R3, desc[UR46][R12.64+0x4] ;  /* 0x0000042e0c037981 */ /* 0x020ea4000c1e1900 */
[----:B--2---:R-:W-:-:S07]  /*1f2a0*/  IMAD.IADD R3, R3, 0x1, -R4 ;  /* 0x0000000103037824 */ /* 0x004fce00078e0a04 */
.L_x_1719:
[----:B------:R-:W2:Y:S01]  /*1f2b0*/  LDL R8, [R1+0x84] ;  /* 0x0000840001087983 */ /* 0x000ea20000100800 */
[----:B-----5:R-:W-:Y:S01]  /*1f2c0*/  IMAD R3, R3, R102, RZ ;  /* 0x0000006603037224 */ /* 0x020fe200078e02ff */
[----:B------:R-:W-:Y:S02]  /*1f2d0*/  LOP3.LUT P0, RZ, R230, 0x3, RZ, 0xc0, !PT ;  /* 0x00000003e6ff7812 */ /* 0x000fe4000780c0ff */
[----:B------:R-:W-:Y:S04]  /*1f2e0*/  SHFL.IDX PT, R4, R14, RZ, 0x1c1f ;  /* 0x001c1fff0e047589 */ /* 0x000fe800000e0000 */
[----:B------:R-:W0:Y:S04]  /*1f2f0*/  SHFL.IDX PT, R5, R15, RZ, 0x1c1f ;  /* 0x001c1fff0f057589 */ /* 0x000e2800000e0000 */
[----:B------:R-:W-:Y:S04]  /*1f300*/  SHFL.IDX PT, R6, R14, 0x1, 0x1c1f ;  /* 0x003c1f000e067f89 */ /* 0x000fe800000e0000 */
[----:B------:R-:W1:Y:S01]  /*1f310*/  SHFL.IDX PT, R7, R15, 0x1, 0x1c1f ;  /* 0x003c1f000f077f89 */ /* 0x000e6200000e0000 */
[----:B--2---:R-:W-:-:S04]  /*1f320*/  IADD3 R8, R8, R178, RZ ;  /* 0x000000b208087210 */ /* 0x004fc80007ffe0ff */
[C---:B------:R-:W-:Y:S01]  /*1f330*/  ISETP.GE.OR P1, PT, R8.reuse, R3, P0 ;  /* 0x000000030800720c */ /* 0x040fe20000726670 */
[----:B------:R-:W-:-:S05]  /*1f340*/  VIADD R12, R8, 0x8 ;  /* 0x00000008080c7836 */ /* 0x000fca0000000000 */
[----:B------:R-:W-:-:S07]  /*1f350*/  ISETP.GE.OR P0, PT, R12, R3, P0 ;  /* 0x000000030c00720c */ /* 0x000fce0000706670 */
[----:B0-----:R0:W-:Y:S06]  /*1f360*/  @!P1 ST.E desc[UR46][R4.64], R20 ;  /* 0x0000001404009985 */ /* 0x0011ec000c10192e */
[----:B-1----:R0:W-:Y:S01]  /*1f370*/  @!P0 ST.E desc[UR46][R6.64], R21 ;  /* 0x0000001506008985 */ /* 0x0021e2000c10192e */
[----:B------:R-:W-:Y:S05]  /*1f380*/  @P3 BRA `(.L_x_1720) ;  /* 0x0000000800843947 */ /* 0x000fea0003800000 */
[----:B0-----:R-:W-:Y:S01]  /*1f390*/  IMAD R5, R208, 0x40, R182 ;  /* 0x00000040d0057824 */ /* 0x001fe200078e02b6 */
[----:B------:R-:W0:Y:S01]  /*1f3a0*/  @P4 LDC R53, c[0x0][0xbec] ;  /* 0x0002fb00ff354b82 */ /* 0x000e220000000800 */
[----:B------:R-:W-:Y:S02]  /*1f3b0*/  ULDC.64 UR4, c[0x0][0xaa0] ;  /* 0x0002a80000047ab9 */ /* 0x000fe40000000a00 */
[----:B------:R-:W-:-:S05]  /*1f3c0*/  IMAD.WIDE R72, R5, 0x2, R72 ;  /* 0x0000000205487825 */ /* 0x000fca00078e0248 */
[----:B------:R-:W1:Y:S01]  /*1f3d0*/  @P4 LDC R55, c[0x0][0xbf0] ;  /* 0x0002fc00ff374b82 */ /* 0x000e620000000800 */
[----:B------:R-:W-:Y:S01]  /*1f3e0*/  IADD3 R9, P6, R72, 0x1000, RZ ;  /* 0x0000100048097810 */ /* 0x000fe20007fde0ff */
[----:B------:R-:W-:Y:S01]  /*1f3f0*/  IMAD R103, R103, UR4, RZ ;  /* 0x0000000467677c24 */ /* 0x000fe2000f8e02ff */
[----:B------:R-:W-:Y:S01]  /*1f400*/  LEA R49, R185, R208, 0x5 ;  /* 0x000000d0b9317211 */ /* 0x000fe200078e28ff */
[----:B------:R-:W-:Y:S01]  /*1f410*/  IMAD.WIDE.U32 R20, R0, UR4, RZ ;  /* 0x0000000400147c25 */ /* 0x000fe2000f8e00ff */
[----:B------:R-:W-:Y:S02]  /*1f420*/  LOP3.LUT R8, R9, 0x380, RZ, 0xc0, !PT ;  /* 0x0000038009087812 */ /* 0x000fe400078ec0ff */
[----:B------:R-:W-:Y:S01]  /*1f430*/  IADD3 R13, P5, R72, 0x2000, RZ ;  /* 0x00002000480d7810 */ /* 0x000fe20007fbe0ff */
[----:B------:R-:W-:Y:S01]  /*1f440*/  IMAD R103, R0, UR5, R103 ;  /* 0x0000000500677c24 */ /* 0x000fe2000f8e0267 */
[----:B------:R-:W-:Y:S01]  /*1f450*/  SHF.R.U64 R8, R8, 0x3, RZ ;  /* 0x0000000308087819 */ /* 0x000fe200000012ff */
[----:B------:R-:W-:Y:S01]  /*1f460*/  ULDC.64 UR4, c[0x0][0xae8] ;  /* 0x0002ba0000047ab9 */ /* 0x000fe20000000a00 */
[----:B------:R-:W-:Y:S01]  /*1f470*/  IMAD.IADD R48, R178, 0x1, R49 ;  /* 0x00000001b2307824 */ /* 0x000fe200078e0231 */
[----:B------:R-:W-:Y:S01]  /*1f480*/  IADD3 R25, P3, R72, 0x3000, RZ ;  /* 0x0000300048197810 */ /* 0x000fe20007f7e0ff */
[----:B------:R-:W-:Y:S01]  /*1f490*/  IMAD.IADD R21, R21, 0x1, R103 ;  /* 0x0000000115157824 */ /* 0x000fe200078e0267 */
[----:B------:R-:W-:Y:S01]  /*1f4a0*/  LOP3.LUT R8, R8, R9, RZ, 0x3c, !PT ;  /* 0x0000000908087212 */ /* 0x000fe200078e3cff */
[----:B------:R-:W-:Y:S01]  /*1f4b0*/  IMAD.X R9, RZ, RZ, R73, P6 ;  /* 0x000000ffff097224 */ /* 0x000fe200030e0649 */
[C---:B------:R-:W-:Y:S01]  /*1f4c0*/  IADD3 R33, P2, R72.reuse, 0x4000, RZ ;  /* 0x0000400048217810 */ /* 0x040fe20007f5e0ff */
[----:B------:R-:W-:Y:S01]  /*1f4d0*/  IMAD.WIDE.U32 R20, R183, UR4, R20 ;  /* 0x00000004b7147c25 */ /* 0x000fe2000f8e0014 */
[----:B------:R-:W-:-:S02]  /*1f4e0*/  IADD3 R37, P1, R72, 0x5000, RZ ;  /* 0x0000500048257810 */ /* 0x000fc40007f3e0ff */
        /* <DEDUP_REMOVED lines=8> */
[----:B------:R-:W-:Y:S01]  /*1f570*/  LOP3.LUT R24, R25, 0x380, RZ, 0xc0, !PT ;  /* 0x0000038019187812 */ /* 0x000fe200078ec0ff */
[----:B------:R-:W-:Y:S01]  /*1f580*/  IMAD.MOV.U32 R49, RZ, RZ, R48 ;  /* 0x000000ffff317224 */ /* 0x000fe200078e0030 */
[----:B------:R-:W-:Y:S01]  /*1f590*/  LOP3.LUT R32, R33, 0x380, RZ, 0xc0, !PT ;  /* 0x0000038021207812 */ /* 0x000fe200078ec0ff */
[----:B------:R-:W-:Y:S01]  /*1f5a0*/  IMAD.X R45, RZ, RZ, R73, P6 ;  /* 0x000000ffff2d7224 */ /* 0x000fe200030e0649 */
[----:B------:R-:W-:-:S02]  /*1f5b0*/  LOP3.LUT R36, R37, 0x380, RZ, 0xc0, !PT ;  /* 0x0000038025247812 */ /* 0x000fc400078ec0ff */
[----:B------:R-:W-:Y:S02]  /*1f5c0*/  LOP3.LUT R40, R41, 0x380, RZ, 0xc0, !PT ;  /* 0x0000038029287812 */ /* 0x000fe400078ec0ff */
[----:B------:R-:W-:Y:S01]  /*1f5d0*/  LOP3.LUT R4, R5, 0x380, RZ, 0xc0, !PT ;  /* 0x0000038005047812 */ /* 0x000fe200078ec0ff */
[----:B------:R-:W-:Y:S01]  /*1f5e0*/  IMAD R51, R51, UR4, RZ ;  /* 0x0000000433337c24 */ /* 0x000fe2000f8e02ff */
[----:B------:R-:W-:Y:S02]  /*1f5f0*/  LOP3.LUT R7, R72, 0x380, RZ, 0xc0, !PT ;  /* 0x0000038048077812 */ /* 0x000fe400078ec0ff */
[----:B-1----:R-:W-:Y:S02]  /*1f600*/  @P4 SHF.R.U32.HI R49, RZ, R55, R0 ;  /* 0x00000037ff314219 */ /* 0x002fe40000011600 */
[----:B------:R-:W-:Y:S02]  /*1f610*/  SHF.R.U64 R12, R12, 0x3, RZ ;  /* 0x000000030c0c7819 */ /* 0x000fe400000012ff */
[----:B------:R-:W-:-:S02]  /*1f620*/  SHF.R.U64 R24, R24, 0x3, RZ ;  /* 0x0000000318187819 */ /* 0x000fc400000012ff */
[----:B------:R-:W-:Y:S02]  /*1f630*/  SHF.R.U64 R32, R32, 0x3, RZ ;  /* 0x0000000320207819 */ /* 0x000fe400000012ff */
[----:B------:R-:W-:Y:S02]  /*1f640*/  SHF.R.U64 R36, R36, 0x3, RZ ;  /* 0x0000000324247819 */ /* 0x000fe400000012ff */
[----:B------:R-:W-:Y:S02]  /*1f650*/  SHF.R.U64 R40, R40, 0x3, RZ ;  /* 0x0000000328287819 */ /* 0x000fe400000012ff */
[----:B------:R-:W-:Y:S01]  /*1f660*/  SHF.R.U64 R4, R4, 0x3, RZ ;  /* 0x0000000304047819 */ /* 0x000fe200000012ff */
[C---:B------:R-:W-:Y:S01]  /*1f670*/  IMAD R51, R28.reuse, UR5, R51 ;  /* 0x000000051c337c24 */ /* 0x040fe2000f8e0233 */
[----:B------:R-:W-:Y:S01]  /*1f680*/  SHF.R.U64 R7, R7, 0x3, RZ ;  /* 0x0000000307077819 */ /* 0x000fe200000012ff */
[----:B------:R-:W-:Y:S01]  /*1f690*/  IMAD.WIDE.U32 R20, R28, UR4, R20 ;  /* 0x000000041c147c25 */ /* 0x000fe2000f8e0014 */
[--C-:B------:R-:W-:Y:S01]  /*1f6a0*/  SHF.R.S32.HI R0, RZ, 0x1f, R49.reuse ;  /* 0x0000001fff007819 */ /* 0x100fe20000011431 */
[----:B------:R-:W-:Y:S01]  /*1f6b0*/  ULDC.64 UR4, c[0x0][0xae0] ;  /* 0x0002b80000047ab9 */ /* 0x000fe20000000a00 */
[----:B------:R-:W-:Y:S01]  /*1f6c0*/  LOP3.LUT R12, R12, R13, RZ, 0x3c, !PT ;  /* 0x0000000d0c0c7212 */ /* 0x000fe200078e3cff */
[----:B------:R-:W-:Y:S01]  /*1f6d0*/  IMAD.MOV R53, RZ, RZ, -R49 ;  /* 0x000000ffff357224 */ /* 0x000fe200078e0a31 */
        /* <DEDUP_REMOVED lines=11> */
[----:B------:R-:W-:Y:S01]  /*1f790*/  IMAD.IADD R21, R21, 0x1, R51 ;  /* 0x0000000115157824 */ /* 0x000fe200078e0233 */
[----:B------:R-:W5:Y:S01]  /*1f7a0*/  LD.E.128 R12, desc[UR46][R12.64] ;  /* 0x0000002e0c0c7980 */ /* 0x000f62000c101d00 */
[----:B------:R-:W-:-:S02]  /*1f7b0*/  IMAD R0, R0, UR4, RZ ;  /* 0x0000000400007c24 */ /* 0x000fc4000f8e02ff */
[----:B------:R-:W-:Y:S01]  /*1f7c0*/  IMAD R51, R102, R53, R48 ;  /* 0x0000003566337224 */ /* 0x000fe200078e0230 */
[----:B------:R0:W5:Y:S01]  /*1f7d0*/  LD.E.128 R4, desc[UR46][R72.64] ;  /* 0x0000002e48047980 */ /* 0x000162000c101d00 */
[----:B------:R-:W-:-:S03]  /*1f7e0*/  IMAD R53, R49, UR5, R0 ;  /* 0x0000000531357c24 */ /* 0x000fc6000f8e0200 */
[----:B------:R-:W5:Y:S01]  /*1f7f0*/  LD.E.128 R24, desc[UR46][R24.64] ;  /* 0x0000002e18187980 */ /* 0x000f62000c101d00 */
[----:B------:R-:W-:-:S03]  /*1f800*/  SHF.R.S32.HI R0, RZ, 0x1f, R51 ;  /* 0x0000001fff007819 */ /* 0x000fc60000011433 */
[----:B------:R-:W5:Y:S01]  /*1f810*/  LD.E.128 R32, desc[UR46][R32.64] ;  /* 0x0000002e20207980 */ /* 0x000f62000c101d00 */
[----:B------:R-:W-:Y:S01]  /*1f820*/  IMAD.WIDE.U32 R20, R49, UR4, R20 ;  /* 0x0000000431147c25 */ /* 0x000fe2000f8e0014 */
[----:B------:R-:W-:Y:S02]  /*1f830*/  ULDC.64 UR4, c[0x0][0xad8] ;  /* 0x0002b60000047ab9 */ /* 0x000fe40000000a00 */
        /* <DEDUP_REMOVED lines=10> */
[----:B------:R-:W-:Y:S02]  /*1f8e0*/  IMAD.IADD R21, R21, 0x1, R53 ;  /* 0x0000000115157824 */ /* 0x000fe400078e0235 */
[----:B------:R-:W-:Y:S02]  /*1f8f0*/  IMAD R28, R0, UR4, RZ ;  /* 0x00000004001c7c24 */ /* 0x000fe4000f8e02ff */
[C---:B------:R-:W-:Y:S02]  /*1f900*/  VIADD R0, R178.reuse, 0x20 ;  /* 0x00000020b2007836 */ /* 0x040fe40000000000 */
[C---:B------:R-:W-:Y:S02]  /*1f910*/  IMAD R49, R51.reuse, UR5, R28 ;  /* 0x0000000533317c24 */ /* 0x040fe4000f8e021c */
[----:B------:R-:W-:Y:S01]  /*1f920*/  IMAD.WIDE.U32 R20, R51, UR4, R20 ;  /* 0x0000000433147c25 */ /* 0x000fe2000f8e0014 */
[-C--:B------:R-:W-:Y:S01]  /*1f930*/  ISETP.GE.AND P2, PT, R178, R3.reuse, PT ;  /* 0x00000003b200720c */ /* 0x080fe20003f46270 */
[----:B------:R-:W-:Y:S01]  /*1f940*/  ULDC.64 UR4, c[0x0][0xa80] ;  /* 0x0002a00000047ab9 */ /* 0x000fe20000000a00 */
[----:B------:R-:W-:Y:S01]  /*1f950*/  ISETP.GE.AND P0, PT, R0, R3, PT ;  /* 0x000000030000720c */ /* 0x000fe20003f06270 */
[----:B------:R-:W-:Y:S01]  /*1f960*/  VIADD R28, R178, 0x40 ;  /* 0x00000040b21c7836 */ /* 0x000fe20000000000 */
[----:B------:R-:W-:Y:S01]  /*1f970*/  LEA R50, P3, R20, UR4, 0x1 ;  /* 0x0000000414327c11 */ /* 0x000fe2000f8608ff */
[----:B------:R-:W-:-:S02]  /*1f980*/  IMAD.IADD R21, R21, 0x1, R49 ;  /* 0x0000000115157824 */ /* 0x000fc400078e0231 */
[----:B------:R-:W-:Y:S01]  /*1f990*/  VIADD R0, R2, 0x2a820 ;  /* 0x0002a82002007836 */ /* 0x000fe20000000000 */
[----:B------:R-:W-:Y:S02]  /*1f9a0*/  ISETP.GE.AND P1, PT, R28, R3, PT ;  /* 0x000000031c00720c */ /* 0x000fe40003f26270 */
[----:B------:R-:W-:Y:S02]  /*1f9b0*/  LEA.HI.X R28, R20, UR5, R21, 0x1, P3 ;  /* 0x00000005141c7c11 */ /* 0x000fe400098f0c15 */
[----:B------:R-:W-:Y:S01]  /*1f9c0*/  PRMT R0, RZ, 0x654, R0 ;  /* 0x00000654ff007816 */ /* 0x000fe20000000000 */
[----:B-1----:R0:W1:Y:S01]  /*1f9d0*/  SHFL.IDX PT, R21, R50, RZ, 0x181f ;  /* 0x00181fff32157589 */ /* 0x00206200000e0000 */
[----:B------:R-:W-:Y:S02]  /*1f9e0*/  BSSY B1, `(.L_x_1721) ;  /* 0x000000f000017945 */ /* 0x000fe40003800000 */
[----:B------:R0:W-:Y:S01]  /*1f9f0*/  SYNCS.ARRIVE.TRANS64.RED.A1T0 RZ, [R0+URZ], RZ ;  /* 0x000000ff00ff79a7 */ /* 0x0001e2000810043f */
[----:B------:R0:W2:Y:S01]  /*1fa00*/  SHFL.IDX PT, R49, R28, RZ, 0x181f ;  /* 0x00181fff1c317589 */ /* 0x0000a200000e0000 */
[----:B------:R-:W-:-:S02]  /*1fa10*/  SHF.R.S32.HI R104, RZ, 0x1f, R184 ;  /* 0x0000001fff687819 */ /* 0x000fc400000114b8 */
        /* <DEDUP_REMOVED lines=11> */
.L_x_1722:
[----:B------:R-:W-:Y:S05]  /*1fad0*/  BSYNC B1 ;  /* 0x0000000000017941 */ /* 0x000fea0003800000 */
.L_x_1721:
[----:B---3-5:R3:W4:Y:S01]  /*1fae0*/  SHFL.IDX PT, R7, R28, 0x1, 0x181f ;  /* 0x00381f001c077f89 */ /* 0x02872200000e0000 */
        /* <DEDUP_REMOVED lines=10> */
[----:B------:R0:W-:Y:S04]  /*1fb90*/  @!P3 ST.E.128 desc[UR46][R4.64], R8 ;  /* 0x000000080400b985 */ /* 0x0001e8000c101d2e */
[----:B------:R0:W-:Y:S02]  /*1fba0*/  @!P4 ST.E.128 desc[UR46][R6.64], R36 ;  /* 0x000000240600c985 */ /* 0x0001e4000c101d2e */
.L_x_1724:
[----:B------:R-:W-:Y:S05]  /*1fbb0*/  BSYNC B1 ;  /* 0x0000000000017941 */ /* 0x000fea0003800000 */
.L_x_1723:
        /* <DEDUP_REMOVED lines=13> */
.L_x_1726:
[----:B------:R-:W-:Y:S05]  /*1fc90*/  BSYNC B1 ;  /* 0x0000000000017941 */ /* 0x000fea0003800000 */
.L_x_1725:
[----:B------:R-:W-:Y:S01]  /*1fca0*/  IADD3 R0, R178, 0x60, RZ ;  /* 0x00000060b2007810 */ /* 0x000fe20007ffe0ff */
[----:B0---4-:R0:W4:Y:S03]  /*1fcb0*/  SHFL.IDX PT, R7, R28, 0x3, 0x181f ;  /* 0x00781f001c077f89 */ /* 0x01112600000e0000 */
[----:B------:R-:W-:Y:S01]  /*1fcc0*/  ISETP.GE.AND P0, PT, R0, R3, PT ;  /* 0x000000030000720c */ /* 0x000fe20003f06270 */
[----:B------:R0:W0:-:S12]  /*1fcd0*/  SHFL.IDX PT, R9, R50, 0x3, 0x181f ;  /* 0x00781f0032097f89 */ /* 0x00001800000e0000 */
[----:B------:R-:W-:Y:S05]  /*1fce0*/  @P0 BRA `(.L_x_1727) ;  /* 0x0000001800100947 */ /* 0x000fea0003800000 */
[----:B------:R-:W-:Y:S02]  /*1fcf0*/  ULDC UR4, c[0x0][0xac8] ;  /* 0x0002b20000047ab9 */ /* 0x000fe40000000800 */
[----:B------:R-:W-:-:S13]  /*1fd00*/  ISETP.GE.AND P1, PT, R182, UR4, PT ;  /* 0x00000004b6007c0c */ /* 0x000fda000bf26270 */
[----:B0-----:R-:W-:-:S04]  /*1fd10*/  @!P1 LEA R4, P0, R182, R9, 0x1 ;  /* 0x00000009b6049211 */ /* 0x001fc800078008ff */
[----:B----4-:R-:W-:Y:S02]  /*1fd20*/  @!P1 LEA.HI.X R5, R182, R7, R105, 0x1, P0 ;  /* 0x00000007b6059211 */ /* 0x010fe400000f0c69 */
[----:B------:R-:W-:-:S03]  /*1fd30*/  ISETP.GE.AND P0, PT, R184, UR4, PT ;  /* 0x00000004b8007c0c */ /* 0x000fc6000bf06270 */
[----:B------:R0:W-:Y:S10]  /*1fd40*/  @!P1 ST.E.128 desc[UR46][R4.64], R24 ;  /* 0x0000001804009985 */ /* 0x0001f4000c101d2e */
[----:B------:R-:W-:Y:S05]  /*1fd50*/  @P0 BRA `(.L_x_1727) ;  /* 0x0000001400f40947 */ /* 0x000fea0003800000 */
[----:B0-----:R-:W-:-:S04]  /*1fd60*/  LEA R4, P0, R184, R9, 0x1 ;  /* 0x00000009b8047211 */ /* 0x001fc800078008ff */
[----:B------:R-:W-:-:S05]  /*1fd70*/  LEA.HI.X R5, R184, R7, R104, 0x1, P0 ;  /* 0x00000007b8057211 */ /* 0x000fca00000f0c68 */
[----:B------:R0:W-:Y:S01]  /*1fd80*/  ST.E.128 desc[UR46][R4.64], R44 ;  /* 0x0000002c04007985 */ /* 0x0001e2000c101d2e */
[----:B------:R-:W-:Y:S05]  /*1fd90*/  BRA `(.L_x_1727) ;  /* 0x0000001400e47947 */ /* 0x000fea0003800000 */
.L_x_1720:
[----:B0-----:R-:W0:Y:S01]  /*1fda0*/  @P4 LDC R6, c[0x0][0xbec] ;  /* 0x0002fb00ff064b82 */ /* 0x001e220000000800 */
[----:B------:R-:W-:Y:S01]  /*1fdb0*/  ULDC.64 UR4, c[0x0][0xb08] ;  /* 0x0002c20000047ab9 */ /* 0x000fe20000000a00 */
[----:B------:R-:W-:Y:S01]  /*1fdc0*/  SHF.R.S32.HI R7, RZ, 0x1f, R28 ;  /* 0x0000001fff077819 */ /* 0x000fe2000001141c */
[----:B------:R-:W-:Y:S01]  /*1fdd0*/  IMAD R103, R103, UR4, RZ ;  /* 0x0000000467677c24 */ /* 0x000fe2000f8e02ff */
[----:B------:R-:W-:Y:S01]  /*1fde0*/  ULDC.64 UR6, c[0x0][0xb30] ;  /* 0x0002cc0000067ab9 */ /* 0x000fe20000000a00 */
[----:B------:R-:W-:Y:S01]  /*1fdf0*/  IMAD.WIDE.U32 R4, R0, UR4, RZ ;  /* 0x0000000400047c25 */ /* 0x000fe2000f8e00ff */
[----:B------:R-:W-:Y:S01]  /*1fe00*/  ISETP.GE.AND P0, PT, R8, R3, PT ;  /* 0x000000030800720c */ /* 0x000fe20003f06270 */
[----:B------:R-:W-:Y:S01]  /*1fe10*/  BSSY B1, `(.L_x_1728) ;  /* 0x0000071000017945 */ /* 0x000fe20003800000 */
[----:B------:R-:W1:Y:S01]  /*1fe20*/  @P4 LDC R11, c[0x0][0xbf0] ;  /* 0x0002fc00ff0b4b82 */ /* 0x000e620000000800 */
[----:B------:R-:W-:Y:S01]  /*1fe30*/  IMAD R103, R0, UR5, R103 ;  /* 0x0000000500677c24 */ /* 0x000fe2000f8e0267 */
[----:B------:R-:W-:Y:S01]  /*1fe40*/  ULDC.64 UR4, c[0x0][0xb38] ;  /* 0x0002ce0000047ab9 */ /* 0x000fe20000000a00 */
[----:B------:R-:W-:-:S02]  /*1fe50*/  SHF.R.S32.HI R24, RZ, 0x1f, R198 ;  /* 0x0000001fff187819 */ /* 0x000fc400000114c6 */
[----:B------:R-:W-:Y:S01]  /*1fe60*/  IMAD.IADD R5, R5, 0x1, R103 ;  /* 0x0000000105057824 */ /* 0x000fe200078e0267 */
[----:B------:R-:W-:Y:S02]  /*1fe70*/  SHF.R.S32.HI R26, RZ, 0x1f, R199 ;  /* 0x0000001fff1a7819 */ /* 0x000fe400000114c7 */
[----:B------:R-:W-:Y:S01]  /*1fe80*/  SHF.R.S32.HI R27, RZ, 0x1f, R200 ;  /* 0x0000001fff1b7819 */ /* 0x000fe200000114c8 */
[C---:B------:R-:W-:Y:S01]  /*1fe90*/  IMAD.WIDE.U32 R4, R183.reuse, UR4, R4 ;  /* 0x00000004b7047c25 */ /* 0x040fe2000f8e0004 */
[----:B------:R-:W-:Y:S02]  /*1fea0*/  SHF.R.S32.HI R32, RZ, 0x1f, R201 ;  /* 0x0000001fff207819 */ /* 0x000fe400000114c9 */
[----:B------:R-:W-:Y:S01]  /*1feb0*/  SHF.R.S32.HI R33, RZ, 0x1f, R202 ;  /* 0x0000001fff217819 */ /* 0x000fe200000114ca */
[----:B------:R-:W-:Y:S01]  /*1fec0*/  IMAD R5, R183, UR5, R5 ;  /* 0x00000005b7057c24 */ /* 0x000fe2000f8e0205 */
[----:B------:R-:W-:Y:S01]  /*1fed0*/  ULDC.64 UR4, c[0x0][0xb40] ;  /* 0x0002d00000047ab9 */ /* 0x000fe20000000a00 */
[----:B------:R-:W-:Y:S01]  /*1fee0*/  SHF.R.S32.HI R34, RZ, 0x1f, R203 ;  /* 0x0000001fff227819 */ /* 0x000fe200000114cb */
[----:B------:R-:W-:Y:S01]  /*1fef0*/  IMAD R7, R7, UR4, RZ ;  /* 0x0000000407077c24 */ /* 0x000fe2000f8e02ff */
[----:B------:R-:W-:Y:S01]  /*1ff00*/  SHF.R.S32.HI R20, RZ, 0x1f, R204 ;  /* 0x0000001fff147819 */ /* 0x000fe200000114cc */
[----:B0-----:R-:W-:Y:S01]  /*1ff10*/  @P4 IMAD.HI.U32 R6, R25, R6, RZ ;  /* 0x0000000619064227 */ /* 0x001fe200078e00ff */
[----:B------:R-:W-:-:S02]  /*1ff20*/  SHF.R.S32.HI R14, RZ, 0x1f, R205 ;  /* 0x0000001fff0e7819 */ /* 0x000fc400000114cd */
[----:B------:R-:W-:Y:S01]  /*1ff30*/  SHF.R.S32.HI R15, RZ, 0x1f, R207 ;  /* 0x0000001fff0f7819 */ /* 0x000fe200000114cf */
[C---:B------:R-:W-:Y:S02]  /*1ff40*/  IMAD R9, R28.reuse, UR5, R7 ;  /* 0x000000051c097c24 */ /* 0x040fe4000f8e0207 */
[----:B------:R-:W-:Y:S01]  /*1ff50*/  IMAD.WIDE.U32 R4, R28, UR4, R4 ;  /* 0x000000041c047c25 */ /* 0x000fe2000f8e0004 */
[----:B------:R-:W-:-:S03]  /*1ff60*/  ULDC.64 UR4, c[0x0][0xb48] ;  /* 0x0002d20000047ab9 */ /* 0x000fc60000000a00 */
[----:B------:R-:W-:Y:S01]  /*1ff70*/  IMAD.MOV.U32 R7, RZ, RZ, R25 ;  /* 0x000000ffff077224 */ /* 0x000fe200078e0019 */
[----:B-1----:R-:W-:Y:S01]  /*1ff80*/  @P4 SHF.R.U32.HI R7, RZ, R11, R6 ;  /* 0x0000000bff074219 */ /* 0x002fe20000011606 */
[----:B------:R-:W-:Y:S02]  /*1ff90*/  IMAD.IADD R5, R5, 0x1, R9 ;  /* 0x0000000105057824 */ /* 0x000fe400078e0209 */
[----:B------:R-:W-:Y:S01]  /*1ffa0*/  VIADD R6, R2, 0x2a820 ;  /* 0x0002a82002067836 */ /* 0x000fe20000000000 */
[--C-:B------:R-:W-:Y:S01]  /*1ffb0*/  SHF.R.S32.HI R0, RZ, 0x1f, R7.reuse ;  /* 0x0000001fff007819 */ /* 0x100fe20000011407 */
[----:B------:R-:W-:Y:S02]  /*1ffc0*/  IMAD.MOV R9, RZ, RZ, -R7 ;  /* 0x000000ffff097224 */ /* 0x000fe400078e0a07 */
[----:B------:R-:W-:Y:S01]  /*1ffd0*/  IMAD.WIDE.U32 R4, R190, UR4, R4 ;  /* 0x00000004be047c25 */ /* 0x000fe2000f8e0004 */
[----:B------:R-:W-:-:S03]  /*1ffe0*/  PRMT R6, RZ, 0x654, R6 ;  /* 0x00000654ff067816 */ /* 0x000fc60000000006 */
[----:B------:R-:W-:Y:S01]  /*1fff0*/  IMAD R9, R102, R9, R25 ;  /* 0x0000000966097224 */ /* 0x000fe200078e0219 */
[----:B------:R0:W-:Y:S01]  /*20000*/  SYNCS.ARRIVE.TRANS64.RED.A1T0 RZ, [R6+URZ], RZ ;  /* 0x000000ff06ff79a7 */ /* 0x0001e2000810043f */
        /* <DEDUP_REMOVED lines=13> */
[----:B------:R-:W-:Y:S02]  /*200e0*/  LEA.HI.X R13, R4, UR5, R5, 0x2, P1 ;  /* 0x00000005040d7c11 */ /* 0x000fe400088f1405 */
[----:B------:R0:W1:Y:S04]  /*200f0*/  SHFL.IDX PT, R4, R0, RZ, 0x1c1f ;  /* 0x001c1fff00047589 */ /* 0x00006800000e0000 */
        /* <DEDUP_REMOVED lines=41> */
[----:B------:R-:W-:Y:S02]  /*20390*/  @!P0 LEA.HI.X R11, R198, R5, R24, 0x2, P6 ;  /* 0x00000005c60b8211 */ /* 0x000fe400030f1418 */
[----:B------:R-:W-:Y:S01]  /*203a0*/  ISETP.GE.AND P2, PT, R195, UR4, PT ;  /* 0x00000004c3007c0c */ /* 0x000fe2000bf46270 */
[----:B------:R1:W-:Y:S01]  /*203b0*/  @!P1 ST.E.64 desc[UR46][R8.64], R56 ;  /* 0x0000003808009985 */ /* 0x0003e2000c101b2e */
[----:B------:R-:W-:-:S03]  /*203c0*/  ISETP.GE.AND P1, PT, R194, UR4, PT ;  /* 0x00000004c2007c0c */ /* 0x000fc6000bf26270 */
[----:B------:R2:W-:Y:S01]  /*203d0*/  @!P0 ST.E.64 desc[UR46][R10.64], R60 ;  /* 0x0000003c0a008985 */ /* 0x0005e2000c101b2e */
[----:B------:R-:W-:Y:S02]  /*203e0*/  ISETP.GE.AND P0, PT, R193, UR4, PT ;  /* 0x00000004c1007c0c */ /* 0x000fe4000bf06270 */
[----:B0-----:R-:W-:-:S04]  /*203f0*/  @!P3 LEA R6, P5, R197, R4, 0x2 ;  /* 0x00000004c506b211 */ /* 0x001fc800078a10ff */
[-C--:B------:R-:W-:Y:S02]  /*20400*/  @!P3 LEA.HI.X R7, R197, R5.reuse, R237, 0x2, P5 ;  /* 0x00000005c507b211 */ /* 0x080fe400028f14ed */
[----:B------:R-:W-:Y:S02]  /*20410*/  ISETP.GE.AND P5, PT, R192, UR4, PT ;  /* 0x00000004c0007c0c */ /* 0x000fe4000bfa6270 */
[CC--:B-1----:R-:W-:Y:S01]  /*20420*/  @!P4 LEA R8, P6, R196.reuse, R4.reuse, 0x2 ;  /* 0x00000004c408c211 */ /* 0x0c2fe200078c10ff */
[----:B------:R0:W-:Y:S03]  /*20430*/  @!P3 ST.E.64 desc[UR46][R6.64], R64 ;  /* 0x000000400600b985 */ /* 0x0001e6000c101b2e */
[----:B------:R-:W-:Y:S02]  /*20440*/  @!P4 LEA.HI.X R9, R196, R5, R236, 0x2, P6 ;  /* 0x00000005c409c211 */ /* 0x000fe400030f14ec */
[----:B--2---:R-:W-:-:S03]  /*20450*/  @!P1 LEA R10, P6, R194, R4, 0x2 ;  /* 0x00000004c20a9211 */ /* 0x004fc600078c10ff */
[----:B------:R1:W-:Y:S01]  /*20460*/  @!P4 ST.E.64 desc[UR46][R8.64], R68 ;  /* 0x000000440800c985 */ /* 0x0003e2000c101b2e */
[----:B------:R-:W-:Y:S02]  /*20470*/  @!P1 LEA.HI.X R11, R194, R5, R234, 0x2, P6 ;  /* 0x00000005c20b9211 */ /* 0x000fe400030f14ea */
[----:B0-----:R-:W-:-:S04]  /*20480*/  @!P2 LEA R6, P3, R195, R4, 0x2 ;  /* 0x00000004c306a211 */ /* 0x001fc800078610ff */
[----:B------:R-:W-:Y:S02]  /*20490*/  @!P2 LEA.HI.X R7, R195, R5, R235, 0x2, P3 ;  /* 0x00000005c307a211 */ /* 0x000fe400018f14eb */
[----:B-1----:R-:W-:-:S03]  /*204a0*/  @!P0 LEA R8, P4, R193, R4, 0x2 ;  /* 0x00000004c1088211 */ /* 0x002fc600078810ff */
[----:B------:R3:W-:Y:S01]  /*204b0*/  @!P2 ST.E.64 desc[UR46][R6.64], R94 ;  /* 0x0000005e0600a985 */ /* 0x0007e2000c101b2e */
[C---:B------:R-:W-:Y:S02]  /*204c0*/  @!P5 LEA R4, P3, R192.reuse, R4, 0x2 ;  /* 0x00000004c004d211 */ /* 0x040fe400078610ff */
[-C--:B------:R-:W-:Y:S01]  /*204d0*/  @!P0 LEA.HI.X R9, R193, R5.reuse, R232, 0x2, P4 ;  /* 0x00000005c1098211 */ /* 0x080fe200020f14e8 */
[----:B------:R3:W-:Y:S01]  /*204e0*/  @!P1 ST.E.64 desc[UR46][R10.64], R76 ;  /* 0x0000004c0a009985 */ /* 0x0007e2000c101b2e */
[----:B------:R-:W-:-:S03]  /*204f0*/  @!P5 LEA.HI.X R5, R192, R5, R231, 0x2, P3 ;  /* 0x00000005c005d211 */ /* 0x000fc600018f14e7 */
[----:B------:R3:W-:Y:S04]  /*20500*/  @!P0 ST.E.64 desc[UR46][R8.64], R80 ;  /* 0x0000005008008985 */ /* 0x0007e8000c101b2e */
[----:B------:R3:W-:Y:S02]  /*20510*/  @!P5 ST.E.64 desc[UR46][R4.64], R84 ;  /* 0x000000540400d985 */ /* 0x0007e4000c101b2e */
.L_x_1729:
[----:B------:R-:W-:Y:S05]  /*20520*/  BSYNC B1 ;  /* 0x0000000000017941 */ /* 0x000fea0003800000 */
.L_x_1728:
        /* <DEDUP_REMOVED lines=70> */
.L_x_1718:
[----:B------:R-:W-:Y:S01]  /*20990*/  ULDC.64 UR4, c[0x0][0xc08] ;  /* 0x0003020000047ab9 */ /* 0x000fe20000000a00 */
[----:B------:R-:W2:Y:S01]  /*209a0*/  LDC.64 R4, c[0x0][0xc00] ;  /* 0x00030000ff047b82 */ /* 0x000ea20000000a00 */
[----:B------:R-:W-:Y:S01]  /*209b0*/  ISETP.NE.U32.AND P0, PT, RZ, UR4, PT ;  /* 0x00000004ff007c0c */ /* 0x000fe2000bf05070 */
[----:B------:R-:W-:-:S03]  /*209c0*/  IMAD.MOV.U32 R3, RZ, RZ, RZ ;  /* 0x000000ffff037224 */ /* 0x000fc600078e00ff */
[----:B------:R-:W-:Y:S01]  /*209d0*/  ISETP.NE.AND.EX P1, PT, RZ, UR5, PT, P0 ;  /* 0x00000005ff007c0c */ /* 0x000fe2000bf25300 */
[----:B------:R-:W-:Y:S02]  /*209e0*/  ULDC.64 UR4, c[0x0][0xc00] ;  /* 0x0003000000047ab9 */ /* 0x000fe40000000a00 */
[----:B------:R-:W-:-:S04]  /*209f0*/  ISETP.NE.U32.AND P0, PT, RZ, UR4, PT ;  /* 0x00000004ff007c0c */ /* 0x000fc8000bf05070 */
[----:B------:R-:W-:-:S06]  /*20a00*/  ISETP.NE.AND.EX P0, PT, RZ, UR5, PT, P0 ;  /* 0x00000005ff007c0c */ /* 0x000fcc000bf05300 */
[----:B------:R-:W3:Y:S01]  /*20a10*/  @P1 LDC.64 R6, c[0x0][0xc08] ;  /* 0x00030200ff061b82 */ /* 0x000ee20000000a00 */
[----:B------:R-:W-:Y:S02]  /*20a20*/  ULDC UR4, c[0x0][0xa88] ;  /* 0x0002a20000047ab9 */ /* 0x000fe40000000800 */
[----:B------:R-:W-:Y:S02]  /*20a30*/  IMAD.U32 R0, RZ, RZ, UR4 ;  /* 0x00000004ff007e24 */ /* 0x000fe4000f8e00ff */
[----:B--2---:R-:W-:-:S05]  /*20a40*/  IMAD.WIDE R4, R187, 0x4, R4 ;  /* 0x00000004bb047825 */ /* 0x004fca00078e0204 */
[----:B------:R2:W5:Y:S01]  /*20a50*/  @P0 LDG.E R3, desc[UR46][R4.64] ;  /* 0x0000002e04030981 */ /* 0x000562000c1e1900 */
[----:B---3--:R-:W-:-:S05]  /*20a60*/  @P1 IMAD.WIDE R6, R187, 0x4, R6 ;  /* 0x00000004bb061825 */ /* 0x008fca00078e0206 */
[----:B------:R2:W5:Y:S01]  /*20a70*/  @P1 LDG.E R0, desc[UR46][R6.64] ;  /* 0x0000002e06001981 */ /* 0x000562000c1e1900 */
[----:B------:R-:W-:Y:S02]  /*20a80*/  ISETP.NE.AND P2, PT, R186, RZ, PT ;  /* 0x000000ffba00720c */ /* 0x000fe40003f45270 */
[----:B-1----:R-:W-:Y:S01]  /*20a90*/  SHF.R.S32.HI R28, RZ, 0x1f, R187 ;  /* 0x0000001fff1c7819 */ /* 0x002fe200000114bb */
[----:B------:R-:W1:Y:S10]  /*20aa0*/  S2R R35, SR_TID.X ;  /* 0x0000000000237919 */ /* 0x000e740000002100 */
[----:B------:R-:W3:Y:S01]  /*20ab0*/  @!P2 LDC R186, c[0x0][0xad4] ;  /* 0x0002b500ffbaab82 */ /* 0x000ee20000000800 */
[----:B-1----:R-:W-:Y:S01]  /*20ac0*/  VIADD R8, R35, 0xffffff80 ;  /* 0xffffff8023087836 */ /* 0x002fe20000000000 */
[----:B---3--:R-:W-:-:S04]  /*20ad0*/  ISETP.GT.AND P2, PT, R186, 0x1, PT ;  /* 0x00000001ba00780c */ /* 0x008fc80003f44270 */
[----:B------:R-:W-:Y:S01]  /*20ae0*/  ISETP.GT.AND P3, PT, R8, 0x7f, PT ;  /* 0x0000007f0800780c */ /* 0x000fe20003f64270 */
[----:B--2---:R-:W-:-:S12]  /*20af0*/  @P1 BRA `(.L_x_1730) ;  /* 0x0000000000101947 */ /* 0x004fd80003800000 */
[----:B------:R-:W-:Y:S05]  /*20b00*/  @!P0 BRA `(.L_x_1730) ;  /* 0x00000000000c8947 */ /* 0x000fea0003800000 */
[----:B------:R-:W2:Y:S04]  /*20b10*/  LDG.E R7, desc[UR46][R4.64] ;  /* 0x0000002e04077981 */ /* 0x000ea8000c1e1900 */
[----:B-----5:R-:W2:Y:S02]  /*20b20*/  LDG.E R0, desc[UR46][R4.64+0x4] ;  /* 0x0000042e04007981 */ /* 0x020ea4000c1e1900 */
[----:B--2---:R-:W-:-:S07]  /*20b30*/  IADD3 R0, -R7, R0, RZ ;  /* 0x0000000007007210 */ /* 0x004fce0007ffe1ff */
.L_x_1730:
[----:B------:R-:W-:Y:S01]  /*20b40*/  BSSY B1, `(.L_x_1731) ;  /* 0x0000035000017945 */ /* 0x000fe20003800000 */
[----:B------:R-:W-:Y:S02]  /*20b50*/  SEL R33, R187, RZ, !P0 ;  /* 0x000000ffbb217207 */ /* 0x000fe40004000000 */
[----:B------:R-:W-:Y:S02]  /*20b60*/  SEL R28, R28, RZ, !P0 ;  /* 0x000000ff1c1c7207 */ /* 0x000fe40004000000 */
[----:B-----5:R-:W-:Y:S01]  /*20b70*/  SHF.R.S32.HI R26, RZ, 0x1f, R3 ;  /* 0x0000001fff1a7819 */ /* 0x020fe20000011403 */
[----:B------:R-:W-:Y:S06]  /*20b80*/  @P3 BRA `(.L_x_1732) ;  /* 0x0000000000c03947 */ /* 0x000fec0003800000 */
[----:B------:R-:W1:Y:S01]  /*20b90*/  LDC R37, c[0x0][0xbe8] ;  /* 0x0002fa00ff257b82 */ /* 0x000e620000000800 */
[----:B------:R-:W-:Y:S01]  /*20ba0*/  IADD3 R35, R178, -0x80, R35 ;  /* 0xffffff80b2237810 */ /* 0x000fe20007ffe023 */
[----:B-1----:R-:W-:-:S05]  /*20bb0*/  IMAD R4, R0, R37, RZ ;  /* 0x0000002500047224 */ /* 0x002fca00078e02ff */
[----:B------:R-:W-:-:S13]  /*20bc0*/  ISETP.GE.AND P0, PT, R35, R4, PT ;  /* 0x000000042300720c */ /* 0x000fda0003f06270 */
[----:B------:R-:W-:Y:S05]  /*20bd0*/  @P0 BRA `(.L_x_1732) ;  /* 0x0000000000ac0947 */ /* 0x000fea0003800000 */
[----:B------:R-:W-:Y:S01]  /*20be0*/  IMAD.MOV.U32 R24, RZ, RZ, 0x9b8 ;  /* 0x000009b8ff187424 */ /* 0x000fe200078e00ff */
[----:B------:R-:W-:Y:S01]  /*20bf0*/  ISETP.GT.AND P0, PT, R186, 0x1, PT ;  /* 0x00000001ba00780c */ /* 0x000fe20003f04270 */
[----:B------:R-:W1:Y:S01]  /*20c00*/  LDC.64 R4, c[0x0][0xba8] ;  /* 0x0002ea00ff047b82 */ /* 0x000e620000000a00 */
[----:B------:R-:W-:Y:S01]  /*20c10*/  ISETP.NE.AND P1, PT, R37, 0x1, PT ;  /* 0x000000012500780c */ /* 0x000fe20003f25270 */
[----:B------:R-:W-:Y:S01]  /*20c20*/  IMAD.MOV.U32 R21, RZ, RZ, R35 ;  /* 0x000000ffff157224 */ /* 0x000fe200078e0023 */
[----:B------:R-:W-:-:S05]  /*20c30*/  SEL R24, R24, 0x978, P0 ;  /* 0x0000097818187807 */ /* 0x000fca0000000000 */
[----:B------:R-:W2:Y:S08]  /*20c40*/  LDC.64 R12, c[0x0][R24+0x220] ;  /* 0x00008800180c7b82 */ /* 0x000eb00000000a00 */
[----:B------:R-:W3:Y:S08]  /*20c50*/  LDC.64 R10, c[0x0][R24+0x218] ;  /* 0x00008600180a7b82 */ /* 0x000ef00000000a00 */
[----:B------:R-:W4:Y:S08]  /*20c60*/  LDC.64 R8, c[0x0][R24+0x228] ;  /* 0x00008a0018087b82 */ /* 0x000f300000000a00 */
[----:B------:R-:W5:Y:S08]  /*20c70*/  LDC.64 R6, c[0x0][R24+0x210] ;  /* 0x0000840018067b82 */ /* 0x000f700000000a00 */
[----:B------:R-:W0:Y:S08]  /*20c80*/  @P1 LDC R20, c[0x0][0xbec] ;  /* 0x0002fb00ff141b82 */ /* 0x000e300000000800 */
[----:B------:R-:W4:Y:S01]  /*20c90*/  @P1 LDC R27, c[0x0][0xbf0] ;  /* 0x0002fc00ff1b1b82 */ /* 0x000f220000000800 */
[----:B--2---:R-:W-:-:S07]  /*20ca0*/  IMAD R13, R13, R33, RZ ;  /* 0x000000210d0d7224 */ /* 0x004fce00078e02ff */
[----:B-1----:R-:W1:Y:S01]  /*20cb0*/  @!P0 LDC R4, c[0x0][0xb50] ;  /* 0x0002d400ff048b82 */ /* 0x002e620000000800 */
[----:B0-----:R-:W-:-:S07]  /*20cc0*/  @P1 IMAD.HI.U32 R20, R35, R20, RZ ;  /* 0x0000001423141227 */ /* 0x001fce00078e00ff */
[----:B------:R-:W0:Y:S01]  /*20cd0*/  @!P0 LDC R5, c[0x0][0xb54] ;  /* 0x0002d500ff058b82 */ /* 0x000e220000000800 */
[-C--:B---3--:R-:W-:Y:S02]  /*20ce0*/  IMAD R25, R11, R183.reuse, RZ ;  /* 0x000000b70b197224 */ /* 0x088fe400078e02ff */
[----:B------:R-:W-:Y:S01]  /*20cf0*/  IMAD.WIDE.U32 R14, R10, R183, RZ ;  /* 0x000000b70a0e7225 */ /* 0x000fe200078e00ff */
[----:B----4-:R-:W-:-:S03]  /*20d00*/  @P1 SHF.R.U32.HI R21, RZ, R27, R20 ;  /* 0x0000001bff151219 */ /* 0x010fc60000011614 */
[----:B------:R-:W-:-:S04]  /*20d10*/  IMAD.WIDE.U32 R10, R12, R33, RZ ;  /* 0x000000210c0a7225 */ /* 0x000fc800078e00ff */
[----:B------:R-:W-:Y:S01]  /*20d20*/  IMAD R27, R12, R28, R13 ;  /* 0x0000001c0c1b7224 */ /* 0x000fe200078e020d */
[----:B------:R-:W-:Y:S01]  /*20d30*/  SEL R13, R190, RZ, P0 ;  /* 0x000000ffbe0d7207 */ /* 0x000fe20000000000 */
[----:B------:R-:W-:Y:S01]  /*20d40*/  IMAD.IADD R25, R15, 0x1, R25 ;  /* 0x000000010f197824 */ /* 0x000fe200078e0219 */
[----:B------:R-:W-:Y:S01]  /*20d50*/  IADD3 R14, P1, P3, R10, R14, R3 ;  /* 0x0000000e0a0e7210 */ /* 0x000fe20007b3e003 */
[----:B------:R-:W-:Y:S02]  /*20d60*/  IMAD.MOV R10, RZ, RZ, -R21 ;  /* 0x000000ffff0a7224 */ /* 0x000fe400078e0a15 */
[----:B------:R-:W-:Y:S02]  /*20d70*/  IMAD.IADD R27, R11, 0x1, R27 ;  /* 0x000000010b1b7824 */ /* 0x000fe400078e021b */
[-C--:B------:R-:W-:Y:S02]  /*20d80*/  IMAD R15, R9, R13.reuse, RZ ;  /* 0x0000000d090f7224 */ /* 0x080fe400078e02ff */
[----:B------:R-:W-:-:S04]  /*20d90*/  IMAD.WIDE.U32 R8, R8, R13, RZ ;  /* 0x0000000d08087225 */ /* 0x000fc800078e00ff */
[----:B------:R-:W-:Y:S01]  /*20da0*/  IMAD R11, R37, R10, R35 ;  /* 0x0000000a250b7224 */ /* 0x000fe200078e0223 */
[----:B------:R-:W-:Y:S01]  /*20db0*/  IADD3.X R10, R27, R25, R26, P1, P3 ;  /* 0x000000191b0a7210 */ /* 0x000fe20000fe641a */
[----:B------:R-:W-:Y:S01]  /*20dc0*/  IMAD.IADD R15, R9, 0x1, R15 ;  /* 0x00000001090f7824 */ /* 0x000fe200078e020f */
[----:B------:R-:W-:Y:S01]  /*20dd0*/  IADD3 R8, P0, P1, R21, R14, R8 ;  /* 0x0000000e15087210 */ /* 0x000fe2000791e008 */
[----:B-----5:R-:W-:Y:S01]  /*20de0*/  IMAD R7, R7, R11, RZ ;  /* 0x0000000b07077224 */ /* 0x020fe200078e02ff */
[----:B------:R-:W-:Y:S02]  /*20df0*/  SHF.R.S32.HI R21, RZ, 0x1f, R21 ;  /* 0x0000001fff157819 */ /* 0x000fe40000011415 */
[----:B------:R-:W-:Y:S02]  /*20e00*/  SHF.R.S32.HI R13, RZ, 0x1f, R11 ;  /* 0x0000001fff0d7819 */ /* 0x000fe4000001140b */
[----:B------:R-:W-:-:S03]  /*20e10*/  IADD3.X R9, R21, R10, R15, P0, P1 ;  /* 0x0000000a15097210 */ /* 0x000fc600007e240f */
[C---:B------:R-:W-:Y:S02]  /*20e20*/  IMAD R13, R6.reuse, R13, R7 ;  /* 0x0000000d060d7224 */ /* 0x040fe400078e0207 */
[----:B------:R-:W-:-:S04]  /*20e30*/  IMAD.WIDE.U32 R6, R6, R11, R8 ;  /* 0x0000000b06067225 */ /* 0x000fc800078e0008 */
[----:B------:R-:W-:Y:S01]  /*20e40*/  IMAD.IADD R7, R7, 0x1, R13 ;  /* 0x0000000107077824 */ /* 0x000fe200078e020d */
[----:B-1----:R-:W-:-:S04]  /*20e50*/  LEA R4, P0, R6, R4, 0x2 ;  /* 0x0000000406047211 */ /* 0x002fc800078010ff */
[----:B0-----:R-:W-:Y:S01]  /*20e60*/  LEA.HI.X R5, R6, R5, R7, 0x2, P0 ;  /* 0x0000000506057211 */ /* 0x001fe200000f1407 */
[----:B------:R-:W-:-:S05]  /*20e70*/  IMAD.MOV.U32 R7, RZ, RZ, -0x800000 ;  /* 0xff800000ff077424 */ /* 0x000fca00078e00ff */
[----:B------:R1:W-:Y:S03]  /*20e80*/  STG.E desc[UR46][R4.64], R7 ;  /* 0x0000000704007986 */ /* 0x0003e6000c10192e */
.L_x_1732:
[----:B------:R-:W-:Y:S05]  /*20e90*/  BSYNC B1 ;  /* 0x0000000000017941 */ /* 0x000fea0003800000 */
.L_x_1731:
[----:B------:R-:W-:Y:S05]  /*20ea0*/  @P2 BRA `(.L_x_1727) ;  /* 0x0000000400a02947 */ /* 0x000fea0003800000 */
[----:B------:R-:W2:Y:S01]  /*20eb0*/  LDC R11, c[0x0][0xbe8] ;  /* 0x0002fa00ff0b7b82 */ /* 0x000ea20000000800 */
[----:B------:R-:W-:Y:S01]  /*20ec0*/  ULDC.64 UR4, c[0x0][0xaa0] ;  /* 0x0002a80000047ab9 */ /* 0x000fe20000000a00 */
[----:B------:R-:W-:Y:S01]  /*20ed0*/  ULDC.64 UR6, c[0x0][0xaf0] ;  /* 0x0002bc0000067ab9 */ /* 0x000fe20000000a00 */
[----:B-1----:R-:W-:Y:S01]  /*20ee0*/  IMAD R4, R26, UR4, RZ ;  /* 0x000000041a047c24 */ /* 0x002fe2000f8e02ff */
[----:B------:R-:W-:Y:S01]  /*20ef0*/  BSSY B1, `(.L_x_1733) ;  /* 0x0000039000017945 */ /* 0x000fe20003800000 */
[----:B------:R-:W-:Y:S02]  /*20f00*/  SHF.R.S32.HI R10, RZ, 0x1f, R184 ;  /* 0x0000001fff0a7819 */ /* 0x000fe400000114b8 */
[C---:B------:R-:W-:Y:S01]  /*20f10*/  IMAD R7, R3.reuse, UR5, R4 ;  /* 0x0000000503077c24 */ /* 0x040fe2000f8e0204 */
[----:B------:R-:W-:Y:S01]  /*20f20*/  SHF.R.S32.HI R12, RZ, 0x1f, R182 ;  /* 0x0000001fff0c7819 */ /* 0x000fe200000114b6 */
[----:B------:R-:W-:Y:S01]  /*20f30*/  IMAD.WIDE.U32 R4, R3, UR4, RZ ;  /* 0x0000000403047c25 */ /* 0x000fe2000f8e00ff */
[----:B------:R-:W-:-:S03]  /*20f40*/  ULDC.64 UR4, c[0x0][0xae8] ;  /* 0x0002ba0000047ab9 */ /* 0x000fc60000000a00 */
[----:B------:R-:W-:Y:S02]  /*20f50*/  IMAD R3, R185, 0x20, R208 ;  /* 0x00000020b9037824 */ /* 0x000fe400078e02d0 */
[----:B------:R-:W-:Y:S02]  /*20f60*/  IMAD.IADD R5, R5, 0x1, R7 ;  /* 0x0000000105057824 */ /* 0x000fe400078e0207 */
[----:B------:R-:W-:Y:S01]  /*20f70*/  IMAD R7, R28, UR6, RZ ;  /* 0x000000061c077c24 */ /* 0x000fe2000f8e02ff */
[----:B------:R-:W-:Y:S01]  /*20f80*/  IADD3 R9, R178, R3, RZ ;  /* 0x00000003b2097210 */ /* 0x000fe20007ffe0ff */
[----:B------:R-:W-:-:S04]  /*20f90*/  IMAD.WIDE.U32 R4, R183, UR4, R4 ;  /* 0x00000004b7047c25 */ /* 0x000fc8000f8e0004 */
[----:B------:R-:W-:Y:S01]  /*20fa0*/  IMAD.MOV.U32 R3, RZ, RZ, R9 ;  /* 0x000000ffff037224 */ /* 0x000fe200078e0009 */
[----:B--2---:R-:W-:Y:S01]  /*20fb0*/  ISETP.NE.AND P0, PT, R11, 0x1, PT ;  /* 0x000000010b00780c */ /* 0x004fe20003f05270 */
[----:B------:R-:W-:Y:S01]  /*20fc0*/  IMAD R5, R183, UR5, R5 ;  /* 0x00000005b7057c24 */ /* 0x000fe2000f8e0205 */
[----:B------:R-:W-:Y:S01]  /*20fd0*/  ULDC.64 UR4, c[0x0][0xae0] ;  /* 0x0002b80000047ab9 */ /* 0x000fe20000000a00 */
[C---:B------:R-:W-:Y:S02]  /*20fe0*/  IMAD R7, R33.reuse, UR7, R7 ;  /* 0x0000000721077c24 */ /* 0x040fe4000f8e0207 */
[----:B------:R-:W-:-:S04]  /*20ff0*/  IMAD.WIDE.U32 R4, R33, UR6, R4 ;  /* 0x0000000621047c25 */ /* 0x000fc8000f8e0004 */
[----:B------:R-:W-:Y:S02]  /*21000*/  IMAD.IADD R5, R5, 0x1, R7 ;  /* 0x0000000105057824 */ /* 0x000fe400078e0207 */
[----:B------:R-:W-:Y:S02]  /*21010*/  IMAD.IADD R178, R208, 0x1, R178 ;  /* 0x00000001d0b27824 */ /* 0x000fe400078e02b2 */
[----:B------:R-:W1:Y:S08]  /*21020*/  @P0 LDC R6, c[0x0][0xbec] ;  /* 0x0002fb00ff060b82 */ /* 0x000e700000000800 */
[----:B------:R-:W2:Y:S01]  /*21030*/  @P0 LDC R13, c[0x0][0xbf0] ;  /* 0x0002fc00ff0d0b82 */ /* 0x000ea20000000800 */
[----:B-1----:R-:W-:-:S05]  /*21040*/  @P0 IMAD.HI.U32 R6, R9, R6, RZ ;  /* 0x0000000609060227 */ /* 0x002fca00078e00ff */
[----:B--2---:R-:W-:-:S04]  /*21050*/  @P0 SHF.R.U32.HI R3, RZ, R13, R6 ;  /* 0x0000000dff030219 */ /* 0x004fc80000011606 */
[--C-:B------:R-:W-:Y:S01]  /*21060*/  SHF.R.S32.HI R6, RZ, 0x1f, R3.reuse ;  /* 0x0000001fff067819 */ /* 0x100fe20000011403 */
[----:B------:R-:W-:Y:S02]  /*21070*/  IMAD.MOV R8, RZ, RZ, -R3 ;  /* 0x000000ffff087224 */ /* 0x000fe400078e0a03 */
[----:B------:R-:W-:-:S04]  /*21080*/  IMAD.WIDE.U32 R4, R3, UR4, R4 ;  /* 0x0000000403047c25 */ /* 0x000fc8000f8e0004 */
[----:B------:R-:W-:Y:S02]  /*21090*/  IMAD R6, R6, UR4, RZ ;  /* 0x0000000406067c24 */ /* 0x000fe4000f8e02ff */
[----:B------:R-:W-:Y:S02]  /*210a0*/  IMAD R7, R11, R8, R9 ;  /* 0x000000080b077224 */ /* 0x000fe400078e0209 */
[----:B------:R-:W-:Y:S01]  /*210b0*/  IMAD R9, R3, UR5, R6 ;  /* 0x0000000503097c24 */ /* 0x000fe2000f8e0206 */
[----:B------:R-:W-:Y:S01]  /*210c0*/  ULDC.64 UR4, c[0x0][0xad8] ;  /* 0x0002b60000047ab9 */ /* 0x000fe20000000a00 */
[----:B------:R-:W-:Y:S01]  /*210d0*/  IMAD R11, R0, R11, RZ ;  /* 0x0000000b000b7224 */ /* 0x000fe200078e02ff */
[----:B------:R-:W-:Y:S01]  /*210e0*/  SHF.R.S32.HI R3, RZ, 0x1f, R7 ;  /* 0x0000001fff037819 */ /* 0x000fe20000011407 */
[----:B------:R-:W-:Y:S02]  /*210f0*/  IMAD.IADD R5, R5, 0x1, R9 ;  /* 0x0000000105057824 */ /* 0x000fe400078e0209 */
[C---:B------:R-:W-:Y:S01]  /*21100*/  VIADD R0, R178.reuse, 0x20 ;  /* 0x00000020b2007836 */ /* 0x040fe20000000000 */
[----:B------:R-:W-:Y:S01]  /*21110*/  ISETP.GE.AND P2, PT, R178, R11, PT ;  /* 0x0000000bb200720c */ /* 0x000fe20003f46270 */
[----:B------:R-:W-:-:S02]  /*21120*/  IMAD R6, R3, UR4, RZ ;  /* 0x0000000403067c24 */ /* 0x000fc4000f8e02ff */
[----:B------:R-:W-:Y:S01]  /*21130*/  IMAD.WIDE.U32 R4, R7, UR4, R4 ;  /* 0x0000000407047c25 */ /* 0x000fe2000f8e0004 */
[----:B------:R-:W-:-:S03]  /*21140*/  ISETP.GE.AND P1, PT, R0, R11, PT ;  /* 0x0000000b0000720c */ /* 0x000fc60003f26270 */
[----:B------:R-:W-:Y:S01]  /*21150*/  IMAD R3, R7, UR5, R6 ;  /* 0x0000000507037c24 */ /* 0x000fe2000f8e0206 */
[----:B------:R-:W-:Y:S01]  /*21160*/  ULDC.64 UR4, c[0x0][0xa80] ;  /* 0x0002a00000047ab9 */ /* 0x000fe20000000a00 */
[----:B------:R-:W-:Y:S01]  /*21170*/  VIADD R0, R178, 0x40 ;  /* 0x00000040b2007836 */ /* 0x000fe20000000000 */
[----:B------:R-:W-:Y:S01]  /*21180*/  LEA R6, P3, R4, UR4, 0x1 ;  /* 0x0000000404067c11 */ /* 0x000fe2000f8608ff */
[----:B------:R-:W-:-:S03]  /*21190*/  IMAD.IADD R3, R5, 0x1, R3 ;  /* 0x0000000105037824 */ /* 0x000fc600078e0203 */
[----:B------:R-:W-:Y:S01]  /*211a0*/  ISETP.GE.AND P0, PT, R0, R11, PT ;  /* 0x0000000b0000720c */ /* 0x000fe20003f06270 */
[----:B------:R1:W2:Y:S01]  /*211b0*/  SHFL.IDX PT, R7, R6, RZ, 0x181f ;  /* 0x00181fff06077589 */ /* 0x0002a200000e0000 */
[----:B------:R-:W-:-:S05]  /*211c0*/  LEA.HI.X R3, R4, UR5, R3, 0x1, P3 ;  /* 0x0000000504037c11 */ /* 0x000fca00098f0c03 */
[----:B------:R1:W3:Y:S01]  /*211d0*/  SHFL.IDX PT, R5, R3, RZ, 0x181f ;  /* 0x00181fff03057589 */ /* 0x0002e200000e0000 */
[----:B------:R-:W-:Y:S05]  /*211e0*/  @P2 BRA `(.L_x_1734) ;  /* 0x0000000000242947 */ /* 0x000fea0003800000 */
[----:B------:R-:W-:Y:S02]  /*211f0*/  ULDC UR4, c[0x0][0xac8] ;  /* 0x0002b20000047ab9 */ /* 0x000fe40000000800 */
[----:B------:R-:W-:Y:S02]  /*21200*/  ISETP.GE.AND P4, PT, R182, UR4, PT ;  /* 0x00000004b6007c0c */ /* 0x000fe4000bf86270 */
[----:B------:R-:W-:-:S11]  /*21210*/  ISETP.GE.AND P5, PT, R184, UR4, PT ;  /* 0x00000004b8007c0c */ /* 0x000fd6000bfa6270 */
[-C--:B--2---:R-:W-:Y:S02]  /*21220*/  @!P4 LEA R8, P2, R182, R7.reuse, 0x1 ;  /* 0x00000007b608c211 */ /* 0x084fe400078408ff */
[----:B------:R-:W-:Y:S02]  /*21230*/  @!P5 LEA R4, P3, R184, R7, 0x1 ;  /* 0x00000007b804d211 */ /* 0x000fe400078608ff */
[-C--:B---3--:R-:W-:Y:S02]  /*21240*/  @!P4 LEA.HI.X R9, R182, R5.reuse, R12, 0x1, P2 ;  /* 0x00000005b609c211 */ /* 0x088fe400010f0c0c */
[----:B------:R-:W-:-:S03]  /*21250*/  @!P5 LEA.HI.X R5, R184, R5, R10, 0x1, P3 ;  /* 0x00000005b805d211 */ /* 0x000fc600018f0c0a */
[----:B------:R4:W-:Y:S04]  /*21260*/  @!P4 ST.E.128 desc[UR46][R8.64], RZ ;  /* 0x000000ff0800c985 */ /* 0x0009e8000c101d2e */
[----:B------:R4:W-:Y:S02]  /*21270*/  @!P5 ST.E.128 desc[UR46][R4.64], RZ ;  /* 0x000000ff0400d985 */ /* 0x0009e4000c101d2e */
.L_x_1734:
[----:B------:R-:W-:Y:S05]  /*21280*/  BSYNC B1 ;  /* 0x0000000000017941 */ /* 0x000fea0003800000 */
.L_x_1733:
[----:B---34-:R3:W4:Y:S01]  /*21290*/  SHFL.IDX PT, R5, R3, 0x1, 0x181f ;  /* 0x00381f0003057f89 */ /* 0x01872200000e0000 */
[----:B------:R-:W-:Y:S03]  /*212a0*/  BSSY B1, `(.L_x_1735) ;  /* 0x000000c000017945 */ /* 0x000fe60003800000 */
[----:B--2---:R3:W2:Y:S01]  /*212b0*/  SHFL.IDX PT, R7, R6, 0x1, 0x181f ;  /* 0x00381f0006077f89 */ /* 0x0046a200000e0000 */
[----:B------:R-:W-:Y:S05]  /*212c0*/  @P1 BRA `(.L_x_1736) ;  /* 0x0000000000241947 */ /* 0x000fea0003800000 */
[----:B------:R-:W-:Y:S02]  /*212d0*/  ULDC UR4, c[0x0][0xac8] ;  /* 0x0002b20000047ab9 */ /* 0x000fe40000000800 */
[----:B------:R-:W-:Y:S02]  /*212e0*/  ISETP.GE.AND P3, PT, R182, UR4, PT ;  /* 0x00000004b6007c0c */ /* 0x000fe4000bf66270 */
[----:B------:R-:W-:-:S11]  /*212f0*/  ISETP.GE.AND P4, PT, R184, UR4, PT ;  /* 0x00000004b8007c0c */ /* 0x000fd6000bf86270 */
[-C--:B--2---:R-:W-:Y:S02]  /*21300*/  @!P3 LEA R8, P1, R182, R7.reuse, 0x1 ;  /* 0x00000007b608b211 */ /* 0x084fe400078208ff */
[----:B------:R-:W-:Y:S02]  /*21310*/  @!P4 LEA R4, P2, R184, R7, 0x1 ;  /* 0x00000007b804c211 */ /* 0x000fe400078408ff */
[-C--:B----4-:R-:W-:Y:S02]  /*21320*/  @!P3 LEA.HI.X R9, R182, R5.reuse, R12, 0x1, P1 ;  /* 0x00000005b609b211 */ /* 0x090fe400008f0c0c */
[----:B------:R-:W-:-:S03]  /*21330*/  @!P4 LEA.HI.X R5, R184, R5, R10, 0x1, P2 ;  /* 0x00000005b805c211 */ /* 0x000fc600010f0c0a */
[----:B------:R2:W-:Y:S04]  /*21340*/  @!P3 ST.E.128 desc[UR46][R8.64], RZ ;  /* 0x000000ff0800b985 */ /* 0x0005e8000c101d2e */
[----:B------:R2:W-:Y:S02]  /*21350*/  @!P4 ST.E.128 desc[UR46][R4.64], RZ ;  /* 0x000000ff0400c985 */ /* 0x0005e4000c101d2e */
.L_x_1736:
[----:B------:R-:W-:Y:S05]  /*21360*/  BSYNC B1 ;  /* 0x0000000000017941 */ /* 0x000fea0003800000 */
.L_x_1735:
[----:B--2-4-:R2:W4:Y:S01]  /*21370*/  SHFL.IDX PT, R5, R3, 0x2, 0x181f ;  /* 0x00581f0003057f89 */ /* 0x01452200000e0000 */
        /* <DEDUP_REMOVED lines=12> */
.L_x_1738:
[----:B------:R-:W-:Y:S05]  /*21440*/  BSYNC B1 ;  /* 0x0000000000017941 */ /* 0x000fea0003800000 */
.L_x_1737:
[----:B------:R-:W-:Y:S01]  /*21450*/  VIADD R0, R178, 0x60 ;  /* 0x00000060b2007836 */ /* 0x000fe20000000000 */
[----:B-123--:R-:W1:Y:S04]  /*21460*/  SHFL.IDX PT, R3, R3, 0x3, 0x181f ;  /* 0x00781f0003037f89 */ /* 0x00ee6800000e0000 */
[----:B------:R-:W-:Y:S01]  /*21470*/  ISETP.GE.AND P0, PT, R0, R11, PT ;  /* 0x0000000b0000720c */ /* 0x000fe20003f06270 */
[----:B0---4-:R0:W2:-:S12]  /*21480*/  SHFL.IDX PT, R5, R6, 0x3, 0x181f ;  /* 0x00781f0006057f89 */ /* 0x01109800000e0000 */
[----:B0-----:R-:W-:Y:S05]  /*21490*/  @P0 BRA `(.L_x_1727) ;  /* 0x0000000000240947 */ /* 0x001fea0003800000 */
[----:B------:R-:W-:Y:S02]  /*214a0*/  ULDC UR4, c[0x0][0xac8] ;  /* 0x0002b20000047ab9 */ /* 0x000fe40000000800 */
[----:B------:R-:W-:Y:S02]  /*214b0*/  ISETP.GE.AND P2, PT, R182, UR4, PT ;  /* 0x00000004b6007c0c */ /* 0x000fe4000bf46270 */
[----:B------:R-:W-:-:S11]  /*214c0*/  ISETP.GE.AND P3, PT, R184, UR4, PT ;  /* 0x00000004b8007c0c */ /* 0x000fd6000bf66270 */
[-C--:B--2---:R-:W-:Y:S02]  /*214d0*/  @!P2 LEA R6, P0, R182, R5.reuse, 0x1 ;  /* 0x00000005b606a211 */ /* 0x084fe400078008ff */
[----:B------:R-:W-:Y:S02]  /*214e0*/  @!P3 LEA R4, P1, R184, R5, 0x1 ;  /* 0x00000005b804b211 */ /* 0x000fe400078208ff */
[-C--:B-1----:R-:W-:Y:S02]  /*214f0*/  @!P2 LEA.HI.X R7, R182, R3.reuse, R12, 0x1, P0 ;  /* 0x00000003b607a211 */ /* 0x082fe400000f0c0c */
[----:B------:R-:W-:-:S03]  /*21500*/  @!P3 LEA.HI.X R5, R184, R3, R10, 0x1, P1 ;  /* 0x00000003b805b211 */ /* 0x000fc600008f0c0a */
[----:B------:R0:W-:Y:S04]  /*21510*/  @!P2 ST.E.128 desc[UR46][R6.64], RZ ;  /* 0x000000ff0600a985 */ /* 0x0001e8000c101d2e */
[----:B------:R0:W-:Y:S02]  /*21520*/  @!P3 ST.E.128 desc[UR46][R4.64], RZ ;  /* 0x000000ff0400b985 */ /* 0x0001e4000c101d2e */
.L_x_1727:
[----:B------:R-:W-:Y:S05]  /*21530*/  BSYNC B0 ;  /* 0x0000000000007941 */ /* 0x000fea0003800000 */
.L_x_1717:
[----:B------:R-:W-:Y:S02]  /*21540*/  ULDC UR4, c[0x0][0xc3c] ;  /* 0x00030f0000047ab9 */ /* 0x000fe40000000800 */
[----:B------:R-:W-:-:S13]  /*21550*/  ISETP.GE.AND P0, PT, R31, UR4, PT ;  /* 0x000000041f007c0c */ /* 0x000fda000bf06270 */
[----:B------:R-:W-:Y:S05]  /*21560*/  @!P0 BRA `(.L_x_1739) ;  /* 0xfffffdfc00ec8947 */ /* 0x000fea000383ffff */
[----:B------:R-:W-:Y:S05]  /*21570*/  BRA `(.L_x_1445) ;  /* 0x0000009000207947 */ /* 0x000fea0003800000 */
.L_x_1443:
[----:B------:R-:W-:-:S08]  /*21580*/  NOP ;  /* 0x0000000000007918 */ /* 0x000fd00000000000 */
[----:B0-----:R-:W0:-:S00]  /*21590*/  USETMAXREG.DEALLOC.CTAPOOL 0x18 ;  /* 0x00000018000079c8 */ /* 0x001e0000080e0500 */
[----:B0-----:R-:W-:Y:S01]  /*215a0*/  LOP3.LUT R0, R0, 0x3, RZ, 0xc0, !PT ;  /* 0x0000000300007812 */ /* 0x001fe200078ec0ff */
[----:B------:R-:W-:Y:S01]  /*215b0*/  IMAD.MOV.U32 R7, RZ, RZ, RZ ;  /* 0x000000ffff077224 */ /* 0x000fe200078e00ff */
[----:B------:R-:W-:-:S04]  /*215c0*/  LOP3.LUT R17, R17, 0xfffffffd, RZ, 0xc0, !PT ;  /* 0xfffffffd11117812 */ /* 0x000fc800078ec0ff */
[----:B------:R-:W0:Y:S02]  /*215d0*/  SHFL.IDX PT, R0, R0, RZ, 0x1f ;  /* 0x00001fff00007589 */ /* 0x000e2400000e0000 */
[----:B0-----:R-:W-:-:S13]  /*215e0*/  ISETP.NE.AND P0, PT, R0, RZ, PT ;  /* 0x000000ff0000720c */ /* 0x001fda0003f05270 */
[----:B------:R-:W-:Y:S01]  /*215f0*/  @P0 LOP3.LUT R17, R17, 0x2, RZ, 0xfc, !PT ;  /* 0x0000000211110812 */ /* 0x000fe200078efcff */
[----:B------:R-:W-:Y:S06]  /*21600*/  @!P0 BRA `(.L_x_1740) ;  /* 0x0000000000248947 */ /* 0x000fec0003800000 */
[----:B------:R-:W0:Y:S08]  /*21610*/  S2UR UR5, SR_CgaCtaId ;  /* 0x00000000000579c3 */ /* 0x000e300000008800 */
[----:B------:R-:W-:Y:S06]  /*21620*/  BAR.SYNC.DEFER_BLOCKING 0x5, 0x180 ;  /* 0x0146000000007b1d */ /* 0x000fec0000010000 */
[----:B------:R-:W-:-:S02]  /*21630*/  UMOV UR4, 0x400 ;  /* 0x0000040000047882 */ /* 0x000fc40000000000 */
[----:B0-----:R-:W-:-:S09]  /*21640*/  ULEA UR4, UR5, UR4, 0x18 ;  /* 0x0000000405047291 */ /* 0x001fd2000f8ec03f */
[----:B------:R-:W0:Y:S04]  /*21650*/  LDS.128 R8, [UR4+0x2a8d0] ;  /* 0x02a8d004ff087984 */ /* 0x000e280008000c00 */
[----:B0-----:R0:W-:Y:S04]  /*21660*/  STL.64 [R1], R8 ;  /* 0x0000000801007387 */ /* 0x0011e80000100a00 */
[----:B------:R0:W-:Y:S01]  /*21670*/  STL.64 [R1+0x8], R10 ;  /* 0x0000080a01007387 */ /* 0x0001e20000100a00 */
[----:B------:R-:W-:Y:S06]  /*21680*/  BAR.ARV 0x4, 0x180 ;  /* 0x0106000000007b1d */ /* 0x000fec0000002000 */
[----:B------:R-:W-:Y:S05]  /*21690*/  BRA `(.L_x_1741) ;  /* 0x0000000c00b07947 */ /* 0x000fea0003800000 */
.L_x_1740:
[----:B------:R-:W-:Y:S01]  /*216a0*/  LOP3.LUT R0, R6, 0x1f, RZ, 0xc0, !PT ;  /* 0x0000001f06007812 */ /* 0x000fe200078ec0ff */
[----:B------:R-:W-:Y:S01]  /*216b0*/  ULDC UR4, c[0x0][0xc3c] ;  /* 0x00030f0000047ab9 */ /* 0x000fe20000000800 */
[----:B------:R-:W-:Y:S01]  /*216c0*/  MOV R8, RZ ;  /* 0x000000ff00087202 */ /* 0x000fe20000000f00 */
[----:B------:R-:W0:Y:S01]  /*216d0*/  S2UR UR6, SR_CTAID.X ;  /* 0x00000000000679c3 */ /* 0x000e220000002500 */
[----:B------:R-:W-:Y:S01]  /*216e0*/  ISETP.NE.AND P0, PT, R0, 0x1f, PT ;  /* 0x0000001f0000780c */ /* 0x000fe20003f05270 */
[----:B------:R-:W-:-:S03]  /*216f0*/  ULDC UR5, c[0x0][0xc38] ;  /* 0x00030e0000057ab9 */ /* 0x000fc60000000800 */
[----:B------:R-:W-:-:S13]  /*21700*/  ISETP.GE.OR P1, PT, R0, UR4, !P0 ;  /* 0x0000000400007c0c */ /* 0x000fda000c726670 */
[----:B------:R-:W1:Y:S08]  /*21710*/  @!P1 LDC.64 R2, c[0x0][0xc80] ;  /* 0x00032000ff029b82 */ /* 0x000e700000000a00 */
[----:B------:R-:W2:Y:S01]  /*21720*/  @!P1 LDC.64 R4, c[0x0][0xc78] ;  /* 0x00031e00ff049b82 */ /* 0x000ea20000000a00 */
[----:B-1----:R-:W-:-:S05]  /*21730*/  @!P1 IMAD.WIDE.U32 R2, R0, 0x4, R2 ;  /* 0x0000000400029825 */ /* 0x002fca00078e0002 */
        /* <DEDUP_REMOVED lines=33> */
.L_x_1744:
        /* <DEDUP_REMOVED lines=39> */
.L_x_1742:
        /* <DEDUP_REMOVED lines=12> */
.L_x_1745:
[----:B----4-:R-:W-:Y:S01]  /*21c80*/  IMAD R3, R3, UR5, R10 ;  /* 0x0000000503037c24 */ /* 0x010fe2000f8e020a */
[----:B------:R-:W-:Y:S02]  /*21c90*/  IADD3 R14, R9, UR4, RZ ;  /* 0x00000004090e7c10 */ /* 0x000fe4000fffe0ff */
[----:B-1----:R-:W-:Y:S02]  /*21ca0*/  ISETP.NE.AND P0, PT, R8, 0x1, PT ;  /* 0x000000010800780c */ /* 0x002fe40003f05270 */
[----:B------:R1:W-:Y:S01]  /*21cb0*/  STL [R1], R3 ;  /* 0x0000000301007387 */ /* 0x0003e20000100800 */
[----:B---3--:R-:W-:-:S03]  /*21cc0*/  IADD3 R5, -R3, UR6, RZ ;  /* 0x0000000603057c10 */ /* 0x008fc6000fffe1ff */
[----:B------:R1:W-:Y:S07]  /*21cd0*/  STL [R1+0xc], R14 ;  /* 0x00000c0e01007387 */ /* 0x0003ee0000100800 */
        /* <DEDUP_REMOVED lines=34> */
[----:B------:R-:W-:Y:S02]  /*21f00*/  @!P2 IADD3 R10, -R10, RZ, RZ ;  /* 0x000000ff0a0aa210 */ /* 0x000fe40007ffe1ff */
        /* <DEDUP_REMOVED lines=22> */
.L_x_1746:
[----:B-1----:R-:W1:Y:S02]  /*22070*/  LDC.64 R2, c[0x0][0xc90] ;  /* 0x00032400ff027b82 */ /* 0x002e640000000a00 */
        /* <DEDUP_REMOVED lines=9> */
[----:B0-----:R-:W-:-:S05]  /*22110*/  IADD3 R12, RZ, -R3, RZ ;  /* 0x80000003ff0c7210 */ /* 0x001fca0007ffe0ff */
        /* <DEDUP_REMOVED lines=20> */
[----:B------:R-:W-:Y:S01]  /*22260*/  IMAD R8, R8, R2, R5 ;  /* 0x0000000208087224 */ /* 0x000fe200078e0205 */
[----:B------:R-:W-:Y:S02]  /*22270*/  MOV R2, RZ ;  /* 0x000000ff00027202 */ /* 0x000fe40000000f00 */
        /* <DEDUP_REMOVED lines=28> */
.L_x_1747:
[----:B01----:R-:W-:-:S05]  /*22440*/  LOP3.LUT R3, RZ, R2, RZ, 0x33, !PT ;  /* 0x00000002ff037212 */ /* 0x003fca00078e33ff */
[----:B------:R-:W-:-:S05]  /*22450*/  IMAD.IADD R2, R4, 0x1, R3 ;  /* 0x0000000104027824 */ /* 0x000fca00078e0203 */
[----:B------:R1:W-:Y:S01]  /*22460*/  STL [R1+0x4], R2 ;  /* 0x0000040201007387 */ /* 0x0003e20000100800 */
[----:B------:R-:W-:Y:S05]  /*22470*/  BRA `(.L_x_1748) ;  /* 0x0000000000107947 */ /* 0x000fea0003800000 */
.L_x_1743:
[----:B------:R-:W-:Y:S01]  /*22480*/  IMAD.U32 R2, RZ, RZ, UR6 ;  /* 0x00000006ff027e24 */ /* 0x000fe2000f8e00ff */
[----:B------:R0:W-:Y:S04]  /*22490*/  STL [R1+0x4], RZ ;  /* 0x000004ff01007387 */ /* 0x0001e80000100800 */
[----:B------:R0:W-:Y:S04]  /*224a0*/  STL [R1+0x8], RZ ;  /* 0x000008ff01007387 */ /* 0x0001e80000100800 */
[----:B------:R0:W-:Y:S02]  /*224b0*/  STL [R1], R2 ;  /* 0x0000000201007387 */ /* 0x0001e40000100800 */
.L_x_1748:
        /* <DEDUP_REMOVED lines=10> */
.L_x_1741:
[----:B--2---:R-:W2:Y:S01]  /*22560*/  LDL R0, [R1+0xc] ;  /* 0x00000c0001007983 */ /* 0x004ea20000100800 */
[----:B------:R-:W-:-:S03]  /*22570*/  ULDC UR4, c[0x0][0xc3c] ;  /* 0x00030f0000047ab9 */ /* 0x000fc60000000800 */
[----:B------:R3:W-:Y:S01]  /*22580*/  STL [R1+0x10], RZ ;  /* 0x000010ff01007387 */ /* 0x0007e20000100800 */
[----:B--2---:R-:W-:Y:S01]  /*22590*/  ISETP.GE.AND P0, PT, R0, UR4, PT ;  /* 0x0000000400007c0c */ /* 0x004fe2000bf06270 */
[----:B------:R-:W-:-:S05]  /*225a0*/  IMAD.MOV.U32 R0, RZ, RZ, 0x1 ;  /* 0x00000001ff007424 */ /* 0x000fca00078e00ff */
[----:B------:R3:W-:Y:S04]  /*225b0*/  STL [R1+0x18], R0 ;  /* 0x0000180001007387 */ /* 0x0007e80000100800 */
[----:B------:R3:W-:Y:S03]  /*225c0*/  STL [R1+0x58], RZ ;  /* 0x000058ff01007387 */ /* 0x0007e60000100800 */
[----:B------:R-:W-:Y:S05]  /*225d0*/  @P0 BRA `(.L_x_1749) ;  /* 0x0000007c00180947 */ /* 0x000fea0003800000 */
[----:B------:R-:W2:Y:S01]  /*225e0*/  S2UR UR5, SR_CgaCtaId ;  /* 0x00000000000579c3 */ /* 0x000ea20000008800 */
[C---:B---3--:R-:W-:Y:S01]  /*225f0*/  IMAD.SHL.U32 R0, R6.reuse, 0x8, RZ ;  /* 0x0000000806007824 */ /* 0x048fe200078e00ff */
[----:B------:R-:W-:Y:S01]  /*22600*/  LOP3.LUT R4, R6, 0x7f, RZ, 0xc0, !PT ;  /* 0x0000007f06047812 */ /* 0x000fe200078ec0ff */
[----:B------:R-:W-:Y:S01]  /*22610*/  UMOV UR4, 0x400 ;  /* 0x0000040000047882 */ /* 0x000fe20000000000 */
[----:B------:R-:W-:Y:S01]  /*22620*/  BSSY B8, `(.L_x_1749) ;  /* 0x00007c1000087945 */ /* 0x000fe20003800000 */
[----:B------:R-:W-:Y:S01]  /*22630*/  ULDC.64 UR36, c[0x0][0x198] ;  /* 0x0000660000247ab9 */ /* 0x000fe20000000a00 */
[----:B------:R-:W-:Y:S01]  /*22640*/  LOP3.LUT R3, R0, 0x1f8, RZ, 0xc0, !PT ;  /* 0x000001f800037812 */ /* 0x000fe200078ec0ff */
[----:B------:R-:W-:Y:S01]  /*22650*/  ULDC UR38, c[0x0][0xc] ;  /* 0x0000030000267ab9 */ /* 0x000fe20000000800 */
[----:B01----:R-:W-:Y:S02]  /*22660*/  SHF.L.U32 R2, R4, 0x3, RZ ;  /* 0x0000000304027819 */ /* 0x003fe400000006ff */
[----:B------:R-:W-:Y:S01]  /*22670*/  LOP3.LUT R3, R3, 0x38, R6, 0x78, !PT ;  /* 0x0000003803037812 */ /* 0x000fe200078e7806 */
[----:B------:R-:W-:Y:S01]  /*22680*/  IMAD.SHL.U32 R6, R6, 0x10, RZ ;  /* 0x0000001006067824 */ /* 0x000fe200078e00ff */
[----:B------:R-:W-:-:S02]  /*22690*/  LOP3.LUT R0, R0, 0x38, RZ, 0xc0, !PT ;  /* 0x0000003800007812 */ /* 0x000fc400078ec0ff */
[----:B------:R-:W-:Y:S02]  /*226a0*/  LOP3.LUT R2, R3, 0x200, R2, 0xf8, !PT ;  /* 0x0000020003027812 */ /* 0x000fe400078ef802 */
[----:B------:R-:W-:-:S04]  /*226b0*/  SHF.R.U32.HI R3, RZ, 0x3, R4 ;  /* 0x00000003ff037819 */ /* 0x000fc80000011604 */
[----:B------:R-:W-:Y:S01]  /*226c0*/  LOP3.LUT R4, R3, 0x70, R6, 0xf8, !PT ;  /* 0x0000007003047812 */ /* 0x000fe200078ef806 */
[----:B--2---:R-:W-:-:S06]  /*226d0*/  ULEA UR4, UR5, UR4, 0x18 ;  /* 0x0000000405047291 */ /* 0x004fcc000f8ec03f */
[----:B------:R-:W-:-:S04]  /*226e0*/  IMAD.U32 R19, RZ, RZ, UR4 ;  /* 0x00000004ff137e24 */ /* 0x000fc8000f8e00ff */
[----:B------:R-:W-:Y:S02]  /*226f0*/  IMAD R3, R2, 0x2, R19 ;  /* 0x0000000202037824 */ /* 0x000fe400078e0213 */
[----:B------:R-:W-:-:S03]  /*22700*/  IMAD.MOV.U32 R2, RZ, RZ, 0x1 ;  /* 0x00000001ff027424 */ /* 0x000fc600078e00ff */
[----:B------:R0:W-:Y:S04]  /*22710*/  STL [R1+0x28], R3 ;  /* 0x0000280301007387 */ /* 0x0001e80000100800 */
[----:B------:R-:W-:Y:S04]  /*22720*/  STL [R1+0x58], RZ ;  /* 0x000058ff01007387 */ /* 0x000fe80000100800 */
[----:B------:R1:W-:Y:S01]  /*22730*/  STL [R1+0x20], R2 ;  /* 0x0000200201007387 */ /* 0x0003e20000100800 */
[----:B0-----:R-:W-:-:S03]  /*22740*/  IMAD.MOV.U32 R3, RZ, RZ, 0x1 ;  /* 0x00000001ff037424 */ /* 0x001fc600078e00ff */
[----:B------:R0:W-:Y:S04]  /*22750*/  STL [R1+0x14], RZ ;  /* 0x000014ff01007387 */ /* 0x0001e80000100800 */
[----:B------:R0:W-:Y:S01]  /*22760*/  STL [R1+0x10], RZ ;  /* 0x000010ff01007387 */ /* 0x0001e20000100800 */
[----:B-1----:R-:W-:-:S03]  /*22770*/  LOP3.LUT R2, R0, 0x40, RZ, 0xfc, !PT ;  /* 0x0000004000027812 */ /* 0x002fc600078efcff */
[----:B------:R0:W-:Y:S01]  /*22780*/  STL [R1+0x18], R3 ;  /* 0x0000180301007387 */ /* 0x0001e20000100800 */
[----:B------:R-:W-:-:S07]  /*22790*/  LOP3.LUT R0, R0, 0x80, RZ, 0xfc, !PT ;  /* 0x0000008000007812 */ /* 0x000fce00078efcff */
.L_x_1909:
[----:B------:R-:W2:Y:S01]  /*227a0*/  LDL R14, [R1+0xc] ;  /* 0x00000c00010e7983 */ /* 0x000ea20000100800 */
[----:B------:R-:W-:Y:S05]  /*227b0*/  YIELD ;  /* 0x0000000000007946 */ /* 0x000fea0003800000 */
[----:B------:R-:W-:Y:S01]  /*227c0*/  ULDC.64 UR4, c[0x0][0xa28] ;  /* 0x00028a0000047ab9 */ /* 0x000fe20000000a00 */
[----:B0--3--:R-:W-:Y:S02]  /*227d0*/  CS2R R6, SRZ ;  /* 0x0000000000067805 */ /* 0x009fe4000001ff00 */
[----:B------:R-:W-:Y:S01]  /*227e0*/  ISETP.NE.U32.AND P0, PT, RZ, UR4, PT ;  /* 0x00000004ff007c0c */ /* 0x000fe2000bf05070 */
[----:B-1----:R-:W1:Y:S01]  /*227f0*/  LDC.64 R12, c[0x0][0xa00] ;  /* 0x00028000ff0c7b82 */ /* 0x002e620000000a00 */
[----:B------:R-:W-:Y:S01]  /*22800*/  ULDC.64 UR6, c[0x0][0xa08] ;  /* 0x0002820000067ab9 */ /* 0x000fe20000000a00 */
[----:B------:R-:W-:Y:S01]  /*22810*/  ULDC.64 UR8, c[0x0][0xa10] ;  /* 0x0002840000087ab9 */ /* 0x000fe20000000a00 */
[----:B------:R-:W-:Y:S01]  /*22820*/  ISETP.NE.AND.EX P0, PT, RZ, UR5, PT, P0 ;  /* 0x00000005ff007c0c */ /* 0x000fe2000bf05300 */
[----:B------:R-:W-:-:S04]  /*22830*/  ULDC.64 UR4, c[0x0][0xa18] ;  /* 0x0002860000047ab9 */ /* 0x000fc80000000a00 */
[----:B------:R-:W3:Y:S08]  /*22840*/  LDC.64 R4, c[0x0][0xa08] ;  /* 0x00028200ff047b82 */ /* 0x000ef00000000a00 */
[----:B0-----:R-:W2:Y:S02]  /*22850*/  @P0 LDC.64 R2, c[0x0][0xa28] ;  /* 0x00028a00ff020b82 */ /* 0x001ea40000000a00 */
[----:B--2---:R-:W-:-:S05]  /*22860*/  @P0 IMAD.WIDE R2, R14, 0x4, R2 ;  /* 0x000000040e020825 */ /* 0x004fca00078e0202 */
[----:B------:R0:W5:Y:S01]  /*22870*/  @P0 LDG.E R6, desc[UR46][R2.64] ;  /* 0x0000002e02060981 */ /* 0x000162000c1e1900 */
[----:B------:R-:W-:Y:S01]  /*22880*/  ISETP.NE.U32.AND P0, PT, RZ, UR4, PT ;  /* 0x00000004ff007c0c */ /* 0x000fe2000bf05070 */
[----:B-1----:R-:W-:Y:S01]  /*22890*/  IMAD.WIDE R12, R14, 0x4, R12 ;  /* 0x000000040e0c7825 */ /* 0x002fe200078e020c */
[----:B------:R-:W-:Y:S02]  /*228a0*/  ISETP.NE.U32.AND P2, PT, RZ, UR6, PT ;  /* 0x00000006ff007c0c */ /* 0x000fe4000bf45070 */
[----:B------:R-:W-:Y:S01]  /*228b0*/  ISETP.NE.AND.EX P0, PT, RZ, UR5, PT, P0 ;  /* 0x00000005ff007c0c */ /* 0x000fe2000bf05300 */
[----:B------:R-:W-:Y:S01]  /*228c0*/  ULDC.64 UR4, c[0x0][0xa00] ;  /* 0x0002800000047ab9 */ /* 0x000fe20000000a00 */
[----:B------:R-:W-:Y:S01]  /*228d0*/  ISETP.NE.U32.AND P4, PT, RZ, UR8, PT ;  /* 0x00000008ff007c0c */ /* 0x000fe2000bf85070 */
[----:B------:R-:W-:Y:S01]  /*228e0*/  IMAD.MOV.U32 R8, RZ, RZ, RZ ;  /* 0x000000ffff087224 */ /* 0x000fe200078e00ff */
[----:B------:R-:W-:Y:S01]  /*228f0*/  ISETP.NE.U32.AND P1, PT, RZ, UR4, PT ;  /* 0x00000004ff007c0c */ /* 0x000fe2000bf25070 */
[----:B0-----:R-:W0:Y:S01]  /*22900*/  LDC.64 R2, c[0x0][0xa10] ;  /* 0x00028400ff027b82 */ /* 0x001e220000000a00 */
[----:B------:R-:W-:-:S02]  /*22910*/  IMAD.MOV.U32 R0, RZ, RZ, RZ ;  /* 0x000000ffff007224 */ /* 0x000fc400078e00ff */
[----:B------:R-:W-:Y:S01]  /*22920*/  ISETP.NE.AND.EX P3, PT, RZ, UR5, PT, P1 ;  /* 0x00000005ff007c0c */ /* 0x000fe2000bf65310 */
[----:B---3--:R-:W-:-:S04]  /*22930*/  IMAD.WIDE R4, R14, 0x4, R4 ;  /* 0x000000040e047825 */ /* 0x008fc800078e0204 */
[----:B------:R-:W1:Y:S01]  /*22940*/  @P0 LDC.64 R10, c[0x0][0xa18] ;  /* 0x00028600ff0a0b82 */ /* 0x000e620000000a00 */
[----:B------:R-:W-:Y:S01]  /*22950*/  ULDC UR4, c[0x0][0x288] ;  /* 0x0000a20000047ab9 */ /* 0x000fe20000000800 */
[----:B------:R-:W-:Y:S02]  /*22960*/  ISETP.NE.AND.EX P1, PT, RZ, UR7, PT, P2 ;  /* 0x00000007ff007c0c */ /* 0x000fe4000bf25320 */
[----:B------:R-:W-:-:S04]  /*22970*/  ISETP.NE.AND.EX P2, PT, RZ, UR9, PT, P4 ;  /* 0x00000009ff007c0c */ /* 0x000fc8000bf45340 */
[----:B------:R-:W2:Y:S07]  /*22980*/  @P3 LDG.E R7, desc[UR46][R12.64] ;  /* 0x0000002e0c073981 */ /* 0x000eae000c1e1900 */
[----:B------:R3:W5:Y:S01]  /*22990*/  @P1 LDG.E R8, desc[UR46][R4.64] ;  /* 0x0000002e04081981 */ /* 0x000762000c1e1900 */
[----:B0-----:R-:W-:-:S05]  /*229a0*/  IMAD.WIDE R2, R14, 0x4, R2 ;  /* 0x000000040e027825 */ /* 0x001fca00078e0202 */
[----:B------:R3:W5:Y:S01]  /*229b0*/  @P2 LDG.E R0, desc[UR46][R2.64] ;  /* 0x0000002e02002981 */ /* 0x000762000c1e1900 */
[----:B-1----:R-:W-:-:S03]  /*229c0*/  @P0 IMAD.WIDE R10, R14, 0x4, R10 ;  /* 0x000000040e0a0825 */ /* 0x002fc600078e020a */
[----:B--2---:R0:W-:Y:S02]  /*229d0*/  STL [R1+0x48], R7 ;  /* 0x0000480701007387 */ /* 0x0041e40000100800 */
[----:B0-----:R-:W-:Y:S01]  /*229e0*/  IMAD.U32 R7, RZ, RZ, UR4 ;  /* 0x00000004ff077e24 */ /* 0x001fe2000f8e00ff */
[----:B------:R-:W-:-:S05]  /*229f0*/  ULDC.64 UR4, c[0x0][0x418] ;  /* 0x0001060000047ab9 */ /* 0x000fca0000000a00 */
[----:B------:R-:W2:Y:S01]  /*22a00*/  @P0 LDG.E R7, desc[UR46][R10.64] ;  /* 0x0000002e0a070981 */ /* 0x000ea2000c1e1900 */
[----:B------:R-:W-:-:S03]  /*22a10*/  UISETP.NE.U32.AND UP0, UPT, UR4, URZ, UPT ;  /* 0x0000003f0400728c */ /* 0x000fc6000bf05070 */
[----:B------:R-:W-:Y:S01]  /*22a20*/  ULDC UR4, c[0x0][0x424] ;  /* 0x0001090000047ab9 */ /* 0x000fe20000000800 */
[----:B------:R-:W-:-:S03]  /*22a30*/  UISETP.NE.AND.EX UP0, UPT, UR5, URZ, UPT, UP0 ;  /* 0x0000003f0500728c */ /* 0x000fc6000bf05300 */
[----:B------:R-:W-:Y:S01]  /*22a40*/  ULDC UR5, c[0x0][0x2f0] ;  /* 0x0000bc0000057ab9 */ /* 0x000fe20000000800 */
[----:B------:R-:W-:Y:S01]  /*22a50*/  USEL UR4, UR4, 0x1, UP0 ;  /* 0x0000000104047887 */ /* 0x000fe20008000000 */
[----:B--2---:R0:W-:Y:S04]  /*22a60*/  STL [R1+0x38], R7 ;  /* 0x0000380701007387 */ /* 0x0041e80000100800 */
[----:B------:R3:W5:Y:S01]  /*22a70*/  LDL R15, [R1+0x38] ;  /* 0x00003800010f7983 */ /* 0x0007620000100800 */
[----:B------:R-:W-:-:S03]  /*22a80*/  UIMAD UR4, UR4, UR5, URZ ;  /* 0x00000005040472a4 */ /* 0x000fc6000f8e023f */
[----:B------:R-:W-:Y:S02]  /*22a90*/  ULDC UR5, c[0x0][0x348] ;  /* 0x0000d20000057ab9 */ /* 0x000fe40000000800 */
[----:B------:R-:W-:Y:S02]  /*22aa0*/  IMAD.U32 R10, RZ, RZ, UR5 ;  /* 0x00000005ff0a7e24 */ /* 0x000fe4000f8e00ff */
[----:B0-----:R-:W-:Y:S01]  /*22ab0*/  IMAD.U32 R7, RZ, RZ, UR4 ;  /* 0x00000004ff077e24 */ /* 0x001fe2000f8e00ff */
[----:B---3--:R-:W-:Y:S06]  /*22ac0*/  @P0 BRA `(.L_x_1750) ;  /* 0x0000000000140947 */ /* 0x008fec0003800000 */
[----:B------:R-:W-:Y:S05]  /*22ad0*/  @!P3 BRA `(.L_x_1750) ;  /* 0x000000000010b947 */ /* 0x000fea0003800000 */
[----:B------:R-:W2:Y:S04]  /*22ae0*/  LDG.E R9, desc[UR46][R12.64] ;  /* 0x0000002e0c097981 */ /* 0x000ea8000c1e1900 */
[----:B------:R-:W2:Y:S02]  /*22af0*/  LDG.E R12, desc[UR46][R12.64+0x4] ;  /* 0x0000042e0c0c7981 */ /* 0x000ea4000c1e1900 */
[----:B--2--5:R-:W-:-:S05]  /*22b00*/  IADD3 R15, -R9, R12, RZ ;  /* 0x0000000c090f7210 */ /* 0x024fca0007ffe1ff */
[----:B------:R0:W-:Y:S02]  /*22b10*/  STL [R1+0x38], R15 ;  /* 0x0000380f01007387 */ /* 0x0001e40000100800 */
.L_x_1750:
[----:B------:R-:W2:Y:S01]  /*22b20*/  LDL.LU R11, [R1+0x8] ;  /* 0x00000800010b7983 */ /* 0x000ea20000300800 */
[----:B-----5:R-:W-:Y:S01]  /*22b30*/  IMAD.IADD R8, R8, 0x1, R6 ;  /* 0x0000000108087824 */ /* 0x020fe200078e0206 */
[----:B------:R-:W-:Y:S02]  /*22b40*/  ULDC.64 UR4, c[0x0][0xa20] ;  /* 0x0002880000047ab9 */ /* 0x000fe40000000a00 */
[----:B------:R-:W-:Y:S02]  /*22b50*/  ISETP.NE.U32.AND P0, PT, RZ, UR4, PT ;  /* 0x00000004ff007c0c */ /* 0x000fe4000bf05070 */
[----:B------:R1:W-:Y:S02]  /*22b60*/  STL [R1+0x1c], R8 ;  /* 0x00001c0801007387 */ /* 0x0003e40000100800 */
[----:B------:R-:W-:Y:S02]  /*22b70*/  ISETP.NE.AND.EX P0, PT, RZ, UR5, PT, P0 ;  /* 0x00000005ff007c0c */ /* 0x000fe4000bf05300 */
[----:B--2---:R-:W-:-:S02]  /*22b80*/  LOP3.LUT R18, R11, 0xff000000, RZ, 0xc0, !PT ;  /* 0xff0000000b127812 */ /* 0x004fc400078ec0ff */
[C---:B------:R-:W-:Y:S02]  /*22b90*/  LOP3.LUT R9, R11.reuse, 0xff0000, RZ, 0xc0, !PT ;  /* 0x00ff00000b097812 */ /* 0x040fe400078ec0ff */
[----:B------:R-:W-:Y:S02]  /*22ba0*/  SHF.R.U32.HI R18, RZ, 0x8, R18 ;  /* 0x00000008ff127819 */ /* 0x000fe40000011612 */
[----:B------:R-:W-:Y:S02]  /*22bb0*/  LOP3.LUT R16, R11, 0xffff, RZ, 0xc0, !PT ;  /* 0x0000ffff0b107812 */ /* 0x000fe400078ec0ff */
[----:B------:R-:W-:-:S03]  /*22bc0*/  LEA.HI R18, R9, R18, RZ, 0x10 ;  /* 0x0000001209127211 */ /* 0x000fc600078f80ff */
[----:B-1----:R-:W-:Y:S05]  /*22bd0*/  @!P0 BRA `(.L_x_1751) ;  /* 0x0000000000108947 */ /* 0x002fea0003800000 */
[----:B------:R-:W1:Y:S02]  /*22be0*/  LDC.64 R4, c[0x0][0xa20] ;  /* 0x00028800ff047b82 */ /* 0x000e640000000a00 */
[----:B-1----:R-:W-:-:S05]  /*22bf0*/  IMAD.WIDE R4, R14, 0x4, R4 ;  /* 0x000000040e047825 */ /* 0x002fca00078e0204 */
[----:B------:R1:W5:Y:S01]  /*22c00*/  LDG.E R7, desc[UR46][R4.64] ;  /* 0x0000002e04077981 */ /* 0x000362000c1e1900 */
[----:B------:R-:W-:Y:S05]  /*22c10*/  BRA `(.L_x_1752) ;  /* 0x0000000000107947 */ /* 0x000fea0003800000 */
.L_x_1751:
[----:B------:R-:W-:Y:S05]  /*22c20*/  @!P1 BRA `(.L_x_1752) ;  /* 0x00000000000c9947 */ /* 0x000fea0003800000 */
[----:B------:R-:W2:Y:S04]  /*22c30*/  LDG.E R7, desc[UR46][R4.64] ;  /* 0x0000002e04077981 */ /* 0x000ea8000c1e1900 */
[----:B------:R-:W2:Y:S02]  /*22c40*/  LDG.E R4, desc[UR46][R4.64+0x4] ;  /* 0x0000042e04047981 */ /* 0x000ea4000c1e1900 */
[----:B--2---:R-:W-:-:S07]  /*22c50*/  IMAD.IADD R7, R4, 0x1, -R7 ;  /* 0x0000000104077824 */ /* 0x004fce00078e0a07 */
.L_x_1752:
[----:B------:R-:W2:Y:S04]  /*22c60*/  LDL.LU R8, [R1+0x4] ;  /* 0x0000040001087983 */ /* 0x000ea80000300800 */
[----:B-1----:R-:W3:Y:S04]  /*22c70*/  @P2 LDG.E R4, desc[UR46][R2.64] ;  /* 0x0000002e02042981 */ /* 0x002ee8000c1e1900 */
[----:B------:R1:W3:Y:S01]  /*22c80*/  @P2 LDG.E R2, desc[UR46][R2.64+0x4] ;  /* 0x0000042e02022981 */ /* 0x0002e2000c1e1900 */
[----:B-----5:R-:W-:Y:S01]  /*22c90*/  IMAD.IADD R9, R7, 0x1, -R6 ;  /* 0x0000000107097824 */ /* 0x020fe200078e0a06 */
[----:B-1----:R-:W1:Y:S02]  /*22ca0*/  LDC R3, c[0x0][0x448] ;  /* 0x00011200ff037b82 */ /* 0x002e640000000800 */
[----:B-1----:R-:W-:-:S13]  /*22cb0*/  ISETP.NE.AND P1, PT, R3, 0x1, PT ;  /* 0x000000010300780c */ /* 0x002fda0003f25270 */
[----:B------:R-:W1:Y:S08]  /*22cc0*/  @P1 LDC R3, c[0x0][0x44c] ;  /* 0x00011300ff031b82 */ /* 0x000e700000000800 */
[----:B------:R-:W4:Y:S01]  /*22cd0*/  @P1 LDC R5, c[0x0][0x450] ;  /* 0x00011400ff051b82 */ /* 0x000f220000000800 */
[----:B--2---:R-:W-:-:S04]  /*22ce0*/  IMAD.SHL.U32 R12, R8, 0x80, RZ ;  /* 0x00000080080c7824 */ /* 0x004fc800078e00ff */
[----:B------:R-:W-:Y:S01]  /*22cf0*/  VIADD R7, R12, 0x7f ;  /* 0x0000007f0c077836 */ /* 0x000fe20000000000 */
[----:B------:R2:W-:Y:S01]  /*22d00*/  STL [R1+0x30], R12 ;  /* 0x0000300c01007387 */ /* 0x0005e20000100800 */
[----:B---3--:R-:W-:Y:S02]  /*22d10*/  @P2 IMAD.IADD R10, R2, 0x1, -R4 ;  /* 0x00000001020a2824 */ /* 0x008fe400078e0a04 */
[----:B-1----:R-:W-:-:S04]  /*22d20*/  @P1 IMAD.HI.U32 R2, R7, R3, RZ ;  /* 0x0000000307021227 */ /* 0x002fc800078e00ff */
[----:B------:R-:W-:Y:S01]  /*22d30*/  IMAD.IADD R6, R9, 0x1, R10 ;  /* 0x0000000109067824 */ /* 0x000fe200078e020a */
[----:B----4-:R-:W-:-:S03]  /*22d40*/  @P1 SHF.R.U32.HI R7, RZ, R5, R2 ;  /* 0x00000005ff071219 */ /* 0x010fc60000011602 */
[C---:B------:R-:W-:Y:S01]  /*22d50*/  VIADD R2, R6.reuse, 0x5f ;  /* 0x0000005f06027836 */ /* 0x040fe20000000000 */
[----:B------:R-:W-:-:S03]  /*22d60*/  IADD3 R21, R6, 0x1, -R15 ;  /* 0x0000000106157810 */ /* 0x000fc60007ffe80f */
[----:B------:R-:W-:-:S04]  /*22d70*/  IMAD.HI R2, R2, 0x2aaaaaab, RZ ;  /* 0x2aaaaaab02027827 */ /* 0x000fc800078e02ff */
[----:B------:R-:W-:Y:S01]  /*22d80*/  IMAD.IADD R7, R21, 0x1, R7 ;  /* 0x0000000115077824 */ /* 0x000fe200078e0207 */
[----:B------:R-:W-:-:S04]  /*22d90*/  SHF.R.U32.HI R3, RZ, 0x1f, R2 ;  /* 0x0000001fff037819 */ /* 0x000fc80000011602 */
[----:B------:R-:W-:Y:S02]  /*22da0*/  LEA.HI.SX32 R11, R2, R3, 0x1c ;  /* 0x00000003020b7211 */ /* 0x000fe400078fe2ff */
[----:B------:R-:W1:Y:S03]  /*22db0*/  LDC.64 R2, c[0x0][0x9e0] ;  /* 0x00027800ff027b82 */ /* 0x000e660000000a00 */
[----:B------:R2:W-:Y:S01]  /*22dc0*/  STL [R1+0x5c], R11 ;  /* 0x00005c0b01007387 */ /* 0x0005e20000100800 */
[----:B-1----:R-:W-:Y:S01]  /*22dd0*/  ISETP.GE.AND P3, PT, R3, 0x1, PT ;  /* 0x000000010300780c */ /* 0x002fe20003f66270 */
[----:B------:R-:W-:-:S12]  /*22de0*/  IMAD.IADD R8, R7, 0x1, R2 ;  /* 0x0000000107087824 */ /* 0x000fd800078e0202 */
[----:B--2---:R-:W-:Y:S05]  /*22df0*/  @!P3 BRA `(.L_x_1753) ;  /* 0x000000000048b947 */ /* 0x004fea0003800000 */
[C---:B------:R-:W-:Y:S01]  /*22e00*/  ISETP.GT.AND P0, PT, R7.reuse, RZ, PT ;  /* 0x000000ff0700720c */ /* 0x040fe20003f04270 */
[----:B------:R-:W-:Y:S01]  /*22e10*/  BSSY B0, `(.L_x_1754) ;  /* 0x000000e000007945 */ /* 0x000fe20003800000 */
[----:B------:R-:W-:-:S11]  /*22e20*/  IADD3 R2, R7, -0x1, RZ ;  /* 0xffffffff07027810 */ /* 0x000fd60007ffe0ff */
        /* <DEDUP_REMOVED lines=8> */
.L_x_1755:
[----:B------:R-:W-:-:S13]  /*22eb0*/  ISETP.NE.AND P0, PT, R3, 0x1, PT ;  /* 0x000000010300780c */ /* 0x000fda0003f05270 */
[----:B------:R-:W1:Y:S02]  /*22ec0*/  @P0 LDC.64 R4, c[0x0][0x9e8] ;  /* 0x00027a00ff040b82 */ /* 0x000e640000000a00 */
[----:B-1----:R-:W-:-:S05]  /*22ed0*/  @P0 IMAD.HI.U32 R4, R2, R4, RZ ;  /* 0x0000000402040227 */ /* 0x002fca00078e00ff */
[----:B------:R-:W-:-:S07]  /*22ee0*/  @P0 SHF.R.U32.HI R2, RZ, R5, R4 ;  /* 0x00000005ff020219 */ /* 0x000fce0000011604 */
.L_x_1756:
[----:B------:R-:W-:Y:S05]  /*22ef0*/  BSYNC B0 ;  /* 0x0000000000007941 */ /* 0x000fea0003800000 */
.L_x_1754:
[----:B------:R-:W-:-:S05]  /*22f00*/  IMAD R2, R2, R3, R3 ;  /* 0x0000000302027224 */ /* 0x000fca00078e0203 */
[----:B------:R-:W-:-:S07]  /*22f10*/  VIMNMX R8, R8, R2, PT ;  /* 0x0000000208087248 */ /* 0x000fce0003fe0100 */
.L_x_1753:
[----:B------:R-:W1:Y:S01]  /*22f20*/  @P1 LDC R4, c[0x0][0x44c] ;  /* 0x00011300ff041b82 */ /* 0x000e620000000800 */
[----:B------:R-:W-:Y:S01]  /*22f30*/  VIADD R8, R8, 0x5f ;  /* 0x0000005f08087836 */ /* 0x000fe20000000000 */
[----:B------:R-:W-:Y:S01]  /*22f40*/  ULDC UR4, c[0x0][0x9dc] ;  /* 0x0002770000047ab9 */ /* 0x000fe20000000800 */
[----:B------:R-:W-:Y:S02]  /*22f50*/  IMAD.MOV.U32 R2, RZ, RZ, R12 ;  /* 0x000000ffff027224 */ /* 0x000fe400078e000c */
[----:B------:R-:W-:-:S03]  /*22f60*/  IMAD.HI R8, R8, 0x2aaaaaab, RZ ;  /* 0x2aaaaaab08087827 */ /* 0x000fc600078e02ff */
[----:B------:R-:W2:Y:S01]  /*22f70*/  @P1 LDC R5, c[0x0][0x450] ;  /* 0x00011400ff051b82 */ /* 0x000ea20000000800 */
[----:B------:R-:W-:Y:S01]  /*22f80*/  IMAD.IADD R20, R6, 0x1, -R15 ;  /* 0x0000000106147824 */ /* 0x000fe200078e0a0f */
[----:B------:R-:W-:-:S04]  /*22f90*/  SHF.R.U32.HI R7, RZ, 0x1f, R8 ;  /* 0x0000001fff077819 */ /* 0x000fc80000011608 */
[----:B------:R-:W-:-:S04]  /*22fa0*/  LEA.HI.SX32 R7, R8, R7, 0x1c ;  /* 0x0000000708077211 */ /* 0x000fc800078fe2ff */
[----:B------:R-:W-:Y:S01]  /*22fb0*/  VIMNMX R7, R11, R7, PT ;  /* 0x000000070b077248 */ /* 0x000fe20003fe0100 */
[----:B-1----:R-:W-:-:S05]  /*22fc0*/  @P1 IMAD.HI.U32 R4, R12, R4, RZ ;  /* 0x000000040c041227 */ /* 0x002fca00078e00ff */
[----:B--2---:R-:W-:-:S05]  /*22fd0*/  @P1 SHF.R.U32.HI R2, RZ, R5, R4 ;  /* 0x00000005ff021219 */ /* 0x004fca0000011604 */
        /* <DEDUP_REMOVED lines=13> */
.L_x_1759:
[----:B------:R-:W-:-:S13]  /*230b0*/  ISETP.NE.AND P0, PT, R3, 0x1, PT ;  /* 0x000000010300780c */ /* 0x000fda0003f05270 */
[----:B------:R-:W1:Y:S02]  /*230c0*/  @P0 LDC.64 R4, c[0x0][0x9e8] ;  /* 0x00027a00ff040b82 */ /* 0x000e640000000a00 */
[----:B-1----:R-:W-:-:S05]  /*230d0*/  @P0 IMAD.HI.U32 R4, R2, R4, RZ ;  /* 0x0000000402040227 */ /* 0x002fca00078e00ff */
[----:B------:R-:W-:-:S07]  /*230e0*/  @P0 SHF.R.U32.HI R2, RZ, R5, R4 ;  /* 0x00000005ff020219 */ /* 0x000fce0000011604 */
.L_x_1760:
[----:B------:R-:W-:Y:S05]  /*230f0*/  BSYNC B0 ;  /* 0x0000000000007941 */ /* 0x000fea0003800000 */
.L_x_1758:
[----:B------:R-:W-:-:S05]  /*23100*/  IMAD R2, R2, R3, RZ ;  /* 0x0000000302027224 */ /* 0x000fca00078e02ff */
[----:B------:R-:W-:-:S07]  /*23110*/  VIMNMX R6, R6, R2, !PT ;  /* 0x0000000206067248 */ /* 0x000fce0007fe0100 */
.L_x_1757:
[----:B------:R-:W-:Y:S01]  /*23120*/  IMAD.HI R6, R6, 0x2aaaaaab, RZ ;  /* 0x2aaaaaab06067827 */ /* 0x000fe200078e02ff */
[----:B------:R-:W-:Y:S01]  /*23130*/  LOP3.LUT R12, R18, 0xff, RZ, 0xc0, !PT ;  /* 0x000000ff120c7812 */ /* 0x000fe200078ec0ff */
[----:B------:R-:W-:Y:S01]  /*23140*/  BSSY B0, `(.L_x_1761) ;  /* 0x0000027000007945 */ /* 0x000fe20003800000 */
[----:B------:R-:W-:Y:S01]  /*23150*/  SHF.R.U32.HI R18, RZ, 0x10, R18 ;  /* 0x00000010ff127819 */ /* 0x000fe20000011612 */
[----:B------:R-:W-:Y:S01]  /*23160*/  IMAD.MOV.U32 R2, RZ, RZ, RZ ;  /* 0x000000ffff027224 */ /* 0x000fe200078e00ff */
[----:B------:R-:W-:Y:S01]  /*23170*/  SHF.R.U32.HI R4, RZ, 0x1f, R6 ;  /* 0x0000001fff047819 */ /* 0x000fe20000011606 */
[----:B------:R1:W-:Y:S03]  /*23180*/  STL [R1+0x50], R12 ;  /* 0x0000500c01007387 */ /* 0x0003e60000100800 */
[----:B------:R-:W-:-:S04]  /*23190*/  LEA.HI.SX32 R4, R6, R4, 0x1c ;  /* 0x0000000406047211 */ /* 0x000fc800078fe2ff */
[----:B------:R-:W-:-:S04]  /*231a0*/  VIMNMX R4, RZ, R4, !PT ;  /* 0x00000004ff047248 */ /* 0x000fc80007fe0100 */
[----:B------:R-:W-:-:S13]  /*231b0*/  ISETP.GT.AND P0, PT, R7, R4, PT ;  /* 0x000000040700720c */ /* 0x000fda0003f04270 */
[----:B-1----:R-:W-:Y:S05]  /*231c0*/  @!P0 BRA `(.L_x_1762) ;  /* 0x0000000000788947 */ /* 0x002fea0003800000 */
[----:B------:R-:W-:Y:S01]  /*231d0*/  ISETP.NE.AND P0, PT, R18, RZ, PT ;  /* 0x000000ff1200720c */ /* 0x000fe20003f05270 */
[----:B------:R-:W-:-:S03]  /*231e0*/  ULDC UR4, c[0x0][0x9f0] ;  /* 0x00027c0000047ab9 */ /* 0x000fc60000000800 */
[----:B------:R-:W-:-:S04]  /*231f0*/  SEL R5, R18, UR4, P0 ;  /* 0x0000000412057c07 */ /* 0x000fc80008000000 */
[----:B------:R-:W-:Y:S02]  /*23200*/  IABS R6, R5 ;  /* 0x0000000500067213 */ /* 0x000fe40000000000 */
[----:B------:R-:W-:Y:S02]  /*23210*/  IADD3 R8, R5, -0x1, R7 ;  /* 0xffffffff05087810 */ /* 0x000fe40007ffe007 */
[----:B------:R-:W1:Y:S03]  /*23220*/  I2F.RP R2, R6 ;  /* 0x0000000600027306 */ /* 0x000e660000209400 */
[----:B------:R-:W-:-:S05]  /*23230*/  IMAD.IADD R8, R8, 0x1, -R4 ;  /* 0x0000000108087824 */ /* 0x000fca00078e0a04 */
[----:B-1----:R-:W1:Y:S02]  /*23240*/  MUFU.RCP R2, R2 ;  /* 0x0000000200027308 */ /* 0x002e640000001000 */
[----:B-1----:R-:W-:-:S06]  /*23250*/  VIADD R2, R2, 0xffffffe ;  /* 0x0ffffffe02027836 */ /* 0x002fcc0000000000 */
[----:B------:R1:W2:Y:S02]  /*23260*/  F2I.FTZ.U32.TRUNC.NTZ R3, R2 ;  /* 0x0000000200037305 */ /* 0x0002a4000021f000 */
[----:B-1----:R-:W-:-:S04]  /*23270*/  LOP3.LUT R2, R8, R5, RZ, 0x3c, !PT ;  /* 0x0000000508027212 */ /* 0x002fc800078e3cff */
[----:B------:R-:W-:Y:S01]  /*23280*/  ISETP.GE.AND P3, PT, R2, RZ, PT ;  /* 0x000000ff0200720c */ /* 0x000fe20003f66270 */
[----:B--2---:R-:W-:-:S04]  /*23290*/  IMAD.MOV R2, RZ, RZ, -R3 ;  /* 0x000000ffff027224 */ /* 0x004fc800078e0a03 */
[----:B------:R-:W-:Y:S01]  /*232a0*/  IMAD R11, R2, R6, RZ ;  /* 0x00000006020b7224 */ /* 0x000fe200078e02ff */
[----:B------:R-:W-:-:S05]  /*232b0*/  MOV R2, RZ ;  /* 0x000000ff00027202 */ /* 0x000fca0000000f00 */
[----:B------:R-:W-:Y:S01]  /*232c0*/  IMAD.HI.U32 R11, R3, R11, R2 ;  /* 0x0000000b030b7227 */ /* 0x000fe200078e0002 */
[----:B------:R-:W-:Y:S02]  /*232d0*/  IABS R2, R5 ;  /* 0x0000000500027213 */ /* 0x000fe40000000000 */
[----:B------:R-:W-:-:S03]  /*232e0*/  IABS R3, R8 ;  /* 0x0000000800037213 */ /* 0x000fc60000000000 */
[----:B------:R-:W-:-:S04]  /*232f0*/  IMAD.MOV R2, RZ, RZ, -R2 ;  /* 0x000000ffff027224 */ /* 0x000fc800078e0a02 */
        /* <DEDUP_REMOVED lines=10> */
[----:B------:R-:W-:-:S07]  /*233a0*/  @!P1 LOP3.LUT R2, RZ, R5, RZ, 0x33, !PT ;  /* 0x00000005ff029212 */ /* 0x000fce00078e33ff */
.L_x_1762:
[----:B------:R-:W-:Y:S05]  /*233b0*/  BSYNC B0 ;  /* 0x0000000000007941 */ /* 0x000fea0003800000 */
.L_x_1761:
[-C--:B------:R-:W-:Y:S01]  /*233c0*/  IMAD R4, R12, R2.reuse, R4 ;  /* 0x000000020c047224 */ /* 0x080fe200078e0204 */
[----:B------:R-:W-:Y:S04]  /*233d0*/  BSSY B0, `(.L_x_1763) ;  /* 0x0000143000007945 */ /* 0x000fe80003800000 */
        /* <DEDUP_REMOVED lines=12> */
[----:B------:R-:W-:Y:S02]  /*234a0*/  @P0 LEA.HI.SX32 R4, R2, R5, 0x1c ;  /* 0x0000000502040211 */ /* 0x000fe400078fe2ff */
        /* <DEDUP_REMOVED lines=10> */
.L_x_1952:
[----:B--2---:R-:W-:Y:S02]  /*23550*/  ISETP.NE.AND P0, PT, R14, RZ, PT ;  /* 0x000000ff0e00720c */ /* 0x004fe40003f05270 */
[----:B------:R-:W-:-:S11]  /*23560*/  PLOP3.LUT P6, PT, PT, PT, PT, 0x8, 0x0 ;  /* 0x000000000000781c */ /* 0x000fd60003fce170 */
[----:B------:R-:W-:Y:S05]  /*23570*/  @P0 BRA `(.L_x_1766) ;  /* 0x00000000000c0947 */ /* 0x000fea0003800000 */
[----:B------:R-:W-:-:S03]  /*23580*/  UMOV UR4, 0xffffffff ;  /* 0xffffffff00047882 */ /* 0x000fc60000000000 */
[----:B------:R-:W-:Y:S05]  /*23590*/  BRA.DIV UR4, `(.L_x_1767) ;  /* 0x0000007e04407947 */ /* 0x000fea000b800000 */
[----:B------:R-:W-:-:S13]  /*235a0*/  ELECT P6, URZ, PT ;  /* 0x00000000003f782f */ /* 0x000fda00038c0000 */
.L_x_1766:
        /* <DEDUP_REMOVED lines=9> */
.L_x_1955:
[----:B------:R-:W-:Y:S05]  /*23640*/  BSYNC B1 ;  /* 0x0000000000017941 */ /* 0x000fea0003800000 */
.L_x_1768:
        /* <DEDUP_REMOVED lines=12> */
.L_x_1956:
[----:B------:R-:W-:Y:S05]  /*23710*/  BSYNC B2 ;  /* 0x0000000000027941 */ /* 0x000fea0003800000 */
.L_x_1772:
        /* <DEDUP_REMOVED lines=9> */
.L_x_1775:
[----:B------:R-:W-:Y:S05]  /*237b0*/  BSYNC B2 ;  /* 0x0000000000027941 */ /* 0x000fea0003800000 */
.L_x_1774:
[----:B-1----:R-:W3:Y:S01]  /*237c0*/  LDL R5, [R1+0x14] ;  /* 0x0000140001057983 */ /* 0x002ee20000100800 */
[----:B------:R-:W-:Y:S01]  /*237d0*/  IMAD.MOV.U32 R12, RZ, RZ, RZ ;  /* 0x000000ffff0c7224 */ /* 0x000fe200078e00ff */
[----:B------:R-:W-:Y:S01]  /*237e0*/  UIADD3 UR4, UP0, UR36, 0x570, URZ ;  /* 0x0000057024047890 */ /* 0x000fe2000ff1e03f */
[----:B------:R-:W-:Y:S01]  /*237f0*/  IMAD R6, R4, 0x60, R0 ;  /* 0x0000006004067824 */ /* 0x000fe200078e0200 */
[----:B------:R-:W-:Y:S01]  /*23800*/  PLOP3.LUT P0, PT, PT, PT, PT, 0x80, 0x0 ;  /* 0x000000000000781c */ /* 0x000fe20003f0f070 */
[----:B------:R-:W-:Y:S01]  /*23810*/  UMOV UR6, 0x0 ;  /* 0x0000000000067882 */ /* 0x000fe20000000000 */
[----:B------:R-:W-:Y:S01]  /*23820*/  R2UR UR10, R12 ;  /* 0x000000000c0a72ca */ /* 0x000fe200000e0000 */
[----:B------:R-:W-:Y:S01]  /*23830*/  VIADD R6, R6, 0xffffffa0 ;  /* 0xffffffa006067836 */ /* 0x000fe20000000000 */
[----:B------:R-:W-:Y:S01]  /*23840*/  UIADD3.X UR5, URZ, UR37, URZ, UP0, !UPT ;  /* 0x000000253f057290 */ /* 0x000fe200087fe43f */
[----:B------:R-:W-:Y:S01]  /*23850*/  UMOV UR7, 0x12f00000 ;  /* 0x12f0000000077882 */ /* 0x000fe20000000000 */
[----:B---3--:R-:W-:-:S02]  /*23860*/  IMAD R9, R5, 0x9000, R19 ;  /* 0x0000900005097824 */ /* 0x008fc400078e0213 */
[----:B------:R-:W-:Y:S02]  /*23870*/  VIADD R5, R7, 0x2a890 ;  /* 0x0002a89007057836 */ /* 0x000fe40000000000 */
[----:B------:R-:W-:-:S07]  /*23880*/  VIADD R8, R9, 0x18400 ;  /* 0x0001840009087836 */ /* 0x000fce0000000000 */
.L_x_1776:
        /* <DEDUP_REMOVED lines=16> */
.L_x_1777:
        /* <DEDUP_REMOVED lines=15> */
.L_x_1778:
        /* <DEDUP_REMOVED lines=10> */
[----:B------:R-:W1:Y:S01]  /*23b20*/  SYNCS.PHASECHK.TRANS64.TRYWAIT P0, [R7+URZ+0x2a8c0], R10 ;  /* 0x02a8c00a070075a7 */ /* 0x000e62000800017f */
[----:B------:R-:W-:Y:S04]  /*23b30*/  BSSY B2, `(.L_x_1779) ;  /* 0x0000002000027945 */ /* 0x000fe80003800000 */
[----:B-1----:R-:W-:Y:S05]  /*23b40*/  @!P0 BRA `(.L_x_1780) ;  /* 0x00000078001c8947 */ /* 0x002fea0003800000 */
.L_x_1957:
[----:B------:R-:W-:Y:S05]  /*23b50*/  BSYNC B2 ;  /* 0x0000000000027941 */ /* 0x000fea0003800000 */
.L_x_1779:
[----:B------:R-:W-:Y:S01]  /*23b60*/  BSSY B2, `(.L_x_1781) ;  /* 0x000000b000027945 */ /* 0x000fe20003800000 */
[----:B-12---:R-:W-:Y:S02]  /*23b70*/  IMAD.MOV.U32 R10, RZ, RZ, 0x0 ;  /* 0x00000000ff0a7424 */ /* 0x006fe400078e00ff */
[----:B------:R-:W-:Y:S01]  /*23b80*/  IMAD.MOV.U32 R11, RZ, RZ, 0x12f00000 ;  /* 0x12f00000ff0b7424 */ /* 0x000fe200078e00ff */
[----:B------:R-:W-:Y:S06]  /*23b90*/  @P1 BRA `(.L_x_1782) ;  /* 0x00000000001c1947 */ /* 0x000fec0003800000 */
[----:B------:R-:W1:Y:S01]  /*23ba0*/  S2R R8, SR_TID.X ;  /* 0x0000000000087919 */ /* 0x000e620000002100 */
[----:B------:R-:W-:-:S04]  /*23bb0*/  MOV R5, 0x6000 ;  /* 0x0000600000057802 */ /* 0x000fc80000000f00 */
[----:B------:R2:W-:Y:S01]  /*23bc0*/  SYNCS.ARRIVE.TRANS64 RZ, [R7+URZ+0x2a8b0], R5 ;  /* 0x02a8b00507ff79a7 */ /* 0x0005e2000800003f */
[----:B-1----:R-:W-:-:S04]  /*23bd0*/  LOP3.LUT R8, R8, 0x1f, RZ, 0xc0, !PT ;  /* 0x0000001f08087812 */ /* 0x002fc800078ec0ff */
[----:B------:R-:W-:-:S13]  /*23be0*/  ISETP.NE.AND P0, PT, R8, RZ, PT ;  /* 0x000000ff0800720c */ /* 0x000fda0003f05270 */
[----:B--2---:R-:W-:Y:S05]  /*23bf0*/  @!P0 BRA `(.L_x_1782) ;  /* 0x0000000000048947 */ /* 0x004fea0003800000 */
[----:B------:R-:W-:Y:S01]  /*23c00*/  BPT.TRAP 0x1 ;  /* 0x000000040000795c */ /* 0x000fe20000300000 */
.L_x_1782:
[----:B------:R-:W-:Y:S05]  /*23c10*/  BSYNC B2 ;  /* 0x0000000000027941 */ /* 0x000fea0003800000 */
.L_x_1781:
[----:B------:R-:W2:Y:S01]  /*23c20*/  LDL R5, [R1+0x14] ;  /* 0x0000140001057983 */ /* 0x000ea20000100800 */
[----:B------:R-:W-:Y:S01]  /*23c30*/  R2UR UR10, R12 ;  /* 0x000000000c0a72ca */ /* 0x000fe200000e0000 */
[----:B------:R-:W-:Y:S01]  /*23c40*/  UIADD3 UR4, UP0, UR36, 0x670, URZ ;  /* 0x0000067024047890 */ /* 0x000fe2000ff1e03f */
[----:B------:R-:W-:Y:S01]  /*23c50*/  R2UR UR6, R10 ;  /* 0x000000000a0672ca */ /* 0x000fe200000e0000 */
[----:B------:R-:W-:Y:S01]  /*23c60*/  VIADD R7, R7, 0x2a8b0 ;  /* 0x0002a8b007077836 */ /* 0x000fe20000000000 */
[----:B------:R-:W-:Y:S01]  /*23c70*/  R2UR UR7, R11 ;  /* 0x000000000b0772ca */ /* 0x000fe200000e0000 */
[----:B------:R-:W-:Y:S01]  /*23c80*/  UIADD3.X UR5, URZ, UR37, URZ, UP0, !UPT ;  /* 0x000000253f057290 */ /* 0x000fe200087fe43f */
[----:B------:R-:W-:Y:S01]  /*23c90*/  PLOP3.LUT P0, PT, PT, PT, PT, 0x80, 0x0 ;  /* 0x000000000000781c */ /* 0x000fe20003f0f070 */
[----:B--2---:R-:W-:-:S04]  /*23ca0*/  IMAD R8, R5, 0x6000, R19 ;  /* 0x0000600005087824 */ /* 0x004fc800078e0213 */
[----:B------:R-:W-:-:S08]  /*23cb0*/  VIADD R5, R8, 0x400 ;  /* 0x0000040008057836 */ /* 0x000fd00000000000 */
.L_x_1783:
        /* <DEDUP_REMOVED lines=10> */
[----:B------:R-:W-:Y:S01]  /*23d60*/  R2UR UR10, R13 ;  /* 0x000000000d0a72ca */ /* 0x000fe200000e0000 */
[----:B------:R-:W-:Y:S01]  /*23d70*/  VIADD R5, R8, 0x3400 ;  /* 0x0000340008057836 */ /* 0x000fe20000000000 */
[----:B------:R-:W-:Y:S02]  /*23d80*/  R2UR UR6, R10 ;  /* 0x000000000a0672ca */ /* 0x000fe400000e0000 */
[----:B------:R-:W-:Y:S02]  /*23d90*/  R2UR UR7, R11 ;  /* 0x000000000b0772ca */ /* 0x000fe400000e0000 */
[----:B------:R-:W-:-:S13]  /*23da0*/  PLOP3.LUT P0, PT, PT, PT, PT, 0x80, 0x0 ;  /* 0x000000000000781c */ /* 0x000fda0003f0f070 */
.L_x_1784:
        /* <DEDUP_REMOVED lines=10> */
.L_x_1771:
[----:B------:R-:W-:Y:S05]  /*23e50*/  BSYNC B1 ;  /* 0x0000000000017941 */ /* 0x000fea0003800000 */
.L_x_1770:
[----:B------:R-:W1:Y:S04]  /*23e60*/  LDL.LU R9, [R1+0x14] ;  /* 0x0000140001097983 */ /* 0x000e680000300800 */
[----:B------:R-:W2:Y:S01]  /*23e70*/  LDL.LU R8, [R1+0x20] ;  /* 0x0000200001087983 */ /* 0x000ea20000300800 */
[----:B------:R-:W-:Y:S01]  /*23e80*/  PLOP3.LUT P0, PT, PT, PT, PT, 0x8, 0x0 ;  /* 0x000000000000781c */ /* 0x000fe20003f0e170 */
[----:B-1----:R-:W-:Y:S02]  /*23e90*/  VIADD R5, R9, 0x1 ;  /* 0x0000000109057836 */ /* 0x002fe40000000000 */
[----:B------:R-:W-:-:S03]  /*23ea0*/  VIADD R9, R4, 0xfffffffe ;  /* 0xfffffffe04097836 */ /* 0x000fc60000000000 */
[----:B------:R-:W-:Y:S02]  /*23eb0*/  ISETP.NE.AND P1, PT, R5, 0x2, PT ;  /* 0x000000020500780c */ /* 0x000fe40003f25270 */
[----:B------:R-:W-:Y:S02]  /*23ec0*/  ISETP.GE.AND P2, PT, R9, R3, PT ;  /* 0x000000030900720c */ /* 0x000fe40003f46270 */
[----:B------:R-:W-:-:S04]  /*23ed0*/  SEL R4, RZ, 0x1, P1 ;  /* 0x00000001ff047807 */ /* 0x000fc80000800000 */
[----:B--2---:R-:W-:Y:S02]  /*23ee0*/  LOP3.LUT R8, R8, R4, RZ, 0x3c, !PT ;  /* 0x0000000408087212 */ /* 0x004fe400078e3cff */
[----:B------:R-:W-:-:S05]  /*23ef0*/  SEL R4, R5, RZ, P1 ;  /* 0x000000ff05047207 */ /* 0x000fca0000800000 */
[----:B------:R1:W-:Y:S04]  /*23f00*/  STL [R1+0x14], R4 ;  /* 0x0000140401007387 */ /* 0x0003e80000100800 */
[----:B------:R1:W-:Y:S01]  /*23f10*/  STL [R1+0x20], R8 ;  /* 0x0000200801007387 */ /* 0x0003e20000100800 */
[----:B------:R-:W-:Y:S05]  /*23f20*/  @!P2 BRA `(.L_x_1764) ;  /* 0x000000080034a947 */ /* 0x000fea0003800000 */
.L_x_1800:
        /* <DEDUP_REMOVED lines=13> */
.L_x_1958:
[----:B------:R-:W-:Y:S05]  /*24000*/  BSYNC B2 ;  /* 0x0000000000027941 */ /* 0x000fea0003800000 */
.L_x_1787:
[----:B------:R-:W-:Y:S04]  /*24010*/  BSSY B2, `(.L_x_1789) ;  /* 0x0000009000027945 */ /* 0x000fe80003800000 */
        /* <DEDUP_REMOVED lines=8> */
.L_x_1790:
[----:B------:R-:W-:Y:S05]  /*240a0*/  BSYNC B2 ;  /* 0x0000000000027941 */ /* 0x000fea0003800000 */
.L_x_1789:
[----:B------:R-:W2:Y:S01]  /*240b0*/  LDL R4, [R1+0x14] ;  /* 0x0000140001047983 */ /* 0x000ea20000100800 */
[----:B------:R-:W-:Y:S01]  /*240c0*/  IMAD.MOV.U32 R12, RZ, RZ, RZ ;  /* 0x000000ffff0c7224 */ /* 0x000fe200078e00ff */
[----:B------:R-:W-:Y:S01]  /*240d0*/  UIADD3 UR4, UP0, UR36, 0x570, URZ ;  /* 0x0000057024047890 */ /* 0x000fe2000ff1e03f */
[----:B------:R-:W-:Y:S01]  /*240e0*/  PLOP3.LUT P1, PT, PT, PT, PT, 0x80, 0x0 ;  /* 0x000000000000781c */ /* 0x000fe20003f2f070 */
[----:B------:R-:W-:Y:S01]  /*240f0*/  IMAD R5, R9, 0x60, R0 ;  /* 0x0000006009057824 */ /* 0x000fe200078e0200 */
[----:B------:R-:W-:Y:S01]  /*24100*/  UMOV UR6, 0x0 ;  /* 0x0000000000067882 */ /* 0x000fe20000000000 */
[----:B------:R-:W-:Y:S01]  /*24110*/  R2UR UR10, R12 ;  /* 0x000000000c0a72ca */ /* 0x000fe200000e0000 */
[----:B------:R-:W-:Y:S01]  /*24120*/  UIADD3.X UR5, URZ, UR37, URZ, UP0, !UPT ;  /* 0x000000253f057290 */ /* 0x000fe200087fe43f */
[----:B------:R-:W-:Y:S01]  /*24130*/  UMOV UR7, 0x12f00000 ;  /* 0x12f0000000077882 */ /* 0x000fe20000000000 */
[----:B--2---:R-:W-:Y:S02]  /*24140*/  IMAD R6, R4, 0x9000, R19 ;  /* 0x0000900004067824 */ /* 0x004fe400078e0213 */
[----:B------:R-:W-:-:S02]  /*24150*/  VIADD R4, R8, 0x2a890 ;  /* 0x0002a89008047836 */ /* 0x000fc40000000000 */
[----:B------:R-:W-:-:S08]  /*24160*/  VIADD R10, R6, 0x18400 ;  /* 0x00018400060a7836 */ /* 0x000fd00000000000 */
.L_x_1791:
        /* <DEDUP_REMOVED lines=10> */
[----:B------:R-:W-:Y:S01]  /*24210*/  MOV R13, 0x40 ;  /* 0x00000040000d7802 */ /* 0x000fe20000000f00 */
[----:B------:R-:W-:Y:S01]  /*24220*/  VIADD R10, R6, 0x1b400 ;  /* 0x0001b400060a7836 */ /* 0x000fe20000000000 */
[----:B------:R-:W-:Y:S01]  /*24230*/  PLOP3.LUT P1, PT, PT, PT, PT, 0x80, 0x0 ;  /* 0x000000000000781c */ /* 0x000fe20003f2f070 */
[----:B------:R-:W-:Y:S01]  /*24240*/  UMOV UR6, 0x0 ;  /* 0x0000000000067882 */ /* 0x000fe20000000000 */
[----:B------:R-:W-:Y:S01]  /*24250*/  R2UR UR10, R13 ;  /* 0x000000000d0a72ca */ /* 0x000fe200000e0000 */
[----:B------:R-:W-:-:S14]  /*24260*/  UMOV UR7, 0x12f00000 ;  /* 0x12f0000000077882 */ /* 0x000fdc0000000000 */
.L_x_1792:
        /* <DEDUP_REMOVED lines=15> */
.L_x_1793:
        /* <DEDUP_REMOVED lines=10> */
[----:B------:R-:W2:Y:S01]  /*24400*/  SYNCS.PHASECHK.TRANS64.TRYWAIT P1, [R8+URZ+0x2a8c0], R7 ;  /* 0x02a8c007080075a7 */ /* 0x000ea2000802017f */
[----:B------:R-:W-:Y:S04]  /*24410*/  BSSY B2, `(.L_x_1794) ;  /* 0x0000002000027945 */ /* 0x000fe80003800000 */
[----:B--2---:R-:W-:Y:S05]  /*24420*/  @!P1 BRA `(.L_x_1795) ;  /* 0x00000070000c9947 */ /* 0x004fea0003800000 */
.L_x_1959:
[----:B------:R-:W-:Y:S05]  /*24430*/  BSYNC B2 ;  /* 0x0000000000027941 */ /* 0x000fea0003800000 */
.L_x_1794:
[----:B------:R-:W-:Y:S01]  /*24440*/  BSSY B2, `(.L_x_1796) ;  /* 0x000000b000027945 */ /* 0x000fe20003800000 */
[----:B------:R-:W-:Y:S02]  /*24450*/  IMAD.MOV.U32 R10, RZ, RZ, 0x0 ;  /* 0x00000000ff0a7424 */ /* 0x000fe400078e00ff */
[----:B------:R-:W-:Y:S01]  /*24460*/  IMAD.MOV.U32 R11, RZ, RZ, 0x12f00000 ;  /* 0x12f00000ff0b7424 */ /* 0x000fe200078e00ff */
[----:B------:R-:W-:Y:S06]  /*24470*/  @P2 BRA `(.L_x_1797) ;  /* 0x00000000001c2947 */ /* 0x000fec0003800000 */
[----:B------:R-:W3:Y:S01]  /*24480*/  S2R R6, SR_TID.X ;  /* 0x0000000000067919 */ /* 0x000ee20000002100 */
[----:B------:R-:W-:-:S04]  /*24490*/  IMAD.MOV.U32 R4, RZ, RZ, 0x6000 ;  /* 0x00006000ff047424 */ /* 0x000fc800078e00ff */
[----:B------:R4:W-:Y:S01]  /*244a0*/  SYNCS.ARRIVE.TRANS64 RZ, [R8+URZ+0x2a8b0], R4 ;  /* 0x02a8b00408ff79a7 */ /* 0x0009e2000800003f */
[----:B---3--:R-:W-:-:S04]  /*244b0*/  LOP3.LUT R6, R6, 0x1f, RZ, 0xc0, !PT ;  /* 0x0000001f06067812 */ /* 0x008fc800078ec0ff */
[----:B------:R-:W-:-:S13]  /*244c0*/  ISETP.NE.AND P1, PT, R6, RZ, PT ;  /* 0x000000ff0600720c */ /* 0x000fda0003f25270 */
[----:B----4-:R-:W-:Y:S05]  /*244d0*/  @!P1 BRA `(.L_x_1797) ;  /* 0x0000000000049947 */ /* 0x010fea0003800000 */
[----:B------:R-:W-:Y:S01]  /*244e0*/  BPT.TRAP 0x1 ;  /* 0x000000040000795c */ /* 0x000fe20000300000 */
.L_x_1797:
[----:B------:R-:W-:Y:S05]  /*244f0*/  BSYNC B2 ;  /* 0x0000000000027941 */ /* 0x000fea0003800000 */
.L_x_1796:
[----:B------:R-:W3:Y:S01]  /*24500*/  LDL R4, [R1+0x14] ;  /* 0x0000140001047983 */ /* 0x000ee20000100800 */
[----:B------:R-:W-:Y:S01]  /*24510*/  R2UR UR10, R12 ;  /* 0x000000000c0a72ca */ /* 0x000fe200000e0000 */
[----:B------:R-:W-:Y:S01]  /*24520*/  UIADD3 UR4, UP0, UR36, 0x670, URZ ;  /* 0x0000067024047890 */ /* 0x000fe2000ff1e03f */
[----:B------:R-:W-:Y:S01]  /*24530*/  R2UR UR6, R10 ;  /* 0x000000000a0672ca */ /* 0x000fe200000e0000 */
[----:B-12---:R-:W-:Y:S01]  /*24540*/  VIADD R8, R8, 0x2a8b0 ;  /* 0x0002a8b008087836 */ /* 0x006fe20000000000 */
[----:B------:R-:W-:Y:S01]  /*24550*/  R2UR UR7, R11 ;  /* 0x000000000b0772ca */ /* 0x000fe200000e0000 */
[----:B------:R-:W-:Y:S01]  /*24560*/  UIADD3.X UR5, URZ, UR37, URZ, UP0, !UPT ;  /* 0x000000253f057290 */ /* 0x000fe200087fe43f */
[----:B------:R-:W-:Y:S01]  /*24570*/  PLOP3.LUT P1, PT, PT, PT, PT, 0x80, 0x0 ;  /* 0x000000000000781c */ /* 0x000fe20003f2f070 */
[----:B---3--:R-:W-:-:S04]  /*24580*/  IMAD R4, R4, 0x6000, R19 ;  /* 0x0000600004047824 */ /* 0x008fc800078e0213 */
[----:B------:R-:W-:-:S08]  /*24590*/  VIADD R6, R4, 0x400 ;  /* 0x0000040004067836 */ /* 0x000fd00000000000 */
.L_x_1798:
        /* <DEDUP_REMOVED lines=15> */
.L_x_1799:
        /* <DEDUP_REMOVED lines=10> */
.L_x_1786:
[----:B------:R-:W-:Y:S05]  /*24730*/  BSYNC B1 ;  /* 0x0000000000017941 */ /* 0x000fea0003800000 */
.L_x_1785:
[----:B------:R-:W1:Y:S04]  /*24740*/  LDL.LU R7, [R1+0x14] ;  /* 0x0000140001077983 */ /* 0x000e680000300800 */
[----:B------:R-:W2:Y:S01]  /*24750*/  LDL.LU R6, [R1+0x20] ;  /* 0x0000200001067983 */ /* 0x000ea20000300800 */
[C---:B------:R-:W-:Y:S01]  /*24760*/  ISETP.GT.AND P2, PT, R9.reuse, R3, PT ;  /* 0x000000030900720c */ /* 0x040fe20003f44270 */
[----:B------:R-:W-:Y:S02]  /*24770*/  VIADD R9, R9, 0xffffffff ;  /* 0xffffffff09097836 */ /* 0x000fe40000000000 */
[----:B-1----:R-:W-:-:S05]  /*24780*/  VIADD R4, R7, 0x1 ;  /* 0x0000000107047836 */ /* 0x002fca0000000000 */
[----:B------:R-:W-:-:S04]  /*24790*/  ISETP.NE.AND P1, PT, R4, 0x2, PT ;  /* 0x000000020400780c */ /* 0x000fc80003f25270 */
[----:B------:R-:W-:Y:S02]  /*247a0*/  SEL R5, RZ, 0x1, P1 ;  /* 0x00000001ff057807 */ /* 0x000fe40000800000 */
[----:B------:R-:W-:Y:S02]  /*247b0*/  SEL R4, R4, RZ, P1 ;  /* 0x000000ff04047207 */ /* 0x000fe40000800000 */
[----:B--2---:R-:W-:-:S05]  /*247c0*/  LOP3.LUT R6, R6, R5, RZ, 0x3c, !PT ;  /* 0x0000000506067212 */ /* 0x004fca00078e3cff */
[----:B------:R2:W-:Y:S04]  /*247d0*/  STL [R1+0x20], R6 ;  /* 0x0000200601007387 */ /* 0x0005e80000100800 */
[----:B------:R2:W-:Y:S01]  /*247e0*/  STL [R1+0x14], R4 ;  /* 0x0000140401007387 */ /* 0x0005e20000100800 */
[----:B------:R-:W-:Y:S05]  /*247f0*/  @P2 BRA `(.L_x_1800) ;  /* 0xfffffff400cc2947 */ /* 0x000fea000383ffff */
.L_x_1764:
[----:B------:R-:W-:Y:S05]  /*24800*/  BSYNC B0 ;  /* 0x0000000000007941 */ /* 0x000fea0003800000 */
.L_x_1763:
[----:B------:R-:W3:Y:S01]  /*24810*/  LDL R7, [R1+0x30] ;  /* 0x0000300001077983 */ /* 0x000ee20000100800 */
[----:B------:R-:W4:Y:S01]  /*24820*/  LDC R0, c[0x0][0x448] ;  /* 0x00011200ff007b82 */ /* 0x000f220000000800 */
[----:B------:R-:W-:Y:S07]  /*24830*/  @!P0 WARPSYNC.ALL ;  /* 0x0000000000008948 */ /* 0x000fee0003800000 */
[----:B------:R-:W-:Y:S01]  /*24840*/  @!P0 BAR.SYNC.DEFER_BLOCKING 0xc, 0x180 ;  /* 0x0306000000008b1d */ /* 0x000fe20000010000 */
[----:B----4-:R-:W-:-:S13]  /*24850*/  ISETP.NE.AND P1, PT, R0, 0x1, PT ;  /* 0x000000010000780c */ /* 0x010fda0003f25270 */
[----:B------:R-:W4:Y:S08]  /*24860*/  @P1 LDC R0, c[0x0][0x44c] ;  /* 0x00011300ff001b82 */ /* 0x000f300000000800 */
[----:B------:R-:W5:Y:S01]  /*24870*/  @P1 LDC R3, c[0x0][0x450] ;  /* 0x00011400ff031b82 */ /* 0x000f620000000800 */
[----:B---3--:R-:W-:-:S05]  /*24880*/  IADD3 R2, R7, 0x7f, RZ ;  /* 0x0000007f07027810 */ /* 0x008fca0007ffe0ff */
[----:B----4-:R-:W-:-:S05]  /*24890*/  @P1 IMAD.HI.U32 R0, R2, R0, RZ ;  /* 0x0000000002001227 */ /* 0x010fca00078e00ff */
[----:B-----5:R-:W-:-:S05]  /*248a0*/  @P1 SHF.R.U32.HI R2, RZ, R3, R0 ;  /* 0x00000003ff021219 */ /* 0x020fca0000011600 */
[----:B------:R-:W-:Y:S02]  /*248b0*/  IMAD.IADD R0, R21, 0x1, R2 ;  /* 0x0000000115007824 */ /* 0x000fe400078e0202 */
[----:B------:R-:W3:Y:S02]  /*248c0*/  LDC.64 R2, c[0x0][0x9e0] ;  /* 0x00027800ff027b82 */ /* 0x000ee40000000a00 */
[----:B---3--:R-:W-:Y:S01]  /*248d0*/  ISETP.GE.AND P2, PT, R3, 0x1, PT ;  /* 0x000000010300780c */ /* 0x008fe20003f46270 */
[----:B------:R-:W-:-:S12]  /*248e0*/  IMAD.IADD R2, R0, 0x1, R2 ;  /* 0x0000000100027824 */ /* 0x000fd800078e0202 */
[----:B------:R-:W-:Y:S05]  /*248f0*/  @!P2 BRA `(.L_x_1801) ;  /* 0x000000000048a947 */ /* 0x000fea0003800000 */
[C---:B------:R-:W-:Y:S01]  /*24900*/  ISETP.GT.AND P0, PT, R0.reuse, RZ, PT ;  /* 0x000000ff0000720c */ /* 0x040fe20003f04270 */
[----:B------:R-:W-:Y:S01]  /*24910*/  BSSY B0, `(.L_x_1802) ;  /* 0x000000e000007945 */ /* 0x000fe20003800000 */
[----:B--2---:R-:W-:-:S11]  /*24920*/  VIADD R6, R0, 0xffffffff ;  /* 0xffffffff00067836 */ /* 0x004fd60000000000 */
[----:B------:R-:W-:Y:S05]  /*24930*/  @P0 BRA `(.L_x_1803) ;  /* 0x00000000001c0947 */ /* 0x000fea0003800000 */
[----:B------:R-:W-:Y:S01]  /*24940*/  ISETP.NE.AND P0, PT, R3, 0x1, PT ;  /* 0x000000010300780c */ /* 0x000fe20003f05270 */
[----:B------:R-:W-:-:S12]  /*24950*/  IMAD.MOV R0, RZ, RZ, -R0 ;  /* 0x000000ffff007224 */ /* 0x000fd800078e0a00 */
[----:B-1----:R-:W1:Y:S02]  /*24960*/  @P0 LDC.64 R4, c[0x0][0x9e8] ;  /* 0x00027a00ff040b82 */ /* 0x002e640000000a00 */
[----:B-1----:R-:W-:-:S05]  /*24970*/  @P0 IMAD.HI.U32 R4, R0, R4, RZ ;  /* 0x0000000400040227 */ /* 0x002fca00078e00ff */
[----:B------:R-:W-:-:S04]  /*24980*/  @P0 SHF.R.U32.HI R0, RZ, R5, R4 ;  /* 0x00000005ff000219 */ /* 0x000fc80000011604 */
[----:B------:R-:W-:Y:S01]  /*24990*/  LOP3.LUT R6, RZ, R0, RZ, 0x33, !PT ;  /* 0x00000000ff067212 */ /* 0x000fe200078e33ff */
[----:B------:R-:W-:Y:S06]  /*249a0*/  BRA `(.L_x_1804) ;  /* 0x0000000000107947 */ /* 0x000fec0003800000 */
.L_x_1803:
[----:B------:R-:W-:-:S13]  /*249b0*/  ISETP.NE.AND P0, PT, R3, 0x1, PT ;  /* 0x000000010300780c */ /* 0x000fda0003f05270 */
[----:B-1----:R-:W1:Y:S02]  /*249c0*/  @P0 LDC.64 R4, c[0x0][0x9e8] ;  /* 0x00027a00ff040b82 */ /* 0x002e640000000a00 */
[----:B-1----:R-:W-:-:S05]  /*249d0*/  @P0 IMAD.HI.U32 R4, R6, R4, RZ ;  /* 0x0000000406040227 */ /* 0x002fca00078e00ff */
[----:B------:R-:W-:-:S07]  /*249e0*/  @P0 SHF.R.U32.HI R6, RZ, R5, R4 ;  /* 0x00000005ff060219 */ /* 0x000fce0000011604 */
.L_x_1804:
[----:B------:R-:W-:Y:S05]  /*249f0*/  BSYNC B0 ;  /* 0x0000000000007941 */ /* 0x000fea0003800000 */
.L_x_1802:
[----:B------:R-:W-:-:S05]  /*24a00*/  IMAD R6, R6, R3, R3 ;  /* 0x0000000306067224 */ /* 0x000fca00078e0203 */
[----:B------:R-:W-:-:S07]  /*24a10*/  VIMNMX R2, R2, R6, PT ;  /* 0x0000000602027248 */ /* 0x000fce0003fe0100 */
.L_x_1801:
[----:B--2---:R-:W2:Y:S01]  /*24a20*/  LDL R6, [R1+0x5c] ;  /* 0x00005c0001067983 */ /* 0x004ea20000100800 */
[----:B------:R-:W3:Y:S01]  /*24a30*/  @P1 LDC R0, c[0x0][0x44c] ;  /* 0x00011300ff001b82 */ /* 0x000ee20000000800 */
[----:B------:R-:W-:Y:S01]  /*24a40*/  VIADD R2, R2, 0x5f ;  /* 0x0000005f02027836 */ /* 0x000fe20000000000 */
[----:B------:R-:W-:Y:S01]  /*24a50*/  ULDC UR4, c[0x0][0x9dc] ;  /* 0x0002770000047ab9 */ /* 0x000fe20000000800 */
[----:B-1----:R-:W-:Y:S02]  /*24a60*/  IMAD.MOV.U32 R4, RZ, RZ, R7 ;  /* 0x000000ffff047224 */ /* 0x002fe400078e0007 */
[----:B------:R-:W-:-:S03]  /*24a70*/  IMAD.HI R2, R2, 0x2aaaaaab, RZ ;  /* 0x2aaaaaab02027827 */ /* 0x000fc600078e02ff */
[----:B------:R-:W1:Y:S01]  /*24a80*/  @P1 LDC R5, c[0x0][0x450] ;  /* 0x00011400ff051b82 */ /* 0x000e620000000800 */
[----:B---3--:R-:W-:-:S05]  /*24a90*/  @P1 IMAD.HI.U32 R0, R7, R0, RZ ;  /* 0x0000000007001227 */ /* 0x008fca00078e00ff */
[----:B-1----:R-:W-:-:S05]  /*24aa0*/  @P1 SHF.R.U32.HI R4, RZ, R5, R0 ;  /* 0x00000005ff041219 */ /* 0x002fca0000011600 */
[----:B------:R-:W-:Y:S01]  /*24ab0*/  IMAD.IADD R0, R20, 0x1, R4 ;  /* 0x0000000114007824 */ /* 0x000fe200078e0204 */
[----:B------:R-:W-:-:S04]  /*24ac0*/  SHF.R.U32.HI R4, RZ, 0x1f, R2 ;  /* 0x0000001fff047819 */ /* 0x000fc80000011602 */
[----:B------:R-:W-:Y:S01]  /*24ad0*/  LEA.HI.SX32 R7, R2, R4, 0x1c ;  /* 0x0000000402077211 */ /* 0x000fe200078fe2ff */
[----:B------:R-:W-:-:S04]  /*24ae0*/  VIADD R2, R0, -UR4 ;  /* 0x8000000400027c36 */ /* 0x000fc80008000000 */
[----:B------:R1:W-:Y:S01]  /*24af0*/  STL [R1+0x60], R7 ;  /* 0x0000600701007387 */ /* 0x0003e20000100800 */
[----:B--2---:R-:W-:Y:S01]  /*24b00*/  VIMNMX R6, R6, R7, PT ;  /* 0x0000000706067248 */ /* 0x004fe20003fe0100 */
[----:B-1----:R-:W-:Y:S06]  /*24b10*/  @!P2 BRA `(.L_x_1805) ;  /* 0x000000000044a947 */ /* 0x002fec0003800000 */
        /* <DEDUP_REMOVED lines=10> */
.L_x_1807:
[----:B------:R-:W-:-:S13]  /*24bc0*/  ISETP.NE.AND P0, PT, R3, 0x1, PT ;  /* 0x000000010300780c */ /* 0x000fda0003f05270 */
[----:B------:R-:W1:Y:S02]  /*24bd0*/  @P0 LDC.64 R4, c[0x0][0x9e8] ;  /* 0x00027a00ff040b82 */ /* 0x000e640000000a00 */
[----:B-1----:R-:W-:-:S05]  /*24be0*/  @P0 IMAD.HI.U32 R4, R0, R4, RZ ;  /* 0x0000000400040227 */ /* 0x002fca00078e00ff */
[----:B------:R-:W-:-:S07]  /*24bf0*/  @P0 SHF.R.U32.HI R0, RZ, R5, R4 ;  /* 0x00000005ff000219 */ /* 0x000fce0000011604 */
.L_x_1808:
[----:B------:R-:W-:Y:S05]  /*24c00*/  BSYNC B0 ;  /* 0x0000000000007941 */ /* 0x000fea0003800000 */
.L_x_1806:
[----:B------:R-:W-:-:S05]  /*24c10*/  IMAD R0, R0, R3, RZ ;  /* 0x0000000300007224 */ /* 0x000fca00078e02ff */
[----:B------:R-:W-:-:S07]  /*24c20*/  VIMNMX R2, R2, R0, !PT ;  /* 0x0000000002027248 */ /* 0x000fce0007fe0100 */
.L_x_1805:
[----:B------:R-:W-:Y:S01]  /*24c30*/  IMAD.HI R2, R2, 0x2aaaaaab, RZ ;  /* 0x2aaaaaab02027827 */ /* 0x000fe200078e02ff */
[----:B------:R-:W-:Y:S01]  /*24c40*/  ISETP.NE.AND P1, PT, R18, RZ, PT ;  /* 0x000000ff1200720c */ /* 0x000fe20003f25270 */
[----:B------:R-:W-:Y:S03]  /*24c50*/  BSSY B0, `(.L_x_1809) ;  /* 0x0000025000007945 */ /* 0x000fe60003800000 */
[----:B------:R-:W-:-:S04]  /*24c60*/  SHF.R.U32.HI R0, RZ, 0x1f, R2 ;  /* 0x0000001fff007819 */ /* 0x000fc80000011602 */
[----:B------:R-:W-:-:S04]  /*24c70*/  LEA.HI.SX32 R0, R2, R0, 0x1c ;  /* 0x0000000002007211 */ /* 0x000fc800078fe2ff */
[----:B------:R-:W-:Y:S01]  /*24c80*/  VIMNMX R8, RZ, R0, !PT ;  /* 0x00000000ff087248 */ /* 0x000fe20007fe0100 */
[----:B------:R-:W1:Y:S03]  /*24c90*/  @!P1 LDC R18, c[0x0][0x9f0] ;  /* 0x00027c00ff129b82 */ /* 0x000e660000000800 */
[----:B------:R-:W-:Y:S01]  /*24ca0*/  ISETP.GT.AND P0, PT, R6, R8, PT ;  /* 0x000000080600720c */ /* 0x000fe20003f04270 */
[----:B------:R2:W-:Y:S04]  /*24cb0*/  STL [R1+0x3c], R8 ;  /* 0x00003c0801007387 */ /* 0x0005e80000100800 */
[----:B------:R2:W-:Y:S08]  /*24cc0*/  STL [R1+0x40], RZ ;  /* 0x000040ff01007387 */ /* 0x0005f00000100800 */
[----:B--2---:R-:W-:Y:S05]  /*24cd0*/  @!P0 BRA `(.L_x_1810) ;  /* 0x0000000000708947 */ /* 0x004fea0003800000 */
[----:B-1----:R-:W-:-:S04]  /*24ce0*/  IABS R0, R18 ;  /* 0x0000001200007213 */ /* 0x002fc80000000000 */
[----:B------:R-:W1:Y:S08]  /*24cf0*/  I2F.RP R2, R0 ;  /* 0x0000000000027306 */ /* 0x000e700000209400 */
[----:B-1----:R-:W1:Y:S02]  /*24d00*/  MUFU.RCP R2, R2 ;  /* 0x0000000200027308 */ /* 0x002e640000001000 */
[----:B-1----:R-:W-:-:S06]  /*24d10*/  VIADD R2, R2, 0xffffffe ;  /* 0x0ffffffe02027836 */ /* 0x002fcc0000000000 */
[----:B------:R-:W1:Y:S02]  /*24d20*/  F2I.FTZ.U32.TRUNC.NTZ R3, R2 ;  /* 0x0000000200037305 */ /* 0x000e64000021f000 */
[----:B-1----:R-:W-:-:S04]  /*24d30*/  IMAD.MOV R2, RZ, RZ, -R3 ;  /* 0x000000ffff027224 */ /* 0x002fc800078e0a03 */
[----:B------:R-:W-:Y:S01]  /*24d40*/  IMAD R4, R2, R0, RZ ;  /* 0x0000000002047224 */ /* 0x000fe200078e02ff */
[----:B------:R-:W-:-:S05]  /*24d50*/  MOV R2, RZ ;  /* 0x000000ff00027202 */ /* 0x000fca0000000f00 */
[----:B------:R-:W-:Y:S01]  /*24d60*/  IMAD.HI.U32 R7, R3, R4, R2 ;  /* 0x0000000403077227 */ /* 0x000fe200078e0002 */
[----:B------:R-:W-:Y:S02]  /*24d70*/  IADD3 R4, R18, -0x1, R6 ;  /* 0xffffffff12047810 */ /* 0x000fe40007ffe006 */
[----:B------:R-:W-:-:S03]  /*24d80*/  IABS R2, R18 ;  /* 0x0000001200027213 */ /* 0x000fc60000000000 */
[----:B------:R-:W-:Y:S02]  /*24d90*/  IMAD.IADD R4, R4, 0x1, -R8 ;  /* 0x0000000104047824 */ /* 0x000fe400078e0a08 */
[----:B------:R-:W-:-:S03]  /*24da0*/  IMAD.MOV R2, RZ, RZ, -R2 ;  /* 0x000000ffff027224 */ /* 0x000fc600078e0a02 */
[----:B------:R-:W-:Y:S01]  /*24db0*/  IABS R3, R4 ;  /* 0x0000000400037213 */ /* 0x000fe20000000000 */
[----:B------:R-:W-:Y:S01]  /*24dc0*/  IMAD.MOV.U32 R5, RZ, RZ, R2 ;  /* 0x000000ffff057224 */ /* 0x000fe200078e0002 */
        /* <DEDUP_REMOVED lines=12> */
[----:B------:R2:W-:Y:S02]  /*24e90*/  STL [R1+0x40], R2 ;  /* 0x0000400201007387 */ /* 0x0005e40000100800 */
.L_x_1810:
[----:B------:R-:W-:Y:S05]  /*24ea0*/  BSYNC B0 ;  /* 0x0000000000007941 */ /* 0x000fea0003800000 */
.L_x_1809:
[----:B------:R-:W3:Y:S04]  /*24eb0*/  LDL R0, [R1+0x40] ;  /* 0x0000400001007983 */ /* 0x000ee80000100800 */
[----:B--2---:R-:W3:Y:S01]  /*24ec0*/  LDL R2, [R1+0x50] ;  /* 0x0000500001027983 */ /* 0x004ee20000100800 */
[----:B------:R-:W-:Y:S01]  /*24ed0*/  BSSY B7, `(.L_x_1811) ;  /* 0x0000417000077945 */ /* 0x000fe20003800000 */
[----:B---3--:R-:W-:-:S05]  /*24ee0*/  IMAD R2, R2, R0, R8 ;  /* 0x0000000002027224 */ /* 0x008fca00078e0208 */
[----:B------:R-:W-:Y:S01]  /*24ef0*/  VIADDMNMX R0, R2, R0, R6, PT ;  /* 0x0000000002007246 */ /* 0x000fe20003800106 */
[----:B------:R2:W-:Y:S03]  /*24f00*/  STL [R1+0x2c], R2 ;  /* 0x00002c0201007387 */ /* 0x0005e60000100800 */
[----:B------:R-:W-:Y:S01]  /*24f10*/  ISETP.GT.AND P0, PT, R0, R2, PT ;  /* 0x000000020000720c */ /* 0x000fe20003f04270 */
[----:B------:R2:W-:-:S12]  /*24f20*/  STL [R1+0x44], R0 ;  /* 0x0000440001007387 */ /* 0x0005d80000100800 */
[----:B--2---:R-:W-:Y:S05]  /*24f30*/  @P0 BRA `(.L_x_1812) ;  /* 0x0000000000480947 */ /* 0x004fea0003800000 */
[----:B------:R-:W2:Y:S02]  /*24f40*/  S2R R0, SR_TID.X ;  /* 0x0000000000007919 */ /* 0x000ea40000002100 */
[----:B--2---:R-:W-:-:S04]  /*24f50*/  LOP3.LUT R0, R0, 0x7f, RZ, 0xc0, !PT ;  /* 0x0000007f00007812 */ /* 0x004fc800078ec0ff */
[----:B------:R-:W-:-:S13]  /*24f60*/  ISETP.NE.AND P0, PT, R0, RZ, PT ;  /* 0x000000ff0000720c */ /* 0x000fda0003f05270 */
[----:B------:R-:W-:Y:S05]  /*24f70*/  @P0 BRA `(.L_x_1813) ;  /* 0x0000004000300947 */ /* 0x000fea0003800000 */
[----:B------:R-:W2:Y:S01]  /*24f80*/  S2R R3, SR_LANEID ;  /* 0x0000000000037919 */ /* 0x000ea20000000000 */
[----:B------:R-:W-:Y:S02]  /*24f90*/  VOTEU.ANY UR4, UPT, PT ;  /* 0x0000000000047886 */ /* 0x000fe400038e0100 */
[----:B------:R-:W2:Y:S08]  /*24fa0*/  FLO.U32 R0, UR4 ;  /* 0x0000000400007d00 */ /* 0x000eb000080e0000 */
[----:B------:R-:W3:Y:S01]  /*24fb0*/  POPC R4, UR4 ;  /* 0x0000000400047d09 */ /* 0x000ee20008000000 */
[----:B--2---:R-:W-:-:S02]  /*24fc0*/  ISETP.EQ.U32.AND P0, PT, R0, R3, PT ;  /* 0x000000030000720c */ /* 0x004fc40003f02070 */
[----:B------:R-:W3:Y:S11]  /*24fd0*/  LDC.64 R2, c[0x0][0xc60] ;  /* 0x00031800ff027b82 */ /* 0x000ef60000000a00 */
[----:B---3--:R-:W2:Y:S01]  /*24fe0*/  @P0 ATOMG.E.ADD.STRONG.GPU PT, R3, desc[UR46][R2.64], R4 ;  /* 0x00000004020309a8 */ /* 0x008ea200081ee1ee */
[----:B------:R-:W3:Y:S02]  /*24ff0*/  S2R R5, SR_LTMASK ;  /* 0x0000000000057919 */ /* 0x000ee40000003900 */
[----:B---3--:R-:W-:-:S06]  /*25000*/  LOP3.LUT R5, R5, UR4, RZ, 0xc0, !PT ;  /* 0x0000000405057c12 */ /* 0x008fcc000f8ec0ff */
[----:B------:R-:W3:Y:S01]  /*25010*/  POPC R5, R5 ;  /* 0x0000000500057309 */ /* 0x000ee20000000000 */
[----:B--2---:R-:W3:Y:S02]  /*25020*/  SHFL.IDX PT, R0, R3, R0, 0x1f ;  /* 0x00001f0003007589 */ /* 0x004ee400000e0000 */
[----:B---3--:R-:W-:-:S05]  /*25030*/  IADD3 R0, R0, UR38, R5 ;  /* 0x0000002600007c10 */ /* 0x008fca000fffe005 */
[----:B------:R2:W-:Y:S01]  /*25040*/  STL [R1], R0 ;  /* 0x0000000001007387 */ /* 0x0005e20000100800 */
[----:B------:R-:W-:Y:S05]  /*25050*/  BRA `(.L_x_1813) ;  /* 0x0000003c00f87947 */ /* 0x000fea0003800000 */
.L_x_1812:
        /* <DEDUP_REMOVED lines=8> */
[----:B------:R-:W-:Y:S01]  /*250e0*/  IMAD.U32 R4, RZ, RZ, UR6 ;  /* 0x00000006ff047e24 */ /* 0x000fe2000f8e00ff */
[----:B------:R-:W-:Y:S01]  /*250f0*/  MOV R6, UR8 ;  /* 0x0000000800067c02 */ /* 0x000fe20008000f00 */
[----:B------:R-:W2:Y:S01]  /*25100*/  LDC.64 R2, c[0x4][R2] ;  /* 0x0100000002027b82 */ /* 0x000ea20000000a00 */
        /* <DEDUP_REMOVED lines=8> */
[----:B012---:R-:W-:Y:S05]  /*25190*/  CALL.ABS.NOINC R2 ;  /* 0x0000000002007343 */ /* 0x007fea0003c00000 */
.L_x_1815:
[----:B------:R-:W-:Y:S05]  /*251a0*/  BSYNC B6 ;  /* 0x0000000000067941 */ /* 0x000fea0003800000 */
.L_x_1814:
[----:B------:R-:W-:Y:S01]  /*251b0*/  VIADD R0, R19, 0x400 ;  /* 0x0000040013007836 */ /* 0x000fe20000000000 */
[----:B------:R-:W-:Y:S04]  /*251c0*/  BSSY B6, `(.L_x_1816) ;  /* 0x0000022000067945 */ /* 0x000fe80003800000 */
[----:B------:R-:W-:-:S13]  /*251d0*/  LOP3.LUT P0, RZ, R0, 0x3ff, RZ, 0xc0, !PT ;  /* 0x000003ff00ff7812 */ /* 0x000fda000780c0ff */
[----:B------:R-:W-:Y:S05]  /*251e0*/  @!P0 BRA `(.L_x_1817) ;  /* 0x00000000007c8947 */ /* 0x000fea0003800000 */
[----:B-1----:R-:W-:Y:S01]  /*251f0*/  MOV R18, 0x0 ;  /* 0x0000000000127802 */ /* 0x002fe20000000f00 */
[----:B------:R-:W-:Y:S01]  /*25200*/  ULDC.64 UR6, c[0x4][0xb8] ;  /* 0x01002e0000067ab9 */ /* 0x000fe20000000a00 */
[----:B------:R-:W-:Y:S01]  /*25210*/  ULDC.64 UR8, c[0x4][0xc0] ;  /* 0x0100300000087ab9 */ /* 0x000fe20000000a00 */
[----:B------:R-:W-:Y:S01]  /*25220*/  ULDC.64 UR4, c[0x4][0x40] ;  /* 0x0100100000047ab9 */ /* 0x000fe20000000a00 */
[----:B------:R1:W2:Y:S01]  /*25230*/  LDC.64 R2, c[0x4][R18] ;  /* 0x0100000012027b82 */ /* 0x0002a20000000a00 */
        /* <DEDUP_REMOVED lines=8> */
[----:B-1----:R-:W-:-:S07]  /*252c0*/  IMAD.MOV.U32 R13, RZ, RZ, RZ ;  /* 0x000000ffff0d7224 */ /* 0x002fce00078e00ff */
[----:B------:R-:W-:-:S07]  /*252d0*/  LEPC R20, `(.L_x_1818) ;  /* 0x000000001014794e */ /* 0x000fce0000000000 */
[----:B0-2---:R-:W-:Y:S05]  /*252e0*/  CALL.ABS.NOINC R2 ;  /* 0x0000000002007343 */ /* 0x005fea0003c00000 */
.L_x_1818:
[----:B------:R0:W1:Y:S01]  /*252f0*/  LDC.64 R2, c[0x4][R18] ;  /* 0x0100000012027b82 */ /* 0x0000620000000a00 */
[----:B------:R-:W-:Y:S01]  /*25300*/  ULDC.64 UR4, c[0x4][0xb8] ;  /* 0x01002e0000047ab9 */ /* 0x000fe20000000a00 */
[----:B------:R-:W-:Y:S01]  /*25310*/  ULDC.64 UR6, c[0x4][0xc0] ;  /* 0x0100300000067ab9 */ /* 0x000fe20000000a00 */
[----:B------:R-:W-:Y:S01]  /*25320*/  ULDC.64 UR8, c[0x4][0x48] ;  /* 0x0100120000087ab9 */ /* 0x000fe20000000a00 */
        /* <DEDUP_REMOVED lines=11> */
.L_x_1817:
[----:B------:R-:W-:Y:S05]  /*253e0*/  BSYNC B6 ;  /* 0x0000000000067941 */ /* 0x000fea0003800000 */
.L_x_1816:
[----:B------:R-:W2:Y:S01]  /*253f0*/  LDL R0, [R1+0xc] ;  /* 0x00000c0001007983 */ /* 0x000ea20000100800 */
[----:B------:R-:W-:Y:S02]  /*25400*/  ULDC.64 UR4, c[0x0][0x9f8] ;  /* 0x00027e0000047ab9 */ /* 0x000fe40000000a00 */
[----:B------:R-:W-:Y:S01]  /*25410*/  ISETP.NE.U32.AND P0, PT, RZ, UR4, PT ;  /* 0x00000004ff007c0c */ /* 0x000fe2000bf05070 */
[----:B-1----:R-:W3:Y:S03]  /*25420*/  LDL R18, [R1+0x44] ;  /* 0x0000440001127983 */ /* 0x002ee60000100800 */
[----:B------:R-:W-:Y:S01]  /*25430*/  ISETP.NE.AND.EX P0, PT, RZ, UR5, PT, P0 ;  /* 0x00000005ff007c0c */ /* 0x000fe2000bf05300 */
[----:B------:R-:W-:-:S12]  /*25440*/  ULDC.64 UR4, c[0x0][0xa08] ;  /* 0x0002820000047ab9 */ /* 0x000fd80000000a00 */
[----:B------:R-:W1:Y:S01]  /*25450*/  @P0 LDC.64 R2, c[0x0][0x9f8] ;  /* 0x00027e00ff020b82 */ /* 0x000e620000000a00 */
[----:B--2---:R-:W-:Y:S02]  /*25460*/  IMAD.MOV.U32 R7, RZ, RZ, R0 ;  /* 0x000000ffff077224 */ /* 0x004fe400078e0000 */
[----:B-1----:R-:W-:-:S05]  /*25470*/  @P0 IMAD.WIDE R2, R0, 0x4, R2 ;  /* 0x0000000400020825 */ /* 0x002fca00078e0202 */
[----:B------:R1:W2:Y:S01]  /*25480*/  @P0 LDG.E R7, desc[UR46][R2.64] ;  /* 0x0000002e02070981 */ /* 0x0002a2000c1e1900 */
[----:B---3--:R-:W-:Y:S01]  /*25490*/  VIADD R0, R18, 0xffffffff ;  /* 0xffffffff12007836 */ /* 0x008fe20000000000 */
[----:B-1----:R-:W1:Y:S02]  /*254a0*/  LDC.64 R2, c[0x0][0x418] ;  /* 0x00010600ff027b82 */ /* 0x002e640000000a00 */
[----:B-1----:R-:W-:Y:S01]  /*254b0*/  LOP3.LUT P0, RZ, R2, UR4, RZ, 0xfc, !PT ;  /* 0x0000000402ff7c12 */ /* 0x002fe2000f80fcff */
[----:B------:R-:W-:-:S03]  /*254c0*/  UMOV UR4, 0xffffffff ;  /* 0xffffffff00047882 */ /* 0x000fc60000000000 */
[----:B------:R-:W-:Y:S02]  /*254d0*/  LOP3.LUT P0, RZ, R3, UR5, RZ, 0xfc, P0 ;  /* 0x0000000503ff7c12 */ /* 0x000fe4000800fcff */
[----:B--2---:R-:W-:Y:S01]  /*254e0*/  SHF.R.S32.HI R8, RZ, 0x1f, R7 ;  /* 0x0000001fff087819 */ /* 0x004fe20000011407 */
[----:B------:R1:W-:Y:S01]  /*254f0*/  STL [R1+0x8], R7 ;  /* 0x0000080701007387 */ /* 0x0003e20000100800 */
[----:B------:R-:W-:-:S03]  /*25500*/  SEL R18, R7, RZ, !P0 ;  /* 0x000000ff07127207 */ /* 0x000fc60004000000 */
[----:B------:R1:W-:Y:S01]  /*25510*/  STL [R1+0x24], R8 ;  /* 0x0000240801007387 */ /* 0x0003e20000100800 */
[----:B------:R-:W-:Y:S05]  /*25520*/  BRA.DIV UR4, `(.L_x_1819) ;  /* 0x0000005e04e07947 */ /* 0x000fea000b800000 */
[----:B------:R-:W2:Y:S02]  /*25530*/  S2R R4, SR_TID.X ;  /* 0x0000000000047919 */ /* 0x000ea40000002100 */
[----:B--2---:R-:W-:-:S04]  /*25540*/  SHF.R.U32.HI R4, RZ, 0x5, R4 ;  /* 0x00000005ff047819 */ /* 0x004fc80000011604 */
[----:B------:R-:W-:-:S05]  /*25550*/  LOP3.LUT R4, R4, 0x3, RZ, 0xc0, !PT ;  /* 0x0000000304047812 */ /* 0x000fca00078ec0ff */
[----:B------:R2:W3:Y:S02]  /*25560*/  SHFL.IDX PT, R14, R4, RZ, 0x1f ;  /* 0x00001fff040e7589 */ /* 0x0004e400000e0000 */
.L_x_1962:
[----:B------:R4:W-:Y:S01]  /*25570*/  STL [R1+0x4], R0 ;  /* 0x0000040001007387 */ /* 0x0009e20000100800 */
[----:B---3--:R-:W-:Y:S02]  /*25580*/  ISETP.NE.AND P0, PT, R14, RZ, PT ;  /* 0x000000ff0e00720c */ /* 0x008fe40003f05270 */
[----:B------:R-:W-:Y:S02]  /*25590*/  PLOP3.LUT P1, PT, PT, PT, PT, 0x8, 0x0 ;  /* 0x000000000000781c */ /* 0x000fe40003f2e170 */
[----:B------:R-:W-:-:S11]  /*255a0*/  LOP3.LUT R17, R17, 0xfffffffe, RZ, 0xc0, !PT ;  /* 0xfffffffe11117812 */ /* 0x000fd600078ec0ff */
[----:B------:R-:W-:Y:S01]  /*255b0*/  @P1 LOP3.LUT R17, R17, 0x1, RZ, 0xfc, !PT ;  /* 0x0000000111111812 */ /* 0x000fe200078efcff */
[----:B----4-:R-:W-:Y:S06]  /*255c0*/  @P0 BRA `(.L_x_1820) ;  /* 0x0000000400380947 */ /* 0x010fec0003800000 */
[----:B------:R-:W-:-:S03]  /*255d0*/  UMOV UR4, 0xffffffff ;  /* 0xffffffff00047882 */ /* 0x000fc60000000000 */
[----:B------:R-:W-:Y:S05]  /*255e0*/  BRA.DIV UR4, `(.L_x_1821) ;  /* 0x0000005e04e47947 */ /* 0x000fea000b800000 */
[----:B------:R-:W-:-:S13]  /*255f0*/  ELECT P6, URZ, PT ;  /* 0x00000000003f782f */ /* 0x000fda00038c0000 */
.L_x_1965:
[----:B------:R-:W-:Y:S05]  /*25600*/  @!P6 BRA `(.L_x_1820) ;  /* 0x000000040028e947 */ /* 0x000fea0003800000 */
[----:B------:R-:W-:-:S04]  /*25610*/  ISETP.NE.U32.AND P0, PT, R2, RZ, PT ;  /* 0x000000ff0200720c */ /* 0x000fc80003f05070 */
[----:B------:R-:W-:-:S13]  /*25620*/  ISETP.NE.AND.EX P0, PT, R3, RZ, PT, P0 ;  /* 0x000000ff0300720c */ /* 0x000fda0003f05300 */
[----:B------:R-:W-:Y:S05]  /*25630*/  @!P0 BRA `(.L_x_1822) ;  /* 0x0000000000508947 */ /* 0x000fea0003800000 */
[----:B------:R-:W3:Y:S01]  /*25640*/  LDC R6, c[0x0][0x43c] ;  /* 0x00010f00ff067b82 */ /* 0x000ee20000000800 */
[----:B------:R-:W-:Y:S01]  /*25650*/  IMAD.MOV.U32 R9, RZ, RZ, R0 ;  /* 0x000000ffff097224 */ /* 0x000fe200078e0000 */
[----:B------:R-:W-:-:S03]  /*25660*/  ULDC.64 UR4, c[0x0][0x428] ;  /* 0x00010a0000047ab9 */ /* 0x000fc60000000a00 */
[----:B------:R-:W-:Y:S01]  /*25670*/  IMAD.MOV.U32 R0, RZ, RZ, R9 ;  /* 0x000000ffff007224 */ /* 0x000fe200078e0009 */
[----:B---3--:R-:W-:-:S13]  /*25680*/  ISETP.NE.AND P0, PT, R6, 0x1, PT ;  /* 0x000000010600780c */ /* 0x008fda0003f05270 */
[----:B--2---:R-:W2:Y:S02]  /*25690*/  @P0 LDC.64 R4, c[0x0][0x440] ;  /* 0x00011000ff040b82 */ /* 0x004ea40000000a00 */
        /* <DEDUP_REMOVED lines=14> */
.L_x_1822:
[----:B------:R-:W4:Y:S04]  /*25780*/  LDL R0, [R1+0x10] ;  /* 0x0000100001007983 */ /* 0x000f280000100800 */
[----:B---3--:R-:W3:Y:S01]  /*25790*/  LDL R2, [R1+0x18] ;  /* 0x0000180001027983 */ /* 0x008ee20000100800 */
[----:B----4-:R-:W-:Y:S02]  /*257a0*/  LEA R0, R0, R19, 0x3 ;  /* 0x0000001300007211 */ /* 0x010fe400078e18ff */
[----:B---3--:R-:W-:-:S04]  /*257b0*/  SHF.L.U32 R2, R2, 0x1f, RZ ;  /* 0x0000001f02027819 */ /* 0x008fc800000006ff */
[----:B------:R-:W3:Y:S02]  /*257c0*/  SYNCS.PHASECHK.TRANS64.TRYWAIT P0, [R0+URZ+0x2a840], R2 ;  /* 0x02a84002000075a7 */ /* 0x000ee4000800017f */
[----:B---3--:R-:W-:Y:S05]  /*257d0*/  @!P0 BRA `(.L_x_1823) ;  /* 0x0000005c00888947 */ /* 0x008fea0003800000 */
.L_x_1966:
[----:B------:R-:W4:Y:S02]  /*257e0*/  S2R R3, SR_TID.X ;  /* 0x0000000000037919 */ /* 0x000f240000002100 */
[----:B----4-:R-:W-:-:S04]  /*257f0*/  LOP3.LUT R3, R3, 0x7f, RZ, 0xc0, !PT ;  /* 0x0000007f03037812 */ /* 0x010fc800078ec0ff */
[----:B------:R-:W-:-:S13]  /*25800*/  ISETP.NE.AND P0, PT, R3, RZ, PT ;  /* 0x000000ff0300720c */ /* 0x000fda0003f05270 */
        /* <DEDUP_REMOVED lines=8> */
.L_x_1824:
[----:B--2---:R-:W2:Y:S04]  /*25890*/  LDL R4, [R1+0x10] ;  /* 0x0000100001047983 */ /* 0x004ea80000100800 */
[----:B------:R-:W4:Y:S04]  /*258a0*/  LDL R3, [R1+0x4] ;  /* 0x0000040001037983 */ /* 0x000f280000100800 */
[----:B---3--:R-:W3:Y:S01]  /*258b0*/  LDL R2, [R1+0x1c] ;  /* 0x00001c0001027983 */ /* 0x008ee20000100800 */
[----:B------:R-:W-:Y:S01]  /*258c0*/  R2UR UR9, R0 ;  /* 0x00000000000972ca */ /* 0x000fe200000e0000 */
[----:B------:R-:W-:Y:S01]  /*258d0*/  UIADD3 UR4, UP0, UR36, 0x370, URZ ;  /* 0x0000037024047890 */ /* 0x000fe2000ff1e03f */
[----:B------:R-:W-:Y:S01]  /*258e0*/  R2UR UR12, R16 ;  /* 0x00000000100c72ca */ /* 0x000fe200000e0000 */
[----:B------:R-:W-:Y:S01]  /*258f0*/  UMOV UR10, URZ ;  /* 0x0000003f000a7c82 */ /* 0x000fe20008000000 */
[----:B-----5:R-:W-:Y:S01]  /*25900*/  R2UR UR13, R18 ;  /* 0x00000000120d72ca */ /* 0x020fe200000e0000 */
[----:B------:R-:W-:Y:S01]  /*25910*/  UMOV UR6, 0x0 ;  /* 0x0000000000067882 */ /* 0x000fe20000000000 */
[----:B------:R-:W-:Y:S01]  /*25920*/  UMOV UR7, 0x14f00000 ;  /* 0x14f0000000077882 */ /* 0x000fe20000000000 */
[----:B------:R-:W-:Y:S01]  /*25930*/  UMOV UR17, 0x40 ;  /* 0x0000004000117882 */ /* 0x000fe20000000000 */
[----:B------:R-:W-:-:S02]  /*25940*/  PLOP3.LUT P0, PT, PT, PT, PT, 0x80, 0x0 ;  /* 0x000000000000781c */ /* 0x000fc40003f0f070 */
[----:B------:R-:W-:-:S03]  /*25950*/  LOP3.LUT R17, R17, 0xfffffffe, RZ, 0xc0, !PT ;  /* 0xfffffffe11117812 */ /* 0x000fc600078ec0ff */
[----:B------:R-:W-:-:S08]  /*25960*/  UIADD3 UR9, UR9, 0x2a830, URZ ;  /* 0x0002a83009097890 */ /* 0x000fd0000fffe03f */
[----:B------:R-:W-:Y:S01]  /*25970*/  @P0 LOP3.LUT R17, R17, 0x1, RZ, 0xfc, !PT ;  /* 0x0000000111110812 */ /* 0x000fe200078efcff */
[----:B--2---:R-:W-:Y:S01]  /*25980*/  IMAD R0, R4, 0x9000, R19 ;  /* 0x0000900004007824 */ /* 0x004fe200078e0213 */
[----:B----4-:R-:W-:-:S04]  /*25990*/  R2UR UR11, R3 ;  /* 0x00000000030b72ca */ /* 0x010fc800000e0000 */
[----:B------:R-:W-:Y:S02]  /*259a0*/  R2UR UR8, R0 ;  /* 0x00000000000872ca */ /* 0x000fe400000e0000 */
[----:B---3--:R-:W-:-:S11]  /*259b0*/  R2UR UR5, R2 ;  /* 0x00000000020572ca */ /* 0x008fd600000e0000 */
[----:B------:R-:W-:Y:S02]  /*259c0*/  UIADD3 UR14, UR8, 0x18400, URZ ;  /* 0x00018400080e7890 */ /* 0x000fe4000fffe03f */
[----:B------:R-:W-:Y:S02]  /*259d0*/  UIMAD UR11, UR11, 0x60, UR5 ;  /* 0x000000600b0b78a4 */ /* 0x000fe4000f8e0205 */
[----:B------:R-:W-:Y:S02]  /*259e0*/  UIADD3.X UR5, URZ, UR37, URZ, UP0, !UPT ;  /* 0x000000253f057290 */ /* 0x000fe400087fe43f */
[----:B------:R-:W-:Y:S02]  /*259f0*/  UIADD3 UR15, UR8, 0x1b400, URZ ;  /* 0x0001b400080f7890 */ /* 0x000fe4000fffe03f */
[----:B------:R-:W-:-:S03]  /*25a00*/  UIADD3 UR16, UR8, 0x1e400, URZ ;  /* 0x0001e40008107890 */ /* 0x000fc6000fffe03f */
[----:B------:R-:W-:Y:S01]  /*25a10*/  UMOV UR8, UR14 ;  /* 0x0000000e00087c82 */ /* 0x000fe20008000000 */
[----:B------:R-:W-:Y:S01]  /*25a20*/  UMOV UR14, 0x80 ;  /* 0x00000080000e7882 */ /* 0x000fe20000000000 */
[----:B------:R2:W-:Y:S02]  /*25a30*/  UTMALDG.4D [UR8], [UR4], desc[UR6] ;  /* 0x00000608040075b4 */ /* 0x0005e40008019000 */
[----:B--2---:R-:W-:Y:S01]  /*25a40*/  UMOV UR8, UR15 ;  /* 0x0000000f00087c82 */ /* 0x004fe20008000000 */
[----:B------:R-:W-:Y:S02]  /*25a50*/  UMOV UR10, UR17 ;  /* 0x00000011000a7c82 */ /* 0x000fe40008000000 */
[----:B------:R2:W-:Y:S02]  /*25a60*/  UTMALDG.4D [UR8], [UR4], desc[UR6] ;  /* 0x00000608040075b4 */ /* 0x0005e40008019000 */
[----:B--2---:R-:W-:Y:S01]  /*25a70*/  UMOV UR8, UR16 ;  /* 0x0000001000087c82 */ /* 0x004fe20008000000 */
[----:B------:R-:W-:-:S02]  /*25a80*/  UMOV UR10, UR14 ;  /* 0x0000000e000a7c82 */ /* 0x000fc40008000000 */
[----:B------:R3:W-:Y:S02]  /*25a90*/  UTMALDG.4D [UR8], [UR4], desc[UR6] ;  /* 0x00000608040075b4 */ /* 0x0007e40008019000 */
[----:B---3--:R-:W-:Y:S01]  /*25aa0*/  NOP ;  /* 0x0000000000007918 */ /* 0x008fe20000000000 */
.L_x_1820:
[----:B------:R-:W3:Y:S01]  /*25ab0*/  LDL.LU R3, [R1+0x48] ;  /* 0x0000480001037983 */ /* 0x000ee20000300800 */
[----:B------:R-:W-:Y:S05]  /*25ac0*/  WARPSYNC.ALL ;  /* 0x0000000000007948 */ /* 0x000fea0003800000 */
[----:B------:R-:W-:Y:S01]  /*25ad0*/  ULDC.64 UR4, c[0x0][0x298] ;  /* 0x0000a60000047ab9 */ /* 0x000fe20000000a00 */
[----:B------:R-:W-:Y:S01]  /*25ae0*/  BSSY B6, `(.L_x_1825) ;  /* 0x000001c000067945 */ /* 0x000fe20003800000 */
[----:B------:R-:W-:Y:S01]  /*25af0*/  BAR.SYNC.DEFER_BLOCKING 0x8, 0x180 ;  /* 0x0206000000007b1d */ /* 0x000fe20000010000 */
[----:B---3--:R-:W-:Y:S01]  /*25b00*/  SHF.R.S32.HI R0, RZ, 0x1f, R3 ;  /* 0x0000001fff007819 */ /* 0x008fe20000011403 */
[----:B--2---:R-:W-:-:S04]  /*25b10*/  IMAD.WIDE.U32 R4, R3, UR4, RZ ;  /* 0x0000000403047c25 */ /* 0x004fc8000f8e00ff */
        /* <DEDUP_REMOVED lines=12> */
[----:B--2---:R-:W-:Y:S01]  /*25be0*/  IMAD.U32 R4, RZ, RZ, UR4 ;  /* 0x00000004ff047e24 */ /* 0x004fe2000f8e00ff */
[----:B------:R-:W-:Y:S01]  /*25bf0*/  MOV R12, 0x1 ;  /* 0x00000001000c7802 */ /* 0x000fe20000000f00 */
[----:B------:R-:W2:Y:S01]  /*25c00*/  LDC.64 R2, c[0x4][R2] ;  /* 0x0100000002027b82 */ /* 0x000ea20000000a00 */
[----:B------:R-:W-:Y:S02]  /*25c10*/  IMAD.U32 R5, RZ, RZ, UR5 ;  /* 0x00000005ff057e24 */ /* 0x000fe4000f8e00ff */
[----:B------:R-:W-:Y:S02]  /*25c20*/  IMAD.U32 R6, RZ, RZ, UR6 ;  /* 0x00000006ff067e24 */ /* 0x000fe4000f8e00ff */
[----:B-1----:R-:W-:-:S02]  /*25c30*/  IMAD.U32 R7, RZ, RZ, UR7 ;  /* 0x00000007ff077e24 */ /* 0x002fc4000f8e00ff */
[----:B------:R-:W-:Y:S02]  /*25c40*/  IMAD.U32 R10, RZ, RZ, UR8 ;  /* 0x00000008ff0a7e24 */ /* 0x000fe4000f8e00ff */
[----:B------:R-:W-:Y:S02]  /*25c50*/  IMAD.U32 R11, RZ, RZ, UR9 ;  /* 0x00000009ff0b7e24 */ /* 0x000fe4000f8e00ff */
[----:B------:R-:W-:Y:S02]  /*25c60*/  IMAD.MOV.U32 R8, RZ, RZ, 0x70 ;  /* 0x00000070ff087424 */ /* 0x000fe400078e00ff */
[----:B------:R-:W-:-:S07]  /*25c70*/  IMAD.MOV.U32 R13, RZ, RZ, RZ ;  /* 0x000000ffff0d7224 */ /* 0x000fce00078e00ff */
[----:B------:R-:W-:-:S07]  /*25c80*/  LEPC R20, `(.L_x_1826) ;  /* 0x000000001014794e */ /* 0x000fce0000000000 */
[----:B0-2---:R-:W-:Y:S05]  /*25c90*/  CALL.ABS.NOINC R2 ;  /* 0x0000000002007343 */ /* 0x005fea0003c00000 */
.L_x_1826:
[----:B------:R-:W-:Y:S05]  /*25ca0*/  BSYNC B6 ;  /* 0x0000000000067941 */ /* 0x000fea0003800000 */
.L_x_1825:
[----:B--2---:R-:W2:Y:S01]  /*25cb0*/  LDL.LU R0, [R1+0x54] ;  /* 0x0000540001007983 */ /* 0x004ea20000300800 */
[----:B------:R-:W-:Y:S01]  /*25cc0*/  ULDC.64 UR6, c[0x0][0xa00] ;  /* 0x0002800000067ab9 */ /* 0x000fe20000000a00 */
[----:B-1----:R-:W1:Y:S01]  /*25cd0*/  LDC R7, c[0x0][0x448] ;  /* 0x00011200ff077b82 */ /* 0x002e620000000800 */
[----:B------:R-:W-:Y:S01]  /*25ce0*/  ULDC.64 UR4, c[0x0][0x2d8] ;  /* 0x0000b60000047ab9 */ /* 0x000fe20000000a00 */
[----:B------:R-:W2:Y:S04]  /*25cf0*/  LDL.LU.64 R2, [R1+0x48] ;  /* 0x0000480001027983 */ /* 0x000ea80000300a00 */
[----:B------:R-:W3:Y:S04]  /*25d00*/  LDL R5, [R1+0xc] ;  /* 0x00000c0001057983 */ /* 0x000ee80000100800 */
[----:B------:R-:W4:Y:S01]  /*25d10*/  LDL R9, [R1+0x30] ;  /* 0x0000300001097983 */ /* 0x000f220000100800 */
[----:B------:R-:W-:-:S04]  /*25d20*/  ISETP.NE.U32.AND P0, PT, RZ, UR6, PT ;  /* 0x00000006ff007c0c */ /* 0x000fc8000bf05070 */
[----:B------:R-:W-:Y:S01]  /*25d30*/  ISETP.NE.AND.EX P0, PT, RZ, UR7, PT, P0 ;  /* 0x00000007ff007c0c */ /* 0x000fe2000bf05300 */
[----:B------:R-:W0:Y:S01]  /*25d40*/  S2R R8, SR_TID.X ;  /* 0x0000000000087919 */ /* 0x000e220000002100 */
[----:B------:R-:W-:Y:S01]  /*25d50*/  ULDC.64 UR6, c[0x0][0x280] ;  /* 0x0000a00000067ab9 */ /* 0x000fe20000000a00 */
[----:B------:R-:W1:Y:S01]  /*25d60*/  S2R R10, SR_TID.X ;  /* 0x00000000000a7919 */ /* 0x000e620000002100 */
[----:B0-----:R-:W-:Y:S02]  /*25d70*/  IMAD.SHL.U32 R8, R8, 0x10, RZ ;  /* 0x0000001008087824 */ /* 0x001fe400078e00ff */
[----:B-1----:R-:W-:-:S05]  /*25d80*/  IMAD.SHL.U32 R10, R10, 0x8, RZ ;  /* 0x000000080a0a7824 */ /* 0x002fca00078e00ff */
[----:B------:R-:W-:-:S04]  /*25d90*/  LOP3.LUT R10, R10, 0x38, RZ, 0xc0, !PT ;  /* 0x000000380a0a7812 */ /* 0x000fc800078ec0ff */
[C---:B------:R-:W-:Y:S02]  /*25da0*/  LOP3.LUT R11, R10.reuse, 0x40, RZ, 0xfc, !PT ;  /* 0x000000400a0b7812 */ /* 0x040fe400078efcff */
[----:B------:R-:W-:Y:S01]  /*25db0*/  LOP3.LUT R10, R10, 0x80, RZ, 0xfc, !PT ;  /* 0x000000800a0a7812 */ /* 0x000fe200078efcff */
[----:B--2---:R-:W-:Y:S01]  /*25dc0*/  IMAD.MOV.U32 R3, RZ, RZ, R0 ;  /* 0x000000ffff037224 */ /* 0x004fe200078e0000 */
[----:B---3--:R-:W-:-:S04]  /*25dd0*/  SHF.R.S32.HI R0, RZ, 0x1f, R5 ;  /* 0x0000001fff007819 */ /* 0x008fc80000011405 */
[----:B------:R-:W-:Y:S02]  /*25de0*/  SEL R4, R0, RZ, !P0 ;  /* 0x000000ff00047207 */ /* 0x000fe40004000000 */
[----:B------:R-:W-:Y:S02]  /*25df0*/  SEL R0, R5, RZ, !P0 ;  /* 0x000000ff05007207 */ /* 0x000fe40004000000 */
[----:B------:R-:W0:Y:S01]  /*25e00*/  S2R R5, SR_TID.X ;  /* 0x0000000000057919 */ /* 0x000e220000002100 */
[----:B------:R-:W-:Y:S01]  /*25e10*/  ISETP.NE.AND P0, PT, R7, 0x1, PT ;  /* 0x000000010700780c */ /* 0x000fe20003f05270 */
[----:B------:R-:W-:-:S04]  /*25e20*/  IMAD.WIDE.U32 R2, R16, UR4, R2 ;  /* 0x0000000410027c25 */ /* 0x000fc8000f8e0002 */
[----:B------:R-:W-:Y:S01]  /*25e30*/  IMAD R3, R16, UR5, R3 ;  /* 0x0000000510037c24 */ /* 0x000fe2000f8e0203 */
[----:B------:R-:W-:-:S07]  /*25e40*/  ULDC.64 UR4, c[0x0][0x2e0] ;  /* 0x0000b80000047ab9 */ /* 0x000fce0000000a00 */
[----:B------:R-:W1:Y:S01]  /*25e50*/  @P0 LDC R6, c[0x0][0x450] ;  /* 0x00011400ff060b82 */ /* 0x000e620000000800 */
[----:B0-----:R-:W-:-:S04]  /*25e60*/  LOP3.LUT R5, R5, 0x7f, RZ, 0xc0, !PT ;  /* 0x0000007f05057812 */ /* 0x001fc800078ec0ff */
[----:B------:R-:W-:-:S04]  /*25e70*/  SHF.R.U32.HI R5, RZ, 0x3, R5 ;  /* 0x00000003ff057819 */ /* 0x000fc80000011605 */
[----:B------:R-:W-:Y:S02]  /*25e80*/  LOP3.LUT R8, R5, 0x70, R8, 0xf8, !PT ;  /* 0x0000007005087812 */ /* 0x000fe400078ef808 */
[----:B------:R-:W0:Y:S01]  /*25e90*/  @P0 LDC R5, c[0x0][0x44c] ;  /* 0x00011300ff050b82 */ /* 0x000e220000000800 */
[----:B------:R-:W-:Y:S02]  /*25ea0*/  IMAD R4, R4, UR4, RZ ;  /* 0x0000000404047c24 */ /* 0x000fe4000f8e02ff */
[----:B------:R-:W-:-:S04]  /*25eb0*/  IMAD.WIDE.U32 R2, R0, UR4, R2 ;  /* 0x0000000400027c25 */ /* 0x000fc8000f8e0002 */
[----:B------:R-:W-:Y:S01]  /*25ec0*/  IMAD R0, R0, UR5, R4 ;  /* 0x0000000500007c24 */ /* 0x000fe2000f8e0204 */
[----:B------:R-:W-:Y:S01]  /*25ed0*/  ULDC.64 UR4, c[0x0][0x2d0] ;  /* 0x0000b40000047ab9 */ /* 0x000fe20000000a00 */
[----:B----4-:R-:W-:Y:S02]  /*25ee0*/  IMAD.IADD R4, R8, 0x1, R9 ;  /* 0x0000000108047824 */ /* 0x010fe400078e0209 */
[----:B------:R-:W-:Y:S02]  /*25ef0*/  IMAD.IADD R3, R3, 0x1, R0 ;  /* 0x0000000103037824 */ /* 0x000fe400078e0200 */
[----:B------:R-:W-:Y:S02]  /*25f00*/  IMAD.MOV.U32 R0, RZ, RZ, R4 ;  /* 0x000000ffff007224 */ /* 0x000fe400078e0004 */
[----:B0-----:R-:W-:-:S05]  /*25f10*/  @P0 IMAD.HI.U32 R5, R4, R5, RZ ;  /* 0x0000000504050227 */ /* 0x001fca00078e00ff */
[----:B-1----:R-:W-:-:S05]  /*25f20*/  @P0 SHF.R.U32.HI R0, RZ, R6, R5 ;  /* 0x00000006ff000219 */ /* 0x002fca0000011605 */
        /* <DEDUP_REMOVED lines=16> */
[----:B------:R-:W-:Y:S02]  /*26030*/  LEA R4, P3, R2, UR6, 0x1 ;  /* 0x0000000602047c11 */ /* 0x000fe4000f8608ff */
[----:B------:R-:W-:-:S02]  /*26040*/  ISETP.GE.AND P1, PT, R11, UR4, PT ;  /* 0x000000040b007c0c */ /* 0x000fc4000bf26270 */
[----:B------:R-:W-:-:S04]  /*26050*/  IADD3 R0, R3, R0, RZ ;  /* 0x0000000003007210 */ /* 0x000fc80007ffe0ff */
        /* <DEDUP_REMOVED lines=11> */
[----:B------:R-:W0:Y:S02]  /*26110*/  S2R R11, SR_TID.X ;  /* 0x00000000000b7919 */ /* 0x000e240000002100 */
        /* <DEDUP_REMOVED lines=83> */
.L_x_1983:
[----:B------:R-:W-:Y:S01]  /*26650*/  VIADD R0, R0, 0x70 ;  /* 0x0000007000007836 */ /* 0x000fe20000000000 */
[----:B------:R-:W-:Y:S04]  /*26660*/  BSSY B0, `(.L_x_1828) ;  /* 0x000000e000007945 */ /* 0x000fe80003800000 */
[----:B------:R-:W-:-:S13]  /*26670*/  ISETP.GE.AND P3, PT, R0, R2, PT ;  /* 0x000000020000720c */ /* 0x000fda0003f66270 */
[----:B------:R-:W-:Y:S05]  /*26680*/  @P3 BRA `(.L_x_1829) ;  /* 0x00000000002c3947 */ /* 0x000fea0003800000 */
[----:B0-----:R-:W0:Y:S02]  /*26690*/  S2R R4, SR_TID.X ;  /* 0x0000000000047919 */ /* 0x001e240000002100 */
        /* <DEDUP_REMOVED lines=10> */
.L_x_1829:
[----:B------:R-:W-:Y:S05]  /*26740*/  BSYNC B0 ;  /* 0x0000000000007941 */ /* 0x000fea0003800000 */
.L_x_1828:
[----:B------:R-:W-:Y:S01]  /*26750*/  NOP ;  /* 0x0000000000007918 */ /* 0x000fe20000000000 */
[----:B------:R-:W-:Y:S01]  /*26760*/  PLOP3.LUT P0, PT, PT, PT, PT, 0x80, 0x0 ;  /* 0x000000000000781c */ /* 0x000fe20003f0f070 */
[----:B------:R-:W-:-:S12]  /*26770*/  VIADD R11, R19, 0x2a800 ;  /* 0x0002a800130b7836 */ /* 0x000fd80000000000 */
.L_x_1830:
        /* <DEDUP_REMOVED lines=10> */
[----:B------:R-:W-:-:S04]  /*26820*/  LOP3.LUT R0, R0, 0xfffffffe, RZ, 0xc0, !PT ;  /* 0xfffffffe00007812 */ /* 0x000fc800078ec0ff */
[----:B------:R-:W-:-:S04]  /*26830*/  IADD3 R0, R2, -R0, RZ ;  /* 0x8000000002007210 */ /* 0x000fc80007ffe0ff */
[----:B------:R-:W-:Y:S01]  /*26840*/  SHF.L.U32 R0, R0, 0x1f, RZ ;  /* 0x0000001f00007819 */ /* 0x000fe200000006ff */
[----:B------:R-:W-:Y:S01]  /*26850*/  NOP ;  /* 0x0000000000007918 */ /* 0x000fe20000000000 */
[----:B------:R4:W-:Y:S01]  /*26860*/  SYNCS.ARRIVE.TRANS64.A1T0 RZ, [R19+URZ+0x2a800], RZ ;  /* 0x02a800ff13ff79a7 */ /* 0x0009e2000810003f */
[----:B------:R-:W-:Y:S01]  /*26870*/  BSSY B0, `(.L_x_1831) ;  /* 0x0000003000007945 */ /* 0x000fe20003800000 */
[----:B------:R-:W5:Y:S03]  /*26880*/  SYNCS.PHASECHK.TRANS64.TRYWAIT P0, [R19+URZ+0x2a820], R0 ;  /* 0x02a82000130075a7 */ /* 0x000f66000800017f */
[----:B----45:R-:W-:Y:S05]  /*26890*/  @!P0 BRA `(.L_x_1832) ;  /* 0x0000005800708947 */ /* 0x030fea0003800000 */
.L_x_1984:
[----:B------:R-:W-:Y:S05]  /*268a0*/  BSYNC B0 ;  /* 0x0000000000007941 */ /* 0x000fea0003800000 */
.L_x_1831:
[----:B------:R-:W4:Y:S04]  /*268b0*/  LDL R2, [R1+0x44] ;  /* 0x0000440001027983 */ /* 0x000f280000100800 */
[----:B0-----:R-:W5:Y:S01]  /*268c0*/  LDL R4, [R1+0x2c] ;  /* 0x00002c0001047983 */ /* 0x001f620000100800 */
[----:B------:R-:W-:Y:S01]  /*268d0*/  BSSY B0, `(.L_x_1833) ;  /* 0x000021d000007945 */ /* 0x000fe20003800000 */
[----:B----4-:R-:W-:-:S05]  /*268e0*/  VIADD R0, R2, 0xfffffffe ;  /* 0xfffffffe02007836 */ /* 0x010fca0000000000 */
[----:B-----5:R-:W-:-:S13]  /*268f0*/  ISETP.GE.AND P0, PT, R0, R4, PT ;  /* 0x000000040000720c */ /* 0x020fda0003f06270 */
[----:B------:R-:W-:Y:S05]  /*26900*/  @!P0 BRA `(.L_x_1834) ;  /* 0x0000002000648947 */ /* 0x000fea0003800000 */
[----:B--2---:R-:W2:Y:S04]  /*26910*/  LDL.LU R3, [R1+0x50] ;  /* 0x0000500001037983 */ /* 0x004ea80000300800 */
[----:B---3--:R-:W3:Y:S04]  /*26920*/  LDL.LU R7, [R1+0x40] ;  /* 0x0000400001077983 */ /* 0x008ee80000300800 */
[----:B------:R-:W4:Y:S04]  /*26930*/  LDL.LU R2, [R1+0x60] ;  /* 0x0000600001027983 */ /* 0x000f280000300800 */
[----:B------:R-:W5:Y:S04]  /*26940*/  LDL.LU R6, [R1+0x3c] ;  /* 0x00003c0001067983 */ /* 0x000f680000300800 */
[----:B-1----:R-:W5:Y:S01]  /*26950*/  LDL.LU R5, [R1+0x5c] ;  /* 0x00005c0001057983 */ /* 0x002f620000300800 */
[----:B------:R-:W-:Y:S01]  /*26960*/  LOP3.LUT R10, RZ, R4, RZ, 0x33, !PT ;  /* 0x00000004ff0a7212 */ /* 0x000fe200078e33ff */
[----:B------:R-:W-:Y:S01]  /*26970*/  BSSY B2, `(.L_x_1835) ;  /* 0x00000bb000027945 */ /* 0x000fe20003800000 */
[----:B--2---:R-:W-:-:S04]  /*26980*/  VIADD R3, R3, 0x1 ;  /* 0x0000000103037836 */ /* 0x004fc80000000000 */
[----:B---3--:R-:W-:Y:S01]  /*26990*/  IMAD R3, R3, R7, RZ ;  /* 0x0000000703037224 */ /* 0x008fe200078e02ff */
[----:B----4-:R-:W-:-:S04]  /*269a0*/  LOP3.LUT R2, RZ, R2, RZ, 0x33, !PT ;  /* 0x00000002ff027212 */ /* 0x010fc800078e33ff */
        /* <DEDUP_REMOVED lines=12> */
[----:B------:R-:W-:Y:S01]  /*26a70*/  LOP3.LUT P1, RZ, R17, 0x1, RZ, 0xc0, !PT ;  /* 0x0000000111ff7812 */ /* 0x000fe2000782c0ff */
[----:B------:R-:W-:Y:S01]  /*26a80*/  BSSY B1, `(.L_x_1837) ;  /* 0x00000a5000017945 */ /* 0x000fe20003800000 */
[----:B--2---:R-:W-:-:S05]  /*26a90*/  VIADD R8, R5, 0x1 ;  /* 0x0000000105087836 */ /* 0x004fca0000000000 */
[----:B------:R-:W-:-:S04]  /*26aa0*/  ISETP.NE.AND P0, PT, R8, 0x2, PT ;  /* 0x000000020800780c */ /* 0x000fc80003f05270 */
[----:B------:R-:W-:Y:S02]  /*26ab0*/  SEL R9, RZ, 0x1, P0 ;  /* 0x00000001ff097807 */ /* 0x000fe40000000000 */
[----:B------:R-:W-:Y:S02]  /*26ac0*/  SEL R8, R8, RZ, P0 ;  /* 0x000000ff08087207 */ /* 0x000fe40000000000 */
[----:B---3--:R-:W-:Y:S01]  /*26ad0*/  LOP3.LUT R9, R4, R9, RZ, 0x3c, !PT ;  /* 0x0000000904097212 */ /* 0x008fe200078e3cff */
[----:B------:R-:W-:Y:S06]  /*26ae0*/  @!P1 BRA `(.L_x_1838) ;  /* 0x0000000800789947 */ /* 0x000fec0003800000 */
        /* <DEDUP_REMOVED lines=24> */
.L_x_1839:
[----:B------:R-:W-:Y:S01]  /*26c70*/  IMAD R3, R8, 0x8, R19 ;  /* 0x0000000808037824 */ /* 0x000fe200078e0213 */
[----:B------:R-:W-:Y:S01]  /*26c80*/  SHF.L.U32 R2, R9, 0x1f, RZ ;  /* 0x0000001f09027819 */ /* 0x000fe200000006ff */
[----:B------:R-:W-:Y:S03]  /*26c90*/  BSSY B3, `(.L_x_1840) ;  /* 0x0000003000037945 */ /* 0x000fe60003800000 */
[----:B------:R-:W1:Y:S02]  /*26ca0*/  SYNCS.PHASECHK.TRANS64.TRYWAIT P0, [R3+URZ+0x2a840], R2 ;  /* 0x02a84002030075a7 */ /* 0x000e64000800017f */
[----:B-1----:R-:W-:Y:S05]  /*26cb0*/  @!P0 BRA `(.L_x_1841) ;  /* 0x00000054007c8947 */ /* 0x002fea0003800000 */
.L_x_1985:
[----:B------:R-:W-:Y:S05]  /*26cc0*/  BSYNC B3 ;  /* 0x0000000000037941 */ /* 0x000fea0003800000 */
.L_x_1840:
        /* <DEDUP_REMOVED lines=12> */
.L_x_1843:
[----:B------:R-:W-:Y:S05]  /*26d90*/  BSYNC B3 ;  /* 0x0000000000037941 */ /* 0x000fea0003800000 */
.L_x_1842:
[----:B-1----:R-:W2:Y:S01]  /*26da0*/  LDL R2, [R1+0x1c] ;  /* 0x00001c0001027983 */ /* 0x002ea20000100800 */
[----:B------:R-:W-:Y:S01]  /*26db0*/  MOV R14, RZ ;  /* 0x000000ff000e7202 */ /* 0x000fe20000000f00 */
[----:B------:R-:W-:Y:S01]  /*26dc0*/  IMAD R6, R8, 0x9000, R19 ;  /* 0x0000900008067824 */ /* 0x000fe200078e0213 */
[----:B------:R-:W-:Y:S01]  /*26dd0*/  UIADD3 UR4, UP0, UR36, 0x370, URZ ;  /* 0x0000037024047890 */ /* 0x000fe2000ff1e03f */
        /* <DEDUP_REMOVED lines=8> */
.L_x_1844:
        /* <DEDUP_REMOVED lines=16> */
.L_x_1845:
        /* <DEDUP_REMOVED lines=15> */
.L_x_1846:
        /* <DEDUP_REMOVED lines=10> */
[----:B------:R-:W2:Y:S04]  /*270f0*/  LDL.LU R12, [R1+0x18] ;  /* 0x00001800010c7983 */ /* 0x000ea80000300800 */
[----:B------:R-:W3:Y:S01]  /*27100*/  LDL R6, [R1+0x10] ;  /* 0x0000100001067983 */ /* 0x000ee20000100800 */
[----:B------:R-:W-:Y:S01]  /*27110*/  BSSY B3, `(.L_x_1847) ;  /* 0x0000005000037945 */ /* 0x000fe20003800000 */
[----:B--2---:R-:W-:Y:S01]  /*27120*/  SHF.L.U32 R2, R12, 0x1f, RZ ;  /* 0x0000001f0c027819 */ /* 0x004fe200000006ff */
[----:B---3--:R-:W-:-:S04]  /*27130*/  IMAD R3, R6, 0x8, R11 ;  /* 0x0000000806037824 */ /* 0x008fc800078e020b */
[----:B------:R-:W0:Y:S02]  /*27140*/  SYNCS.PHASECHK.TRANS64.TRYWAIT P0, [R3+URZ+0x60], R2 ;  /* 0x00006002030075a7 */ /* 0x000e24000800017f */
[----:B0-----:R-:W-:Y:S05]  /*27150*/  @!P0 BRA `(.L_x_1848) ;  /* 0x0000005000688947 */ /* 0x001fea0003800000 */
.L_x_1986:
[----:B------:R-:W-:Y:S05]  /*27160*/  BSYNC B3 ;  /* 0x0000000000037941 */ /* 0x000fea0003800000 */
.L_x_1847:
[----:B------:R1:W5:Y:S01]  /*27170*/  LDL R6, [R1+0x10] ;  /* 0x0000100001067983 */ /* 0x0003620000100800 */
[----:B------:R-:W-:Y:S01]  /*27180*/  BSSY B3, `(.L_x_1849) ;  /* 0x000000c000037945 */ /* 0x000fe20003800000 */
[----:B------:R-:W-:Y:S02]  /*27190*/  IMAD.MOV.U32 R12, RZ, RZ, 0x0 ;  /* 0x00000000ff0c7424 */ /* 0x000fe400078e00ff */
[----:B------:R-:W-:Y:S01]  /*271a0*/  IMAD.MOV.U32 R13, RZ, RZ, 0x14f00000 ;  /* 0x14f00000ff0d7424 */ /* 0x000fe200078e00ff */
[----:B------:R-:W-:Y:S06]  /*271b0*/  @P1 BRA `(.L_x_1850) ;  /* 0x0000000000201947 */ /* 0x000fec0003800000 */
[----:B------:R-:W2:Y:S01]  /*271c0*/  S2R R5, SR_TID.X ;  /* 0x0000000000057919 */ /* 0x000ea20000002100 */
[----:B0----5:R-:W-:Y:S02]  /*271d0*/  IMAD R2, R6, 0x8, R19 ;  /* 0x0000000806027824 */ /* 0x021fe400078e0213 */
[----:B------:R-:W-:-:S04]  /*271e0*/  IMAD.MOV.U32 R3, RZ, RZ, 0x6000 ;  /* 0x00006000ff037424 */ /* 0x000fc800078e00ff */
[----:B------:R3:W-:Y:S01]  /*271f0*/  SYNCS.ARRIVE.TRANS64 RZ, [R2+URZ+0x2a850], R3 ;  /* 0x02a8500302ff79a7 */ /* 0x0007e2000800003f */
[----:B--2---:R-:W-:-:S04]  /*27200*/  LOP3.LUT R5, R5, 0x1f, RZ, 0xc0, !PT ;  /* 0x0000001f05057812 */ /* 0x004fc800078ec0ff */
[----:B------:R-:W-:-:S13]  /*27210*/  ISETP.NE.AND P0, PT, R5, RZ, PT ;  /* 0x000000ff0500720c */ /* 0x000fda0003f05270 */
[----:B---3--:R-:W-:Y:S05]  /*27220*/  @!P0 BRA `(.L_x_1850) ;  /* 0x0000000000048947 */ /* 0x008fea0003800000 */
[----:B------:R-:W-:Y:S01]  /*27230*/  BPT.TRAP 0x1 ;  /* 0x000000040000795c */ /* 0x000fe20000300000 */
.L_x_1850:
[----:B------:R-:W-:Y:S05]  /*27240*/  BSYNC B3 ;  /* 0x0000000000037941 */ /* 0x000fea0003800000 */
.L_x_1849:
[----:B------:R-:W2:Y:S04]  /*27250*/  LDL R5, [R1+0x1c] ;  /* 0x00001c0001057983 */ /* 0x000ea80000100800 */
[----:B0-----:R-:W2:Y:S01]  /*27260*/  LDL.LU R3, [R1+0x4] ;  /* 0x0000040001037983 */ /* 0x001ea20000300800 */
[----:B------:R-:W-:Y:S01]  /*27270*/  R2UR UR10, R14 ;  /* 0x000000000e0a72ca */ /* 0x000fe200000e0000 */
[----:B------:R-:W-:Y:S01]  /*27280*/  UIADD3 UR4, UP0, UR36, 0x470, URZ ;  /* 0x0000047024047890 */ /* 0x000fe2000ff1e03f */
[----:B------:R-:W-:Y:S02]  /*27290*/  R2UR UR6, R12 ;  /* 0x000000000c0672ca */ /* 0x000fe400000e0000 */
[----:B------:R-:W-:Y:S01]  /*272a0*/  R2UR UR7, R13 ;  /* 0x000000000d0772ca */ /* 0x000fe200000e0000 */
[----:B------:R-:W-:Y:S01]  /*272b0*/  UIADD3.X UR5, URZ, UR37, URZ, UP0, !UPT ;  /* 0x000000253f057290 */ /* 0x000fe200087fe43f */
[C---:B-----5:R-:W-:Y:S01]  /*272c0*/  LEA R2, R6.reuse, R19, 0x3 ;  /* 0x0000001306027211 */ /* 0x060fe200078e18ff */
[----:B------:R-:W-:Y:S01]  /*272d0*/  IMAD R6, R6, 0x6000, R19 ;  /* 0x0000600006067824 */ /* 0x000fe200078e0213 */
[----:B------:R-:W-:-:S03]  /*272e0*/  PLOP3.LUT P0, PT, PT, PT, PT, 0x80, 0x0 ;  /* 0x000000000000781c */ /* 0x000fc60003f0f070 */
[----:B------:R-:W-:Y:S02]  /*272f0*/  VIADD R2, R2, 0x2a850 ;  /* 0x0002a85002027836 */ /* 0x000fe40000000000 */
[----:B--2---:R-:W-:Y:S02]  /*27300*/  IMAD R3, R3, 0x60, R5 ;  /* 0x0000006003037824 */ /* 0x004fe400078e0205 */
[----:B------:R-:W-:-:S07]  /*27310*/  VIADD R5, R6, 0x400 ;  /* 0x0000040006057836 */ /* 0x000fce0000000000 */
.L_x_1851:
        /* <DEDUP_REMOVED lines=15> */
.L_x_1852:
        /* <DEDUP_REMOVED lines=12> */
.L_x_1838:
[----:B------:R-:W-:Y:S05]  /*274d0*/  BSYNC B1 ;  /* 0x0000000000017941 */ /* 0x000fea0003800000 */
.L_x_1837:
[----:B0-----:R-:W2:Y:S04]  /*274e0*/  LDL.LU R0, [R1+0x44] ;  /* 0x0000440001007983 */ /* 0x001ea80000300800 */
[----:B------:R0:W-:Y:S04]  /*274f0*/  STL [R1+0x10], R8 ;  /* 0x0000100801007387 */ /* 0x0001e80000100800 */
[----:B------:R0:W-:Y:S02]  /*27500*/  STL [R1+0x18], R9 ;  /* 0x0000180901007387 */ /* 0x0001e40000100800 */
[----:B0-2---:R-:W-:-:S07]  /*27510*/  VIADD R0, R0, 0xfffffffd ;  /* 0xfffffffd00007836 */ /* 0x005fce0000000000 */
.L_x_1836:
[----:B------:R-:W-:Y:S05]  /*27520*/  BSYNC B2 ;  /* 0x0000000000027941 */ /* 0x000fea0003800000 */
.L_x_1835:
[----:B------:R-:W-:-:S05]  /*27530*/  VIADD R10, R10, 0xfffffffe ;  /* 0xfffffffe0a0a7836 */ /* 0x000fca0000000000 */
[----:B------:R-:W-:-:S13]  /*27540*/  ISETP.NE.AND P0, PT, R10, R7, PT ;  /* 0x000000070a00720c */ /* 0x000fda0003f05270 */
[----:B------:R-:W-:Y:S05]  /*27550*/  @!P0 BRA `(.L_x_1834) ;  /* 0x0000001400508947 */ /* 0x000fea0003800000 */
[----:B------:R-:W-:-:S07]  /*27560*/  IMAD.MOV.U32 R9, RZ, RZ, R18 ;  /* 0x000000ffff097224 */ /* 0x000fce00078e0012 */
.L_x_1885:
[----:B--2---:R-:W2:Y:S04]  /*27570*/  LDL R3, [R1+0x10] ;  /* 0x0000100001037983 */ /* 0x004ea80000100800 */
[----:B------:R-:W3:Y:S01]  /*27580*/  LDL R2, [R1+0x18] ;  /* 0x0000180001027983 */ /* 0x000ee20000100800 */
[----:B------:R-:W-:Y:S01]  /*27590*/  LOP3.LUT P1, RZ, R17, 0x1, RZ, 0xc0, !PT ;  /* 0x0000000111ff7812 */ /* 0x000fe2000782c0ff */
[----:B------:R-:W-:Y:S05]  /*275a0*/  YIELD ;  /* 0x0000000000007946 */ /* 0x000fea0003800000 */
[----:B------:R-:W-:Y:S01]  /*275b0*/  BSSY B1, `(.L_x_1853) ;  /* 0x00000a3000017945 */ /* 0x000fe20003800000 */
[----:B--2---:R-:W-:-:S05]  /*275c0*/  VIADD R4, R3, 0x1 ;  /* 0x0000000103047836 */ /* 0x004fca0000000000 */
[----:B------:R-:W-:-:S04]  /*275d0*/  ISETP.NE.AND P0, PT, R4, 0x2, PT ;  /* 0x000000020400780c */ /* 0x000fc80003f05270 */
[----:B------:R-:W-:Y:S02]  /*275e0*/  SEL R5, RZ, 0x1, P0 ;  /* 0x00000001ff057807 */ /* 0x000fe40000000000 */
[----:B------:R-:W-:Y:S02]  /*275f0*/  SEL R4, R4, RZ, P0 ;  /* 0x000000ff04047207 */ /* 0x000fe40000000000 */
[----:B---3--:R-:W-:Y:S01]  /*27600*/  LOP3.LUT R5, R2, R5, RZ, 0x3c, !PT ;  /* 0x0000000502057212 */ /* 0x008fe200078e3cff */
[----:B0-----:R-:W-:Y:S06]  /*27610*/  @!P1 BRA `(.L_x_1854) ;  /* 0x0000000800709947 */ /* 0x001fec0003800000 */
        /* <DEDUP_REMOVED lines=24> */
.L_x_1855:
[----:B------:R-:W-:Y:S01]  /*277a0*/  IMAD R3, R4, 0x8, R19 ;  /* 0x0000000804037824 */ /* 0x000fe200078e0213 */
[----:B------:R-:W-:Y:S01]  /*277b0*/  SHF.L.U32 R2, R5, 0x1f, RZ ;  /* 0x0000001f05027819 */ /* 0x000fe200000006ff */
[----:B------:R-:W-:Y:S03]  /*277c0*/  BSSY B2, `(.L_x_1856) ;  /* 0x0000003000027945 */ /* 0x000fe60003800000 */
[----:B------:R-:W2:Y:S02]  /*277d0*/  SYNCS.PHASECHK.TRANS64.TRYWAIT P0, [R3+URZ+0x2a840], R2 ;  /* 0x02a84002030075a7 */ /* 0x000ea4000800017f */
[----:B--2---:R-:W-:Y:S05]  /*277e0*/  @!P0 BRA `(.L_x_1857) ;  /* 0x0000004800d88947 */ /* 0x004fea0003800000 */
.L_x_1987:
[----:B------:R-:W-:Y:S05]  /*277f0*/  BSYNC B2 ;  /* 0x0000000000027941 */ /* 0x000fea0003800000 */
.L_x_1856:
[----:B------:R-:W3:Y:S01]  /*27800*/  S2R R7, SR_TID.X ;  /* 0x0000000000077919 */ /* 0x000ee20000002100 */
[----:B------:R-:W-:Y:S01]  /*27810*/  BSSY B2, `(.L_x_1858) ;  /* 0x000000b000027945 */ /* 0x000fe20003800000 */
        /* <DEDUP_REMOVED lines=10> */
.L_x_1859:
[----:B------:R-:W-:Y:S05]  /*278c0*/  BSYNC B2 ;  /* 0x0000000000027941 */ /* 0x000fea0003800000 */
.L_x_1858:
[----:B--2---:R-:W2:Y:S01]  /*278d0*/  LDL R2, [R1+0x1c] ;  /* 0x00001c0001027983 */ /* 0x004ea20000100800 */
        /* <DEDUP_REMOVED lines=10> */
[----:B--2---:R-:W-:-:S10]  /*27980*/  IMAD R2, R6, 0x60, R2 ;  /* 0x0000006006027824 */ /* 0x004fd400078e0202 */
.L_x_1860:
        /* <DEDUP_REMOVED lines=16> */
.L_x_1861:
        /* <DEDUP_REMOVED lines=15> */
.L_x_1862:
        /* <DEDUP_REMOVED lines=17> */
.L_x_1988:
[----:B------:R-:W-:Y:S05]  /*27c90*/  BSYNC B2 ;  /* 0x0000000000027941 */ /* 0x000fea0003800000 */
.L_x_1863:
[----:B------:R-:W-:Y:S01]  /*27ca0*/  BSSY B2, `(.L_x_1865) ;  /* 0x000000b000027945 */ /* 0x000fe20003800000 */
[----:B------:R-:W-:Y:S01]  /*27cb0*/  MOV R12, 0x0 ;  /* 0x00000000000c7802 */ /* 0x000fe20000000f00 */
[----:B------:R-:W-:Y:S02]  /*27cc0*/  IMAD.MOV.U32 R13, RZ, RZ, 0x14f00000 ;  /* 0x14f00000ff0d7424 */ /* 0x000fe400078e00ff */
[----:B------:R-:W-:Y:S05]  /*27cd0*/  @P1 BRA `(.L_x_1866) ;  /* 0x00000000001c1947 */ /* 0x000fea0003800000 */
[----:B------:R-:W2:Y:S01]  /*27ce0*/  S2R R7, SR_TID.X ;  /* 0x0000000000077919 */ /* 0x000ea20000002100 */
[----:B0-----:R-:W-:-:S04]  /*27cf0*/  IMAD.MOV.U32 R3, RZ, RZ, 0x6000 ;  /* 0x00006000ff037424 */ /* 0x001fc800078e00ff */
[----:B------:R3:W-:Y:S01]  /*27d00*/  SYNCS.ARRIVE.TRANS64 RZ, [R2+URZ+0x50], R3 ;  /* 0x0000500302ff79a7 */ /* 0x0007e2000800003f */
[----:B--2---:R-:W-:-:S04]  /*27d10*/  LOP3.LUT R7, R7, 0x1f, RZ, 0xc0, !PT ;  /* 0x0000001f07077812 */ /* 0x004fc800078ec0ff */
[----:B------:R-:W-:-:S13]  /*27d20*/  ISETP.NE.AND P0, PT, R7, RZ, PT ;  /* 0x000000ff0700720c */ /* 0x000fda0003f05270 */
[----:B---3--:R-:W-:Y:S05]  /*27d30*/  @!P0 BRA `(.L_x_1866) ;  /* 0x0000000000048947 */ /* 0x008fea0003800000 */
[----:B------:R-:W-:Y:S01]  /*27d40*/  BPT.TRAP 0x1 ;  /* 0x000000040000795c */ /* 0x000fe20000300000 */
.L_x_1866:
[----:B------:R-:W-:Y:S05]  /*27d50*/  BSYNC B2 ;  /* 0x0000000000027941 */ /* 0x000fea0003800000 */
.L_x_1865:
[----:B0-----:R-:W2:Y:S04]  /*27d60*/  LDL.LU R3, [R1+0x10] ;  /* 0x0000100001037983 */ /* 0x001ea80000300800 */
[----:B------:R-:W3:Y:S04]  /*27d70*/  LDL R8, [R1+0x1c] ;  /* 0x00001c0001087983 */ /* 0x000ee80000100800 */
[----:B------:R-:W3:Y:S01]  /*27d80*/  LDL.LU R7, [R1+0x4] ;  /* 0x0000040001077983 */ /* 0x000ee20000300800 */
[----:B------:R-:W-:Y:S01]  /*27d90*/  R2UR UR10, R10 ;  /* 0x000000000a0a72ca */ /* 0x000fe200000e0000 */
[----:B------:R-:W-:Y:S01]  /*27da0*/  UIADD3 UR4, UP0, UR36, 0x470, URZ ;  /* 0x0000047024047890 */ /* 0x000fe2000ff1e03f */
[----:B------:R-:W-:Y:S01]  /*27db0*/  R2UR UR6, R12 ;  /* 0x000000000c0672ca */ /* 0x000fe200000e0000 */
[----:B------:R-:W-:Y:S01]  /*27dc0*/  VIADD R2, R2, 0x50 ;  /* 0x0000005002027836 */ /* 0x000fe20000000000 */
[----:B------:R-:W-:Y:S01]  /*27dd0*/  R2UR UR7, R13 ;  /* 0x000000000d0772ca */ /* 0x000fe200000e0000 */
[----:B------:R-:W-:Y:S01]  /*27de0*/  UIADD3.X UR5, URZ, UR37, URZ, UP0, !UPT ;  /* 0x000000253f057290 */ /* 0x000fe200087fe43f */
[----:B------:R-:W-:Y:S01]  /*27df0*/  PLOP3.LUT P0, PT, PT, PT, PT, 0x80, 0x0 ;  /* 0x000000000000781c */ /* 0x000fe20003f0f070 */
[----:B--2---:R-:W-:-:S02]  /*27e00*/  IMAD R3, R3, 0x6000, R19 ;  /* 0x0000600003037824 */ /* 0x004fc400078e0213 */
[----:B---3--:R-:W-:Y:S02]  /*27e10*/  IMAD R7, R7, 0x60, R8 ;  /* 0x0000006007077824 */ /* 0x008fe400078e0208 */
[----:B------:R-:W-:-:S08]  /*27e20*/  VIADD R8, R3, 0x400 ;  /* 0x0000040003087836 */ /* 0x000fd00000000000 */
.L_x_1867:
        /* <DEDUP_REMOVED lines=15> */
.L_x_1868:
        /* <DEDUP_REMOVED lines=12> */
.L_x_1854:
[----:B------:R-:W-:Y:S05]  /*27fe0*/  BSYNC B1 ;  /* 0x0000000000017941 */ /* 0x000fea0003800000 */
.L_x_1853:
[----:B------:R-:W-:Y:S01]  /*27ff0*/  VIADD R3, R4, 0x1 ;  /* 0x0000000104037836 */ /* 0x000fe20000000000 */
[----:B------:R-:W-:Y:S01]  /*28000*/  LOP3.LUT P1, RZ, R17, 0x1, RZ, 0xc0, !PT ;  /* 0x0000000111ff7812 */ /* 0x000fe2000782c0ff */
[----:B------:R-:W-:Y:S01]  /*28010*/  BSSY B1, `(.L_x_1869) ;  /* 0x00000a4000017945 */ /* 0x000fe20003800000 */
[----:B0-----:R-:W-:Y:S02]  /*28020*/  VIADD R6, R0, 0xffffffff ;  /* 0xffffffff00067836 */ /* 0x001fe40000000000 */
[----:B------:R-:W-:-:S04]  /*28030*/  ISETP.NE.AND P0, PT, R3, 0x2, PT ;  /* 0x000000020300780c */ /* 0x000fc80003f05270 */
[----:B------:R-:W-:Y:S02]  /*28040*/  SEL R2, RZ, 0x1, P0 ;  /* 0x00000001ff027807 */ /* 0x000fe40000000000 */
[----:B------:R-:W-:Y:S02]  /*28050*/  SEL R12, R3, RZ, P0 ;  /* 0x000000ff030c7207 */ /* 0x000fe40000000000 */
[----:B------:R-:W-:-:S05]  /*28060*/  LOP3.LUT R10, R5, R2, RZ, 0x3c, !PT ;  /* 0x00000002050a7212 */ /* 0x000fca00078e3cff */
[----:B------:R0:W-:Y:S04]  /*28070*/  STL [R1+0x18], R10 ;  /* 0x0000180a01007387 */ /* 0x0001e80000100800 */
[----:B------:R0:W-:Y:S01]  /*28080*/  STL [R1+0x10], R12 ;  /* 0x0000100c01007387 */ /* 0x0001e20000100800 */
[----:B------:R-:W-:Y:S05]  /*28090*/  @!P1 BRA `(.L_x_1870) ;  /* 0x00000008006c9947 */ /* 0x000fea0003800000 */
[----:B------:R-:W-:Y:S01]  /*280a0*/  ULDC.64 UR4, c[0x0][0x418] ;  /* 0x0001060000047ab9 */ /* 0x000fe20000000a00 */
[----:B------:R-:W-:Y:S01]  /*280b0*/  IMAD.MOV.U32 R7, RZ, RZ, R6 ;  /* 0x000000ffff077224 */ /* 0x000fe200078e0006 */
[----:B------:R-:W-:-:S04]  /*280c0*/  ISETP.NE.U32.AND P0, PT, RZ, UR4, PT ;  /* 0x00000004ff007c0c */ /* 0x000fc8000bf05070 */
[----:B------:R-:W-:-:S13]  /*280d0*/  ISETP.NE.AND.EX P0, PT, RZ, UR5, PT, P0 ;  /* 0x00000005ff007c0c */ /* 0x000fda000bf05300 */
[----:B------:R-:W-:Y:S05]  /*280e0*/  @!P0 BRA `(.L_x_1871) ;  /* 0x00000000004c8947 */ /* 0x000fea0003800000 */
[----:B------:R-:W2:Y:S01]  /*280f0*/  LDL R14, [R1+0x24] ;  /* 0x00002400010e7983 */ /* 0x000ea20000100800 */
[----:B------:R-:W3:Y:S01]  /*28100*/  LDC R8, c[0x0][0x43c] ;  /* 0x00010f00ff087b82 */ /* 0x000ee20000000800 */
[----:B------:R-:W-:Y:S02]  /*28110*/  ULDC.64 UR6, c[0x0][0x428] ;  /* 0x00010a0000067ab9 */ /* 0x000fe40000000a00 */
[----:B------:R-:W4:Y:S01]  /*28120*/  LDL R13, [R1+0x8] ;  /* 0x00000800010d7983 */ /* 0x000f220000100800 */
[----:B---3--:R-:W-:-:S13]  /*28130*/  ISETP.NE.AND P0, PT, R8, 0x1, PT ;  /* 0x000000010800780c */ /* 0x008fda0003f05270 */
[----:B------:R-:W3:Y:S02]  /*28140*/  @P0 LDC.64 R2, c[0x0][0x440] ;  /* 0x00011000ff020b82 */ /* 0x000ee40000000a00 */
[----:B---3--:R-:W-:-:S04]  /*28150*/  @P0 IMAD.HI.U32 R7, R6, R2, RZ ;  /* 0x0000000206070227 */ /* 0x008fc800078e00ff */
[----:B------:R-:W-:Y:S01]  /*28160*/  IMAD.MOV.U32 R2, RZ, RZ, R6 ;  /* 0x000000ffff027224 */ /* 0x000fe200078e0006 */
[----:B------:R-:W-:-:S04]  /*28170*/  @P0 SHF.R.U32.HI R2, RZ, R3, R7 ;  /* 0x00000003ff020219 */ /* 0x000fc80000011607 */
[----:B------:R-:W-:Y:S02]  /*28180*/  IADD3 R7, -R2, RZ, RZ ;  /* 0x000000ff02077210 */ /* 0x000fe40007ffe1ff */
[----:B------:R-:W-:-:S03]  /*28190*/  SHF.R.S32.HI R3, RZ, 0x1f, R2 ;  /* 0x0000001fff037819 */ /* 0x000fc60000011402 */
[----:B------:R-:W-:Y:S02]  /*281a0*/  IMAD R7, R8, R7, R6 ;  /* 0x0000000708077224 */ /* 0x000fe400078e0206 */
[----:B--2---:R-:W-:-:S04]  /*281b0*/  IMAD R8, R14, UR6, RZ ;  /* 0x000000060e087c24 */ /* 0x004fc8000f8e02ff */
[C---:B----4-:R-:W-:Y:S02]  /*281c0*/  IMAD R8, R13.reuse, UR7, R8 ;  /* 0x000000070d087c24 */ /* 0x050fe4000f8e0208 */
[----:B------:R-:W-:-:S04]  /*281d0*/  IMAD.WIDE.U32 R2, R13, UR6, R2 ;  /* 0x000000060d027c25 */ /* 0x000fc8000f8e0002 */
[----:B------:R-:W-:Y:S01]  /*281e0*/  IMAD.IADD R3, R8, 0x1, R3 ;  /* 0x0000000108037824 */ /* 0x000fe200078e0203 */
[----:B------:R-:W-:-:S04]  /*281f0*/  LEA R8, P0, R2, UR4, 0x2 ;  /* 0x0000000402087c11 */ /* 0x000fc8000f8010ff */
[----:B------:R-:W-:-:S06]  /*28200*/  LEA.HI.X R9, R2, UR5, R3, 0x2, P0 ;  /* 0x0000000502097c11 */ /* 0x000fcc00080f1403 */
[----:B------:R2:W5:Y:S03]  /*28210*/  LDG.E R9, desc[UR46][R8.64] ;  /* 0x0000002e08097981 */ /* 0x000566000c1e1900 */
.L_x_1871:
[----:B------:R-:W-:Y:S01]  /*28220*/  IMAD R2, R12, 0x8, R19 ;  /* 0x000000080c027824 */ /* 0x000fe200078e0213 */
[----:B------:R-:W-:Y:S01]  /*28230*/  SHF.L.U32 R3, R10, 0x1f, RZ ;  /* 0x0000001f0a037819 */ /* 0x000fe200000006ff */
[----:B------:R-:W-:Y:S03]  /*28240*/  BSSY B2, `(.L_x_1872) ;  /* 0x0000003000027945 */ /* 0x000fe60003800000 */
[----:B------:R-:W3:Y:S02]  /*28250*/  SYNCS.PHASECHK.TRANS64.TRYWAIT P0, [R2+URZ+0x2a840], R3 ;  /* 0x02a84003020075a7 */ /* 0x000ee4000800017f */
[----:B---3--:R-:W-:Y:S05]  /*28260*/  @!P0 BRA `(.L_x_1873) ;  /* 0x0000004000608947 */ /* 0x008fea0003800000 */
.L_x_1989:
[----:B------:R-:W-:Y:S05]  /*28270*/  BSYNC B2 ;  /* 0x0000000000027941 */ /* 0x000fea0003800000 */
.L_x_1872:
[----:B--2---:R-:W2:Y:S01]  /*28280*/  S2R R8, SR_TID.X ;  /* 0x0000000000087919 */ /* 0x004ea20000002100 */
[----:B------:R-:W-:Y:S01]  /*28290*/  BSSY B2, `(.L_x_1874) ;  /* 0x000000b000027945 */ /* 0x000fe20003800000 */
[----:B--2---:R-:W-:-:S04]  /*282a0*/  LOP3.LUT R8, R8, 0x7f, RZ, 0xc0, !PT ;  /* 0x0000007f08087812 */ /* 0x004fc800078ec0ff */
[----:B------:R-:W-:-:S13]  /*282b0*/  ISETP.NE.AND P1, PT, R8, RZ, PT ;  /* 0x000000ff0800720c */ /* 0x000fda0003f25270 */
[----:B------:R-:W-:Y:S05]  /*282c0*/  @P1 BRA `(.L_x_1875) ;  /* 0x00000000001c1947 */ /* 0x000fea0003800000 */
[----:B------:R-:W2:Y:S01]  /*282d0*/  S2R R8, SR_TID.X ;  /* 0x0000000000087919 */ /* 0x000ea20000002100 */
[----:B---3--:R-:W-:-:S04]  /*282e0*/  IMAD.MOV.U32 R3, RZ, RZ, 0x9000 ;  /* 0x00009000ff037424 */ /* 0x008fc800078e00ff */
[----:B------:R4:W-:Y:S01]  /*282f0*/  SYNCS.ARRIVE.TRANS64 RZ, [R2+URZ+0x2a830], R3 ;  /* 0x02a8300302ff79a7 */ /* 0x0009e2000800003f */
[----:B--2---:R-:W-:-:S04]  /*28300*/  LOP3.LUT R8, R8, 0x1f, RZ, 0xc0, !PT ;  /* 0x0000001f08087812 */ /* 0x004fc800078ec0ff */
[----:B------:R-:W-:-:S13]  /*28310*/  ISETP.NE.AND P0, PT, R8, RZ, PT ;  /* 0x000000ff0800720c */ /* 0x000fda0003f05270 */
[----:B----4-:R-:W-:Y:S05]  /*28320*/  @!P0 BRA `(.L_x_1875) ;  /* 0x0000000000048947 */ /* 0x010fea0003800000 */
[----:B------:R-:W-:Y:S01]  /*28330*/  BPT.TRAP 0x1 ;  /* 0x000000040000795c */ /* 0x000fe20000300000 */
.L_x_1875:
[----:B------:R-:W-:Y:S05]  /*28340*/  BSYNC B2 ;  /* 0x0000000000027941 */ /* 0x000fea0003800000 */
.L_x_1874:
[----:B------:R-:W2:Y:S04]  /*28350*/  LDL R8, [R1+0x10] ;  /* 0x0000100001087983 */ /* 0x000ea80000100800 */
[----:B---3--:R-:W3:Y:S01]  /*28360*/  LDL R2, [R1+0x1c] ;  /* 0x00001c0001027983 */ /* 0x008ee20000100800 */
[----:B------:R-:W-:Y:S01]  /*28370*/  IMAD.MOV.U32 R14, RZ, RZ, RZ ;  /* 0x000000ffff0e7224 */ /* 0x000fe200078e00ff */
[----:B------:R-:W-:Y:S01]  /*28380*/  UIADD3 UR4, UP0, UR36, 0x370, URZ ;  /* 0x0000037024047890 */ /* 0x000fe2000ff1e03f */
[----:B------:R-:W-:Y:S01]  /*28390*/  PLOP3.LUT P0, PT, PT, PT, PT, 0x80, 0x0 ;  /* 0x000000000000781c */ /* 0x000fe20003f0f070 */
[----:B------:R-:W-:Y:S01]  /*283a0*/  UMOV UR6, 0x0 ;  /* 0x0000000000067882 */ /* 0x000fe20000000000 */
[----:B------:R-:W-:Y:S01]  /*283b0*/  UMOV UR7, 0x14f00000 ;  /* 0x14f0000000077882 */ /* 0x000fe20000000000 */
[----:B------:R-:W-:Y:S01]  /*283c0*/  R2UR UR10, R14 ;  /* 0x000000000e0a72ca */ /* 0x000fe200000e0000 */
[----:B------:R-:W-:Y:S01]  /*283d0*/  UIADD3.X UR5, URZ, UR37, URZ, UP0, !UPT ;  /* 0x000000253f057290 */ /* 0x000fe200087fe43f */
[----:B--2---:R-:W-:-:S02]  /*283e0*/  IMAD R3, R8, 0x8, R11 ;  /* 0x0000000808037824 */ /* 0x004fc400078e020b */
[----:B------:R-:W-:Y:S02]  /*283f0*/  IMAD R8, R8, 0x9000, R19 ;  /* 0x0000900008087824 */ /* 0x000fe400078e0213 */
[----:B------:R-:W-:Y:S02]  /*28400*/  VIADD R3, R3, 0x30 ;  /* 0x0000003003037836 */ /* 0x000fe40000000000 */
[----:B---3--:R-:W-:Y:S02]  /*28410*/  IMAD R2, R7, 0x60, R2 ;  /* 0x0000006007027824 */ /* 0x008fe400078e0202 */
[----:B0-----:R-:W-:-:S07]  /*28420*/  VIADD R10, R8, 0x18400 ;  /* 0x00018400080a7836 */ /* 0x001fce0000000000 */
.L_x_1876:
        /* <DEDUP_REMOVED lines=16> */
.L_x_1877:
        /* <DEDUP_REMOVED lines=15> */
.L_x_1878:
        /* <DEDUP_REMOVED lines=11> */
[----:B------:R-:W-:Y:S01]  /*286d0*/  BSSY B2, `(.L_x_1879) ;  /* 0x0000004000027945 */ /* 0x000fe20003800000 */
[----:B------:R-:W-:-:S04]  /*286e0*/  LEA R2, R4, R11, 0x3 ;  /* 0x0000000b04027211 */ /* 0x000fc800078e18ff */
[----:B------:R-:W0:Y:S02]  /*286f0*/  SYNCS.PHASECHK.TRANS64.TRYWAIT P0, [R2+URZ+0x60], R5 ;  /* 0x00006005020075a7 */ /* 0x000e24000800017f */
[----:B0-----:R-:W-:Y:S05]  /*28700*/  @!P0 BRA `(.L_x_1880) ;  /* 0x0000003c004c8947 */ /* 0x001fea0003800000 */
.L_x_1990:
[----:B------:R-:W-:Y:S05]  /*28710*/  BSYNC B2 ;  /* 0x0000000000027941 */ /* 0x000fea0003800000 */
.L_x_1879:
[----:B------:R-:W-:Y:S01]  /*28720*/  BSSY B2, `(.L_x_1881) ;  /* 0x000000b000027945 */ /* 0x000fe20003800000 */
[----:B------:R-:W-:Y:S02]  /*28730*/  IMAD.MOV.U32 R12, RZ, RZ, 0x0 ;  /* 0x00000000ff0c7424 */ /* 0x000fe400078e00ff */
[----:B------:R-:W-:Y:S01]  /*28740*/  IMAD.MOV.U32 R13, RZ, RZ, 0x14f00000 ;  /* 0x14f00000ff0d7424 */ /* 0x000fe200078e00ff */
[----:B------:R-:W-:Y:S06]  /*28750*/  @P1 BRA `(.L_x_1882) ;  /* 0x00000000001c1947 */ /* 0x000fec0003800000 */
[----:B------:R-:W2:Y:S01]  /*28760*/  S2R R8, SR_TID.X ;  /* 0x0000000000087919 */ /* 0x000ea20000002100 */
[----:B------:R-:W-:-:S04]  /*28770*/  IMAD.MOV.U32 R3, RZ, RZ, 0x6000 ;  /* 0x00006000ff037424 */ /* 0x000fc800078e00ff */
[----:B------:R3:W-:Y:S01]  /*28780*/  SYNCS.ARRIVE.TRANS64 RZ, [R2+URZ+0x50], R3 ;  /* 0x0000500302ff79a7 */ /* 0x0007e2000800003f */
[----:B--2---:R-:W-:-:S04]  /*28790*/  LOP3.LUT R8, R8, 0x1f, RZ, 0xc0, !PT ;  /* 0x0000001f08087812 */ /* 0x004fc800078ec0ff */
[----:B------:R-:W-:-:S13]  /*287a0*/  ISETP.NE.AND P0, PT, R8, RZ, PT ;  /* 0x000000ff0800720c */ /* 0x000fda0003f05270 */
[----:B---3--:R-:W-:Y:S05]  /*287b0*/  @!P0 BRA `(.L_x_1882) ;  /* 0x0000000000048947 */ /* 0x008fea0003800000 */
[----:B------:R-:W-:Y:S01]  /*287c0*/  BPT.TRAP 0x1 ;  /* 0x000000040000795c */ /* 0x000fe20000300000 */
.L_x_1882:
[----:B------:R-:W-:Y:S05]  /*287d0*/  BSYNC B2 ;  /* 0x0000000000027941 */ /* 0x000fea0003800000 */
.L_x_1881:
        /* <DEDUP_REMOVED lines=12> */
.L_x_1883:
        /* <DEDUP_REMOVED lines=15> */
.L_x_1884:
        /* <DEDUP_REMOVED lines=12> */
.L_x_1870:
[----:B------:R-:W-:Y:S05]  /*28a50*/  BSYNC B1 ;  /* 0x0000000000017941 */ /* 0x000fea0003800000 */
.L_x_1869:
[----:B------:R-:W3:Y:S01]  /*28a60*/  LDL R2, [R1+0x2c] ;  /* 0x00002c0001027983 */ /* 0x000ee20000100800 */
[----:B------:R-:W-:Y:S01]  /*28a70*/  VIADD R0, R0, 0xfffffffe ;  /* 0xfffffffe00007836 */ /* 0x000fe20000000000 */
[----:B---3--:R-:W-:-:S13]  /*28a80*/  ISETP.GT.AND P0, PT, R6, R2, PT ;  /* 0x000000020600720c */ /* 0x008fda0003f04270 */
[----:B------:R-:W-:Y:S05]  /*28a90*/  @P0 BRA `(.L_x_1885) ;  /* 0xffffffe800b40947 */ /* 0x000fea000383ffff */
.L_x_1834:
[----:B------:R-:W-:Y:S05]  /*28aa0*/  BSYNC B0 ;  /* 0x0000000000007941 */ /* 0x000fea0003800000 */
.L_x_1833:
        /* <DEDUP_REMOVED lines=8> */
[----:B------:R-:W2:Y:S02]  /*28b30*/  FLO.U32 R0, UR4 ;  /* 0x0000000400007d00 */ /* 0x000ea400080e0000 */
        /* <DEDUP_REMOVED lines=9> */
.L_x_1887:
[----:B------:R-:W-:Y:S05]  /*28bd0*/  BSYNC B0 ;  /* 0x0000000000007941 */ /* 0x000fea0003800000 */
.L_x_1886:
[----:B------:R-:W-:Y:S01]  /*28be0*/  LOP3.LUT P0, RZ, R17, 0x1, RZ, 0xc0, !PT ;  /* 0x0000000111ff7812 */ /* 0x000fe2000780c0ff */
[----:B------:R-:W-:-:S12]  /*28bf0*/  BSSY B0, `(.L_x_1888) ;  /* 0x000003b000007945 */ /* 0x000fd80003800000 */
[----:B------:R-:W-:Y:S05]  /*28c00*/  @!P0 BRA `(.L_x_1889) ;  /* 0x0000000000e48947 */ /* 0x000fea0003800000 */
[----:B--2---:R-:W2:Y:S04]  /*28c10*/  LDL R0, [R1+0x10] ;  /* 0x0000100001007983 */ /* 0x004ea80000100800 */
[----:B------:R-:W4:Y:S01]  /*28c20*/  LDL R2, [R1+0x18] ;  /* 0x0000180001027983 */ /* 0x000f220000100800 */
[----:B------:R-:W-:Y:S01]  /*28c30*/  BSSY B1, `(.L_x_1890) ;  /* 0x0000006000017945 */ /* 0x000fe20003800000 */
[----:B------:R-:W-:Y:S01]  /*28c40*/  ISETP.NE.AND P1, PT, R3, RZ, PT ;  /* 0x000000ff0300720c */ /* 0x000fe20003f25270 */
[----:B--2---:R-:W-:Y:S01]  /*28c50*/  IMAD R0, R0, 0x8, R19 ;  /* 0x0000000800007824 */ /* 0x004fe200078e0213 */
[----:B----4-:R-:W-:-:S04]  /*28c60*/  SHF.L.U32 R2, R2, 0x1f, RZ ;  /* 0x0000001f02027819 */ /* 0x010fc800000006ff */
[----:B------:R-:W2:Y:S02]  /*28c70*/  SYNCS.PHASECHK.TRANS64.TRYWAIT P0, [R0+URZ+0x2a860], R2 ;  /* 0x02a86002000075a7 */ /* 0x000ea4000800017f */
[----:B--2---:R-:W-:Y:S05]  /*28c80*/  @!P0 BRA `(.L_x_1891) ;  /* 0x0000003800008947 */ /* 0x004fea0003800000 */
.L_x_1991:
[----:B------:R-:W-:Y:S05]  /*28c90*/  BSYNC B1 ;  /* 0x0000000000017941 */ /* 0x000fea0003800000 */
.L_x_1890:
[----:B------:R-:W-:Y:S04]  /*28ca0*/  BSSY B1, `(.L_x_1892) ;  /* 0x0000009000017945 */ /* 0x000fe80003800000 */
[----:B------:R-:W-:Y:S05]  /*28cb0*/  @P1 BRA `(.L_x_1893) ;  /* 0x00000000001c1947 */ /* 0x000fea0003800000 */
[----:B------:R-:W4:Y:S01]  /*28cc0*/  S2R R3, SR_TID.X ;  /* 0x0000000000037919 */ /* 0x000f220000002100 */
[----:B--2---:R-:W-:-:S04]  /*28cd0*/  IMAD.MOV.U32 R2, RZ, RZ, 0x6000 ;  /* 0x00006000ff027424 */ /* 0x004fc800078e00ff */
[----:B------:R2:W-:Y:S01]  /*28ce0*/  SYNCS.ARRIVE.TRANS64 RZ, [R0+URZ+0x2a850], R2 ;  /* 0x02a8500200ff79a7 */ /* 0x0005e2000800003f */
[----:B----4-:R-:W-:-:S04]  /*28cf0*/  LOP3.LUT R3, R3, 0x1f, RZ, 0xc0, !PT ;  /* 0x0000001f03037812 */ /* 0x010fc800078ec0ff */
[----:B------:R-:W-:-:S13]  /*28d00*/  ISETP.NE.AND P0, PT, R3, RZ, PT ;  /* 0x000000ff0300720c */ /* 0x000fda0003f05270 */
[----:B--2---:R-:W-:Y:S05]  /*28d10*/  @!P0 BRA `(.L_x_1893) ;  /* 0x0000000000048947 */ /* 0x004fea0003800000 */
[----:B------:R-:W-:Y:S01]  /*28d20*/  BPT.TRAP 0x1 ;  /* 0x000000040000795c */ /* 0x000fe20000300000 */
.L_x_1893:
[----:B------:R-:W-:Y:S05]  /*28d30*/  BSYNC B1 ;  /* 0x0000000000017941 */ /* 0x000fea0003800000 */
.L_x_1892:
[----:B------:R-:W4:Y:S04]  /*28d40*/  LDL.LU R4, [R1+0x1c] ;  /* 0x00001c0001047983 */ /* 0x000f280000300800 */
[----:B------:R-:W4:Y:S04]  /*28d50*/  LDL.LU R3, [R1+0x4] ;  /* 0x0000040001037983 */ /* 0x000f280000300800 */
[----:B--2---:R-:W2:Y:S01]  /*28d60*/  LDL R2, [R1+0x10] ;  /* 0x0000100001027983 */ /* 0x004ea20000100800 */
[----:B------:R-:W-:Y:S01]  /*28d70*/  UIADD3 UR4, UP0, UR36, 0x470, URZ ;  /* 0x0000047024047890 */ /* 0x000fe2000ff1e03f */
[----:B------:R-:W-:Y:S01]  /*28d80*/  PLOP3.LUT P0, PT, PT, PT, PT, 0x80, 0x0 ;  /* 0x000000000000781c */ /* 0x000fe20003f0f070 */
[----:B------:R-:W-:Y:S01]  /*28d90*/  UMOV UR6, 0x0 ;  /* 0x0000000000067882 */ /* 0x000fe20000000000 */
[----:B------:R-:W-:Y:S01]  /*28da0*/  IADD3 R0, R0, 0x2a850, RZ ;  /* 0x0002a85000007810 */ /* 0x000fe20007ffe0ff */
[----:B------:R-:W-:Y:S01]  /*28db0*/  UIADD3.X UR5, URZ, UR37, URZ, UP0, !UPT ;  /* 0x000000253f057290 */ /* 0x000fe200087fe43f */
[----:B------:R-:W-:Y:S01]  /*28dc0*/  UMOV UR7, 0x14f00000 ;  /* 0x14f0000000077882 */ /* 0x000fe20000000000 */
[----:B------:R-:W-:Y:S01]  /*28dd0*/  UMOV UR10, URZ ;  /* 0x0000003f000a7c82 */ /* 0x000fe20008000000 */
[----:B----4-:R-:W-:-:S02]  /*28de0*/  IMAD R3, R3, 0x60, R4 ;  /* 0x0000006003037824 */ /* 0x010fc400078e0204 */
[----:B--2---:R-:W-:-:S04]  /*28df0*/  IMAD R2, R2, 0x6000, R19 ;  /* 0x0000600002027824 */ /* 0x004fc800078e0213 */
[----:B------:R-:W-:-:S07]  /*28e00*/  VIADD R4, R2, 0x400 ;  /* 0x0000040002047836 */ /* 0x000fce0000000000 */
.L_x_1894:
        /* <DEDUP_REMOVED lines=15> */
.L_x_1895:
        /* <DEDUP_REMOVED lines=9> */
[----:B----4-:R-:W-:Y:S05]  /*28f90*/  @P0 BRA.U.ANY `(.L_x_1895) ;  /* 0xfffffffd00d80947 */ /* 0x010fea000393ffff */
.L_x_1889:
[----:B------:R-:W-:Y:S05]  /*28fa0*/  BSYNC B0 ;  /* 0x0000000000007941 */ /* 0x000fea0003800000 */
.L_x_1888:
[----:B-1----:R-:W2:Y:S04]  /*28fb0*/  LDL.LU R5, [R1+0x10] ;  /* 0x0000100001057983 */ /* 0x002ea80000300800 */
[----:B------:R-:W4:Y:S01]  /*28fc0*/  LDL.LU R4, [R1+0x18] ;  /* 0x0000180001047983 */ /* 0x000f220000300800 */
[----:B--2---:R-:W-:-:S05]  /*28fd0*/  VIADD R0, R5, 0x1 ;  /* 0x0000000105007836 */ /* 0x004fca0000000000 */
[----:B------:R-:W-:-:S04]  /*28fe0*/  ISETP.NE.AND P0, PT, R0, 0x2, PT ;  /* 0x000000020000780c */ /* 0x000fc80003f05270 */
[----:B------:R-:W-:Y:S02]  /*28ff0*/  SEL R2, RZ, 0x1, P0 ;  /* 0x00000001ff027807 */ /* 0x000fe40000000000 */
[----:B------:R-:W-:Y:S02]  /*29000*/  SEL R0, R0, RZ, P0 ;  /* 0x000000ff00007207 */ /* 0x000fe40000000000 */
[----:B----4-:R-:W-:-:S03]  /*29010*/  LOP3.LUT R4, R4, R2, RZ, 0x3c, !PT ;  /* 0x0000000204047212 */ /* 0x010fc600078e3cff */
[----:B------:R4:W-:Y:S04]  /*29020*/  STL [R1+0x10], R0 ;  /* 0x0000100001007387 */ /* 0x0009e80000100800 */
[----:B------:R4:W-:Y:S02]  /*29030*/  STL [R1+0x18], R4 ;  /* 0x0000180401007387 */ /* 0x0009e40000100800 */
.L_x_1813:
[----:B------:R-:W-:Y:S05]  /*29040*/  BSYNC B7 ;  /* 0x0000000000077941 */ /* 0x000fea0003800000 */
.L_x_1811:
[----:B------:R-:W-:-:S13]  /*29050*/  LOP3.LUT P0, RZ, R17, 0x2, RZ, 0xc0, !PT ;  /* 0x0000000211ff7812 */ /* 0x000fda000780c0ff */
[----:B------:R-:W-:Y:S05]  /*29060*/  @!P0 BRA `(.L_x_1896) ;  /* 0x00000000002c8947 */ /* 0x000fea0003800000 */
[----:B------:R-:W-:Y:S05]  /*29070*/  WARPSYNC.ALL ;  /* 0x0000000000007948 */ /* 0x000fea0003800000 */
[----:B------:R-:W5:Y:S08]  /*29080*/  S2UR UR5, SR_CgaCtaId ;  /* 0x00000000000579c3 */ /* 0x000f700000008800 */
[----:B------:R-:W-:Y:S06]  /*29090*/  BAR.SYNC.DEFER_BLOCKING 0x5, 0x180 ;  /* 0x0146000000007b1d */ /* 0x000fec0000010000 */
[----:B------:R-:W-:-:S02]  /*290a0*/  UMOV UR4, 0x400 ;  /* 0x0000040000047882 */ /* 0x000fc40000000000 */
[----:B-----5:R-:W-:-:S06]  /*290b0*/  ULEA UR4, UR5, UR4, 0x18 ;  /* 0x0000000405047291 */ /* 0x020fcc000f8ec03f */
[----:B------:R-:W-:-:S05]  /*290c0*/  IMAD.U32 R19, RZ, RZ, UR4 ;  /* 0x00000004ff137e24 */ /* 0x000fca000f8e00ff */
[----:B---34-:R-:W3:Y:S04]  /*290d0*/  LDS.128 R4, [R19+0x2a8d0] ;  /* 0x02a8d00013047984 */ /* 0x018ee80000000c00 */
[----:B---3--:R3:W-:Y:S04]  /*290e0*/  STL.64 [R1], R4 ;  /* 0x0000000401007387 */ /* 0x0087e80000100a00 */
[----:B------:R3:W-:Y:S01]  /*290f0*/  STL.64 [R1+0x8], R6 ;  /* 0x0000080601007387 */ /* 0x0007e20000100a00 */
[----:B------:R-:W-:Y:S06]  /*29100*/  BAR.ARV 0x4, 0x180 ;  /* 0x0106000000007b1d */ /* 0x000fec0000002000 */
[----:B------:R-:W-:Y:S05]  /*29110*/  BRA `(.L_x_1897) ;  /* 0x0000001000347947 */ /* 0x000fea0003800000 */
.L_x_1896:
[----:B------:R-:W5:Y:S01]  /*29120*/  S2R R16, SR_TID.X ;  /* 0x0000000000107919 */ /* 0x000f620000002100 */
[----:B------:R-:W-:Y:S01]  /*29130*/  UMOV UR4, 0xffffffff ;  /* 0xffffffff00047882 */ /* 0x000fe20000000000 */
[----:B-----5:R-:W-:-:S04]  /*29140*/  LOP3.LUT R16, R16, 0x1f, RZ, 0xc0, !PT ;  /* 0x0000001f10107812 */ /* 0x020fc800078ec0ff */
[----:B------:R-:W-:Y:S01]  /*29150*/  ISETP.NE.AND P0, PT, R16, 0x1f, PT ;  /* 0x0000001f1000780c */ /* 0x000fe20003f05270 */
[----:B------:R-:W-:-:S12]  /*29160*/  BRA.DIV UR4, `(.L_x_1898) ;  /* 0x0000003204dc7947 */ /* 0x000fd8000b800000 */
[----:B------:R-:W0:Y:S01]  /*29170*/  LDL.LU R2, [R1] ;  /* 0x0000000001027983 */ /* 0x000e220000300800 */
[----:B------:R-:W-:-:S03]  /*29180*/  ULDC UR4, c[0x0][0xc3c] ;  /* 0x00030f0000047ab9 */ /* 0x000fc60000000800 */
[----:B------:R-:W2:Y:S01]  /*29190*/  LDL R3, [R1+0xc] ;  /* 0x00000c0001037983 */ /* 0x000ea20000100800 */
[----:B0--3--:R-:W-:Y:S02]  /*291a0*/  IMAD.MOV.U32 R10, RZ, RZ, R2 ;  /* 0x000000ffff0a7224 */ /* 0x009fe400078e0002 */
[----:B--2-4-:R-:W-:-:S05]  /*291b0*/  IMAD.IADD R0, R3, 0x1, R16 ;  /* 0x0000000103007824 */ /* 0x014fca00078e0210 */
[----:B------:R-:W-:-:S13]  /*291c0*/  ISETP.GE.OR P1, PT, R0, UR4, !P0 ;  /* 0x0000000400007c0c */ /* 0x000fda000c726670 */
[----:B------:R-:W0:Y:S08]  /*291d0*/  @!P1 LDC.64 R2, c[0x0][0xc80] ;  /* 0x00032000ff029b82 */ /* 0x000e300000000a00 */
[----:B------:R-:W2:Y:S01]  /*291e0*/  @!P1 LDC.64 R6, c[0x0][0xc78] ;  /* 0x00031e00ff069b82 */ /* 0x000ea20000000a00 */
[----:B0-----:R-:W-:-:S05]  /*291f0*/  @!P1 IMAD.WIDE R2, R0, 0x4, R2 ;  /* 0x0000000400029825 */ /* 0x001fca00078e0202 */
[----:B------:R2:W3:Y:S02]  /*29200*/  @!P1 LDG.E R8, desc[UR46][R2.64] ;  /* 0x0000002e02089981 */ /* 0x0004e4000c1e1900 */
[----:B--2---:R-:W-:-:S06]  /*29210*/  @!P1 IMAD.WIDE R2, R0, 0x4, R6 ;  /* 0x0000000400029825 */ /* 0x004fcc00078e0206 */
[----:B------:R-:W2:Y:S01]  /*29220*/  @!P1 LDG.E R2, desc[UR46][R2.64] ;  /* 0x0000002e02029981 */ /* 0x000ea2000c1e1900 */
[----:B------:R-:W-:Y:S01]  /*29230*/  IMAD.MOV.U32 R4, RZ, RZ, RZ ;  /* 0x000000ffff047224 */ /* 0x000fe200078e00ff */
[C---:B------:R-:W-:Y:S01]  /*29240*/  ISETP.GE.U32.AND P2, PT, R16.reuse, 0x2, PT ;  /* 0x000000021000780c */ /* 0x040fe20003f46070 */
[----:B------:R-:W-:Y:S01]  /*29250*/  IMAD.MOV.U32 R6, RZ, RZ, RZ ;  /* 0x000000ffff067224 */ /* 0x000fe200078e00ff */
[C---:B------:R-:W-:Y:S01]  /*29260*/  ISETP.GE.U32.AND P3, PT, R16.reuse, 0x4, PT ;  /* 0x000000041000780c */ /* 0x040fe20003f66070 */
[----:B------:R-:W-:Y:S01]  /*29270*/  SHFL.IDX PT, R5, R10, RZ, 0x1f ;  /* 0x00001fff0a057589 */ /* 0x000fe200000e0000 */
[C---:B------:R-:W-:Y:S02]  /*29280*/  ISETP.GE.U32.AND P4, PT, R16.reuse, 0x8, PT ;  /* 0x000000081000780c */ /* 0x040fe40003f86070 */
[----:B------:R-:W-:Y:S01]  /*29290*/  ISETP.GE.U32.AND P5, PT, R16, 0x10, PT ;  /* 0x000000101000780c */ /* 0x000fe20003fa6070 */
[----:B------:R-:W-:Y:S01]  /*292a0*/  SHFL.IDX PT, R0, R10, 0x1, 0x1f ;  /* 0x00201f000a007f89 */ /* 0x000fe200000e0000 */
[----:B---3--:R-:W-:-:S02]  /*292b0*/  @!P1 IMAD.MOV.U32 R4, RZ, RZ, R8 ;  /* 0x000000ffff049224 */ /* 0x008fc400078e0008 */
[----:B------:R-:W-:Y:S02]  /*292c0*/  IMAD.MOV.U32 R8, RZ, RZ, RZ ;  /* 0x000000ffff087224 */ /* 0x000fe400078e00ff */
[----:B--2---:R-:W-:Y:S01]  /*292d0*/  @!P1 IMAD.MOV.U32 R6, RZ, RZ, R2 ;  /* 0x000000ffff069224 */ /* 0x004fe200078e0002 */
        /* <DEDUP_REMOVED lines=17> */
[----:B------:R0:W2:Y:S02]  /*293f0*/  SHFL.IDX PT, R9, R7, 0x1f, 0x1f ;  /* 0x03e01f0007097f89 */ /* 0x0000a400000e0000 */
.L_x_2001:
[----:B------:R-:W-:Y:S02]  /*29400*/  ULDC UR4, c[0x0][0xc38] ;  /* 0x00030e0000047ab9 */ /* 0x000fe40000000800 */
[----:B------:R-:W-:-:S04]  /*29410*/  IMAD.U32 R2, RZ, RZ, UR4 ;  /* 0x00000004ff027e24 */ /* 0x000fc8000f8e00ff */
[----:B--2---:R-:W-:-:S04]  /*29420*/  IMAD R9, R9, R2, RZ ;  /* 0x0000000209097224 */ /* 0x004fc800078e02ff */
[----:B------:R-:W-:-:S05]  /*29430*/  IMAD.IADD R0, R0, 0x1, R9 ;  /* 0x0000000100007824 */ /* 0x000fca00078e0209 */
[----:B------:R-:W-:-:S13]  /*29440*/  ISETP.GT.AND P6, PT, R0, R5, PT ;  /* 0x000000050000720c */ /* 0x000fda0003fc4270 */
[----:B------:R-:W-:Y:S05]  /*29450*/  @P6 BRA `(.L_x_1899) ;  /* 0x0000000000ac6947 */ /* 0x000fea0003800000 */
.L_x_1902:
[----:B------:R-:W2:Y:S01]  /*29460*/  LDL.LU R3, [R1+0xc] ;  /* 0x00000c0001037983 */ /* 0x000ea20000300800 */
[----:B------:R-:W3:Y:S01]  /*29470*/  LDC R2, c[0x0][0xc3c] ;  /* 0x00030f00ff027b82 */ /* 0x000ee20000000800 */
[----:B--2---:R-:W-:-:S05]  /*29480*/  VIADD R3, R3, 0x1f ;  /* 0x0000001f03037836 */ /* 0x004fca0000000000 */
[----:B---3--:R-:W-:-:S13]  /*29490*/  ISETP.GE.AND P6, PT, R3, R2, PT ;  /* 0x000000020300720c */ /* 0x008fda0003fc6270 */
[----:B------:R-:W-:Y:S05]  /*294a0*/  @P6 BRA `(.L_x_1900) ;  /* 0x0000000800e86947 */ /* 0x000fea0003800000 */
[----:B------:R-:W2:Y:S01]  /*294b0*/  S2R R4, SR_TID.X ;  /* 0x0000000000047919 */ /* 0x000ea20000002100 */
[----:B------:R3:W-:Y:S01]  /*294c0*/  STL [R1+0xc], R3 ;  /* 0x00000c0301007387 */ /* 0x0007e20000100800 */
[----:B--2---:R-:W-:-:S05]  /*294d0*/  LOP3.LUT R4, R4, 0x1f, RZ, 0xc0, !PT ;  /* 0x0000001f04047812 */ /* 0x004fca00078ec0ff */
[----:B------:R-:W-:Y:S02]  /*294e0*/  IMAD.IADD R6, R3, 0x1, R4 ;  /* 0x0000000103067824 */ /* 0x000fe400078e0204 */
[----:B------:R-:W-:-:S03]  /*294f0*/  IMAD.MOV.U32 R4, RZ, RZ, RZ ;  /* 0x000000ffff047224 */ /* 0x000fc600078e00ff */
[----:B------:R-:W-:-:S13]  /*29500*/  ISETP.GE.OR P6, PT, R6, R2, !P0 ;  /* 0x000000020600720c */ /* 0x000fda00047c6670 */
[----:B---3--:R-:W2:Y:S02]  /*29510*/  @!P6 LDC.64 R2, c[0x0][0xc80] ;  /* 0x00032000ff02eb82 */ /* 0x008ea40000000a00 */
[----:B--2---:R-:W-:-:S05]  /*29520*/  @!P6 IMAD.WIDE R2, R6, 0x4, R2 ;  /* 0x000000040602e825 */ /* 0x004fca00078e0202 */
[----:B------:R2:W3:Y:S02]  /*29530*/  @!P6 LDG.E R4, desc[UR46][R2.64] ;  /* 0x0000002e0204e981 */ /* 0x0004e4000c1e1900 */
[----:B--2---:R-:W2:Y:S02]  /*29540*/  @!P6 LDC.64 R2, c[0x0][0xc78] ;  /* 0x00031e00ff02eb82 */ /* 0x004ea40000000a00 */
[----:B--2---:R-:W-:Y:S01]  /*29550*/  @!P6 IMAD.WIDE R2, R6, 0x4, R2 ;  /* 0x000000040602e825 */ /* 0x004fe200078e0202 */
[----:B------:R-:W-:-:S06]  /*29560*/  MOV R6, RZ ;  /* 0x000000ff00067202 */ /* 0x000fcc0000000f00 */
[----:B------:R-:W3:Y:S01]  /*29570*/  @!P6 LDG.E R6, desc[UR46][R2.64] ;  /* 0x0000002e0206e981 */ /* 0x000ee2000c1e1900 */
[----:B------:R-:W-:Y:S01]  /*29580*/  UMOV UR4, 0xffffffff ;  /* 0xffffffff00047882 */ /* 0x000fe20000000000 */
[----:B---3--:R-:W-:Y:S02]  /*29590*/  IMAD R2, R6, R4, RZ ;  /* 0x0000000406027224 */ /* 0x008fe400078e02ff */
[----:B------:R-:W-:Y:S05]  /*295a0*/  BRA.DIV UR4, `(.L_x_1901) ;  /* 0x00000036042c7947 */ /* 0x000fea000b800000 */
[----:B------:R-:W2:Y:S02]  /*295b0*/  SHFL.UP PT, R3, R2, 0x1, RZ ;  /* 0x0420000002037989 */ /* 0x000ea400000e00ff */
[----:B--2---:R-:W-:-:S05]  /*295c0*/  SEL R3, R3, RZ, P1 ;  /* 0x000000ff03037207 */ /* 0x004fca0000800000 */
[----:B------:R-:W-:-:S05]  /*295d0*/  IMAD.IADD R2, R2, 0x1, R3 ;  /* 0x0000000102027824 */ /* 0x000fca00078e0203 */
        /* <DEDUP_REMOVED lines=11> */
[----:B0-----:R-:W-:-:S05]  /*29690*/  IMAD.IADD R7, R2, 0x1, R3 ;  /* 0x0000000102077824 */ /* 0x001fca00078e0203 */
[----:B------:R0:W2:Y:S02]  /*296a0*/  SHFL.IDX PT, R9, R7, 0x1f, 0x1f ;  /* 0x03e01f0007097f89 */ /* 0x0000a400000e0000 */
.L_x_2009:
[----:B------:R-:W-:Y:S02]  /*296b0*/  ULDC UR4, c[0x0][0xc38] ;  /* 0x00030e0000047ab9 */ /* 0x000fe40000000800 */
[----:B------:R-:W-:-:S04]  /*296c0*/  IMAD.U32 R2, RZ, RZ, UR4 ;  /* 0x00000004ff027e24 */ /* 0x000fc8000f8e00ff */
[----:B--2---:R-:W-:-:S04]  /*296d0*/  IMAD R9, R9, R2, RZ ;  /* 0x0000000209097224 */ /* 0x004fc800078e02ff */
[----:B------:R-:W-:-:S05]  /*296e0*/  IMAD.IADD R0, R9, 0x1, R0 ;  /* 0x0000000109007824 */ /* 0x000fca00078e0200 */
[----:B------:R-:W-:-:S13]  /*296f0*/  ISETP.GT.AND P6, PT, R0, R5, PT ;  /* 0x000000050000720c */ /* 0x000fda0003fc4270 */
[----:B------:R-:W-:Y:S05]  /*29700*/  @!P6 BRA `(.L_x_1902) ;  /* 0xfffffffc0054e947 */ /* 0x000fea000383ffff */
.L_x_1899:
[----:B------:R-:W-:Y:S01]  /*29710*/  IMAD.IADD R9, R0, 0x1, -R9 ;  /* 0x0000000100097824 */ /* 0x000fe200078e0a09 */
[----:B------:R-:W-:-:S03]  /*29720*/  UMOV UR4, 0xffffffff ;  /* 0xffffffff00047882 */ /* 0x000fc60000000000 */
[----:B------:R-:W-:-:S05]  /*29730*/  IMAD R0, R7, R2, R9 ;  /* 0x0000000207007224 */ /* 0x000fca00078e0209 */
[----:B------:R-:W-:Y:S01]  /*29740*/  ISETP.GT.AND P6, PT, R0, R5, PT ;  /* 0x000000050000720c */ /* 0x000fe20003fc4270 */
[----:B------:R-:W-:-:S12]  /*29750*/  BRA.DIV UR4, `(.L_x_1903) ;  /* 0x0000003604987947 */ /* 0x000fd8000b800000 */
[----:B------:R-:W2:Y:S01]  /*29760*/  LDL.LU R10, [R1+0xc] ;  /* 0x00000c00010a7983 */ /* 0x000ea20000300800 */
[----:B------:R-:W-:-:S04]  /*29770*/  VOTE.ANY R0, PT, !P6 ;  /* 0x0000000000007806 */ /* 0x000fc800070e0100 */
[----:B------:R-:W3:Y:S02]  /*29780*/  POPC R3, R0 ;  /* 0x0000000000037309 */ /* 0x000ee40000000000 */
[----:B---3--:R3:W4:Y:S04]  /*29790*/  SHFL.IDX PT, R4, R4, R3, 0x1f ;  /* 0x00001f0304047589 */ /* 0x00872800000e0000 */
[----:B------:R3:W0:Y:S01]  /*297a0*/  SHFL.IDX PT, R6, R6, R3, 0x1f ;  /* 0x00001f0306067589 */ /* 0x00062200000e0000 */
[----:B--2---:R-:W-:-:S05]  /*297b0*/  IMAD.IADD R10, R3, 0x1, R10 ;  /* 0x00000001030a7824 */ /* 0x004fca00078e020a */
[----:B0---4-:R3:W-:Y:S02]  /*297c0*/  STL [R1+0xc], R10 ;  /* 0x00000c0a01007387 */ /* 0x0117e40000100800 */
.L_x_2014:
[----:B------:R-:W-:-:S13]  /*297d0*/  ISETP.NE.AND P0, PT, R0, RZ, PT ;  /* 0x000000ff0000720c */ /* 0x000fda0003f05270 */
[----:B------:R-:W-:Y:S05]  /*297e0*/  @!P0 BRA `(.L_x_1904) ;  /* 0x0000000000148947 */ /* 0x000fea0003800000 */
[----:B------:R-:W-:Y:S01]  /*297f0*/  UMOV UR4, 0xffffffff ;  /* 0xffffffff00047882 */ /* 0x000fe20000000000 */
[----:B---3--:R-:W-:Y:S02]  /*29800*/  VIADD R3, R3, 0xffffffff ;  /* 0xffffffff03037836 */ /* 0x008fe40000000000 */
[----:B------:R-:W-:Y:S05]  /*29810*/  BRA.DIV UR4, `(.L_x_1905) ;  /* 0x0000003604d07947 */ /* 0x000fea000b800000 */
[----:B------:R2:W3:Y:S02]  /*29820*/  SHFL.IDX PT, R3, R7, R3, 0x1f ;  /* 0x00001f0307037589 */ /* 0x0004e400000e0000 */
.L_x_2017:
[----:B---3--:R-:W-:-:S07]  /*29830*/  MOV R8, R3 ;  /* 0x0000000300087202 */ /* 0x008fce0000000f00 */
.L_x_1904:
[----:B------:R-:W-:Y:S01]  /*29840*/  ISETP.NE.AND P0, PT, R6, 0x1, PT ;  /* 0x000000010600780c */ /* 0x000fe20003f05270 */
[----:B------:R-:W-:-:S05]  /*29850*/  IMAD R0, R8, R2, R9 ;  /* 0x0000000208007224 */ /* 0x000fca00078e0209 */
[----:B------:R4:W-:Y:S02]  /*29860*/  STL [R1], R0 ;  /* 0x0000000001007387 */ /* 0x0009e40000100800 */
[----:B----4-:R-:W-:-:S05]  /*29870*/  IMAD.IADD R0, R5, 0x1, -R0 ;  /* 0x0000000105007824 */ /* 0x010fca00078e0a00 */
[----:B------:R-:W-:Y:S05]  /*29880*/  @!P0 BRA `(.L_x_1906) ;  /* 0x0000000000e48947 */ /* 0x000fea0003800000 */
[----:B------:R-:W-:-:S04]  /*29890*/  IABS R5, R4 ;  /* 0x0000000400057213 */ /* 0x000fc80000000000 */
[----:B------:R-:W4:Y:S08]  /*298a0*/  I2F.RP R2, R5 ;  /* 0x0000000500027306 */ /* 0x000f300000209400 */
[----:B----4-:R-:W4:Y:S02]  /*298b0*/  MUFU.RCP R2, R2 ;  /* 0x0000000200027308 */ /* 0x010f240000001000 */
[----:B----4-:R-:W-:-:S06]  /*298c0*/  VIADD R2, R2, 0xffffffe ;  /* 0x0ffffffe02027836 */ /* 0x010fcc0000000000 */
[----:B---3--:R-:W3:Y:S02]  /*298d0*/  F2I.FTZ.U32.TRUNC.NTZ R3, R2 ;  /* 0x0000000200037305 */ /* 0x008ee4000021f000 */
[----:B---3--:R-:W-:-:S04]  /*298e0*/  IMAD.MOV R2, RZ, RZ, -R3 ;  /* 0x000000ffff027224 */ /* 0x008fc800078e0a03 */
        /* <DEDUP_REMOVED lines=14> */
[----:B------:R-:W3:Y:S07]  /*299d0*/  I2F.RP R2, R5 ;  /* 0x0000000500027306 */ /* 0x000eee0000209400 */
[----:B------:R-:W-:Y:S01]  /*299e0*/  @P0 IADD3 R8, R8, 0x1, RZ ;  /* 0x0000000108080810 */ /* 0x000fe20007ffe0ff */
[----:B---3--:R-:W3:Y:S02]  /*299f0*/  MUFU.RCP R2, R2 ;  /* 0x0000000200027308 */ /* 0x008ee40000001000 */
[----:B---3--:R-:W-:-:S06]  /*29a00*/  VIADD R2, R2, 0xffffffe ;  /* 0x0ffffffe02027836 */ /* 0x008fcc0000000000 */
[----:B------:R-:W3:Y:S02]  /*29a10*/  F2I.FTZ.U32.TRUNC.NTZ R3, R2 ;  /* 0x0000000200037305 */ /* 0x000ee4000021f000 */
[----:B---3--:R-:W-:-:S04]  /*29a20*/  IMAD.MOV R2, RZ, RZ, -R3 ;  /* 0x000000ffff027224 */ /* 0x008fc800078e0a03 */
[----:B--2---:R-:W-:Y:S02]  /*29a30*/  IMAD R7, R2, R5, RZ ;  /* 0x0000000502077224 */ /* 0x004fe400078e02ff */
        /* <DEDUP_REMOVED lines=26> */
[----:B------:R-:W-:-:S05]  /*29be0*/  IMAD R6, R6, 0x1000000, R7 ;  /* 0x0100000006067824 */ /* 0x000fca00078e0207 */
[----:B------:R-:W-:-:S05]  /*29bf0*/  LEA R2, R2, R6, 0x10 ;  /* 0x0000000602027211 */ /* 0x000fca00078e80ff */
[----:B------:R3:W-:Y:S01]  /*29c00*/  STL [R1+0x8], R2 ;  /* 0x0000080201007387 */ /* 0x0007e20000100800 */
[----:B------:R-:W-:Y:S05]  /*29c10*/  BRA `(.L_x_1907) ;  /* 0x0000000000fc7947 */ /* 0x000fea0003800000 */
.L_x_1906:
[----:B---3--:R-:W3:Y:S01]  /*29c20*/  LDL R3, [R1+0xc] ;  /* 0x00000c0001037983 */ /* 0x008ee20000100800 */
[----:B--2---:R-:W3:Y:S02]  /*29c30*/  LDC.64 R6, c[0x0][0xc90] ;  /* 0x00032400ff067b82 */ /* 0x004ee40000000a00 */
[----:B---3--:R-:W-:-:S05]  /*29c40*/  IMAD.WIDE R6, R3, 0x4, R6 ;  /* 0x0000000403067825 */ /* 0x008fca00078e0206 */
[----:B------:R-:W2:Y:S02]  /*29c50*/  LDG.E R3, desc[UR46][R6.64] ;  /* 0x0000002e06037981 */ /* 0x000ea4000c1e1900 */
[----:B--2---:R-:W-:-:S05]  /*29c60*/  IMAD R5, R4, R3, RZ ;  /* 0x0000000304057224 */ /* 0x004fca00078e02ff */
[----:B------:R-:W-:-:S04]  /*29c70*/  IABS R8, R5 ;  /* 0x0000000500087213 */ /* 0x000fc80000000000 */
[----:B------:R-:W2:Y:S08]  /*29c80*/  I2F.RP R6, R8 ;  /* 0x0000000800067306 */ /* 0x000eb00000209400 */
[----:B--2---:R-:W2:Y:S02]  /*29c90*/  MUFU.RCP R6, R6 ;  /* 0x0000000600067308 */ /* 0x004ea40000001000 */
[----:B--2---:R-:W-:-:S06]  /*29ca0*/  VIADD R6, R6, 0xffffffe ;  /* 0x0ffffffe06067836 */ /* 0x004fcc0000000000 */
[----:B------:R-:W2:Y:S02]  /*29cb0*/  F2I.FTZ.U32.TRUNC.NTZ R7, R6 ;  /* 0x0000000600077305 */ /* 0x000ea4000021f000 */
[----:B--2---:R-:W-:-:S04]  /*29cc0*/  IMAD.MOV R6, RZ, RZ, -R7 ;  /* 0x000000ffff067224 */ /* 0x004fc800078e0a07 */
        /* <DEDUP_REMOVED lines=18> */
[----:B------:R-:W-:Y:S01]  /*29df0*/  IMAD R7, R3, R6, RZ ;  /* 0x0000000603077224 */ /* 0x000fe200078e02ff */
[----:B------:R-:W-:-:S03]  /*29e00*/  IADD3 R6, -R6, RZ, RZ ;  /* 0x000000ff06067210 */ /* 0x000fc60007ffe1ff */
[----:B------:R-:W-:Y:S02]  /*29e10*/  IMAD.MOV R8, RZ, RZ, -R7 ;  /* 0x000000ffff087224 */ /* 0x000fe400078e0a07 */
[----:B------:R-:W-:-:S03]  /*29e20*/  IMAD R6, R5, R6, R0 ;  /* 0x0000000605067224 */ /* 0x000fc600078e0200 */
[----:B------:R-:W-:-:S04]  /*29e30*/  VIADDMNMX R8, R8, R2, R3, PT ;  /* 0x0000000208087246 */ /* 0x000fc80003800103 */
[----:B------:R-:W-:-:S04]  /*29e40*/  IABS R9, R8 ;  /* 0x0000000800097213 */ /* 0x000fc80000000000 */
[----:B------:R-:W2:Y:S08]  /*29e50*/  I2F.RP R2, R9 ;  /* 0x0000000900027306 */ /* 0x000eb00000209400 */
[----:B--2---:R-:W2:Y:S02]  /*29e60*/  MUFU.RCP R2, R2 ;  /* 0x0000000200027308 */ /* 0x004ea40000001000 */
[----:B--2---:R-:W-:-:S06]  /*29e70*/  VIADD R2, R2, 0xffffffe ;  /* 0x0ffffffe02027836 */ /* 0x004fcc0000000000 */
[----:B------:R2:W3:Y:S02]  /*29e80*/  F2I.FTZ.U32.TRUNC.NTZ R3, R2 ;  /* 0x0000000200037305 */ /* 0x0004e4000021f000 */
[----:B--2---:R-:W-:Y:S02]  /*29e90*/  IMAD.MOV.U32 R2, RZ, RZ, RZ ;  /* 0x000000ffff027224 */ /* 0x004fe400078e00ff */
[----:B---3--:R-:W-:-:S04]  /*29ea0*/  IMAD.MOV R0, RZ, RZ, -R3 ;  /* 0x000000ffff007224 */ /* 0x008fc800078e0a03 */
[----:B------:R-:W-:-:S04]  /*29eb0*/  IMAD R0, R0, R9, RZ ;  /* 0x0000000900007224 */ /* 0x000fc800078e02ff */
        /* <DEDUP_REMOVED lines=11> */
[----:B------:R-:W-:Y:S02]  /*29f70*/  LOP3.LUT R0, R6, R8, RZ, 0x3c, !PT ;  /* 0x0000000806007212 */ /* 0x000fe400078e3cff */
[----:B------:R-:W-:Y:S02]  /*29f80*/  IADD3 R6, R7, 0x1000000, R6 ;  /* 0x0100000007067810 */ /* 0x000fe40007ffe006 */
[----:B------:R-:W-:-:S07]  /*29f90*/  ISETP.GE.AND P2, PT, R0, RZ, PT ;  /* 0x000000ff0000720c */ /* 0x000fce0003f46270 */
[----:B------:R-:W-:-:S04]  /*29fa0*/  @P0 VIADD R2, R2, 0x1 ;  /* 0x0000000102020836 */ /* 0x000fc80000000000 */
[----:B------:R-:W-:-:S04]  /*29fb0*/  IMAD.MOV.U32 R0, RZ, RZ, R2 ;  /* 0x000000ffff007224 */ /* 0x000fc800078e0002 */
[----:B------:R-:W-:Y:S01]  /*29fc0*/  @!P2 IMAD.MOV R0, RZ, RZ, -R0 ;  /* 0x000000ffff00a224 */ /* 0x000fe200078e0a00 */
[----:B------:R-:W-:Y:S01]  /*29fd0*/  @!P1 LOP3.LUT R0, RZ, R8, RZ, 0x33, !PT ;  /* 0x00000008ff009212 */ /* 0x000fe200078e33ff */
[----:B------:R-:W-:-:S04]  /*29fe0*/  IMAD.MOV R8, RZ, RZ, -R8 ;  /* 0x000000ffff087224 */ /* 0x000fc800078e0a08 */
[----:B------:R-:W-:-:S05]  /*29ff0*/  IMAD R2, R0, R8, R6 ;  /* 0x0000000800027224 */ /* 0x000fca00078e0206 */
[----:B------:R2:W-:Y:S02]  /*2a000*/  STL [R1+0x8], R2 ;  /* 0x0000080201007387 */ /* 0x0005e40000100800 */
.L_x_1907:
[----:B------:R-:W-:-:S05]  /*2a010*/  LOP3.LUT R0, RZ, R0, RZ, 0x33, !PT ;  /* 0x00000000ff007212 */ /* 0x000fca00078e33ff */
[----:B------:R-:W-:-:S05]  /*2a020*/  IMAD.IADD R0, R4, 0x1, R0 ;  /* 0x0000000104007824 */ /* 0x000fca00078e0200 */
[----:B------:R4:W-:Y:S01]  /*2a030*/  STL [R1+0x4], R0 ;  /* 0x0000040001007387 */ /* 0x0009e20000100800 */
[----:B------:R-:W-:Y:S05]  /*2a040*/  BRA `(.L_x_1908) ;  /* 0x0000000000287947 */ /* 0x000fea0003800000 */
.L_x_1900:
[----:B------:R-:W-:Y:S01]  /*2a050*/  UMOV UR4, URZ ;  /* 0x0000003f00047c82 */ /* 0x000fe20008000000 */
[----:B------:R-:W-:Y:S01]  /*2a060*/  ULDC UR6, c[0x0][0xc3c] ;  /* 0x00030f0000067ab9 */ /* 0x000fe20000000800 */
[----:B------:R-:W-:Y:S01]  /*2a070*/  UMOV UR5, URZ ;  /* 0x0000003f00057c82 */ /* 0x000fe20008000000 */
[----:B------:R-:W-:Y:S01]  /*2a080*/  MOV R3, UR4 ;  /* 0x0000000400037c02 */ /* 0x000fe20008000f00 */
[----:B------:R-:W-:Y:S01]  /*2a090*/  IMAD.U32 R0, RZ, RZ, UR6 ;  /* 0x00000006ff007e24 */ /* 0x000fe2000f8e00ff */
[----:B------:R2:W-:Y:S01]  /*2a0a0*/  STL [R1], R5 ;  /* 0x0000000501007387 */ /* 0x0005e20000100800 */
[----:B------:R-:W-:-:S03]  /*2a0b0*/  IMAD.U32 R2, RZ, RZ, UR5 ;  /* 0x00000005ff027e24 */ /* 0x000fc6000f8e00ff */
[----:B------:R2:W-:Y:S04]  /*2a0c0*/  STL [R1+0x4], R3 ;  /* 0x0000040301007387 */ /* 0x0005e80000100800 */
[----:B------:R2:W-:Y:S04]  /*2a0d0*/  STL [R1+0xc], R0 ;  /* 0x00000c0001007387 */ /* 0x0005e80000100800 */
[----:B------:R2:W-:Y:S02]  /*2a0e0*/  STL [R1+0x8], R2 ;  /* 0x0000080201007387 */ /* 0x0005e40000100800 */
.L_x_1908:
[----:B--23--:R-:W0:Y:S04]  /*2a0f0*/  LDL R2, [R1+0xc] ;  /* 0x00000c0001027983 */ /* 0x00ce280000100800 */
[----:B------:R-:W2:Y:S04]  /*2a100*/  LDL R3, [R1+0x8] ;  /* 0x0000080001037983 */ /* 0x000ea80000100800 */
[----:B------:R-:W3:Y:S04]  /*2a110*/  LDL R5, [R1+0x4] ;  /* 0x0000040001057983 */ /* 0x000ee80000100800 */
[----:B------:R-:W3:Y:S01]  /*2a120*/  LDL R4, [R1] ;  /* 0x0000000001047983 */ /* 0x000ee20000100800 */
[----:B----4-:R-:W4:Y:S01]  /*2a130*/  S2R R0, SR_TID.X ;  /* 0x0000000000007919 */ /* 0x010f220000002100 */
[----:B------:R-:W-:Y:S05]  /*2a140*/  WARPSYNC.ALL ;  /* 0x0000000000007948 */ /* 0x000fea0003800000 */
[----:B----4-:R-:W-:Y:S01]  /*2a150*/  LOP3.LUT R0, R0, 0x1f, RZ, 0xc0, !PT ;  /* 0x0000001f00007812 */ /* 0x010fe200078ec0ff */
[----:B------:R-:W-:Y:S03]  /*2a160*/  BAR.SYNC.DEFER_BLOCKING 0x4, 0x180 ;  /* 0x0106000000007b1d */ /* 0x000fe60000010000 */
[----:B------:R-:W-:-:S13]  /*2a170*/  ISETP.NE.AND P0, PT, R0, RZ, PT ;  /* 0x000000ff0000720c */ /* 0x000fda0003f05270 */
[----:B------:R-:W4:Y:S01]  /*2a180*/  @!P0 S2R R0, SR_CgaCtaId ;  /* 0x0000000000008919 */ /* 0x000f220000008800 */
[----:B0-----:R-:W-:Y:S01]  /*2a190*/  IMAD.MOV.U32 R7, RZ, RZ, R2 ;  /* 0x000000ffff077224 */ /* 0x001fe200078e0002 */
[----:B------:R-:W-:Y:S01]  /*2a1a0*/  @!P0 MOV R2, 0x400 ;  /* 0x0000040000028802 */ /* 0x000fe20000000f00 */
[----:B--2---:R-:W-:-:S03]  /*2a1b0*/  IMAD.MOV.U32 R6, RZ, RZ, R3 ;  /* 0x000000ffff067224 */ /* 0x004fc600078e0003 */
[----:B----4-:R-:W-:-:S05]  /*2a1c0*/  @!P0 LEA R19, R0, R2, 0x18 ;  /* 0x0000000200138211 */ /* 0x010fca00078ec0ff */
[----:B---3--:R0:W-:Y:S01]  /*2a1d0*/  @!P0 STS.128 [R19+0x2a8d0], R4 ;  /* 0x02a8d00413008388 */ /* 0x0081e20000000c00 */
[----:B------:R-:W-:Y:S06]  /*2a1e0*/  BAR.ARV 0x5, 0x180 ;  /* 0x0146000000007b1d */ /* 0x000fec0000002000 */
.L_x_1897:
[----:B--2---:R-:W2:Y:S01]  /*2a1f0*/  LDL R0, [R1+0xc] ;  /* 0x00000c0001007983 */ /* 0x004ea20000100800 */
[----:B------:R-:W-:Y:S02]  /*2a200*/  ULDC UR4, c[0x0][0xc3c] ;  /* 0x00030f0000047ab9 */ /* 0x000fe40000000800 */
[----:B--2---:R-:W-:-:S13]  /*2a210*/  ISETP.GE.AND P0, PT, R0, UR4, PT ;  /* 0x0000000400007c0c */ /* 0x004fda000bf06270 */
[----:B------:R-:W-:Y:S05]  /*2a220*/  @!P0 BRA `(.L_x_1909) ;  /* 0xffffff84005c8947 */ /* 0x000fea000383ffff */
[----:B------:R-:W-:Y:S05]  /*2a230*/  BSYNC B8 ;  /* 0x0000000000087941 */ /* 0x000fea0003800000 */
.L_x_1749:
[----:B---3--:R-:W2:Y:S01]  /*2a240*/  LDL.LU R0, [R1+0x58] ;  /* 0x0000580001007983 */ /* 0x008ea20000300800 */
[----:B------:R-:W-:Y:S01]  /*2a250*/  BSSY B0, `(.L_x_1910) ;  /* 0x000000b000007945 */ /* 0x000fe20003800000 */
[----:B0-----:R-:W0:Y:S01]  /*2a260*/  S2R R5, SR_CgaCtaId ;  /* 0x0000000000057919 */ /* 0x001e220000008800 */
[----:B--2---:R-:W-:-:S05]  /*2a270*/  VIADD R0, R0, 0x1 ;  /* 0x0000000100007836 */ /* 0x004fca0000000000 */
[----:B-1----:R-:W-:-:S04]  /*2a280*/  LEA.HI R2, R0, R0, RZ, 0x1 ;  /* 0x0000000000027211 */ /* 0x002fc800078f08ff */
[----:B------:R-:W-:-:S05]  /*2a290*/  LOP3.LUT R3, R2, 0xfffffffe, RZ, 0xc0, !PT ;  /* 0xfffffffe02037812 */ /* 0x000fca00078ec0ff */
[----:B------:R-:W-:Y:S01]  /*2a2a0*/  IMAD.IADD R3, R0, 0x1, -R3 ;  /* 0x0000000100037824 */ /* 0x000fe200078e0a03 */
[----:B------:R-:W-:-:S04]  /*2a2b0*/  MOV R0, 0x400 ;  /* 0x0000040000007802 */ /* 0x000fc80000000f00 */
[----:B0-----:R-:W-:Y:S02]  /*2a2c0*/  LEA R0, R5, R0, 0x18 ;  /* 0x0000000005007211 */ /* 0x001fe400078ec0ff */
[----:B------:R-:W-:-:S04]  /*2a2d0*/  SHF.L.U32 R3, R3, 0x1f, RZ ;  /* 0x0000001f03037819 */ /* 0x000fc800000006ff */
[----:B------:R-:W0:Y:S02]  /*2a2e0*/  SYNCS.PHASECHK.TRANS64.TRYWAIT P0, [R0+URZ+0x2a820], R3 ;  /* 0x02a82003000075a7 */ /* 0x000e24000800017f */
[----:B0-----:R-:W-:Y:S05]  /*2a2f0*/  @!P0 BRA `(.L_x_1911) ;  /* 0x0000002c00448947 */ /* 0x001fea0003800000 */
.L_x_2018:
[----:B------:R-:W-:Y:S05]  /*2a300*/  BSYNC B0 ;  /* 0x0000000000007941 */ /* 0x000fea0003800000 */
.L_x_1910:
[----:B------:R-:W-:-:S03]  /*2a310*/  UMOV UR4, 0xffffffff ;  /* 0xffffffff00047882 */ /* 0x000fc60000000000 */
[----:B------:R-:W-:Y:S05]  /*2a320*/  BRA.DIV UR4, `(.L_x_1912) ;  /* 0x0000002e044c7947 */ /* 0x000fea000b800000 */
[----:B------:R-:W1:Y:S02]  /*2a330*/  S2R R2, SR_TID.X ;  /* 0x0000000000027919 */ /* 0x000e640000002100 */
[----:B-1----:R-:W-:-:S04]  /*2a340*/  SHF.R.U32.HI R2, RZ, 0x5, R2 ;  /* 0x00000005ff027819 */ /* 0x002fc80000011602 */
[----:B------:R-:W-:-:S05]  /*2a350*/  LOP3.LUT R2, R2, 0x3, RZ, 0xc0, !PT ;  /* 0x0000000302027812 */ /* 0x000fca00078ec0ff */
[----:B------:R1:W2:Y:S02]  /*2a360*/  SHFL.IDX PT, R14, R2, RZ, 0x1f ;  /* 0x00001fff020e7589 */ /* 0x0002a400000e0000 */
.L_x_2021:
[----:B--2---:R-:W-:-:S13]  /*2a370*/  ISETP.NE.AND P0, PT, R14, RZ, PT ;  /* 0x000000ff0e00720c */ /* 0x004fda0003f05270 */
[----:B------:R-:W-:Y:S05]  /*2a380*/  @P0 BRA `(.L_x_1445) ;  /* 0x00000000009c0947 */ /* 0x000fea0003800000 */
[----:B------:R-:W-:-:S03]  /*2a390*/  UMOV UR4, 0xffffffff ;  /* 0xffffffff00047882 */ /* 0x000fc60000000000 */
[----:B------:R-:W-:Y:S05]  /*2a3a0*/  BRA.DIV UR4, `(.L_x_1913) ;  /* 0x0000002e04607947 */ /* 0x000fea000b800000 */
[----:B------:R-:W-:-:S13]  /*2a3b0*/  ELECT P6, URZ, PT ;  /* 0x00000000003f782f */ /* 0x000fda00038c0000 */
.L_x_2024:
        /* <DEDUP_REMOVED lines=8> */
.L_x_1914:
[----:B0-----:R-:W2:Y:S04]  /*2a440*/  LDL R3, [R1+0x10] ;  /* 0x0000100001037983 */ /* 0x001ea80000100800 */
[----:B------:R-:W3:Y:S01]  /*2a450*/  LDL.LU R7, [R1+0x18] ;  /* 0x0000180001077983 */ /* 0x000ee20000300800 */
[----:B------:R-:W-:-:S04]  /*2a460*/  VIADD R2, R0, 0x2a840 ;  /* 0x0002a84000027836 */ /* 0x000fc80000000000 */
[C---:B--2---:R-:W-:Y:S01]  /*2a470*/  IMAD R6, R3.reuse, 0x8, R2 ;  /* 0x0000000803067824 */ /* 0x044fe200078e0202 */
[----:B------:R-:W-:Y:S02]  /*2a480*/  IADD3 R3, R3, 0x1, RZ ;  /* 0x0000000103037810 */ /* 0x000fe40007ffe0ff */
[----:B---3--:R-:W-:Y:S02]  /*2a490*/  SHF.L.U32 R5, R7, 0x1f, RZ ;  /* 0x0000001f07057819 */ /* 0x008fe400000006ff */
[C---:B------:R-:W-:Y:S02]  /*2a4a0*/  ISETP.NE.AND P1, PT, R3.reuse, 0x2, PT ;  /* 0x000000020300780c */ /* 0x040fe40003f25270 */
[----:B------:R-:W0:Y:S02]  /*2a4b0*/  SYNCS.PHASECHK.TRANS64.TRYWAIT P0, [R6+URZ], R5 ;  /* 0x00000005060075a7 */ /* 0x000e24000800017f */
[----:B------:R-:W-:Y:S02]  /*2a4c0*/  SEL R4, RZ, 0x1, P1 ;  /* 0x00000001ff047807 */ /* 0x000fe40000800000 */
[----:B------:R-:W-:-:S02]  /*2a4d0*/  SEL R3, R3, RZ, P1 ;  /* 0x000000ff03037207 */ /* 0x000fc40000800000 */
[----:B------:R-:W-:-:S03]  /*2a4e0*/  LOP3.LUT R4, R7, R4, RZ, 0x3c, !PT ;  /* 0x0000000407047212 */ /* 0x000fc600078e3cff */
[----:B------:R-:W-:Y:S01]  /*2a4f0*/  IMAD R7, R3, 0x8, R2 ;  /* 0x0000000803077824 */ /* 0x000fe200078e0202 */
[----:B------:R-:W-:Y:S01]  /*2a500*/  SHF.L.U32 R2, R4, 0x1f, RZ ;  /* 0x0000001f04027819 */ /* 0x000fe200000006ff */
[----:B0-----:R-:W-:Y:S06]  /*2a510*/  @!P0 BRA `(.L_x_1915) ;  /* 0x0000002c00248947 */ /* 0x001fec0003800000 */
.L_x_2025:
[----:B------:R-:W1:Y:S02]  /*2a520*/  SYNCS.PHASECHK.TRANS64.TRYWAIT P0, [R7+URZ], R2 ;  /* 0x00000002070075a7 */ /* 0x000e64000800017f */
[----:B-1----:R-:W-:Y:S05]  /*2a530*/  @!P0 BRA `(.L_x_1916) ;  /* 0x0000002c00308947 */ /* 0x002fea0003800000 */
.L_x_2026:
[----:B------:R-:W-:Y:S05]  /*2a540*/  @!P2 BRA `(.L_x_1917) ;  /* 0x000000000004a947 */ /* 0x000fea0003800000 */
[----:B------:R-:W-:Y:S01]  /*2a550*/  BPT.TRAP 0x1 ;  /* 0x000000040000795c */ /* 0x000fe20000300000 */
.L_x_1917:
[----:B------:R-:W2:Y:S01]  /*2a560*/  LDL.LU R4, [R1+0x10] ;  /* 0x0000100001047983 */ /* 0x000ea20000300800 */
[----:B------:R-:W-:-:S04]  /*2a570*/  VIADD R0, R0, 0x2a860 ;  /* 0x0002a86000007836 */ /* 0x000fc80000000000 */
[----:B--2---:R-:W-:-:S04]  /*2a580*/  IMAD R4, R4, 0x8, R0 ;  /* 0x0000000804047824 */ /* 0x004fc800078e0200 */
[----:B------:R-:W2:Y:S02]  /*2a590*/  SYNCS.PHASECHK.TRANS64.TRYWAIT P0, [R4+URZ], R5 ;  /* 0x00000005040075a7 */ /* 0x000ea4000800017f */
[----:B--2---:R-:W-:Y:S05]  /*2a5a0*/  @!P0 BRA `(.L_x_1918) ;  /* 0x0000002c00288947 */ /* 0x004fea0003800000 */
.L_x_2027:
[----:B------:R-:W-:-:S07]  /*2a5b0*/  IMAD R3, R3, 0x8, R0 ;  /* 0x0000000803037824 */ /* 0x000fce00078e0200 */
.L_x_1919:
[----:B---3--:R3:W4:Y:S02]  /*2a5c0*/  SYNCS.PHASECHK.TRANS64.TRYWAIT P0, [R3+URZ], R2 ;  /* 0x00000002030075a7 */ /* 0x008724000800017f */
[----:B----4-:R-:W-:Y:S05]  /*2a5d0*/  @!P0 NANOSLEEP.SYNCS 0x989680 ;  /* 0x009896800000895d */ /* 0x010fea0003900000 */
[----:B------:R-:W4:Y:S02]  /*2a5e0*/  @!P0 SYNCS.PHASECHK.TRANS64 P0, [R3+URZ], R2 ;  /* 0x00000002030085a7 */ /* 0x000f24000800007f */
[----:B----4-:R-:W-:Y:S05]  /*2a5f0*/  @!P0 BRA `(.L_x_1919) ;  /* 0xfffffffc00f08947 */ /* 0x010fea000383ffff */
.L_x_1445:
[----:B------:R-:W-:Y:S05]  /*2a600*/  BSYNC B9 ;  /* 0x0000000000097941 */ /* 0x000fea0003800000 */
.L_x_1442:
[----:B------:R-:W-:Y:S05]  /*2a610*/  EXIT ;  /* 0x000000000000794d */ /* 0x000fea0003800000 */
.L_x_1473:
[----:B0-----:R0:W1:Y:S02]  /*2a620*/  SYNCS.PHASECHK.TRANS64.TRYWAIT P5, [R3+URZ+0x2a890], R0 ;  /* 0x02a89000030075a7 */ /* 0x00106400080a017f */
[----:B-1----:R-:W-:Y:S05]  /*2a630*/  @!P5 NANOSLEEP.SYNCS 0x989680 ;  /* 0x009896800000d95d */ /* 0x002fea0003900000 */
[----:B------:R-:W1:Y:S02]  /*2a640*/  @!P5 SYNCS.PHASECHK.TRANS64 P5, [R3+URZ+0x2a890], R0 ;  /* 0x02a890000300d5a7 */ /* 0x000e6400080a007f */
[----:B-1----:R-:W-:Y:S05]  /*2a650*/  @!P5 BRA `(.L_x_1473) ;  /* 0xfffffffc00f0d947 */ /* 0x002fea000383ffff */
[----:B------:R-:W-:Y:S05]  /*2a660*/  BRA `(.L_x_1920) ;  /* 0xfffffd9800347947 */ /* 0x000fea000383ffff */
.L_x_1527:
[----:B-1----:R1:W2:Y:S02]  /*2a670*/  SYNCS.PHASECHK.TRANS64.TRYWAIT P5, [R3+URZ+0x2a890], R0 ;  /* 0x02a89000030075a7 */ /* 0x0022a400080a017f */
[----:B--2---:R-:W-:Y:S05]  /*2a680*/  @!P5 NANOSLEEP.SYNCS 0x989680 ;  /* 0x009896800000d95d */ /* 0x004fea0003900000 */
[----:B------:R-:W2:Y:S02]  /*2a690*/  @!P5 SYNCS.PHASECHK.TRANS64 P5, [R3+URZ+0x2a890], R0 ;  /* 0x02a890000300d5a7 */ /* 0x000ea400080a007f */
[----:B--2---:R-:W-:Y:S05]  /*2a6a0*/  @!P5 BRA `(.L_x_1527) ;  /* 0xfffffffc00f0d947 */ /* 0x004fea000383ffff */
[----:B------:R-:W-:Y:S05]  /*2a6b0*/  BRA `(.L_x_1921) ;  /* 0xfffffdcc000c7947 */ /* 0x000fea000383ffff */
.L_x_1552:
[----:B0-----:R0:W1:Y:S02]  /*2a6c0*/  SYNCS.PHASECHK.TRANS64.TRYWAIT P4, [R3+URZ+0x2a890], R0 ;  /* 0x02a89000030075a7 */ /* 0x001064000808017f */
[----:B-1----:R-:W-:Y:S05]  /*2a6d0*/  @!P4 NANOSLEEP.SYNCS 0x989680 ;  /* 0x009896800000c95d */ /* 0x002fea0003900000 */
[----:B------:R-:W1:Y:S02]  /*2a6e0*/  @!P4 SYNCS.PHASECHK.TRANS64 P4, [R3+URZ+0x2a890], R0 ;  /* 0x02a890000300c5a7 */ /* 0x000e64000808007f */
[----:B-1----:R-:W-:Y:S05]  /*2a6f0*/  @!P4 BRA `(.L_x_1552) ;  /* 0xfffffffc00f0c947 */ /* 0x002fea000383ffff */
[----:B------:R-:W-:Y:S05]  /*2a700*/  BRA `(.L_x_1922) ;  /* 0xfffffdfc005c7947 */ /* 0x000fea000383ffff */
.L_x_1558:
[----:B0-----:R0:W1:Y:S02]  /*2a710*/  SYNCS.PHASECHK.TRANS64.TRYWAIT P4, [R3+URZ+0x2a8b0], R0 ;  /* 0x02a8b000030075a7 */ /* 0x001064000808017f */
[----:B-1----:R-:W-:Y:S05]  /*2a720*/  @!P4 NANOSLEEP.SYNCS 0x989680 ;  /* 0x009896800000c95d */ /* 0x002fea0003900000 */
[----:B------:R-:W1:Y:S02]  /*2a730*/  @!P4 SYNCS.PHASECHK.TRANS64 P4, [R3+URZ+0x2a8b0], R0 ;  /* 0x02a8b0000300c5a7 */ /* 0x000e64000808007f */
[----:B-1----:R-:W-:Y:S05]  /*2a740*/  @!P4 BRA `(.L_x_1558) ;  /* 0xfffffffc00f0c947 */ /* 0x002fea000383ffff */
[----:B------:R-:W-:Y:S05]  /*2a750*/  BRA `(.L_x_1923) ;  /* 0xfffffe00005c7947 */ /* 0x000fea000383ffff */
.L_x_1586:
[----:B------:R-:W-:Y:S01]  /*2a760*/  BSSY B1, `(.L_x_1924) ;  /* 0x0000008000017945 */ /* 0x000fe20003800000 */
[----:B------:R-:W-:Y:S02]  /*2a770*/  IMAD.MOV.U32 R13, RZ, RZ, R0 ;  /* 0x000000ffff0d7224 */ /* 0x000fe400078e0000 */
[----:B------:R-:W-:Y:S02]  /*2a780*/  IMAD.MOV.U32 R12, RZ, RZ, RZ ;  /* 0x000000ffff0c7224 */ /* 0x000fe400078e00ff */
[----:B------:R-:W-:Y:S02]  /*2a790*/  IMAD.MOV.U32 R11, RZ, RZ, 0x1c1f ;  /* 0x00001c1fff0b7424 */ /* 0x000fe400078e00ff */
[----:B------:R-:W-:-:S07]  /*2a7a0*/  IMAD.MOV.U32 R15, RZ, RZ, -0x1 ;  /* 0xffffffffff0f7424 */ /* 0x000fce00078e00ff */
[----:B------:R-:W-:Y:S05]  /*2a7b0*/  WARPSYNC.COLLECTIVE R15, `(.L_x_1925) ;  /* 0x000000000f087348 */ /* 0x000fea0003c00000 */
[----:B------:R0:W1:Y:S02]  /*2a7c0*/  SHFL.IDX P6, R14, R13, R12, R11 ;  /* 0x0000000c0d0e7389 */ /* 0x00006400000c000b */
[----:B01----:R-:W-:Y:S01]  /*2a7d0*/  ENDCOLLECTIVE ;  /* 0x000000000000791b */ /* 0x003fe20003800000 */
.L_x_1925:
[----:B------:R-:W-:Y:S05]  /*2a7e0*/  BSYNC B1 ;  /* 0x0000000000017941 */ /* 0x000fea0003800000 */
.L_x_1924:
[----:B------:R-:W-:Y:S01]  /*2a7f0*/  MOV R13, R10 ;  /* 0x0000000a000d7202 */ /* 0x000fe20000000f00 */
[----:B------:R-:W-:Y:S02]  /*2a800*/  IMAD.MOV.U32 R12, RZ, RZ, RZ ;  /* 0x000000ffff0c7224 */ /* 0x000fe400078e00ff */
[----:B------:R-:W-:Y:S02]  /*2a810*/  IMAD.MOV.U32 R11, RZ, RZ, 0x1c1f ;  /* 0x00001c1fff0b7424 */ /* 0x000fe400078e00ff */
[----:B------:R-:W-:Y:S02]  /*2a820*/  IMAD.MOV.U32 R15, RZ, RZ, -0x1 ;  /* 0xffffffffff0f7424 */ /* 0x000fe400078e00ff */
[----:B------:R-:W-:-:S07]  /*2a830*/  IMAD.MOV.U32 R7, RZ, RZ, R14 ;  /* 0x000000ffff077224 */ /* 0x000fce00078e000e */
[----:B------:R-:W-:Y:S05]  /*2a840*/  WARPSYNC.COLLECTIVE R15, `(.L_x_1926) ;  /* 0x000000000f087348 */ /* 0x000fea0003c00000 */
[----:B------:R0:W1:Y:S02]  /*2a850*/  SHFL.IDX P6, R14, R13, R12, R11 ;  /* 0x0000000c0d0e7389 */ /* 0x00006400000c000b */
[----:B01----:R-:W-:Y:S01]  /*2a860*/  ENDCOLLECTIVE ;  /* 0x000000000000791b */ /* 0x003fe20003800000 */
.L_x_1926:
[----:B------:R-:W-:Y:S02]  /*2a870*/  IMAD.MOV.U32 R13, RZ, RZ, R63 ;  /* 0x000000ffff0d7224 */ /* 0x000fe400078e003f */
[----:B------:R-:W-:-:S07]  /*2a880*/  IMAD.MOV.U32 R6, RZ, RZ, R14 ;  /* 0x000000ffff067224 */ /* 0x000fce00078e000e */
[----:B------:R-:W-:Y:S05]  /*2a890*/  WARPSYNC.COLLECTIVE R15, `(.L_x_1927) ;  /* 0x000000000f087348 */ /* 0x000fea0003c00000 */
[----:B------:R0:W1:Y:S02]  /*2a8a0*/  SHFL.IDX P6, R14, R13, R12, R11 ;  /* 0x0000000c0d0e7389 */ /* 0x00006400000c000b */
[----:B01----:R-:W-:Y:S01]  /*2a8b0*/  ENDCOLLECTIVE ;  /* 0x000000000000791b */ /* 0x003fe20003800000 */
.L_x_1927:
[----:B------:R-:W-:Y:S02]  /*2a8c0*/  IMAD.MOV.U32 R13, RZ, RZ, R3 ;  /* 0x000000ffff0d7224 */ /* 0x000fe400078e0003 */
[----:B------:R-:W-:-:S07]  /*2a8d0*/  IMAD.MOV.U32 R9, RZ, RZ, R14 ;  /* 0x000000ffff097224 */ /* 0x000fce00078e000e */
[----:B------:R-:W-:Y:S05]  /*2a8e0*/  WARPSYNC.COLLECTIVE R15, `(.L_x_1928) ;  /* 0x000000000f087348 */ /* 0x000fea0003c00000 */
[----:B------:R0:W1:Y:S02]  /*2a8f0*/  SHFL.IDX P6, R14, R13, R12, R11 ;  /* 0x0000000c0d0e7389 */ /* 0x00006400000c000b */
[----:B01----:R-:W-:Y:S01]  /*2a900*/  ENDCOLLECTIVE ;  /* 0x000000000000791b */ /* 0x003fe20003800000 */
.L_x_1928:
[----:B------:R-:W-:Y:S01]  /*2a910*/  IMAD.MOV.U32 R8, RZ, RZ, R14 ;  /* 0x000000ffff087224 */ /* 0x000fe200078e000e */
[----:B------:R-:W-:Y:S06]  /*2a920*/  BRA `(.L_x_1929) ;  /* 0xfffffe1400247947 */ /* 0x000fec000383ffff */
.L_x_1589:
[----:B------:R-:W-:Y:S01]  /*2a930*/  BSSY B1, `(.L_x_1930) ;  /* 0x0000008000017945 */ /* 0x000fe20003800000 */
[----:B------:R-:W-:Y:S01]  /*2a940*/  IMAD.MOV.U32 R13, RZ, RZ, R0 ;  /* 0x000000ffff0d7224 */ /* 0x000fe200078e0000 */
[----:B------:R-:W-:Y:S01]  /*2a950*/  MOV R12, 0x1 ;  /* 0x00000001000c7802 */ /* 0x000fe20000000f00 */
[----:B------:R-:W-:Y:S02]  /*2a960*/  IMAD.MOV.U32 R11, RZ, RZ, 0x1c1f ;  /* 0x00001c1fff0b7424 */ /* 0x000fe400078e00ff */
[----:B------:R-:W-:-:S07]  /*2a970*/  IMAD.MOV.U32 R15, RZ, RZ, -0x1 ;  /* 0xffffffffff0f7424 */ /* 0x000fce00078e00ff */
[----:B0--34-:R-:W-:Y:S05]  /*2a980*/  WARPSYNC.COLLECTIVE R15, `(.L_x_1931) ;  /* 0x000000000f087348 */ /* 0x019fea0003c00000 */
[----:B------:R1:W2:Y:S02]  /*2a990*/  SHFL.IDX P6, R14, R13, R12, R11 ;  /* 0x0000000c0d0e7389 */ /* 0x0002a400000c000b */
[----:B01234-:R-:W-:Y:S01]  /*2a9a0*/  ENDCOLLECTIVE ;  /* 0x000000000000791b */ /* 0x01ffe20003800000 */
.L_x_1931:
[----:B------:R-:W-:Y:S05]  /*2a9b0*/  BSYNC B1 ;  /* 0x0000000000017941 */ /* 0x000fea0003800000 */
.L_x_1930:
[----:B------:R-:W-:Y:S02]  /*2a9c0*/  IMAD.MOV.U32 R13, RZ, RZ, R10 ;  /* 0x000000ffff0d7224 */ /* 0x000fe400078e000a */
[----:B------:R-:W-:Y:S02]  /*2a9d0*/  IMAD.MOV.U32 R12, RZ, RZ, 0x1 ;  /* 0x00000001ff0c7424 */ /* 0x000fe400078e00ff */
[----:B------:R-:W-:Y:S02]  /*2a9e0*/  IMAD.MOV.U32 R11, RZ, RZ, 0x1c1f ;  /* 0x00001c1fff0b7424 */ /* 0x000fe400078e00ff */
[----:B------:R-:W-:Y:S02]  /*2a9f0*/  IMAD.MOV.U32 R15, RZ, RZ, -0x1 ;  /* 0xffffffffff0f7424 */ /* 0x000fe400078e00ff */
[----:B------:R-:W-:-:S07]  /*2aa00*/  IMAD.MOV.U32 R0, RZ, RZ, R14 ;  /* 0x000000ffff007224 */ /* 0x000fce00078e000e */
[----:B------:R-:W-:Y:S05]  /*2aa10*/  WARPSYNC.COLLECTIVE R15, `(.L_x_1932) ;  /* 0x000000000f087348 */ /* 0x000fea0003c00000 */
[----:B------:R0:W1:Y:S02]  /*2aa20*/  SHFL.IDX P6, R14, R13, R12, R11 ;  /* 0x0000000c0d0e7389 */ /* 0x00006400000c000b */
[----:B01----:R-:W-:Y:S01]  /*2aa30*/  ENDCOLLECTIVE ;  /* 0x000000000000791b */ /* 0x003fe20003800000 */
.L_x_1932:
[----:B------:R-:W-:Y:S02]  /*2aa40*/  IMAD.MOV.U32 R13, RZ, RZ, R63 ;  /* 0x000000ffff0d7224 */ /* 0x000fe400078e003f */
[----:B------:R-:W-:-:S07]  /*2aa50*/  IMAD.MOV.U32 R65, RZ, RZ, R14 ;  /* 0x000000ffff417224 */ /* 0x000fce00078e000e */
[----:B------:R-:W-:Y:S05]  /*2aa60*/  WARPSYNC.COLLECTIVE R15, `(.L_x_1933) ;  /* 0x000000000f087348 */ /* 0x000fea0003c00000 */
[----:B------:R0:W1:Y:S02]  /*2aa70*/  SHFL.IDX P6, R14, R13, R12, R11 ;  /* 0x0000000c0d0e7389 */ /* 0x00006400000c000b */
[----:B01----:R-:W-:Y:S01]  /*2aa80*/  ENDCOLLECTIVE ;  /* 0x000000000000791b */ /* 0x003fe20003800000 */
.L_x_1933:
[----:B------:R-:W-:Y:S01]  /*2aa90*/  IMAD.MOV.U32 R13, RZ, RZ, R3 ;  /* 0x000000ffff0d7224 */ /* 0x000fe200078e0003 */
[----:B------:R-:W-:-:S07]  /*2aaa0*/  MOV R63, R14 ;  /* 0x0000000e003f7202 */ /* 0x000fce0000000f00 */
[----:B------:R-:W-:Y:S05]  /*2aab0*/  WARPSYNC.COLLECTIVE R15, `(.L_x_1934) ;  /* 0x000000000f087348 */ /* 0x000fea0003c00000 */
[----:B------:R0:W1:Y:S02]  /*2aac0*/  SHFL.IDX P6, R14, R13, R12, R11 ;  /* 0x0000000c0d0e7389 */ /* 0x00006400000c000b */
[----:B01----:R-:W-:Y:S01]  /*2aad0*/  ENDCOLLECTIVE ;  /* 0x000000000000791b */ /* 0x003fe20003800000 */
.L_x_1934:
[----:B------:R-:W-:Y:S01]  /*2aae0*/  IMAD.MOV.U32 R62, RZ, RZ, R14 ;  /* 0x000000ffff3e7224 */ /* 0x000fe200078e000e */
[----:B------:R-:W-:Y:S06]  /*2aaf0*/  BRA `(.L_x_1935) ;  /* 0xfffffe1800ac7947 */ /* 0x000fec000383ffff */
.L_x_1593:
[----:B0-----:R0:W1:Y:S02]  /*2ab00*/  SYNCS.PHASECHK.TRANS64.TRYWAIT P0, [R2+URZ+0x2a800], R5 ;  /* 0x02a80005020075a7 */ /* 0x001064000800017f */
[----:B-1----:R-:W-:Y:S05]  /*2ab10*/  @!P0 NANOSLEEP.SYNCS 0x989680 ;  /* 0x009896800000895d */ /* 0x002fea0003900000 */
[----:B------:R-:W1:Y:S02]  /*2ab20*/  @!P0 SYNCS.PHASECHK.TRANS64 P0, [R2+URZ+0x2a800], R5 ;  /* 0x02a80005020085a7 */ /* 0x000e64000800007f */
[----:B-1----:R-:W-:Y:S05]  /*2ab30*/  @!P0 BRA `(.L_x_1593) ;  /* 0xfffffffc00f08947 */ /* 0x002fea000383ffff */
[----:B------:R-:W-:Y:S05]  /*2ab40*/  BRA `(.L_x_1936) ;  /* 0xfffffe2000c47947 */ /* 0x000fea000383ffff */
.L_x_1617:
        /* <DEDUP_REMOVED lines=8> */
.L_x_1938:
[----:B------:R-:W-:Y:S05]  /*2abd0*/  BSYNC B1 ;  /* 0x0000000000017941 */ /* 0x000fea0003800000 */
.L_x_1937:
[----:B------:R-:W-:Y:S01]  /*2abe0*/  IMAD.MOV.U32 R13, RZ, RZ, R60 ;  /* 0x000000ffff0d7224 */ /* 0x000fe200078e003c */
[----:B------:R-:W-:Y:S01]  /*2abf0*/  MOV R11, 0x1c1f ;  /* 0x00001c1f000b7802 */ /* 0x000fe20000000f00 */
[----:B------:R-:W-:Y:S02]  /*2ac00*/  IMAD.MOV.U32 R12, RZ, RZ, RZ ;  /* 0x000000ffff0c7224 */ /* 0x000fe400078e00ff */
[----:B------:R-:W-:Y:S02]  /*2ac10*/  IMAD.MOV.U32 R15, RZ, RZ, -0x1 ;  /* 0xffffffffff0f7424 */ /* 0x000fe400078e00ff */
[----:B------:R-:W-:-:S07]  /*2ac20*/  IMAD.MOV.U32 R3, RZ, RZ, R14 ;  /* 0x000000ffff037224 */ /* 0x000fce00078e000e */
[----:B------:R-:W-:Y:S05]  /*2ac30*/  WARPSYNC.COLLECTIVE R15, `(.L_x_1939) ;  /* 0x000000000f087348 */ /* 0x000fea0003c00000 */
[----:B------:R0:W1:Y:S02]  /*2ac40*/  SHFL.IDX P6, R14, R13, R12, R11 ;  /* 0x0000000c0d0e7389 */ /* 0x00006400000c000b */
[----:B01----:R-:W-:Y:S01]  /*2ac50*/  ENDCOLLECTIVE ;  /* 0x000000000000791b */ /* 0x003fe20003800000 */
.L_x_1939:
[----:B------:R-:W-:Y:S02]  /*2ac60*/  IMAD.MOV.U32 R7, RZ, RZ, R3 ;  /* 0x000000ffff077224 */ /* 0x000fe400078e0003 */
[----:B------:R-:W-:Y:S02]  /*2ac70*/  IMAD.MOV.U32 R13, RZ, RZ, R67 ;  /* 0x000000ffff0d7224 */ /* 0x000fe400078e0043 */
[----:B------:R-:W-:-:S07]  /*2ac80*/  IMAD.MOV.U32 R0, RZ, RZ, R14 ;  /* 0x000000ffff007224 */ /* 0x000fce00078e000e */
[----:B------:R-:W-:Y:S05]  /*2ac90*/  WARPSYNC.COLLECTIVE R15, `(.L_x_1940) ;  /* 0x000000000f087348 */ /* 0x000fea0003c00000 */
[----:B------:R0:W1:Y:S02]  /*2aca0*/  SHFL.IDX P6, R14, R13, R12, R11 ;  /* 0x0000000c0d0e7389 */ /* 0x00006400000c000b */
[----:B01----:R-:W-:Y:S01]  /*2acb0*/  ENDCOLLECTIVE ;  /* 0x000000000000791b */ /* 0x003fe20003800000 */
.L_x_1940:
[----:B------:R-:W-:Y:S02]  /*2acc0*/  IMAD.MOV.U32 R6, RZ, RZ, R0 ;  /* 0x000000ffff067224 */ /* 0x000fe400078e0000 */
[----:B------:R-:W-:Y:S02]  /*2acd0*/  IMAD.MOV.U32 R13, RZ, RZ, R66 ;  /* 0x000000ffff0d7224 */ /* 0x000fe400078e0042 */
[----:B------:R-:W-:-:S07]  /*2ace0*/  IMAD.MOV.U32 R4, RZ, RZ, R14 ;  /* 0x000000ffff047224 */ /* 0x000fce00078e000e */
[----:B------:R-:W-:Y:S05]  /*2acf0*/  WARPSYNC.COLLECTIVE R15, `(.L_x_1941) ;  /* 0x000000000f087348 */ /* 0x000fea0003c00000 */
[----:B------:R0:W1:Y:S02]  /*2ad00*/  SHFL.IDX P6, R14, R13, R12, R11 ;  /* 0x0000000c0d0e7389 */ /* 0x00006400000c000b */
[----:B01----:R-:W-:Y:S01]  /*2ad10*/  ENDCOLLECTIVE ;  /* 0x000000000000791b */ /* 0x003fe20003800000 */
.L_x_1941:
[----:B------:R-:W-:Y:S05]  /*2ad20*/  BRA `(.L_x_1942) ;  /* 0xfffffe4400947947 */ /* 0x000fea000383ffff */
.L_x_1620:
[----:B------:R-:W-:Y:S01]  /*2ad30*/  BSSY B1, `(.L_x_1943) ;  /* 0x0000008000017945 */ /* 0x000fe20003800000 */
[----:B------:R-:W-:Y:S01]  /*2ad40*/  IMAD.MOV.U32 R13, RZ, RZ, R61 ;  /* 0x000000ffff0d7224 */ /* 0x000fe200078e003d */
[----:B------:R-:W-:Y:S01]  /*2ad50*/  MOV R11, 0x1c1f ;  /* 0x00001c1f000b7802 */ /* 0x000fe20000000f00 */
[----:B------:R-:W-:Y:S02]  /*2ad60*/  IMAD.MOV.U32 R12, RZ, RZ, 0x1 ;  /* 0x00000001ff0c7424 */ /* 0x000fe400078e00ff */
[----:B------:R-:W-:-:S07]  /*2ad70*/  IMAD.MOV.U32 R15, RZ, RZ, -0x1 ;  /* 0xffffffffff0f7424 */ /* 0x000fce00078e00ff */
[----:B------:R-:W-:Y:S05]  /*2ad80*/  WARPSYNC.COLLECTIVE R15, `(.L_x_1944) ;  /* 0x000000000f087348 */ /* 0x000fea0003c00000 */
[----:B------:R0:W1:Y:S02]  /*2ad90*/  SHFL.IDX P6, R14, R13, R12, R11 ;  /* 0x0000000c0d0e7389 */ /* 0x00006400000c000b */
[----:B01----:R-:W-:Y:S01]  /*2ada0*/  ENDCOLLECTIVE ;  /* 0x000000000000791b */ /* 0x003fe20003800000 */
.L_x_1944:
[----:B------:R-:W-:Y:S05]  /*2adb0*/  BSYNC B1 ;  /* 0x0000000000017941 */ /* 0x000fea0003800000 */
.L_x_1943:
        /* <DEDUP_REMOVED lines=8> */
.L_x_1945:
[----:B------:R-:W-:Y:S02]  /*2ae40*/  IMAD.MOV.U32 R13, RZ, RZ, R67 ;  /* 0x000000ffff0d7224 */ /* 0x000fe400078e0043 */
[----:B------:R-:W-:-:S07]  /*2ae50*/  IMAD.MOV.U32 R60, RZ, RZ, R14 ;  /* 0x000000ffff3c7224 */ /* 0x000fce00078e000e */
[----:B------:R-:W-:Y:S05]  /*2ae60*/  WARPSYNC.COLLECTIVE R15, `(.L_x_1946) ;  /* 0x000000000f087348 */ /* 0x000fea0003c00000 */
[----:B------:R0:W1:Y:S02]  /*2ae70*/  SHFL.IDX P6, R14, R13, R12, R11 ;  /* 0x0000000c0d0e7389 */ /* 0x00006400000c000b */
[----:B01----:R-:W-:Y:S01]  /*2ae80*/  ENDCOLLECTIVE ;  /* 0x000000000000791b */ /* 0x003fe20003800000 */
.L_x_1946:
[----:B------:R-:W-:Y:S01]  /*2ae90*/  MOV R13, R66 ;  /* 0x00000042000d7202 */ /* 0x000fe20000000f00 */
[----:B------:R-:W-:-:S07]  /*2aea0*/  IMAD.MOV.U32 R67, RZ, RZ, R14 ;  /* 0x000000ffff437224 */ /* 0x000fce00078e000e */
[----:B------:R-:W-:Y:S05]  /*2aeb0*/  WARPSYNC.COLLECTIVE R15, `(.L_x_1947) ;  /* 0x000000000f087348 */ /* 0x000fea0003c00000 */
[----:B------:R0:W1:Y:S02]  /*2aec0*/  SHFL.IDX P6, R14, R13, R12, R11 ;  /* 0x0000000c0d0e7389 */ /* 0x00006400000c000b */
[----:B01----:R-:W-:Y:S01]  /*2aed0*/  ENDCOLLECTIVE ;  /* 0x000000000000791b */ /* 0x003fe20003800000 */
.L_x_1947:
[----:B------:R-:W-:Y:S01]  /*2aee0*/  IMAD.MOV.U32 R66, RZ, RZ, R14 ;  /* 0x000000ffff427224 */ /* 0x000fe200078e000e */
[----:B------:R-:W-:Y:S06]  /*2aef0*/  BRA `(.L_x_1948) ;  /* 0xfffffe4800a07947 */ /* 0x000fec000383ffff */
.L_x_1624:
[----:B0-----:R0:W1:Y:S02]  /*2af00*/  SYNCS.PHASECHK.TRANS64.TRYWAIT P0, [R2+URZ+0x2a800], R61 ;  /* 0x02a8003d020075a7 */ /* 0x001064000800017f */
[----:B-1----:R-:W-:Y:S05]  /*2af10*/  @!P0 NANOSLEEP.SYNCS 0x989680 ;  /* 0x009896800000895d */ /* 0x002fea0003900000 */
[----:B------:R-:W1:Y:S02]  /*2af20*/  @!P0 SYNCS.PHASECHK.TRANS64 P0, [R2+URZ+0x2a800], R61 ;  /* 0x02a8003d020085a7 */ /* 0x000e64000800007f */
[----:B-1----:R-:W-:Y:S05]  /*2af30*/  @!P0 BRA `(.L_x_1624) ;  /* 0xfffffffc00f08947 */ /* 0x002fea000383ffff */
[----:B------:R-:W-:Y:S05]  /*2af40*/  BRA `(.L_x_1949) ;  /* 0xfffffe5000007947 */ /* 0x000fea000383ffff */
.L_x_1638:
[----:B-1----:R1:W2:Y:S02]  /*2af50*/  SYNCS.PHASECHK.TRANS64.TRYWAIT P2, [R9+URZ+0x2a830], R0 ;  /* 0x02a83000090075a7 */ /* 0x0022a4000804017f */
[----:B--2---:R-:W-:Y:S05]  /*2af60*/  @!P2 NANOSLEEP.SYNCS 0x989680 ;  /* 0x009896800000a95d */ /* 0x004fea0003900000 */
[----:B------:R-:W2:Y:S02]  /*2af70*/  @!P2 SYNCS.PHASECHK.TRANS64 P2, [R9+URZ+0x2a830], R0 ;  /* 0x02a830000900a5a7 */ /* 0x000ea4000804007f */
[----:B--2---:R-:W-:Y:S05]  /*2af80*/  @!P2 BRA `(.L_x_1638) ;  /* 0xfffffffc00f0a947 */ /* 0x004fea000383ffff */
[----:B------:R-:W-:Y:S05]  /*2af90*/  BRA `(.L_x_1637) ;  /* 0xfffffe7400c07947 */ /* 0x000fea000383ffff */
.L_x_1658:
[----:B-1----:R1:W2:Y:S02]  /*2afa0*/  SYNCS.PHASECHK.TRANS64.TRYWAIT P2, [R7+URZ+0x2a830], R12 ;  /* 0x02a8300c070075a7 */ /* 0x0022a4000804017f */
[----:B--2---:R-:W-:Y:S05]  /*2afb0*/  @!P2 NANOSLEEP.SYNCS 0x989680 ;  /* 0x009896800000a95d */ /* 0x004fea0003900000 */
[----:B------:R-:W2:Y:S02]  /*2afc0*/  @!P2 SYNCS.PHASECHK.TRANS64 P2, [R7+URZ+0x2a830], R12 ;  /* 0x02a8300c0700a5a7 */ /* 0x000ea4000804007f */
[----:B--2---:R-:W-:Y:S05]  /*2afd0*/  @!P2 BRA `(.L_x_1658) ;  /* 0xfffffffc00f0a947 */ /* 0x004fea000383ffff */
[----:B------:R-:W-:Y:S05]  /*2afe0*/  BRA `(.L_x_1657) ;  /* 0xfffffea400607947 */ /* 0x000fea000383ffff */
.L_x_1663:
[----:B-1----:R1:W2:Y:S02]  /*2aff0*/  SYNCS.PHASECHK.TRANS64.TRYWAIT P2, [R23+URZ+0x2a850], R4 ;  /* 0x02a85004170075a7 */ /* 0x0022a4000804017f */
[----:B--2---:R-:W-:Y:S05]  /*2b000*/  @!P2 NANOSLEEP.SYNCS 0x989680 ;  /* 0x009896800000a95d */ /* 0x004fea0003900000 */
[----:B------:R-:W2:Y:S02]  /*2b010*/  @!P2 SYNCS.PHASECHK.TRANS64 P2, [R23+URZ+0x2a850], R4 ;  /* 0x02a850041700a5a7 */ /* 0x000ea4000804007f */
[----:B--2---:R-:W-:Y:S05]  /*2b020*/  @!P2 BRA `(.L_x_1663) ;  /* 0xfffffffc00f0a947 */ /* 0x004fea000383ffff */
[----:B------:R-:W-:Y:S05]  /*2b030*/  BRA `(.L_x_1662) ;  /* 0xfffffeb000087947 */ /* 0x000fea000383ffff */
.L_x_1684:
[----:B-1----:R1:W2:Y:S02]  /*2b040*/  SYNCS.PHASECHK.TRANS64.TRYWAIT P2, [R0+URZ+0x2a830], R3 ;  /* 0x02a83003000075a7 */ /* 0x0022a4000804017f */
[----:B--2---:R-:W-:Y:S05]  /*2b050*/  @!P2 NANOSLEEP.SYNCS 0x989680 ;  /* 0x009896800000a95d */ /* 0x004fea0003900000 */
[----:B------:R-:W2:Y:S02]  /*2b060*/  @!P2 SYNCS.PHASECHK.TRANS64 P2, [R0+URZ+0x2a830], R3 ;  /* 0x02a830030000a5a7 */ /* 0x000ea4000804007f */
[----:B--2---:R-:W-:Y:S05]  /*2b070*/  @!P2 BRA `(.L_x_1684) ;  /* 0xfffffffc00f0a947 */ /* 0x004fea000383ffff */
[----:B------:R-:W-:Y:S05]  /*2b080*/  BRA `(.L_x_1683) ;  /* 0xfffffed800707947 */ /* 0x000fea000383ffff */
.L_x_1689:
[----:B-1----:R1:W2:Y:S02]  /*2b090*/  SYNCS.PHASECHK.TRANS64.TRYWAIT P2, [R210+URZ+0x2a850], R0 ;  /* 0x02a85000d20075a7 */ /* 0x0022a4000804017f */
[----:B--2---:R-:W-:Y:S05]  /*2b0a0*/  @!P2 NANOSLEEP.SYNCS 0x989680 ;  /* 0x009896800000a95d */ /* 0x004fea0003900000 */
[----:B------:R-:W2:Y:S02]  /*2b0b0*/  @!P2 SYNCS.PHASECHK.TRANS64 P2, [R210+URZ+0x2a850], R0 ;  /* 0x02a85000d200a5a7 */ /* 0x000ea4000804007f */
[----:B--2---:R-:W-:Y:S05]  /*2b0c0*/  @!P2 BRA `(.L_x_1689) ;  /* 0xfffffffc00f0a947 */ /* 0x004fea000383ffff */
[----:B------:R-:W-:Y:S05]  /*2b0d0*/  BRA `(.L_x_1688) ;  /* 0xfffffee400207947 */ /* 0x000fea000383ffff */
.L_x_1697:
[----:B-1----:R1:W2:Y:S02]  /*2b0e0*/  SYNCS.PHASECHK.TRANS64.TRYWAIT P2, [R3+URZ+0x2a830], R14 ;  /* 0x02a8300e030075a7 */ /* 0x0022a4000804017f */
[----:B--2---:R-:W-:Y:S05]  /*2b0f0*/  @!P2 NANOSLEEP.SYNCS 0x989680 ;  /* 0x009896800000a95d */ /* 0x004fea0003900000 */
[----:B------:R-:W2:Y:S02]  /*2b100*/  @!P2 SYNCS.PHASECHK.TRANS64 P2, [R3+URZ+0x2a830], R14 ;  /* 0x02a8300e0300a5a7 */ /* 0x000ea4000804007f */
[----:B--2---:R-:W-:Y:S05]  /*2b110*/  @!P2 BRA `(.L_x_1697) ;  /* 0xfffffffc00f0a947 */ /* 0x004fea000383ffff */
[----:B------:R-:W-:Y:S05]  /*2b120*/  BRA `(.L_x_1696) ;  /* 0xfffffef800207947 */ /* 0x000fea000383ffff */
.L_x_1702:
[----:B-1----:R1:W2:Y:S02]  /*2b130*/  SYNCS.PHASECHK.TRANS64.TRYWAIT P2, [R21+URZ+0x2a850], R3 ;  /* 0x02a85003150075a7 */ /* 0x0022a4000804017f */
[----:B--2---:R-:W-:Y:S05]  /*2b140*/  @!P2 NANOSLEEP.SYNCS 0x989680 ;  /* 0x009896800000a95d */ /* 0x004fea0003900000 */
[----:B------:R-:W2:Y:S02]  /*2b150*/  @!P2 SYNCS.PHASECHK.TRANS64 P2, [R21+URZ+0x2a850], R3 ;  /* 0x02a850031500a5a7 */ /* 0x000ea4000804007f */
[----:B--2---:R-:W-:Y:S05]  /*2b160*/  @!P2 BRA `(.L_x_1702) ;  /* 0xfffffffc00f0a947 */ /* 0x004fea000383ffff */
[----:B------:R-:W-:Y:S05]  /*2b170*/  BRA `(.L_x_1701) ;  /* 0xffffff0000c87947 */ /* 0x000fea000383ffff */
.L_x_1716:
[----:B-1----:R1:W2:Y:S02]  /*2b180*/  SYNCS.PHASECHK.TRANS64.TRYWAIT P0, [R13+URZ+0x2a850], R4 ;  /* 0x02a850040d0075a7 */ /* 0x0022a4000800017f */
[----:B--2---:R-:W-:Y:S05]  /*2b190*/  @!P0 NANOSLEEP.SYNCS 0x989680 ;  /* 0x009896800000895d */ /* 0x004fea0003900000 */
[----:B------:R-:W2:Y:S02]  /*2b1a0*/  @!P0 SYNCS.PHASECHK.TRANS64 P0, [R13+URZ+0x2a850], R4 ;  /* 0x02a850040d0085a7 */ /* 0x000ea4000800007f */
[----:B--2---:R-:W-:Y:S05]  /*2b1b0*/  @!P0 BRA `(.L_x_1716) ;  /* 0xfffffffc00f08947 */ /* 0x004fea000383ffff */
[----:B------:R-:W-:Y:S05]  /*2b1c0*/  BRA `(.L_x_1715) ;  /* 0xffffff2c004c7947 */ /* 0x000fea000383ffff */
.L_x_1765:
[----:B------:R-:W1:Y:S01]  /*2b1d0*/  S2R R6, SR_TID.X ;  /* 0x0000000000067919 */ /* 0x000e620000002100 */
[----:B------:R-:W-:Y:S01]  /*2b1e0*/  BSSY B1, `(.L_x_1950) ;  /* 0x000000a000017945 */ /* 0x000fe20003800000 */
[----:B------:R-:W-:Y:S02]  /*2b1f0*/  IMAD.MOV.U32 R12, RZ, RZ, RZ ;  /* 0x000000ffff0c7224 */ /* 0x000fe400078e00ff */
[----:B------:R-:W-:Y:S02]  /*2b200*/  IMAD.MOV.U32 R11, RZ, RZ, 0x1f ;  /* 0x0000001fff0b7424 */ /* 0x000fe400078e00ff */
[----:B0-----:R-:W-:Y:S01]  /*2b210*/  IMAD.MOV.U32 R15, RZ, RZ, -0x1 ;  /* 0xffffffffff0f7424 */ /* 0x001fe200078e00ff */
[----:B-1----:R-:W-:-:S04]  /*2b220*/  SHF.R.U32.HI R6, RZ, 0x5, R6 ;  /* 0x00000005ff067819 */ /* 0x002fc80000011606 */
[----:B------:R-:W-:-:S05]  /*2b230*/  LOP3.LUT R6, R6, 0x3, RZ, 0xc0, !PT ;  /* 0x0000000306067812 */ /* 0x000fca00078ec0ff */
[----:B------:R-:W-:-:S07]  /*2b240*/  IMAD.MOV.U32 R13, RZ, RZ, R6 ;  /* 0x000000ffff0d7224 */ /* 0x000fce00078e0006 */
[----:B------:R-:W-:Y:S05]  /*2b250*/  WARPSYNC.COLLECTIVE R15, `(.L_x_1951) ;  /* 0x000000000f087348 */ /* 0x000fea0003c00000 */
[----:B------:R0:W1:Y:S02]  /*2b260*/  SHFL.IDX P6, R14, R13, R12, R11 ;  /* 0x0000000c0d0e7389 */ /* 0x00006400000c000b */
[----:B01----:R-:W-:Y:S01]  /*2b270*/  ENDCOLLECTIVE ;  /* 0x000000000000791b */ /* 0x003fe20003800000 */
.L_x_1951:
[----:B------:R-:W-:Y:S05]  /*2b280*/  BSYNC B1 ;  /* 0x0000000000017941 */ /* 0x000fea0003800000 */
.L_x_1950:
[----:B------:R-:W-:Y:S05]  /*2b290*/  BRA `(.L_x_1952) ;  /* 0xffffff8000ac7947 */ /* 0x000fea000383ffff */
.L_x_1767:
[----:B------:R-:W-:Y:S01]  /*2b2a0*/  BSSY B1, `(.L_x_1953) ;  /* 0x0000006000017945 */ /* 0x000fe20003800000 */
[----:B0-----:R-:W-:-:S07]  /*2b2b0*/  IMAD.MOV.U32 R15, RZ, RZ, -0x1 ;  /* 0xffffffffff0f7424 */ /* 0x001fce00078e00ff */
[----:B-1----:R-:W-:Y:S05]  /*2b2c0*/  WARPSYNC.COLLECTIVE R15, `(.L_x_1954) ;  /* 0x000000000f0c7348 */ /* 0x002fea0003c00000 */
[----:B------:R-:W-:Y:S02]  /*2b2d0*/  ELECT P6, UR62, PT ;  /* 0x00000000003e782f */ /* 0x000fe400038c0000 */
[----:B------:R-:W-:Y:S01]  /*2b2e0*/  MOV R14, UR62 ;  /* 0x0000003e000e7c02 */ /* 0x000fe20008000f00 */
[----:B-1----:R-:W-:Y:S10]  /*2b2f0*/  ENDCOLLECTIVE ;  /* 0x000000000000791b */ /* 0x002ff40003800000 */
.L_x_1954:
[----:B------:R-:W-:Y:S05]  /*2b300*/  BSYNC B1 ;  /* 0x0000000000017941 */ /* 0x000fea0003800000 */
.L_x_1953:
[----:B------:R-:W-:Y:S05]  /*2b310*/  BRA `(.L_x_1766) ;  /* 0xffffff8000a47947 */ /* 0x000fea000383ffff */
.L_x_1769:
[----:B-1----:R1:W2:Y:S02]  /*2b320*/  SYNCS.PHASECHK.TRANS64.TRYWAIT P0, [R19+URZ+0x2a820], R5 ;  /* 0x02a82005130075a7 */ /* 0x0022a4000800017f */
[----:B--2---:R-:W-:Y:S05]  /*2b330*/  @!P0 NANOSLEEP.SYNCS 0x989680 ;  /* 0x009896800000895d */ /* 0x004fea0003900000 */
[----:B------:R-:W2:Y:S02]  /*2b340*/  @!P0 SYNCS.PHASECHK.TRANS64 P0, [R19+URZ+0x2a820], R5 ;  /* 0x02a82005130085a7 */ /* 0x000ea4000800007f */
[----:B--2---:R-:W-:Y:S05]  /*2b350*/  @!P0 BRA `(.L_x_1769) ;  /* 0xfffffffc00f08947 */ /* 0x004fea000383ffff */
[----:B------:R-:W-:Y:S05]  /*2b360*/  BRA `(.L_x_1955) ;  /* 0xffffff8000b47947 */ /* 0x000fea000383ffff */
.L_x_1773:
[----:B--2---:R2:W3:Y:S02]  /*2b370*/  SYNCS.PHASECHK.TRANS64.TRYWAIT P0, [R7+URZ+0x2a8a0], R10 ;  /* 0x02a8a00a070075a7 */ /* 0x0044e4000800017f */
[----:B---3--:R-:W-:Y:S05]  /*2b380*/  @!P0 NANOSLEEP.SYNCS 0x989680 ;  /* 0x009896800000895d */ /* 0x008fea0003900000 */
[----:B------:R-:W3:Y:S02]  /*2b390*/  @!P0 SYNCS.PHASECHK.TRANS64 P0, [R7+URZ+0x2a8a0], R10 ;  /* 0x02a8a00a070085a7 */ /* 0x000ee4000800007f */
[----:B---3--:R-:W-:Y:S05]  /*2b3a0*/  @!P0 BRA `(.L_x_1773) ;  /* 0xfffffffc00f08947 */ /* 0x008fea000383ffff */
[----:B------:R-:W-:Y:S05]  /*2b3b0*/  BRA `(.L_x_1956) ;  /* 0xffffff8000d47947 */ /* 0x000fea000383ffff */
.L_x_1780:
[----:B-1----:R1:W3:Y:S02]  /*2b3c0*/  SYNCS.PHASECHK.TRANS64.TRYWAIT P0, [R7+URZ+0x2a8c0], R10 ;  /* 0x02a8c00a070075a7 */ /* 0x0022e4000800017f */
[----:B---3--:R-:W-:Y:S05]  /*2b3d0*/  @!P0 NANOSLEEP.SYNCS 0x989680 ;  /* 0x009896800000895d */ /* 0x008fea0003900000 */
[----:B------:R-:W3:Y:S02]  /*2b3e0*/  @!P0 SYNCS.PHASECHK.TRANS64 P0, [R7+URZ+0x2a8c0], R10 ;  /* 0x02a8c00a070085a7 */ /* 0x000ee4000800007f */
[----:B---3--:R-:W-:Y:S05]  /*2b3f0*/  @!P0 BRA `(.L_x_1780) ;  /* 0xfffffffc00f08947 */ /* 0x008fea000383ffff */
[----:B------:R-:W-:Y:S05]  /*2b400*/  BRA `(.L_x_1957) ;  /* 0xffffff8400d07947 */ /* 0x000fea000383ffff */
.L_x_1788:
[----:B-1----:R1:W2:Y:S02]  /*2b410*/  SYNCS.PHASECHK.TRANS64.TRYWAIT P1, [R8+URZ+0x2a8a0], R7 ;  /* 0x02a8a007080075a7 */ /* 0x0022a4000802017f */
[----:B--2---:R-:W-:Y:S05]  /*2b420*/  @!P1 NANOSLEEP.SYNCS 0x989680 ;  /* 0x009896800000995d */ /* 0x004fea0003900000 */
[----:B------:R-:W2:Y:S02]  /*2b430*/  @!P1 SYNCS.PHASECHK.TRANS64 P1, [R8+URZ+0x2a8a0], R7 ;  /* 0x02a8a007080095a7 */ /* 0x000ea4000802007f */
[----:B--2---:R-:W-:Y:S05]  /*2b440*/  @!P1 BRA `(.L_x_1788) ;  /* 0xfffffffc00f09947 */ /* 0x004fea000383ffff */
[----:B------:R-:W-:Y:S05]  /*2b450*/  BRA `(.L_x_1958) ;  /* 0xffffff8800e87947 */ /* 0x000fea000383ffff */
.L_x_1795:
[----:B--2---:R2:W3:Y:S02]  /*2b460*/  SYNCS.PHASECHK.TRANS64.TRYWAIT P1, [R8+URZ+0x2a8c0], R7 ;  /* 0x02a8c007080075a7 */ /* 0x0044e4000802017f */
[----:B---3--:R-:W-:Y:S05]  /*2b470*/  @!P1 NANOSLEEP.SYNCS 0x989680 ;  /* 0x009896800000995d */ /* 0x008fea0003900000 */
[----:B------:R-:W3:Y:S02]  /*2b480*/  @!P1 SYNCS.PHASECHK.TRANS64 P1, [R8+URZ+0x2a8c0], R7 ;  /* 0x02a8c007080095a7 */ /* 0x000ee4000802007f */
[----:B---3--:R-:W-:Y:S05]  /*2b490*/  @!P1 BRA `(.L_x_1795) ;  /* 0xfffffffc00f09947 */ /* 0x008fea000383ffff */
[----:B------:R-:W-:Y:S05]  /*2b4a0*/  BRA `(.L_x_1959) ;  /* 0xffffff8c00e07947 */ /* 0x000fea000383ffff */
.L_x_1819:
[----:B------:R-:W2:Y:S01]  /*2b4b0*/  S2R R4, SR_TID.X ;  /* 0x0000000000047919 */ /* 0x000ea20000002100 */
[----:B------:R-:W-:Y:S01]  /*2b4c0*/  BSSY B0, `(.L_x_1960) ;  /* 0x000000a000007945 */ /* 0x000fe20003800000 */
[----:B------:R-:W-:Y:S01]  /*2b4d0*/  IMAD.MOV.U32 R12, RZ, RZ, RZ ;  /* 0x000000ffff0c7224 */ /* 0x000fe200078e00ff */
[----:B0-----:R-:W-:Y:S01]  /*2b4e0*/  MOV R15, 0xffffffff ;  /* 0xffffffff000f7802 */ /* 0x001fe20000000f00 */
[----:B------:R-:W-:Y:S01]  /*2b4f0*/  IMAD.MOV.U32 R11, RZ, RZ, 0x1f ;  /* 0x0000001fff0b7424 */ /* 0x000fe200078e00ff */
[----:B--2---:R-:W-:-:S04]  /*2b500*/  SHF.R.U32.HI R4, RZ, 0x5, R4 ;  /* 0x00000005ff047819 */ /* 0x004fc80000011604 */
[----:B------:R-:W-:-:S05]  /*2b510*/  LOP3.LUT R4, R4, 0x3, RZ, 0xc0, !PT ;  /* 0x0000000304047812 */ /* 0x000fca00078ec0ff */
[----:B------:R-:W-:-:S07]  /*2b520*/  IMAD.MOV.U32 R13, RZ, RZ, R4 ;  /* 0x000000ffff0d7224 */ /* 0x000fce00078e0004 */
[----:B-1----:R-:W-:Y:S05]  /*2b530*/  WARPSYNC.COLLECTIVE R15, `(.L_x_1961) ;  /* 0x000000000f087348 */ /* 0x002fea0003c00000 */
[----:B------:R0:W2:Y:S02]  /*2b540*/  SHFL.IDX P6, R14, R13, R12, R11 ;  /* 0x0000000c0d0e7389 */ /* 0x0000a400000c000b */
[----:B012---:R-:W-:Y:S01]  /*2b550*/  ENDCOLLECTIVE ;  /* 0x000000000000791b */ /* 0x007fe20003800000 */
.L_x_1961:
[----:B------:R-:W-:Y:S05]  /*2b560*/  BSYNC B0 ;  /* 0x0000000000007941 */ /* 0x000fea0003800000 */
.L_x_1960:
[----:B------:R-:W-:Y:S05]  /*2b570*/  BRA `(.L_x_1962) ;  /* 0xffffff9c00fc7947 */ /* 0x000fea000383ffff */
.L_x_1821:
[----:B------:R-:W-:Y:S01]  /*2b580*/  BSSY B0, `(.L_x_1963) ;  /* 0x0000006000007945 */ /* 0x000fe20003800000 */
[----:B0-----:R-:W-:-:S07]  /*2b590*/  IMAD.MOV.U32 R15, RZ, RZ, -0x1 ;  /* 0xffffffffff0f7424 */ /* 0x001fce00078e00ff */
[----:B-12---:R-:W-:Y:S05]  /*2b5a0*/  WARPSYNC.COLLECTIVE R15, `(.L_x_1964) ;  /* 0x000000000f0c7348 */ /* 0x006fea0003c00000 */
[----:B------:R-:W-:Y:S02]  /*2b5b0*/  ELECT P6, UR62, PT ;  /* 0x00000000003e782f */ /* 0x000fe400038c0000 */
[----:B------:R-:W-:Y:S01]  /*2b5c0*/  MOV R14, UR62 ;  /* 0x0000003e000e7c02 */ /* 0x000fe20008000f00 */
[----:B-12---:R-:W-:Y:S10]  /*2b5d0*/  ENDCOLLECTIVE ;  /* 0x000000000000791b */ /* 0x006ff40003800000 */
.L_x_1964:
[----:B------:R-:W-:Y:S05]  /*2b5e0*/  BSYNC B0 ;  /* 0x0000000000007941 */ /* 0x000fea0003800000 */
.L_x_1963:
[----:B------:R-:W-:Y:S05]  /*2b5f0*/  BRA `(.L_x_1965) ;  /* 0xffffffa000007947 */ /* 0x000fea000383ffff */
.L_x_1823:
[----:B---3--:R3:W4:Y:S02]  /*2b600*/  SYNCS.PHASECHK.TRANS64.TRYWAIT P0, [R0+URZ+0x2a840], R2 ;  /* 0x02a84002000075a7 */ /* 0x008724000800017f */
[----:B----4-:R-:W-:Y:S05]  /*2b610*/  @!P0 NANOSLEEP.SYNCS 0x989680 ;  /* 0x009896800000895d */ /* 0x010fea0003900000 */
[----:B------:R-:W4:Y:S02]  /*2b620*/  @!P0 SYNCS.PHASECHK.TRANS64 P0, [R0+URZ+0x2a840], R2 ;  /* 0x02a84002000085a7 */ /* 0x000f24000800007f */
[----:B----4-:R-:W-:Y:S05]  /*2b630*/  @!P0 BRA `(.L_x_1823) ;  /* 0xfffffffc00f08947 */ /* 0x010fea000383ffff */
[----:B------:R-:W-:Y:S05]  /*2b640*/  BRA `(.L_x_1966) ;  /* 0xffffffa000647947 */ /* 0x000fea000383ffff */
.L_x_1827:
        /* <DEDUP_REMOVED lines=15> */
.L_x_1967:
[----:B------:R-:W-:Y:S02]  /*2b740*/  IMAD.MOV.U32 R13, RZ, RZ, R4 ;  /* 0x000000ffff0d7224 */ /* 0x000fe400078e0004 */
[----:B------:R-:W-:-:S07]  /*2b750*/  IMAD.MOV.U32 R6, RZ, RZ, R14 ;  /* 0x000000ffff067224 */ /* 0x000fce00078e000e */
[----:B------:R-:W-:Y:S05]  /*2b760*/  WARPSYNC.COLLECTIVE R15, `(.L_x_1968) ;  /* 0x000000000f087348 */ /* 0x000fea0003c00000 */
[----:B------:R0:W1:Y:S02]  /*2b770*/  SHFL.IDX P6, R14, R13, R12, R11 ;  /* 0x0000000c0d0e7389 */ /* 0x00006400000c000b */
[----:B01----:R-:W-:Y:S01]  /*2b780*/  ENDCOLLECTIVE ;  /* 0x000000000000791b */ /* 0x003fe20003800000 */
.L_x_1968:
[----:B------:R-:W-:Y:S02]  /*2b790*/  IMAD.MOV.U32 R13, RZ, RZ, R3 ;  /* 0x000000ffff0d7224 */ /* 0x000fe400078e0003 */
[----:B------:R-:W-:Y:S02]  /*2b7a0*/  IMAD.MOV.U32 R12, RZ, RZ, 0x1 ;  /* 0x00000001ff0c7424 */ /* 0x000fe400078e00ff */
[----:B------:R-:W-:-:S07]  /*2b7b0*/  IMAD.MOV.U32 R7, RZ, RZ, R14 ;  /* 0x000000ffff077224 */ /* 0x000fce00078e000e */
[----:B------:R-:W-:Y:S05]  /*2b7c0*/  WARPSYNC.COLLECTIVE R15, `(.L_x_1969) ;  /* 0x000000000f087348 */ /* 0x000fea0003c00000 */
[----:B------:R0:W1:Y:S02]  /*2b7d0*/  SHFL.IDX P6, R14, R13, R12, R11 ;  /* 0x0000000c0d0e7389 */ /* 0x00006400000c000b */
[----:B01----:R-:W-:Y:S01]  /*2b7e0*/  ENDCOLLECTIVE ;  /* 0x000000000000791b */ /* 0x003fe20003800000 */
.L_x_1969:
[----:B------:R-:W-:-:S04]  /*2b7f0*/  @!P3 LEA R7, P5, R8, R7, 0x1 ;  /* 0x000000070807b211 */ /* 0x000fc800078a08ff */
[----:B------:R-:W-:-:S04]  /*2b800*/  @!P3 IADD3.X R6, RZ, R6, RZ, P5, !PT ;  /* 0x00000006ff06b210 */ /* 0x000fc80002ffe4ff */
[----:B------:R-:W-:Y:S01]  /*2b810*/  @!P3 LOP3.LUT R7, R7, R6, RZ, 0x3c, !PT ;  /* 0x000000060707b212 */ /* 0x000fe200078e3cff */
[----:B------:R-:W-:-:S03]  /*2b820*/  IMAD.MOV.U32 R13, RZ, RZ, R4 ;  /* 0x000000ffff0d7224 */ /* 0x000fc600078e0004 */
[----:B------:R-:W-:-:S04]  /*2b830*/  @!P3 LOP3.LUT R6, R7, R6, RZ, 0x3c, !PT ;  /* 0x000000060706b212 */ /* 0x000fc800078e3cff */
[----:B------:R-:W-:Y:S01]  /*2b840*/  @!P3 LOP3.LUT R7, R7, R6, RZ, 0x3c, !PT ;  /* 0x000000060707b212 */ /* 0x000fe200078e3cff */
[----:B------:R-:W-:-:S04]  /*2b850*/  IMAD.MOV.U32 R9, RZ, RZ, R14 ;  /* 0x000000ffff097224 */ /* 0x000fc800078e000e */
[----:B------:R-:W-:Y:S01]  /*2b860*/  @!PT LDS RZ, [RZ] ;  /* 0x00000000fffff984 */ /* 0x000fe20000000800 */
[----:B------:R-:W-:Y:S01]  /*2b870*/  @!PT LDS RZ, [RZ] ;  /* 0x00000000fffff984 */ /* 0x000fe20000000800 */
[----:B------:R-:W-:Y:S01]  /*2b880*/  @!PT LDS RZ, [RZ] ;  /* 0x00000000fffff984 */ /* 0x000fe20000000800 */
[----:B------:R0:W-:Y:S03]  /*2b890*/  @!P3 LDGSTS.E.BYPASS.LTC128B.128 [R10+0xc400], desc[UR46][R6.64], !P2 ;  /* 0x0c400000060abfae */ /* 0x0001e6000d101d6e */
[----:B0-----:R-:W-:Y:S05]  /*2b8a0*/  WARPSYNC.COLLECTIVE R15, `(.L_x_1970) ;  /* 0x000000000f087348 */ /* 0x001fea0003c00000 */
[----:B------:R1:W2:Y:S02]  /*2b8b0*/  SHFL.IDX P6, R14, R13, R12, R11 ;  /* 0x0000000c0d0e7389 */ /* 0x0002a400000c000b */
[----:B012---:R-:W-:Y:S01]  /*2b8c0*/  ENDCOLLECTIVE ;  /* 0x000000000000791b */ /* 0x007fe20003800000 */
.L_x_1970:
        /* <DEDUP_REMOVED lines=8> */
[----:B------:R-:W-:-:S08]  /*2b950*/  IMAD.MOV.U32 R5, RZ, RZ, R14 ;  /* 0x000000ffff057224 */ /* 0x000fd000078e000e */
[----:B0-----:R-:W-:Y:S05]  /*2b960*/  WARPSYNC.COLLECTIVE R15, `(.L_x_1971) ;  /* 0x000000000f087348 */ /* 0x001fea0003c00000 */
[----:B------:R1:W2:Y:S02]  /*2b970*/  SHFL.IDX P6, R14, R13, R12, R11 ;  /* 0x0000000c0d0e7389 */ /* 0x0002a400000c000b */
[----:B012---:R-:W-:Y:S01]  /*2b980*/  ENDCOLLECTIVE ;  /* 0x000000000000791b */ /* 0x007fe20003800000 */
.L_x_1971:
[----:B------:R-:W-:-:S05]  /*2b990*/  @!P3 LEA R8, P5, R8, R5, 0x1 ;  /* 0x000000050808b211 */ /* 0x000fca00078a08ff */
[----:B------:R-:W-:Y:S02]  /*2b9a0*/  @!P3 IMAD.X R5, RZ, RZ, R9, P5 ;  /* 0x000000ffff05b224 */ /* 0x000fe400028e0609 */
[----:B------:R-:W0:Y:S01]  /*2b9b0*/  S2R R9, SR_TID.X ;  /* 0x0000000000097919 */ /* 0x000e220000002100 */
[----:B------:R-:W-:Y:S02]  /*2b9c0*/  @!P3 IMAD.MOV.U32 R6, RZ, RZ, R8 ;  /* 0x000000ffff06b224 */ /* 0x000fe400078e0008 */
[----:B------:R-:W-:Y:S01]  /*2b9d0*/  @!P3 IMAD.MOV.U32 R7, RZ, RZ, R5 ;  /* 0x000000ffff07b224 */ /* 0x000fe200078e0005 */
[----:B------:R-:W-:Y:S01]  /*2b9e0*/  IADD3 R5, R0, 0x20, RZ ;  /* 0x0000002000057810 */ /* 0x000fe20007ffe0ff */
[----:B------:R-:W-:-:S03]  /*2b9f0*/  IMAD.MOV.U32 R13, RZ, RZ, R4 ;  /* 0x000000ffff0d7224 */ /* 0x000fc600078e0004 */
[----:B------:R-:W-:Y:S01]  /*2ba00*/  @!PT LDS RZ, [RZ] ;  /* 0x00000000fffff984 */ /* 0x000fe20000000800 */
[----:B------:R-:W-:Y:S01]  /*2ba10*/  @!PT LDS RZ, [RZ] ;  /* 0x00000000fffff984 */ /* 0x000fe20000000800 */
[----:B------:R-:W-:Y:S01]  /*2ba20*/  @!PT LDS RZ, [RZ] ;  /* 0x00000000fffff984 */ /* 0x000fe20000000800 */
[----:B------:R1:W-:Y:S04]  /*2ba30*/  @!P3 LDGSTS.E.BYPASS.LTC128B.128 [R10+0xcc00], desc[UR46][R6.64], !P2 ;  /* 0x0cc00000060abfae */ /* 0x0003e8000d101d6e */
[----:B------:R1:W-:Y:S01]  /*2ba40*/  @!P3 LDGSTS.E.BYPASS.LTC128B.128 [R10+0x10c00], desc[UR46][R6.64+0x80], !P1 ;  /* 0x10c00080060abfae */ /* 0x0003e2000c901d6e */
[----:B------:R-:W-:-:S07]  /*2ba50*/  IMAD.MOV.U32 R8, RZ, RZ, R14 ;  /* 0x000000ffff087224 */ /* 0x000fce00078e000e */
[----:B01----:R-:W-:Y:S05]  /*2ba60*/  WARPSYNC.COLLECTIVE R15, `(.L_x_1972) ;  /* 0x000000000f087348 */ /* 0x003fea0003c00000 */
[----:B------:R2:W3:Y:S02]  /*2ba70*/  SHFL.IDX P6, R14, R13, R12, R11 ;  /* 0x0000000c0d0e7389 */ /* 0x0004e400000c000b */
[----:B0123--:R-:W-:Y:S01]  /*2ba80*/  ENDCOLLECTIVE ;  /* 0x000000000000791b */ /* 0x00ffe20003800000 */
.L_x_1972:
[----:B------:R-:W-:Y:S01]  /*2ba90*/  @!PT LDS RZ, [RZ] ;  /* 0x00000000fffff984 */ /* 0x000fe20000000800 */
[----:B------:R-:W-:Y:S01]  /*2baa0*/  @!PT LDS RZ, [RZ] ;  /* 0x00000000fffff984 */ /* 0x000fe20000000800 */
[----:B------:R-:W-:Y:S01]  /*2bab0*/  @!PT LDS RZ, [RZ] ;  /* 0x00000000fffff984 */ /* 0x000fe20000000800 */
[----:B------:R0:W-:Y:S01]  /*2bac0*/  @!P3 LDGSTS.E.BYPASS.LTC128B.128 [R10+0x14c00], desc[UR46][R6.64+0x100], !P0 ;  /* 0x14c00100060abfae */ /* 0x0001e2000c101d6e */
[----:B------:R-:W-:Y:S01]  /*2bad0*/  ISETP.GE.AND P3, PT, R5, R2, PT ;  /* 0x000000020500720c */ /* 0x000fe20003f66270 */
[----:B------:R-:W-:Y:S02]  /*2bae0*/  IMAD.MOV.U32 R13, RZ, RZ, R3 ;  /* 0x000000ffff0d7224 */ /* 0x000fe400078e0003 */
[----:B------:R-:W-:Y:S02]  /*2baf0*/  IMAD.MOV.U32 R12, RZ, RZ, 0x3 ;  /* 0x00000003ff0c7424 */ /* 0x000fe400078e00ff */
[----:B------:R-:W-:-:S05]  /*2bb00*/  IMAD.SHL.U32 R9, R9, 0x8, RZ ;  /* 0x0000000809097824 */ /* 0x000fca00078e00ff */
[----:B------:R-:W-:Y:S01]  /*2bb10*/  LOP3.LUT R9, R9, 0x38, RZ, 0xc0, !PT ;  /* 0x0000003809097812 */ /* 0x000fe200078ec0ff */
[----:B0-----:R-:W-:-:S07]  /*2bb20*/  IMAD.MOV.U32 R5, RZ, RZ, R14 ;  /* 0x000000ffff057224 */ /* 0x001fce00078e000e */
[----:B------:R-:W-:Y:S05]  /*2bb30*/  WARPSYNC.COLLECTIVE R15, `(.L_x_1973) ;  /* 0x000000000f087348 */ /* 0x000fea0003c00000 */
[----:B------:R0:W1:Y:S02]  /*2bb40*/  SHFL.IDX P6, R14, R13, R12, R11 ;  /* 0x0000000c0d0e7389 */ /* 0x00006400000c000b */
[----:B01----:R-:W-:Y:S01]  /*2bb50*/  ENDCOLLECTIVE ;  /* 0x000000000000791b */ /* 0x003fe20003800000 */
.L_x_1973:
[----:B------:R-:W-:-:S05]  /*2bb60*/  @!P3 LEA R5, P4, R9, R5, 0x1 ;  /* 0x000000050905b211 */ /* 0x000fca00078808ff */
[----:B------:R-:W-:-:S04]  /*2bb70*/  @!P3 IMAD.X R6, RZ, RZ, R8, P4 ;  /* 0x000000ffff06b224 */ /* 0x000fc800020e0608 */
[----:B------:R-:W-:Y:S02]  /*2bb80*/  @!P3 IMAD.MOV.U32 R7, RZ, RZ, R6 ;  /* 0x000000ffff07b224 */ /* 0x000fe400078e0006 */
[----:B------:R-:W-:Y:S01]  /*2bb90*/  @!P3 IMAD.MOV.U32 R6, RZ, RZ, R5 ;  /* 0x000000ffff06b224 */ /* 0x000fe200078e0005 */
[----:B------:R-:W-:Y:S01]  /*2bba0*/  IADD3 R5, R0, 0x30, RZ ;  /* 0x0000003000057810 */ /* 0x000fe20007ffe0ff */
[----:B------:R-:W-:-:S03]  /*2bbb0*/  IMAD.MOV.U32 R13, RZ, RZ, R4 ;  /* 0x000000ffff0d7224 */ /* 0x000fc600078e0004 */
        /* <DEDUP_REMOVED lines=11> */
.L_x_1974:
[----:B------:R-:W-:Y:S01]  /*2bc70*/  MOV R13, R3 ;  /* 0x00000003000d7202 */ /* 0x000fe20000000f00 */
[----:B------:R-:W-:Y:S02]  /*2bc80*/  IMAD.MOV.U32 R12, RZ, RZ, 0x4 ;  /* 0x00000004ff0c7424 */ /* 0x000fe400078e00ff */
[----:B------:R-:W-:-:S07]  /*2bc90*/  IMAD.MOV.U32 R5, RZ, RZ, R14 ;  /* 0x000000ffff057224 */ /* 0x000fce00078e000e */
[----:B------:R-:W-:Y:S05]  /*2bca0*/  WARPSYNC.COLLECTIVE R15, `(.L_x_1975) ;  /* 0x000000000f087348 */ /* 0x000fea0003c00000 */
[----:B------:R0:W1:Y:S02]  /*2bcb0*/  SHFL.IDX P6, R14, R13, R12, R11 ;  /* 0x0000000c0d0e7389 */ /* 0x00006400000c000b */
[----:B01----:R-:W-:Y:S01]  /*2bcc0*/  ENDCOLLECTIVE ;  /* 0x000000000000791b */ /* 0x003fe20003800000 */
.L_x_1975:
        /* <DEDUP_REMOVED lines=17> */
.L_x_1976:
[----:B------:R-:W-:Y:S01]  /*2bde0*/  IMAD.MOV.U32 R13, RZ, RZ, R3 ;  /* 0x000000ffff0d7224 */ /* 0x000fe200078e0003 */
[----:B------:R-:W-:Y:S01]  /*2bdf0*/  MOV R12, 0x5 ;  /* 0x00000005000c7802 */ /* 0x000fe20000000f00 */
[----:B------:R-:W-:-:S07]  /*2be00*/  IMAD.MOV.U32 R5, RZ, RZ, R14 ;  /* 0x000000ffff057224 */ /* 0x000fce00078e000e */
[----:B------:R-:W-:Y:S05]  /*2be10*/  WARPSYNC.COLLECTIVE R15, `(.L_x_1977) ;  /* 0x000000000f087348 */ /* 0x000fea0003c00000 */
[----:B------:R0:W1:Y:S02]  /*2be20*/  SHFL.IDX P6, R14, R13, R12, R11 ;  /* 0x0000000c0d0e7389 */ /* 0x00006400000c000b */
[----:B01----:R-:W-:Y:S01]  /*2be30*/  ENDCOLLECTIVE ;  /* 0x000000000000791b */ /* 0x003fe20003800000 */
.L_x_1977:
        /* <DEDUP_REMOVED lines=17> */
.L_x_1978:
[----:B------:R-:W-:Y:S02]  /*2bf50*/  IMAD.MOV.U32 R13, RZ, RZ, R3 ;  /* 0x000000ffff0d7224 */ /* 0x000fe400078e0003 */
[----:B------:R-:W-:Y:S02]  /*2bf60*/  IMAD.MOV.U32 R12, RZ, RZ, 0x6 ;  /* 0x00000006ff0c7424 */ /* 0x000fe400078e00ff */
[----:B------:R-:W-:-:S07]  /*2bf70*/  IMAD.MOV.U32 R5, RZ, RZ, R14 ;  /* 0x000000ffff057224 */ /* 0x000fce00078e000e */
[----:B------:R-:W-:Y:S05]  /*2bf80*/  WARPSYNC.COLLECTIVE R15, `(.L_x_1979) ;  /* 0x000000000f087348 */ /* 0x000fea0003c00000 */
[----:B------:R0:W1:Y:S02]  /*2bf90*/  SHFL.IDX P6, R14, R13, R12, R11 ;  /* 0x0000000c0d0e7389 */ /* 0x00006400000c000b */
[----:B01----:R-:W-:Y:S01]  /*2bfa0*/  ENDCOLLECTIVE ;  /* 0x000000000000791b */ /* 0x003fe20003800000 */
.L_x_1979:
[----:B------:R-:W-:-:S05]  /*2bfb0*/  @!P3 LEA R5, P4, R9, R5, 0x1 ;  /* 0x000000050905b211 */ /* 0x000fca00078808ff */
[----:B------:R-:W-:-:S04]  /*2bfc0*/  @!P3 IMAD.X R6, RZ, RZ, R6, P4 ;  /* 0x000000ffff06b224 */ /* 0x000fc800020e0606 */
[----:B------:R-:W-:Y:S02]  /*2bfd0*/  @!P3 IMAD.MOV.U32 R7, RZ, RZ, R6 ;  /* 0x000000ffff07b224 */ /* 0x000fe400078e0006 */
[----:B------:R-:W-:Y:S01]  /*2bfe0*/  @!P3 IMAD.MOV.U32 R6, RZ, RZ, R5 ;  /* 0x000000ffff06b224 */ /* 0x000fe200078e0005 */
[----:B------:R-:W-:-:S04]  /*2bff0*/  MOV R13, R4 ;  /* 0x00000004000d7202 */ /* 0x000fc80000000f00 */
        /* <DEDUP_REMOVED lines=10> */
.L_x_1980:
        /* <DEDUP_REMOVED lines=8> */
.L_x_1981:
        /* <DEDUP_REMOVED lines=14> */
.L_x_1982:
[----:B------:R-:W-:Y:S01]  /*2c200*/  @!PT LDS RZ, [RZ] ;  /* 0x00000000fffff984 */ /* 0x000fe20000000800 */
[----:B------:R-:W-:Y:S01]  /*2c210*/  @!PT LDS RZ, [RZ] ;  /* 0x00000000fffff984 */ /* 0x000fe20000000800 */
[----:B------:R-:W-:Y:S01]  /*2c220*/  @!PT LDS RZ, [RZ] ;  /* 0x00000000fffff984 */ /* 0x000fe20000000800 */
[----:B------:R3:W-:Y:S01]  /*2c230*/  @!P4 LDGSTS.E.BYPASS.LTC128B.128 [R10+0x17400], desc[UR46][R6.64+0x100], !P0 ;  /* 0x17400100060acfae */ /* 0x0007e2000c101d6e */
[----:B------:R-:W-:Y:S01]  /*2c240*/  MOV R3, R14 ;  /* 0x0000000e00037202 */ /* 0x000fe20000000f00 */
[----:B------:R-:W-:Y:S06]  /*2c250*/  BRA `(.L_x_1983) ;  /* 0xffffffa000fc7947 */ /* 0x000fec000383ffff */
.L_x_1832:
[----:B----4-:R4:W0:Y:S02]  /*2c260*/  SYNCS.PHASECHK.TRANS64.TRYWAIT P0, [R19+URZ+0x2a820], R0 ;  /* 0x02a82000130075a7 */ /* 0x010824000800017f */
[----:B0-----:R-:W-:Y:S05]  /*2c270*/  @!P0 NANOSLEEP.SYNCS 0x989680 ;  /* 0x009896800000895d */ /* 0x001fea0003900000 */
[----:B------:R-:W0:Y:S02]  /*2c280*/  @!P0 SYNCS.PHASECHK.TRANS64 P0, [R19+URZ+0x2a820], R0 ;  /* 0x02a82000130085a7 */ /* 0x000e24000800007f */
[----:B0-----:R-:W-:Y:S05]  /*2c290*/  @!P0 BRA `(.L_x_1832) ;  /* 0xfffffffc00f08947 */ /* 0x001fea000383ffff */
[----:B------:R-:W-:Y:S05]  /*2c2a0*/  BRA `(.L_x_1984) ;  /* 0xffffffa4007c7947 */ /* 0x000fea000383ffff */
.L_x_1841:
[----:B-1----:R1:W2:Y:S02]  /*2c2b0*/  SYNCS.PHASECHK.TRANS64.TRYWAIT P0, [R3+URZ+0x2a840], R2 ;  /* 0x02a84002030075a7 */ /* 0x0022a4000800017f */
[----:B--2---:R-:W-:Y:S05]  /*2c2c0*/  @!P0 NANOSLEEP.SYNCS 0x989680 ;  /* 0x009896800000895d */ /* 0x004fea0003900000 */
[----:B------:R-:W2:Y:S02]  /*2c2d0*/  @!P0 SYNCS.PHASECHK.TRANS64 P0, [R3+URZ+0x2a840], R2 ;  /* 0x02a84002030085a7 */ /* 0x000ea4000800007f */
[----:B--2---:R-:W-:Y:S05]  /*2c2e0*/  @!P0 BRA `(.L_x_1841) ;  /* 0xfffffffc00f08947 */ /* 0x004fea000383ffff */
[----:B------:R-:W-:Y:S05]  /*2c2f0*/  BRA `(.L_x_1985) ;  /* 0xffffffa800707947 */ /* 0x000fea000383ffff */
.L_x_1848:
[----:B0-----:R0:W1:Y:S02]  /*2c300*/  SYNCS.PHASECHK.TRANS64.TRYWAIT P0, [R3+URZ+0x60], R2 ;  /* 0x00006002030075a7 */ /* 0x001064000800017f */
[----:B-1----:R-:W-:Y:S05]  /*2c310*/  @!P0 NANOSLEEP.SYNCS 0x989680 ;  /* 0x009896800000895d */ /* 0x002fea0003900000 */
[----:B------:R-:W1:Y:S02]  /*2c320*/  @!P0 SYNCS.PHASECHK.TRANS64 P0, [R3+URZ+0x60], R2 ;  /* 0x00006002030085a7 */ /* 0x000e64000800007f */
[----:B-1----:R-:W-:Y:S05]  /*2c330*/  @!P0 BRA `(.L_x_1848) ;  /* 0xfffffffc00f08947 */ /* 0x002fea000383ffff */
[----:B------:R-:W-:Y:S05]  /*2c340*/  BRA `(.L_x_1986) ;  /* 0xffffffac00847947 */ /* 0x000fea000383ffff */
.L_x_1857:
[----:B--2---:R2:W3:Y:S02]  /*2c350*/  SYNCS.PHASECHK.TRANS64.TRYWAIT P0, [R3+URZ+0x2a840], R2 ;  /* 0x02a84002030075a7 */ /* 0x0044e4000800017f */
[----:B---3--:R-:W-:Y:S05]  /*2c360*/  @!P0 NANOSLEEP.SYNCS 0x989680 ;  /* 0x009896800000895d */ /* 0x008fea0003900000 */
[----:B------:R-:W3:Y:S02]  /*2c370*/  @!P0 SYNCS.PHASECHK.TRANS64 P0, [R3+URZ+0x2a840], R2 ;  /* 0x02a84002030085a7 */ /* 0x000ee4000800007f */
[----:B---3--:R-:W-:Y:S05]  /*2c380*/  @!P0 BRA `(.L_x_1857) ;  /* 0xfffffffc00f08947 */ /* 0x008fea000383ffff */
[----:B------:R-:W-:Y:S05]  /*2c390*/  BRA `(.L_x_1987) ;  /* 0xffffffb400147947 */ /* 0x000fea000383ffff */
.L_x_1864:
[----:B0-----:R0:W2:Y:S02]  /*2c3a0*/  SYNCS.PHASECHK.TRANS64.TRYWAIT P0, [R2+URZ+0x60], R3 ;  /* 0x00006003020075a7 */ /* 0x0010a4000800017f */
[----:B--2---:R-:W-:Y:S05]  /*2c3b0*/  @!P0 NANOSLEEP.SYNCS 0x989680 ;  /* 0x009896800000895d */ /* 0x004fea0003900000 */
[----:B------:R-:W2:Y:S02]  /*2c3c0*/  @!P0 SYNCS.PHASECHK.TRANS64 P0, [R2+URZ+0x60], R3 ;  /* 0x00006003020085a7 */ /* 0x000ea4000800007f */
[----:B--2---:R-:W-:Y:S05]  /*2c3d0*/  @!P0 BRA `(.L_x_1864) ;  /* 0xfffffffc00f08947 */ /* 0x004fea000383ffff */
[----:B------:R-:W-:Y:S05]  /*2c3e0*/  BRA `(.L_x_1988) ;  /* 0xffffffb800287947 */ /* 0x000fea000383ffff */
.L_x_1873:
[----:B---3--:R3:W4:Y:S02]  /*2c3f0*/  SYNCS.PHASECHK.TRANS64.TRYWAIT P0, [R2+URZ+0x2a840], R3 ;  /* 0x02a84003020075a7 */ /* 0x008724000800017f */
[----:B----4-:R-:W-:Y:S05]  /*2c400*/  @!P0 NANOSLEEP.SYNCS 0x989680 ;  /* 0x009896800000895d */ /* 0x010fea0003900000 */
[----:B------:R-:W4:Y:S02]  /*2c410*/  @!P0 SYNCS.PHASECHK.TRANS64 P0, [R2+URZ+0x2a840], R3 ;  /* 0x02a84003020085a7 */ /* 0x000f24000800007f */
[----:B----4-:R-:W-:Y:S05]  /*2c420*/  @!P0 BRA `(.L_x_1873) ;  /* 0xfffffffc00f08947 */ /* 0x010fea000383ffff */
[----:B------:R-:W-:Y:S05]  /*2c430*/  BRA `(.L_x_1989) ;  /* 0xffffffbc008c7947 */ /* 0x000fea000383ffff */
.L_x_1880:
[----:B0-----:R0:W2:Y:S02]  /*2c440*/  SYNCS.PHASECHK.TRANS64.TRYWAIT P0, [R2+URZ+0x60], R5 ;  /* 0x00006005020075a7 */ /* 0x0010a4000800017f */
[----:B--2---:R-:W-:Y:S05]  /*2c450*/  @!P0 NANOSLEEP.SYNCS 0x989680 ;  /* 0x009896800000895d */ /* 0x004fea0003900000 */
[----:B------:R-:W2:Y:S02]  /*2c460*/  @!P0 SYNCS.PHASECHK.TRANS64 P0, [R2+URZ+0x60], R5 ;  /* 0x00006005020085a7 */ /* 0x000ea4000800007f */
[----:B--2---:R-:W-:Y:S05]  /*2c470*/  @!P0 BRA `(.L_x_1880) ;  /* 0xfffffffc00f08947 */ /* 0x004fea000383ffff */
[----:B------:R-:W-:Y:S05]  /*2c480*/  BRA `(.L_x_1990) ;  /* 0xffffffc000a07947 */ /* 0x000fea000383ffff */
.L_x_1891:
[----:B--2---:R2:W4:Y:S02]  /*2c490*/  SYNCS.PHASECHK.TRANS64.TRYWAIT P0, [R0+URZ+0x2a860], R2 ;  /* 0x02a86002000075a7 */ /* 0x004524000800017f */
[----:B----4-:R-:W-:Y:S05]  /*2c4a0*/  @!P0 NANOSLEEP.SYNCS 0x989680 ;  /* 0x009896800000895d */ /* 0x010fea0003900000 */
[----:B------:R-:W4:Y:S02]  /*2c4b0*/  @!P0 SYNCS.PHASECHK.TRANS64 P0, [R0+URZ+0x2a860], R2 ;  /* 0x02a86002000085a7 */ /* 0x000f24000800007f */
[----:B----4-:R-:W-:Y:S05]  /*2c4c0*/  @!P0 BRA `(.L_x_1891) ;  /* 0xfffffffc00f08947 */ /* 0x010fea000383ffff */
[----:B------:R-:W-:Y:S05]  /*2c4d0*/  BRA `(.L_x_1991) ;  /* 0xffffffc400ec7947 */ /* 0x000fea000383ffff */
.L_x_1898:
[----:B--2-4-:R-:W2:Y:S01]  /*2c4e0*/  LDL R0, [R1] ;  /* 0x0000000001007983 */ /* 0x014ea20000100800 */
[----:B------:R-:W-:Y:S01]  /*2c4f0*/  BSSY B0, `(.L_x_1992) ;  /* 0x0000008000007945 */ /* 0x000fe20003800000 */
[----:B0-----:R-:W-:Y:S02]  /*2c500*/  IMAD.MOV.U32 R12, RZ, RZ, RZ ;  /* 0x000000ffff0c7224 */ /* 0x001fe400078e00ff */
[----:B------:R-:W-:Y:S02]  /*2c510*/  IMAD.MOV.U32 R11, RZ, RZ, 0x1f ;  /* 0x0000001fff0b7424 */ /* 0x000fe400078e00ff */
[----:B------:R-:W-:Y:S02]  /*2c520*/  IMAD.MOV.U32 R15, RZ, RZ, -0x1 ;  /* 0xffffffffff0f7424 */ /* 0x000fe400078e00ff */
[----:B--2---:R-:W-:-:S07]  /*2c530*/  IMAD.MOV.U32 R13, RZ, RZ, R0 ;  /* 0x000000ffff0d7224 */ /* 0x004fce00078e0000 */
[----:B-1-3--:R-:W-:Y:S05]  /*2c540*/  WARPSYNC.COLLECTIVE R15, `(.L_x_1993) ;  /* 0x000000000f087348 */ /* 0x00afea0003c00000 */
[----:B------:R0:W2:Y:S02]  /*2c550*/  SHFL.IDX P6, R14, R13, R12, R11 ;  /* 0x0000000c0d0e7389 */ /* 0x0000a400000c000b */
[----:B0123--:R-:W-:Y:S01]  /*2c560*/  ENDCOLLECTIVE ;  /* 0x000000000000791b */ /* 0x00ffe20003800000 */
.L_x_1993:
[----:B------:R-:W-:Y:S05]  /*2c570*/  BSYNC B0 ;  /* 0x0000000000007941 */ /* 0x000fea0003800000 */
.L_x_1992:
        /* <DEDUP_REMOVED lines=9> */
.L_x_1994:
        /* <DEDUP_REMOVED lines=16> */
[C---:B------:R-:W-:Y:S01]  /*2c710*/  ISETP.GE.U32.AND P5, PT, R16.reuse, 0x10, PT ;  /* 0x000000101000780c */ /* 0x040fe20003fa6070 */
[----:B--2---:R-:W-:Y:S01]  /*2c720*/  @!P1 IMAD.MOV.U32 R4, RZ, RZ, R8 ;  /* 0x000000ffff049224 */ /* 0x004fe200078e0008 */
[----:B------:R-:W-:Y:S01]  /*2c730*/  MOV R8, RZ ;  /* 0x000000ff00087202 */ /* 0x000fe20000000f00 */
[----:B---3--:R-:W-:Y:S01]  /*2c740*/  @!P1 IMAD.MOV.U32 R6, RZ, RZ, R2 ;  /* 0x000000ffff069224 */ /* 0x008fe200078e0002 */
[----:B------:R-:W-:-:S03]  /*2c750*/  ISETP.NE.AND P1, PT, R16, RZ, PT ;  /* 0x000000ff1000720c */ /* 0x000fc60003f25270 */
[----:B------:R-:W-:-:S04]  /*2c760*/  IMAD R2, R6, R4, RZ ;  /* 0x0000000406027224 */ /* 0x000fc800078e02ff */
[----:B------:R-:W-:-:S07]  /*2c770*/  IMAD.MOV.U32 R13, RZ, RZ, R2 ;  /* 0x000000ffff0d7224 */ /* 0x000fce00078e0002 */
[----:B------:R-:W-:Y:S05]  /*2c780*/  WARPSYNC.COLLECTIVE R15, `(.L_x_1995) ;  /* 0x000000000f087348 */ /* 0x000fea0003c00000 */
[----:B------:R0:W1:Y:S02]  /*2c790*/  SHFL.UP P6, R14, R13, R12, R11 ;  /* 0x0400000c0d0e7389 */ /* 0x00006400000c000b */
[----:B01----:R-:W-:Y:S01]  /*2c7a0*/  ENDCOLLECTIVE ;  /* 0x000000000000791b */ /* 0x003fe20003800000 */
.L_x_1995:
        /* <DEDUP_REMOVED lines=8> */
.L_x_1996:
        /* <DEDUP_REMOVED lines=8> */
.L_x_1997:
        /* <DEDUP_REMOVED lines=8> */
.L_x_1998:
[----:B------:R-:W-:Y:S01]  /*2c930*/  IMAD.MOV.U32 R12, RZ, RZ, 0x10 ;  /* 0x00000010ff0c7424 */ /* 0x000fe200078e00ff */
[----:B------:R-:W-:-:S04]  /*2c940*/  MOV R3, R14 ;  /* 0x0000000e00037202 */ /* 0x000fc80000000f00 */
[----:B------:R-:W-:-:S05]  /*2c950*/  SEL R3, R3, RZ, P4 ;  /* 0x000000ff03037207 */ /* 0x000fca0002000000 */
[----:B------:R-:W-:-:S04]  /*2c960*/  IMAD.IADD R2, R2, 0x1, R3 ;  /* 0x0000000102027824 */ /* 0x000fc800078e0203 */
[----:B------:R-:W-:-:S07]  /*2c970*/  IMAD.MOV.U32 R13, RZ, RZ, R2 ;  /* 0x000000ffff0d7224 */ /* 0x000fce00078e0002 */
[----:B------:R-:W-:Y:S05]  /*2c980*/  WARPSYNC.COLLECTIVE R15, `(.L_x_1999) ;  /* 0x000000000f087348 */ /* 0x000fea0003c00000 */
[----:B------:R0:W1:Y:S02]  /*2c990*/  SHFL.UP P6, R14, R13, R12, R11 ;  /* 0x0400000c0d0e7389 */ /* 0x00006400000c000b */
[----:B01----:R-:W-:Y:S01]  /*2c9a0*/  ENDCOLLECTIVE ;  /* 0x000000000000791b */ /* 0x003fe20003800000 */
.L_x_1999:
        /* <DEDUP_REMOVED lines=9> */
.L_x_2000:
[----:B------:R-:W-:Y:S01]  /*2ca40*/  IMAD.MOV.U32 R9, RZ, RZ, R14 ;  /* 0x000000ffff097224 */ /* 0x000fe200078e000e */
[----:B------:R-:W-:Y:S06]  /*2ca50*/  BRA `(.L_x_2001) ;  /* 0xffffffc800687947 */ /* 0x000fec000383ffff */
.L_x_1901:
[----:B------:R-:W-:Y:S01]  /*2ca60*/  BSSY B0, `(.L_x_2002) ;  /* 0x0000008000007945 */ /* 0x000fe20003800000 */
[----:B------:R-:W-:Y:S02]  /*2ca70*/  IMAD.MOV.U32 R13, RZ, RZ, R2 ;  /* 0x000000ffff0d7224 */ /* 0x000fe400078e0002 */
[----:B------:R-:W-:Y:S02]  /*2ca80*/  IMAD.MOV.U32 R12, RZ, RZ, 0x1 ;  /* 0x00000001ff0c7424 */ /* 0x000fe400078e00ff */
[----:B------:R-:W-:Y:S02]  /*2ca90*/  IMAD.MOV.U32 R11, RZ, RZ, RZ ;  /* 0x000000ffff0b7224 */ /* 0x000fe400078e00ff */
[----:B------:R-:W-:-:S07]  /*2caa0*/  IMAD.MOV.U32 R15, RZ, RZ, -0x1 ;  /* 0xffffffffff0f7424 */ /* 0x000fce00078e00ff */
[----:B01----:R-:W-:Y:S05]  /*2cab0*/  WARPSYNC.COLLECTIVE R15, `(.L_x_2003) ;  /* 0x000000000f087348 */ /* 0x003fea0003c00000 */
[----:B------:R2:W3:Y:S02]  /*2cac0*/  SHFL.UP P6, R14, R13, R12, R11 ;  /* 0x0400000c0d0e7389 */ /* 0x0004e400000c000b */
[----:B0123--:R-:W-:Y:S01]  /*2cad0*/  ENDCOLLECTIVE ;  /* 0x000000000000791b */ /* 0x00ffe20003800000 */
.L_x_2003:
[----:B------:R-:W-:Y:S05]  /*2cae0*/  BSYNC B0 ;  /* 0x0000000000007941 */ /* 0x000fea0003800000 */
.L_x_2002:
[----:B------:R-:W-:Y:S01]  /*2caf0*/  IMAD.MOV.U32 R3, RZ, RZ, R14 ;  /* 0x000000ffff037224 */ /* 0x000fe200078e000e */
[----:B------:R-:W-:Y:S01]  /*2cb00*/  MOV R15, 0xffffffff ;  /* 0xffffffff000f7802 */ /* 0x000fe20000000f00 */
[----:B------:R-:W-:Y:S02]  /*2cb10*/  IMAD.MOV.U32 R12, RZ, RZ, 0x2 ;  /* 0x00000002ff0c7424 */ /* 0x000fe400078e00ff */
[----:B------:R-:W-:Y:S01]  /*2cb20*/  IMAD.MOV.U32 R11, RZ, RZ, RZ ;  /* 0x000000ffff0b7224 */ /* 0x000fe200078e00ff */
[----:B------:R-:W-:-:S05]  /*2cb30*/  SEL R3, R3, RZ, P1 ;  /* 0x000000ff03037207 */ /* 0x000fca0000800000 */
[----:B------:R-:W-:-:S04]  /*2cb40*/  IMAD.IADD R2, R2, 0x1, R3 ;  /* 0x0000000102027824 */ /* 0x000fc800078e0203 */
[----:B------:R-:W-:-:S07]  /*2cb50*/  IMAD.MOV.U32 R13, RZ, RZ, R2 ;  /* 0x000000ffff0d7224 */ /* 0x000fce00078e0002 */
[----:B------:R-:W-:Y:S05]  /*2cb60*/  WARPSYNC.COLLECTIVE R15, `(.L_x_2004) ;  /* 0x000000000f087348 */ /* 0x000fea0003c00000 */
[----:B------:R0:W1:Y:S02]  /*2cb70*/  SHFL.UP P6, R14, R13, R12, R11 ;  /* 0x0400000c0d0e7389 */ /* 0x00006400000c000b */
[----:B01----:R-:W-:Y:S01]  /*2cb80*/  ENDCOLLECTIVE ;  /* 0x000000000000791b */ /* 0x003fe20003800000 */
.L_x_2004:
        /* <DEDUP_REMOVED lines=8> */
.L_x_2005:
        /* <DEDUP_REMOVED lines=8> */
.L_x_2006:
        /* <DEDUP_REMOVED lines=8> */
.L_x_2007:
        /* <DEDUP_REMOVED lines=9> */
.L_x_2008:
[----:B------:R-:W-:Y:S01]  /*2cda0*/  IMAD.MOV.U32 R9, RZ, RZ, R14 ;  /* 0x000000ffff097224 */ /* 0x000fe200078e000e */
[----:B------:R-:W-:Y:S06]  /*2cdb0*/  BRA `(.L_x_2009) ;  /* 0xffffffc8003c7947 */ /* 0x000fec000383ffff */
.L_x_1903:
[----:B------:R-:W-:Y:S01]  /*2cdc0*/  BSSY B0, `(.L_x_2010) ;  /* 0x0000006000007945 */ /* 0x000fe20003800000 */
[----:B------:R-:W-:Y:S01]  /*2cdd0*/  PLOP3.LUT P6, PT, P6, PT, PT, 0x8, 0x0 ;  /* 0x000000000000781c */ /* 0x000fe200037ce170 */
[----:B------:R-:W-:-:S12]  /*2cde0*/  IMAD.MOV.U32 R15, RZ, RZ, -0x1 ;  /* 0xffffffffff0f7424 */ /* 0x000fd800078e00ff */
[----:B01----:R-:W-:Y:S05]  /*2cdf0*/  WARPSYNC.COLLECTIVE R15, `(.L_x_2011) ;  /* 0x000000000f087348 */ /* 0x003fea0003c00000 */
[----:B------:R-:W-:Y:S01]  /*2ce00*/  VOTE.ANY R14, PT, P6 ;  /* 0x00000000000e7806 */ /* 0x000fe200030e0100 */
[----:B01----:R-:W-:Y:S06]  /*2ce10*/  ENDCOLLECTIVE ;  /* 0x000000000000791b */ /* 0x003fec0003800000 */
.L_x_2011:
[----:B------:R-:W-:Y:S05]  /*2ce20*/  BSYNC B0 ;  /* 0x0000000000007941 */ /* 0x000fea0003800000 */
.L_x_2010:
[----:B------:R0:W5:Y:S01]  /*2ce30*/  LDL.LU R10, [R1+0xc] ;  /* 0x00000c00010a7983 */ /* 0x0001620000300800 */
[----:B------:R-:W-:Y:S01]  /*2ce40*/  MOV R0, R14 ;  /* 0x0000000e00007202 */ /* 0x000fe20000000f00 */
[----:B------:R-:W-:Y:S02]  /*2ce50*/  IMAD.MOV.U32 R13, RZ, RZ, R4 ;  /* 0x000000ffff0d7224 */ /* 0x000fe400078e0004 */
[----:B------:R-:W-:Y:S01]  /*2ce60*/  IMAD.MOV.U32 R11, RZ, RZ, 0x1f ;  /* 0x0000001fff0b7424 */ /* 0x000fe200078e00ff */
[----:B------:R-:W1:Y:S01]  /*2ce70*/  POPC R3, R0 ;  /* 0x0000000000037309 */ /* 0x000e620000000000 */
[----:B------:R-:W-:Y:S02]  /*2ce80*/  IMAD.MOV.U32 R15, RZ, RZ, -0x1 ;  /* 0xffffffffff0f7424 */ /* 0x000fe400078e00ff */
[----:B01----:R-:W-:-:S07]  /*2ce90*/  IMAD.MOV.U32 R12, RZ, RZ, R3 ;  /* 0x000000ffff0c7224 */ /* 0x003fce00078e0003 */
[----:B-----5:R-:W-:Y:S05]  /*2cea0*/  WARPSYNC.COLLECTIVE R15, `(.L_x_2012) ;  /* 0x000000000f087348 */ /* 0x020fea0003c00000 */
[----:B------:R0:W1:Y:S02]  /*2ceb0*/  SHFL.IDX P6, R14, R13, R12, R11 ;  /* 0x0000000c0d0e7389 */ /* 0x00006400000c000b */
[----:B01---5:R-:W-:Y:S01]  /*2cec0*/  ENDCOLLECTIVE ;  /* 0x000000000000791b */ /* 0x023fe20003800000 */
.L_x_2012:
[----:B------:R-:W-:Y:S02]  /*2ced0*/  IMAD.MOV.U32 R13, RZ, RZ, R6 ;  /* 0x000000ffff0d7224 */ /* 0x000fe400078e0006 */
[----:B------:R-:W-:-:S07]  /*2cee0*/  IMAD.MOV.U32 R4, RZ, RZ, R14 ;  /* 0x000000ffff047224 */ /* 0x000fce00078e000e */
[----:B------:R-:W-:Y:S05]  /*2cef0*/  WARPSYNC.COLLECTIVE R15, `(.L_x_2013) ;  /* 0x000000000f087348 */ /* 0x000fea0003c00000 */
[----:B------:R0:W1:Y:S02]  /*2cf00*/  SHFL.IDX P6, R14, R13, R12, R11 ;  /* 0x0000000c0d0e7389 */ /* 0x00006400000c000b */
[----:B01----:R-:W-:Y:S01]  /*2cf10*/  ENDCOLLECTIVE ;  /* 0x000000000000791b */ /* 0x003fe20003800000 */
.L_x_2013:
[----:B------:R-:W-:Y:S02]  /*2cf20*/  IMAD.MOV.U32 R6, RZ, RZ, R14 ;  /* 0x000000ffff067224 */ /* 0x000fe400078e000e */
[----:B------:R-:W-:-:S05]  /*2cf30*/  IMAD.IADD R10, R3, 0x1, R10 ;  /* 0x00000001030a7824 */ /* 0x000fca00078e020a */
[----:B------:R0:W-:Y:S01]  /*2cf40*/  STL [R1+0xc], R10 ;  /* 0x00000c0a01007387 */ /* 0x0001e20000100800 */
[----:B------:R-:W-:Y:S05]  /*2cf50*/  BRA `(.L_x_2014) ;  /* 0xffffffc8001c7947 */ /* 0x000fea000383ffff */
.L_x_1905:
[----:B------:R-:W-:Y:S01]  /*2cf60*/  BSSY B0, `(.L_x_2015) ;  /* 0x0000008000007945 */ /* 0x000fe20003800000 */
[----:B------:R-:W-:Y:S01]  /*2cf70*/  IMAD.MOV.U32 R13, RZ, RZ, R7 ;  /* 0x000000ffff0d7224 */ /* 0x000fe200078e0007 */
[----:B------:R-:W-:Y:S01]  /*2cf80*/  MOV R12, R3 ;  /* 0x00000003000c7202 */ /* 0x000fe20000000f00 */
[----:B------:R-:W-:Y:S02]  /*2cf90*/  IMAD.MOV.U32 R11, RZ, RZ, 0x1f ;  /* 0x0000001fff0b7424 */ /* 0x000fe400078e00ff */
[----:B------:R-:W-:-:S07]  /*2cfa0*/  IMAD.MOV.U32 R15, RZ, RZ, -0x1 ;  /* 0xffffffffff0f7424 */ /* 0x000fce00078e00ff */
[----:B01----:R-:W-:Y:S05]  /*2cfb0*/  WARPSYNC.COLLECTIVE R15, `(.L_x_2016) ;  /* 0x000000000f087348 */ /* 0x003fea0003c00000 */
[----:B------:R2:W3:Y:S02]  /*2cfc0*/  SHFL.IDX P6, R14, R13, R12, R11 ;  /* 0x0000000c0d0e7389 */ /* 0x0004e400000c000b */
[----:B0123--:R-:W-:Y:S01]  /*2cfd0*/  ENDCOLLECTIVE ;  /* 0x000000000000791b */ /* 0x00ffe20003800000 */
.L_x_2016:
[----:B------:R-:W-:Y:S05]  /*2cfe0*/  BSYNC B0 ;  /* 0x0000000000007941 */ /* 0x000fea0003800000 */
.L_x_2015:
[----:B------:R-:W-:Y:S01]  /*2cff0*/  IMAD.MOV.U32 R3, RZ, RZ, R14 ;  /* 0x000000ffff037224 */ /* 0x000fe200078e000e */
[----:B------:R-:W-:Y:S06]  /*2d000*/  BRA `(.L_x_2017) ;  /* 0xffffffc800087947 */ /* 0x000fec000383ffff */
.L_x_1911:
[----:B0-----:R0:W1:Y:S02]  /*2d010*/  SYNCS.PHASECHK.TRANS64.TRYWAIT P0, [R0+URZ+0x2a820], R3 ;  /* 0x02a82003000075a7 */ /* 0x001064000800017f */
[----:B-1----:R-:W-:Y:S05]  /*2d020*/  @!P0 NANOSLEEP.SYNCS 0x989680 ;  /* 0x009896800000895d */ /* 0x002fea0003900000 */
[----:B------:R-:W1:Y:S02]  /*2d030*/  @!P0 SYNCS.PHASECHK.TRANS64 P0, [R0+URZ+0x2a820], R3 ;  /* 0x02a82003000085a7 */ /* 0x000e64000800007f */
[----:B-1----:R-:W-:Y:S05]  /*2d040*/  @!P0 BRA `(.L_x_1911) ;  /* 0xfffffffc00f08947 */ /* 0x002fea000383ffff */
[----:B------:R-:W-:Y:S05]  /*2d050*/  BRA `(.L_x_2018) ;  /* 0xffffffd000a87947 */ /* 0x000fea000383ffff */
.L_x_1912:
        /* <DEDUP_REMOVED lines=11> */
.L_x_2020:
[----:B------:R-:W-:Y:S05]  /*2d110*/  BSYNC B0 ;  /* 0x0000000000007941 */ /* 0x000fea0003800000 */
.L_x_2019:
[----:B------:R-:W-:Y:S05]  /*2d120*/  BRA `(.L_x_2021) ;  /* 0xffffffd000907947 */ /* 0x000fea000383ffff */
.L_x_1913:
[----:B------:R-:W-:Y:S01]  /*2d130*/  BSSY B0, `(.L_x_2022) ;  /* 0x0000006000007945 */ /* 0x000fe20003800000 */
[----:B------:R-:W-:-:S07]  /*2d140*/  IMAD.MOV.U32 R15, RZ, RZ, -0x1 ;  /* 0xffffffffff0f7424 */ /* 0x000fce00078e00ff */
[----:B01----:R-:W-:Y:S05]  /*2d150*/  WARPSYNC.COLLECTIVE R15, `(.L_x_2023) ;  /* 0x000000000f0c7348 */ /* 0x003fea0003c00000 */
[----:B------:R-:W-:Y:S02]  /*2d160*/  ELECT P6, UR62, PT ;  /* 0x00000000003e782f */ /* 0x000fe400038c0000 */
[----:B------:R-:W-:Y:S01]  /*2d170*/  MOV R14, UR62 ;  /* 0x0000003e000e7c02 */ /* 0x000fe20008000f00 */
[----:B01----:R-:W-:Y:S10]  /*2d180*/  ENDCOLLECTIVE ;  /* 0x000000000000791b */ /* 0x003ff40003800000 */
.L_x_2023:
[----:B------:R-:W-:Y:S05]  /*2d190*/  BSYNC B0 ;  /* 0x0000000000007941 */ /* 0x000fea0003800000 */
.L_x_2022:
[----:B------:R-:W-:Y:S05]  /*2d1a0*/  BRA `(.L_x_2024) ;  /* 0xffffffd000847947 */ /* 0x000fea000383ffff */
.L_x_1915:
[----:B0-----:R0:W1:Y:S02]  /*2d1b0*/  SYNCS.PHASECHK.TRANS64.TRYWAIT P0, [R6+URZ], R5 ;  /* 0x00000005060075a7 */ /* 0x001064000800017f */
[----:B-1----:R-:W-:Y:S05]  /*2d1c0*/  @!P0 NANOSLEEP.SYNCS 0x989680 ;  /* 0x009896800000895d */ /* 0x002fea0003900000 */
[----:B------:R-:W1:Y:S02]  /*2d1d0*/  @!P0 SYNCS.PHASECHK.TRANS64 P0, [R6+URZ], R5 ;  /* 0x00000005060085a7 */ /* 0x000e64000800007f */
[----:B-1----:R-:W-:Y:S05]  /*2d1e0*/  @!P0 BRA `(.L_x_1915) ;  /* 0xfffffffc00f08947 */ /* 0x002fea000383ffff */
[----:B------:R-:W-:Y:S05]  /*2d1f0*/  BRA `(.L_x_2025) ;  /* 0xffffffd000c87947 */ /* 0x000fea000383ffff */
.L_x_1916:
[----:B-1----:R1:W2:Y:S02]  /*2d200*/  SYNCS.PHASECHK.TRANS64.TRYWAIT P0, [R7+URZ], R2 ;  /* 0x00000002070075a7 */ /* 0x0022a4000800017f */
[----:B--2---:R-:W-:Y:S05]  /*2d210*/  @!P0 NANOSLEEP.SYNCS 0x989680 ;  /* 0x009896800000895d */ /* 0x004fea0003900000 */
[----:B------:R-:W2:Y:S02]  /*2d220*/  @!P0 SYNCS.PHASECHK.TRANS64 P0, [R7+URZ], R2 ;  /* 0x00000002070085a7 */ /* 0x000ea4000800007f */
[----:B--2---:R-:W-:Y:S05]  /*2d230*/  @!P0 BRA `(.L_x_1916) ;  /* 0xfffffffc00f08947 */ /* 0x004fea000383ffff */
[----:B------:R-:W-:Y:S05]  /*2d240*/  BRA `(.L_x_2026) ;  /* 0xffffffd000bc7947 */ /* 0x000fea000383ffff */
.L_x_1918:
[----:B--2---:R2:W3:Y:S02]  /*2d250*/  SYNCS.PHASECHK.TRANS64.TRYWAIT P0, [R4+URZ], R5 ;  /* 0x00000005040075a7 */ /* 0x0044e4000800017f */
[----:B---3--:R-:W-:Y:S05]  /*2d260*/  @!P0 NANOSLEEP.SYNCS 0x989680 ;  /* 0x009896800000895d */ /* 0x008fea0003900000 */
[----:B------:R-:W3:Y:S02]  /*2d270*/  @!P0 SYNCS.PHASECHK.TRANS64 P0, [R4+URZ], R5 ;  /* 0x00000005040085a7 */ /* 0x000ee4000800007f */
[----:B---3--:R-:W-:Y:S05]  /*2d280*/  @!P0 BRA `(.L_x_1918) ;  /* 0xfffffffc00f08947 */ /* 0x008fea000383ffff */
[----:B------:R-:W-:Y:S05]  /*2d290*/  BRA `(.L_x_2027) ;  /* 0xffffffd000c47947 */ /* 0x000fea000383ffff */
.L_x_2028:
        /* <DEDUP_REMOVED lines=14> */
.L_x_2986:


//--------------------- .text._ZN7cutlass13device_kernelIN5flash11enable_sm90INS1_16FlashAttnFwdSm90INS1_25CollectiveMainloopFwdSm90ILi2EN4cute5tupleIJNS5_1CILi1EEES8_S8_EEENS6_IJNS7_ILi128EEESA_NS7_ILi192EEEEEELi128ENS_6half_tEfNS_4arch4Sm90ELb1ELb0ELb0ELb0ELb0ELb0ELb0ELb1ELb1ELb1ELb1ELb0EEENS1_21CollectiveEpilogueFwdINS6_IJSA_SA_SA_EEES9_SD_SF_Li256ELb0ELb1ELb1ELb0EEENS1_19SingleTileSchedulerILb0ELb1ELb1ELi128EEEEEEEEEvNT_6ParamsE --------------------------
	.section	.text._ZN7cutlass13device_kernelIN5flash11enable_sm90INS1_16FlashAttnFwdSm90INS1_25CollectiveMainloopFwdSm90ILi2EN4cute5tupleIJNS5_1CILi1EEES8_S8_EEENS6_IJNS7_ILi128EEESA_NS7_ILi192EEEEEELi128ENS_6half_tEfNS_4arch4Sm90ELb1ELb0ELb0ELb0ELb0ELb0ELb0ELb1ELb1ELb1ELb1ELb0EEENS1_21CollectiveEpilogueFwdINS6_IJSA_SA_SA_EEES9_SD_SF_Li256ELb0ELb1ELb1ELb0EEENS1_19SingleTileSchedulerILb0ELb1ELb1ELi128EEEEEEEEEvNT_6ParamsE,"ax",@progbits
	.align	128
.text._ZN7cutlass13device_kernelIN5flash11enable_sm90INS1_16FlashAttnFwdSm90INS1_25CollectiveMainloopFwdSm90ILi2EN4cute5tupleIJNS5_1CILi1EEES8_S8_EEENS6_IJNS7_ILi128EEESA_NS7_ILi192EEEEEELi128ENS_6half_tEfNS_4arch4Sm90ELb1ELb0ELb0ELb0ELb0ELb0ELb0ELb1ELb1ELb1ELb1ELb0EEENS1_21CollectiveEpilogueFwdINS6_IJSA_SA_SA_EEES9_SD_SF_Li256ELb0ELb1ELb1ELb0EEENS1_19SingleTileSchedulerILb0ELb1ELb1ELi128EEEEEEEEEvNT_6ParamsE:
        .type           _ZN7cutlass13device_kernelIN5flash11enable_sm90INS1_16FlashAttnFwdSm90INS1_25CollectiveMainloopFwdSm90ILi2EN4cute5tupleIJNS5_1CILi1EEES8_S8_EEENS6_IJNS7_ILi128EEESA_NS7_ILi192EEEEEELi128ENS_6half_tEfNS_4arch4Sm90ELb1ELb0ELb0ELb0ELb0ELb0ELb0ELb1ELb1ELb1ELb1ELb0EEENS1_21CollectiveEpilogueFwdINS6_IJSA_SA_SA_EEES9_SD_SF_Li256ELb0ELb1ELb1ELb0EEENS1_19SingleTileSchedulerILb0ELb1ELb1ELi128EEEEEEEEEvNT_6ParamsE,@function
        .size           _ZN7cutlass13device_kernelIN5flash11enable_sm90INS1_16FlashAttnFwdSm90INS1_25CollectiveMainloopFwdSm90ILi2EN4cute5tupleIJNS5_1CILi1EEES8_S8_EEENS6_IJNS7_ILi128EEESA_NS7_ILi192EEEEEELi128ENS_6half_tEfNS_4arch4Sm90ELb1ELb0ELb0ELb0ELb0ELb0ELb0ELb1ELb1ELb1ELb1ELb0EEENS1_21CollectiveEpilogueFwdINS6_IJSA_SA_SA_EEES9_SD_SF_Li256ELb0ELb1ELb1ELb0EEENS1_19SingleTileSchedulerILb0ELb1ELb1ELi128EEEEEEEEEvNT_6ParamsE,(.L_x_2987 - _ZN7cutlass13device_kernelIN5flash11enable_sm90INS1_16FlashAttnFwdSm90INS1_25CollectiveMainloopFwdSm90ILi2EN4cute5tupleIJNS5_1CILi1EEES8_S8_EEENS6_IJNS7_ILi128EEESA_NS7_ILi192EEEEEELi128ENS_6half_tEfNS_4arch4Sm90ELb1ELb0ELb0ELb0ELb0ELb0ELb0ELb1ELb1ELb1ELb1ELb0EEENS1_21CollectiveEpilogueFwdINS6_IJSA_SA_SA_EEES9_SD_SF_Li256ELb0ELb1ELb1ELb0EEENS1_19SingleTileSchedulerILb0ELb1ELb1ELi128EEEEEEEEEvNT_6ParamsE)
        .other          _ZN7cutlass13device_kernelIN5flash11enable_sm90INS1_16FlashAttnFwdSm90INS1_25CollectiveMainloopFwdSm90ILi2EN4cute5tupleIJNS5_1CILi1EEES8_S8_EEENS6_IJNS7_ILi128EEESA_NS7_ILi192EEEEEELi128ENS_6half_tEfNS_4arch4Sm90ELb1ELb0ELb0ELb0ELb0ELb0ELb0ELb1ELb1ELb1ELb1ELb0EEENS1_21CollectiveEpilogueFwdINS6_IJSA_SA_SA_EEES9_SD_SF_Li256ELb0ELb1ELb1ELb0EEENS1_19SingleTileSchedulerILb0ELb1ELb1ELi128EEEEEEEEEvNT_6ParamsE,@"STO_CUDA_ENTRY STV_DEFAULT"
_ZN7cutlass13device_kernelIN5flash11enable_sm90INS1_16FlashAttnFwdSm90INS1_25CollectiveMainloopFwdSm90ILi2EN4cute5tupleIJNS5_1CILi1EEES8_S8_EEENS6_IJNS7_ILi128EEESA_NS7_ILi192EEEEEELi128ENS_6half_tEfNS_4arch4Sm90ELb1ELb0ELb0ELb0ELb0ELb0ELb0ELb1ELb1ELb1ELb1ELb0EEENS1_21CollectiveEpilogueFwdINS6_IJSA_SA_SA_EEES9_SD_SF_Li256ELb0ELb1ELb1ELb0EEENS1_19SingleTileSchedulerILb0ELb1ELb1ELi128EEEEEEEEEvNT_6ParamsE:
        /* <DEDUP_REMOVED lines=17> */
.L_x_2030:
[----:B------:R-:W-:Y:S05]  /*0110*/  BSYNC B0 ;  /* 0x0000000000007941 */ /* 0x000fea0003800000 */
.L_x_2029:
        /* <DEDUP_REMOVED lines=40> */
.L_x_2031:
        /* <DEDUP_REMOVED lines=22> */
.L_x_2032:
        /* <DEDUP_REMOVED lines=18> */
.L_x_2033:
        /* <DEDUP_REMOVED lines=22> */
.L_x_2034:
        /* <DEDUP_REMOVED lines=22> */
.L_x_2035:
        /* <DEDUP_REMOVED lines=9> */
.L_x_2038:
        /* <DEDUP_REMOVED lines=20> */
[----:B------:R-:W-:Y:S01]  /*0ab0*/  SHF.R.U32.HI R4, RZ, 0x10, R17 ;  /* 0x00000010ff047819 */ /* 0x000fe20000011611 */
[----:B------:R-:W-:Y:S01]  /*0ac0*/  IMAD.MOV.U32 R22, RZ, RZ, RZ ;  /* 0x000000ffff167224 */ /* 0x000fe200078e00ff */
[----:B------:R-:W-:-:S04]  /*0ad0*/  LOP3.LUT R17, R17, 0xffff, RZ, 0xc0, !PT ;  /* 0x0000ffff11117812 */ /* 0x000fc800078ec0ff */
[----:B------:R-:W2:Y:S08]  /*0ae0*/  LDC.64 R10, c[0x0][0x418] ;  /* 0x00010600ff0a7b82 */ /* 0x000eb00000000a00 */
[----:B------:R-:W3:Y:S01]  /*0af0*/  LDC R3, c[0x0][0x288] ;  /* 0x0000a200ff037b82 */ /* 0x000ee20000000800 */
[----:B0-----:R-:W-:-:S07]  /*0b00*/  ISETP.NE.AND P1, PT, R0, 0x1, PT ;  /* 0x000000010000780c */ /* 0x001fce0003f25270 */
[----:B------:R-:W0:Y:S01]  /*0b10*/  LDC R16, c[0x0][0x424] ;  /* 0x00010900ff107b82 */ /* 0x000e220000000800 */
[----:B--2---:R-:W-:-:S07]  /*0b20*/  ISETP.NE.U32.AND P0, PT, R10, RZ, PT ;  /* 0x000000ff0a00720c */ /* 0x004fce0003f05070 */
[----:B------:R-:W2:Y:S01]  /*0b30*/  LDC R9, c[0x0][0x2f0] ;  /* 0x0000bc00ff097b82 */ /* 0x000ea20000000800 */
[----:B-1----:R-:W-:Y:S01]  /*0b40*/  IMAD.SHL.U32 R19, R19, 0x80, RZ ;  /* 0x0000008013137824 */ /* 0x002fe200078e00ff */
[----:B------:R-:W-:-:S03]  /*0b50*/  ISETP.NE.AND.EX P0, PT, R11, RZ, PT, P0 ;  /* 0x000000ff0b00720c */ /* 0x000fc60003f05300 */
[----:B------:R-:W-:Y:S01]  /*0b60*/  @P1 VIADD R0, R19, 0x7f ;  /* 0x0000007f13001836 */ /* 0x000fe20000000000 */
[----:B---3--:R-:W-:Y:S02]  /*0b70*/  IADD3 R3, -R3, 0x80, RZ ;  /* 0x0000008003037810 */ /* 0x008fe40007ffe1ff */
[----:B------:R-:W1:Y:S08]  /*0b80*/  @P1 LDC R5, c[0x0][0x44c] ;  /* 0x00011300ff051b82 */ /* 0x000e700000000800 */
[----:B------:R-:W3:Y:S01]  /*0b90*/  @P1 LDC R7, c[0x0][0x450] ;  /* 0x00011400ff071b82 */ /* 0x000ee20000000800 */
[----:B0-----:R-:W-:-:S02]  /*0ba0*/  SEL R16, R16, 0x1, P0 ;  /* 0x0000000110107807 */ /* 0x001fc40000000000 */
[----:B------:R-:W-:-:S03]  /*0bb0*/  ISETP.NE.AND P0, PT, R4, RZ, PT ;  /* 0x000000ff0400720c */ /* 0x000fc60003f05270 */
[----:B--2---:R-:W-:Y:S02]  /*0bc0*/  IMAD R3, R16, R9, R3 ;  /* 0x0000000910037224 */ /* 0x004fe400078e0203 */
[----:B-1----:R-:W-:-:S08]  /*0bd0*/  @P1 IMAD.HI.U32 R2, R0, R5, RZ ;  /* 0x0000000500021227 */ /* 0x002fd000078e00ff */
[----:B------:R-:W0:Y:S01]  /*0be0*/  @!P0 LDC R4, c[0x0][0x9f0] ;  /* 0x00027c00ff048b82 */ /* 0x000e220000000800 */
[----:B------:R-:W-:Y:S01]  /*0bf0*/  VIADD R0, R19, 0x7f ;  /* 0x0000007f13007836 */ /* 0x000fe20000000000 */
[----:B---3--:R-:W-:Y:S01]  /*0c00*/  @P1 SHF.R.U32.HI R0, RZ, R7, R2 ;  /* 0x00000007ff001219 */ /* 0x008fe20000011602 */
[----:B------:R-:W-:-:S04]  /*0c10*/  IMAD R2, R16, R9, 0x7f ;  /* 0x0000007f10027424 */ /* 0x000fc800078e0209 */
[----:B------:R-:W-:Y:S01]  /*0c20*/  IMAD.IADD R0, R3, 0x1, R0 ;  /* 0x0000000103007824 */ /* 0x000fe200078e0200 */
[----:B------:R-:W-:-:S04]  /*0c30*/  SHF.R.S32.HI R3, RZ, 0x1f, R2 ;  /* 0x0000001fff037819 */ /* 0x000fc80000011402 */
[----:B------:R-:W-:Y:S02]  /*0c40*/  SHF.R.S32.HI R5, RZ, 0x1f, R0 ;  /* 0x0000001fff057819 */ /* 0x000fe40000011400 */
[----:B------:R-:W-:Y:S02]  /*0c50*/  LEA.HI R3, R3, R2, RZ, 0x7 ;  /* 0x0000000203037211 */ /* 0x000fe400078f38ff */
[----:B------:R-:W-:Y:S02]  /*0c60*/  LEA.HI R5, R5, R0, RZ, 0x7 ;  /* 0x0000000005057211 */ /* 0x000fe400078f38ff */
[----:B------:R-:W-:Y:S02]  /*0c70*/  SHF.R.S32.HI R3, RZ, 0x7, R3 ;  /* 0x00000007ff037819 */ /* 0x000fe40000011403 */
[----:B------:R-:W-:-:S04]  /*0c80*/  SHF.R.S32.HI R0, RZ, 0x7, R5 ;  /* 0x00000007ff007819 */ /* 0x000fc80000011405 */
[----:B------:R-:W-:-:S04]  /*0c90*/  VIMNMX R11, R3, R0, PT ;  /* 0x00000000030b7248 */ /* 0x000fc80003fe0100 */
[----:B------:R-:W-:-:S13]  /*0ca0*/  ISETP.GE.AND P1, PT, R11, 0x1, PT ;  /* 0x000000010b00780c */ /* 0x000fda0003f26270 */
[----:B------:R-:W-:Y:S05]  /*0cb0*/  @!P1 BRA `(.L_x_2040) ;  /* 0x00000000006c9947 */ /* 0x000fea0003800000 */
[-C--:B0-----:R-:W-:Y:S02]  /*0cc0*/  IABS R7, R4.reuse ;  /* 0x0000000400077213 */ /* 0x081fe40000000000 */
[----:B------:R-:W-:Y:S02]  /*0cd0*/  IADD3 R5, R4, -0x1, R11 ;  /* 0xffffffff04057810 */ /* 0x000fe40007ffe00b */
[----:B------:R-:W0:Y:S01]  /*0ce0*/  I2F.RP R0, R7 ;  /* 0x0000000700007306 */ /* 0x000e220000209400 */
[----:B------:R-:W-:-:S05]  /*0cf0*/  IABS R8, R4 ;  /* 0x0000000400087213 */ /* 0x000fca0000000000 */
[----:B------:R-:W-:Y:S02]  /*0d00*/  IMAD.MOV R8, RZ, RZ, -R8 ;  /* 0x000000ffff087224 */ /* 0x000fe400078e0a08 */
[----:B0-----:R-:W0:Y:S02]  /*0d10*/  MUFU.RCP R0, R0 ;  /* 0x0000000000007308 */ /* 0x001e240000001000 */
[----:B0-----:R-:W-:Y:S01]  /*0d20*/  VIADD R2, R0, 0xffffffe ;  /* 0x0ffffffe00027836 */ /* 0x001fe20000000000 */
[----:B------:R-:W-:Y:S02]  /*0d30*/  IABS R0, R5 ;  /* 0x0000000500007213 */ /* 0x000fe40000000000 */
[----:B------:R-:W-:-:S03]  /*0d40*/  LOP3.LUT R5, R5, R4, RZ, 0x3c, !PT ;  /* 0x0000000405057212 */ /* 0x000fc600078e3cff */
[----:B------:R0:W1:Y:S01]  /*0d50*/  F2I.FTZ.U32.TRUNC.NTZ R3, R2 ;  /* 0x0000000200037305 */ /* 0x000062000021f000 */
        /* <DEDUP_REMOVED lines=17> */
.L_x_2040:
[----:B------:R-:W1:Y:S01]  /*0e70*/  S2R R0, SR_TID.X ;  /* 0x0000000000007919 */ /* 0x000e620000002100 */
[-C--:B------:R-:W-:Y:S01]  /*0e80*/  IMAD R17, R17, R22.reuse, RZ ;  /* 0x0000001611117224 */ /* 0x080fe200078e02ff */
[----:B------:R-:W-:Y:S02]  /*0e90*/  PLOP3.LUT P0, PT, PT, PT, PT, 0x80, 0x0 ;  /* 0x000000000000781c */ /* 0x000fe40003f0f070 */
[----:B------:R-:W-:Y:S02]  /*0ea0*/  CS2R R2, SRZ ;  /* 0x0000000000027805 */ /* 0x000fe4000001ff00 */
[----:B------:R-:W-:Y:S02]  /*0eb0*/  CS2R R86, SRZ ;  /* 0x0000000000567805 */ /* 0x000fe4000001ff00 */
[----:B------:R-:W-:Y:S02]  /*0ec0*/  CS2R R84, SRZ ;  /* 0x0000000000547805 */ /* 0x000fe4000001ff00 */
[----:B------:R-:W-:-:S02]  /*0ed0*/  VIADDMNMX R22, R17, R22, R11, PT ;  /* 0x0000001611167246 */ /* 0x000fc4000380010b */
[----:B------:R-:W-:Y:S02]  /*0ee0*/  CS2R R82, SRZ ;  /* 0x0000000000527805 */ /* 0x000fe4000001ff00 */
[----:B------:R-:W-:Y:S02]  /*0ef0*/  CS2R R80, SRZ ;  /* 0x0000000000507805 */ /* 0x000fe4000001ff00 */
[----:B------:R-:W-:Y:S02]  /*0f00*/  CS2R R78, SRZ ;  /* 0x00000000004e7805 */ /* 0x000fe4000001ff00 */
[----:B------:R-:W-:Y:S02]  /*0f10*/  ISETP.GT.AND P1, PT, R22, R17, PT ;  /* 0x000000111600720c */ /* 0x000fe40003f24270 */
        /* <DEDUP_REMOVED lines=21> */
[----:B-1----:R-:W-:Y:S01]  /*1070*/  VIADD R23, R0, 0xffffff80 ;  /* 0xffffff8000177836 */ /* 0x002fe20000000000 */
[----:B------:R-:W-:Y:S02]  /*1080*/  CS2R R34, SRZ ;  /* 0x0000000000227805 */ /* 0x000fe4000001ff00 */
[----:B------:R-:W-:Y:S02]  /*1090*/  CS2R R32, SRZ ;  /* 0x0000000000207805 */ /* 0x000fe4000001ff00 */
[----:B------:R-:W-:Y:S02]  /*10a0*/  CS2R R30, SRZ ;  /* 0x00000000001e7805 */ /* 0x000fe4000001ff00 */
[----:B------:R-:W-:Y:S02]  /*10b0*/  CS2R R28, SRZ ;  /* 0x00000000001c7805 */ /* 0x000fe4000001ff00 */
[----:B------:R-:W-:-:S02]  /*10c0*/  CS2R R26, SRZ ;  /* 0x00000000001a7805 */ /* 0x000fc4000001ff00 */
[----:B------:R-:W-:Y:S01]  /*10d0*/  CS2R R24, SRZ ;  /* 0x0000000000187805 */ /* 0x000fe2000001ff00 */
[----:B------:R-:W-:Y:S06]  /*10e0*/  @!P1 BRA `(.L_x_2041) ;  /* 0x00000080008c9947 */ /* 0x000fec0003800000 */
[----:B------:R-:W-:Y:S01]  /*10f0*/  SHF.R.S32.HI R88, RZ, 0x1f, R23 ;  /* 0x0000001fff587819 */ /* 0x000fe20000011417 */
[----:B------:R-:W1:Y:S01]  /*1100*/  S2UR UR6, SR_CgaCtaId ;  /* 0x00000000000679c3 */ /* 0x000e620000008800 */
[----:B------:R-:W-:Y:S02]  /*1110*/  UMOV UR36, 0x400 ;  /* 0x0000040000247882 */ /* 0x000fe40000000000 */
[----:B------:R-:W-:-:S04]  /*1120*/  LEA.HI R89, R88, R23, RZ, 0x7 ;  /* 0x0000001758597211 */ /* 0x000fc800078f38ff */
[----:B------:R-:W-:-:S05]  /*1130*/  SHF.R.S32.HI R90, RZ, 0x7, R89 ;  /* 0x00000007ff5a7819 */ /* 0x000fca0000011459 */
[----:B------:R-:W2:Y:S01]  /*1140*/  SHFL.IDX PT, R0, R90, RZ, 0x1f ;  /* 0x00001fff5a007589 */ /* 0x000ea200000e0000 */
[----:B-1----:R-:W-:-:S04]  /*1150*/  ULEA UR36, UR6, UR36, 0x18 ;  /* 0x0000002406247291 */ /* 0x002fc8000f8ec03f */
[----:B------:R-:W-:-:S04]  /*1160*/  UIADD3 UR6, UR36, 0x10400, URZ ;  /* 0x0001040024067890 */ /* 0x000fc8000fffe03f */
[----:B------:R-:W-:Y:S01]  /*1170*/  ULOP3.LUT UP0, URZ, UR6, 0x3ff, URZ, 0xc0, !UPT ;  /* 0x000003ff063f7892 */ /* 0x000fe2000f80c03f */
[----:B--2---:R-:W-:-:S05]  /*1180*/  R2UR UR4, R0 ;  /* 0x00000000000472ca */ /* 0x004fca00000e0000 */
        /* <DEDUP_REMOVED lines=11> */
[----:B0-----:R-:W-:Y:S01]  /*1240*/  IMAD.U32 R4, RZ, RZ, UR4 ;  /* 0x00000004ff047e24 */ /* 0x001fe2000f8e00ff */
        /* <DEDUP_REMOVED lines=12> */
.L_x_2042:
[----:B------:R-:W2:Y:S01]  /*1310*/  LDL.LU R20, [R1+0x14] ;  /* 0x0000140001147983 */ /* 0x000ea20000300800 */
[----:B------:R-:W-:-:S04]  /*1320*/  SHF.L.U32 R2, RZ, 0x1f, RZ ;  /* 0x0000001fff027819 */ /* 0x000fc800000006ff */
[----:B------:R-:W1:Y:S01]  /*1330*/  SYNCS.PHASECHK.TRANS64.TRYWAIT P1, [UR36+0x34800], R2 ;  /* 0x03480002ff0075a7 */ /* 0x000e620008020164 */
[----:B--2---:R-:W-:-:S04]  /*1340*/  LOP3.LUT R0, R20, 0x1, RZ, 0xfc, !PT ;  /* 0x0000000114007812 */ /* 0x004fc800078efcff */
[----:B------:R-:W-:Y:S01]  /*1350*/  ISETP.NE.AND P0, PT, R0, 0x3, PT ;  /* 0x000000030000780c */ /* 0x000fe20003f05270 */
[----:B-1----:R-:W-:-:S12]  /*1360*/  @!P1 BRA `(.L_x_2043) ;  /* 0x000000d400bc9947 */ /* 0x002fd80003800000 */
.L_x_2160:
[----:B------:R-:W-:Y:S05]  /*1370*/  @!P0 BRA `(.L_x_2044) ;  /* 0x0000000000048947 */ /* 0x000fea0003800000 */
[----:B------:R-:W-:Y:S01]  /*1380*/  BPT.TRAP 0x1 ;  /* 0x000000040000795c */ /* 0x000fe20000300000 */
.L_x_2044:
[----:B------:R2:W3:Y:S01]  /*1390*/  SYNCS.PHASECHK.TRANS64.TRYWAIT P2, [UR36+0x34830], R2 ;  /* 0x03483002ff0075a7 */ /* 0x0004e20008040164 */
[----:B------:R-:W-:Y:S05]  /*13a0*/  @!P0 BRA `(.L_x_2045) ;  /* 0x0000000000048947 */ /* 0x000fea0003800000 */
[----:B------:R-:W-:Y:S01]  /*13b0*/  BPT.TRAP 0x1 ;  /* 0x000000040000795c */ /* 0x000fe20000300000 */
.L_x_2045:
[----:B------:R-:W4:Y:S01]  /*13c0*/  S2R R0, SR_TID.X ;  /* 0x0000000000007919 */ /* 0x000f220000002100 */
[----:B------:R-:W-:-:S05]  /*13d0*/  IMAD.U32 R6, RZ, RZ, UR37 ;  /* 0x00000025ff067e24 */ /* 0x000fca000f8e00ff */
[----:B------:R-:W-:Y:S02]  /*13e0*/  LOP3.LUT R6, R6, 0x10000, RZ, 0xfc, !PT ;  /* 0x0001000006067812 */ /* 0x000fe400078efcff */
[----:B----4-:R-:W-:-:S04]  /*13f0*/  LOP3.LUT R0, R0, 0x7f, RZ, 0xc0, !PT ;  /* 0x0000007f00007812 */ /* 0x010fc800078ec0ff */
[----:B------:R-:W-:Y:S01]  /*1400*/  ISETP.NE.AND P1, PT, R0, RZ, PT ;  /* 0x000000ff0000720c */ /* 0x000fe20003f25270 */
[----:B---3--:R-:W-:-:S12]  /*1410*/  @P2 BRA `(.L_x_2046) ;  /* 0x0000000000082947 */ /* 0x008fd80003800000 */
[----:B------:R-:W3:Y:S02]  /*1420*/  SYNCS.PHASECHK.TRANS64.TRYWAIT P2, [UR36+0x34830], R2 ;  /* 0x03483002ff0075a7 */ /* 0x000ee40008040164 */
[----:B---3--:R-:W-:Y:S05]  /*1430*/  @!P2 BRA `(.L_x_2047) ;  /* 0x000000d400a0a947 */ /* 0x008fea0003800000 */
.L_x_2046:
[----:B------:R-:W-:Y:S05]  /*1440*/  WARPSYNC.ALL ;  /* 0x0000000000007948 */ /* 0x000fea0003800000 */
[----:B------:R-:W-:Y:S01]  /*1450*/  IMAD.MOV.U32 R7, RZ, RZ, 0x40000040 ;  /* 0x40000040ff077424 */ /* 0x000fe200078e00ff */
[----:B------:R-:W-:Y:S01]  /*1460*/  UIADD3 UR4, UR36, 0x1c400, URZ ;  /* 0x0001c40024047890 */ /* 0x000fe2000fffe03f */
[C---:B------:R-:W-:Y:S01]  /*1470*/  R2UR UR8, R6.reuse ;  /* 0x00000000060872ca */ /* 0x040fe200000e0000 */
[----:B------:R-:W-:Y:S02]  /*1480*/  WARPGROUP.ARRIVE ;  /* 0x00000000000079c5 */ /* 0x000fe40000000000 */
[----:B------:R-:W-:Y:S01]  /*1490*/  R2UR UR9, R7 ;  /* 0x00000000070972ca */ /* 0x000fe200000e0000 */
[----:B------:R-:W-:Y:S01]  /*14a0*/  USHF.R.U32.HI UR4, URZ, 0x4, UR4 ;  /* 0x000000043f047899 */ /* 0x000fe20008011604 */
[----:B------:R-:W-:Y:S01]  /*14b0*/  R2UR UR6, R6 ;  /* 0x00000000060672ca */ /* 0x000fe200000e0000 */
[----:B------:R-:W-:Y:S01]  /*14c0*/  UMOV UR11, 0x40000040 ;  /* 0x40000040000b7882 */ /* 0x000fe20000000000 */
[----:B------:R-:W-:Y:S01]  /*14d0*/  UMOV UR5, 0x40000040 ;  /* 0x4000004000057882 */ /* 0x000fe20000000000 */
[----:B------:R-:W-:Y:S01]  /*14e0*/  ULOP3.LUT UR4, UR4, 0x3fff, URZ, 0xc0, !UPT ;  /* 0x00003fff04047892 */ /* 0x000fe2000f8ec03f */
[----:B-12---:R-:W1:Y:S01]  /*14f0*/  LDC R2, c[0x0][0x448] ;  /* 0x00011200ff027b82 */ /* 0x006e620000000800 */
[----:B------:R-:W-:Y:S01]  /*1500*/  UMOV UR13, 0x40000040 ;  /* 0x40000040000d7882 */ /* 0x000fe20000000000 */
[----:B------:R-:W-:Y:S01]  /*1510*/  UMOV UR15, 0x40000040 ;  /* 0x40000040000f7882 */ /* 0x000fe20000000000 */
[----:B------:R-:W-:Y:S01]  /*1520*/  ULOP3.LUT UR38, UR4, 0x10000, URZ, 0xfc, !UPT ;  /* 0x0001000004267892 */ /* 0x000fe2000f8efc3f */
[----:B------:R-:W-:Y:S01]  /*1530*/  LOP3.LUT R0, R89, 0xffffff80, RZ, 0xc0, !PT ;  /* 0xffffff8059007812 */ /* 0x000fe200078ec0ff */
[----:B------:R-:W-:Y:S01]  /*1540*/  UMOV UR17, 0x40000040 ;  /* 0x4000004000117882 */ /* 0x000fe20000000000 */
[----:B------:R-:W-:Y:S01]  /*1550*/  UMOV UR19, 0x40000040 ;  /* 0x4000004000137882 */ /* 0x000fe20000000000 */
[----:B------:R-:W-:Y:S01]  /*1560*/  UIADD3 UR14, UR38, 0x6, URZ ;  /* 0x00000006260e7890 */ /* 0x000fe2000fffe03f */
[----:B------:R-:W-:Y:S01]  /*1570*/  LEA.HI R88, R88, R23, RZ, 0x2 ;  /* 0x0000001758587211 */ /* 0x000fe200078f10ff */
[----:B------:R-:W-:Y:S01]  /*1580*/  UIADD3 UR4, UR6, 0x2, URZ ;  /* 0x0000000206047890 */ /* 0x000fe2000fffe03f */
[----:B------:R-:W-:Y:S01]  /*1590*/  IMAD.IADD R0, R23, 0x1, -R0 ;  /* 0x0000000117007824 */ /* 0x000fe200078e0a00 */
[----:B------:R-:W-:Y:S01]  /*15a0*/  UMOV UR10, UR38 ;  /* 0x00000026000a7c82 */ /* 0x000fe20008000000 */
[----:B------:R-:W-:Y:S01]  /*15b0*/  UIADD3 UR12, UR6, 0x6, URZ ;  /* 0x00000006060c7890 */ /* 0x000fe2000fffe03f */
[----:B------:R-:W-:Y:S01]  /*15c0*/  HGMMA.64x128x16.F32 R24, gdesc[UR8], RZ, !UPT, gsb0 ;  /* 0x01e00000081879f0 */ /* 0x000fe2000c0008ff */
[----:B------:R-:W-:Y:S01]  /*15d0*/  UIADD3 UR10, UR38, 0x2, URZ ;  /* 0x00000002260a7890 */ /* 0x000fe2000fffe03f */
[----:B------:R-:W-:Y:S01]  /*15e0*/  SHF.R.S32.HI R3, RZ, 0x1f, R0 ;  /* 0x0000001fff037819 */ /* 0x000fe20000011400 */
[----:B------:R-:W-:Y:S01]  /*15f0*/  UMOV UR8, UR4 ;  /* 0x0000000400087c82 */ /* 0x000fe20008000000 */
[----:B------:R-:W-:Y:S01]  /*1600*/  UMOV UR9, UR5 ;  /* 0x0000000500097c82 */ /* 0x000fe20008000000 */
[----:B------:R-:W-:Y:S01]  /*1610*/  UMOV UR11, 0x40000040 ;  /* 0x40000040000b7882 */ /* 0x000fe20000000000 */
[----:B------:R-:W-:Y:S01]  /*1620*/  UIADD3 UR16, UR6, 0x400, URZ ;  /* 0x0000040006107890 */ /* 0x000fe2000fffe03f */
[----:B------:R-:W-:Y:S01]  /*1630*/  LOP3.LUT R88, R88, 0xfffffffc, RZ, 0xc0, !PT ;  /* 0xfffffffc58587812 */ /* 0x000fe200078ec0ff */
[----:B------:R-:W-:Y:S01]  /*1640*/  UIADD3 UR18, UR38, 0x400, URZ ;  /* 0x0000040026127890 */ /* 0x000fe2000fffe03f */
[CC--:B0-----:R-:W-:Y:S01]  /*1650*/  LEA.HI R4, R3.reuse, R0.reuse, RZ, 0x5 ;  /* 0x0000000003047211 */ /* 0x0c1fe200078f28ff */
[----:B------:R-:W-:Y:S01]  /*1660*/  UIADD3 UR20, UR6, 0x402, URZ ;  /* 0x0000040206147890 */ /* 0x000fe2000fffe03f */
[----:B-1----:R-:W-:Y:S01]  /*1670*/  ISETP.NE.AND P2, PT, R2, 0x1, PT ;  /* 0x000000010200780c */ /* 0x002fe20003f45270 */
[----:B------:R-:W-:Y:S01]  /*1680*/  UIADD3 UR22, UR38, 0x402, URZ ;  /* 0x0000040226167890 */ /* 0x000fe2000fffe03f */
[----:B------:R-:W-:Y:S01]  /*1690*/  LEA.HI R2, R3, R0, RZ, 0x2 ;  /* 0x0000000003027211 */ /* 0x000fe200078f10ff */
[----:B------:R-:W-:Y:S01]  /*16a0*/  UMOV UR21, 0x40000040 ;  /* 0x4000004000157882 */ /* 0x000fe20000000000 */
[----:B------:R-:W-:Y:S01]  /*16b0*/  UMOV UR23, 0x40000040 ;  /* 0x4000004000177882 */ /* 0x000fe20000000000 */
[----:B------:R-:W-:Y:S01]  /*16c0*/  UIADD3 UR24, UR6, 0x404, URZ ;  /* 0x0000040406187890 */ /* 0x000fe2000fffe03f */
[--C-:B------:R-:W-:Y:S01]  /*16d0*/  SHF.R.S32.HI R3, RZ, 0x2, R2.reuse ;  /* 0x00000002ff037819 */ /* 0x100fe20000011402 */
[----:B------:R-:W-:Y:S01]  /*16e0*/  UIADD3 UR26, UR38, 0x404, URZ ;  /* 0x00000404261a7890 */ /* 0x000fe2000fffe03f */
[----:B------:R-:W-:Y:S01]  /*16f0*/  SHF.R.S32.HI R8, RZ, 0x1f, R2 ;  /* 0x0000001fff087819 */ /* 0x000fe20000011402 */
[----:B------:R-:W-:Y:S01]  /*1700*/  UMOV UR25, 0x40000040 ;  /* 0x4000004000197882 */ /* 0x000fe20000000000 */
[----:B------:R-:W-:Y:S01]  /*1710*/  UMOV UR27, 0x40000040 ;  /* 0x40000040001b7882 */ /* 0x000fe20000000000 */
[----:B------:R-:W-:Y:S01]  /*1720*/  UIADD3 UR28, UR6, 0x406, URZ ;  /* 0x00000406061c7890 */ /* 0x000fe2000fffe03f */
[----:B------:R-:W-:Y:S01]  /*1730*/  SHF.R.S32.HI R4, RZ, 0x5, R4 ;  /* 0x00000005ff047819 */ /* 0x000fe20000011404 */
[----:B------:R-:W-:Y:S01]  /*1740*/  UIADD3 UR30, UR38, 0x406, URZ ;  /* 0x00000406261e7890 */ /* 0x000fe2000fffe03f */
[----:B------:R-:W0:Y:S01]  /*1750*/  @P2 LDC R11, c[0x0][0x44c] ;  /* 0x00011300ff0b2b82 */ /* 0x000e220000000800 */
[----:B------:R-:W-:Y:S01]  /*1760*/  UMOV UR29, 0x40000040 ;  /* 0x40000040001d7882 */ /* 0x000fe20000000000 */
[----:B------:R-:W-:Y:S01]  /*1770*/  UMOV UR31, 0x40000040 ;  /* 0x40000040001f7882 */ /* 0x000fe20000000000 */
[----:B------:R-:W-:Y:S01]  /*1780*/  UIADD3 UR32, UR6, 0x800, URZ ;  /* 0x0000080006207890 */ /* 0x000fe2000fffe03f */
[----:B------:R-:W-:Y:S01]  /*1790*/  IMAD.IADD R88, R23, 0x1, -R88 ;  /* 0x0000000117587824 */ /* 0x000fe200078e0a58 */
[----:B------:R-:W-:Y:S01]  /*17a0*/  UIADD3 UR34, UR38, 0x800, URZ ;  /* 0x0000080026227890 */ /* 0x000fe2000fffe03f */
[----:B------:R-:W-:Y:S01]  /*17b0*/  LEA.HI R5, R90, R90, RZ, 0x1 ;  /* 0x0000005a5a057211 */ /* 0x000fe200078f08ff */
[----:B------:R-:W-:Y:S01]  /*17c0*/  UMOV UR33, 0x40000040 ;  /* 0x4000004000217882 */ /* 0x000fe20000000000 */
[----:B------:R-:W-:Y:S01]  /*17d0*/  UMOV UR35, 0x40000040 ;  /* 0x4000004000237882 */ /* 0x000fe20000000000 */
[----:B------:R-:W-:Y:S01]  /*17e0*/  UIADD3 UR44, UR6, 0x802, URZ ;  /* 0x00000802062c7890 */ /* 0x000fe2000fffe03f */
[-C--:B------:R-:W-:Y:S01]  /*17f0*/  LEA.HI R8, R8, R3.reuse, RZ, 0x3 ;  /* 0x0000000308087211 */ /* 0x080fe200078f18ff */
[----:B------:R-:W-:Y:S01]  /*1800*/  UIADD3 UR46, UR38, 0x802, URZ ;  /* 0x00000802262e7890 */ /* 0x000fe2000fffe03f */
[----:B------:R-:W1:Y:S01]  /*1810*/  @P2 LDC R12, c[0x0][0x450] ;  /* 0x00011400ff0c2b82 */ /* 0x000e620000000800 */
[----:B------:R-:W-:Y:S01]  /*1820*/  UMOV UR45, 0x40000040 ;  /* 0x40000040002d7882 */ /* 0x000fe20000000000 */
[----:B------:R-:W-:Y:S01]  /*1830*/  UMOV UR47, 0x40000040 ;  /* 0x40000040002f7882 */ /* 0x000fe20000000000 */
[----:B------:R-:W-:Y:S01]  /*1840*/  UIADD3 UR48, UR6, 0x804, URZ ;  /* 0x0000080406307890 */ /* 0x000fe2000fffe03f */
[----:B------:R-:W-:Y:S01]  /*1850*/  IMAD R4, R4, 0x10, R19 ;  /* 0x0000001004047824 */ /* 0x000fe200078e0213 */
[----:B------:R-:W-:Y:S01]  /*1860*/  UIADD3 UR50, UR38, 0x804, URZ ;  /* 0x0000080426327890 */ /* 0x000fe2000fffe03f */
[----:B------:R-:W-:Y:S01]  /*1870*/  LOP3.LUT R5, R5, 0x3fffffe, RZ, 0xc0, !PT ;  /* 0x03fffffe05057812 */ /* 0x000fe200078ec0ff */
[----:B------:R-:W-:Y:S01]  /*1880*/  UMOV UR49, 0x40000040 ;  /* 0x4000004000317882 */ /* 0x000fe20000000000 */
[----:B------:R-:W-:Y:S01]  /*1890*/  UMOV UR51, 0x40000040 ;  /* 0x4000004000337882 */ /* 0x000fe20000000000 */
[----:B------:R-:W-:Y:S01]  /*18a0*/  UIADD3 UR52, UR6, 0x806, URZ ;  /* 0x0000080606347890 */ /* 0x000fe2000fffe03f */
[----:B------:R-:W-:Y:S01]  /*18b0*/  LEA.HI R9, R88, R88, RZ, 0x1 ;  /* 0x0000005858097211 */ /* 0x000fe200078f08ff */
[----:B------:R-:W-:Y:S01]  /*18c0*/  UIADD3 UR54, UR38, 0x806, URZ ;  /* 0x0000080626367890 */ /* 0x000fe2000fffe03f */
[----:B------:R-:W-:Y:S01]  /*18d0*/  LOP3.LUT R8, R8, 0xfffffff8, RZ, 0xc0, !PT ;  /* 0xfffffff808087812 */ /* 0x000fe200078ec0ff */
[----:B------:R-:W-:Y:S01]  /*18e0*/  UMOV UR53, 0x40000040 ;  /* 0x4000004000357882 */ /* 0x000fe20000000000 */
[----:B------:R-:W-:Y:S01]  /*18f0*/  UMOV UR55, 0x40000040 ;  /* 0x4000004000377882 */ /* 0x000fe20000000000 */
[----:B------:R-:W-:Y:S01]  /*1900*/  LOP3.LUT R9, R9, 0x1ffffffe, RZ, 0xc0, !PT ;  /* 0x1ffffffe09097812 */ /* 0x000fe200078ec0ff */
[----:B------:R-:W-:Y:S01]  /*1910*/  IMAD.IADD R5, R90, 0x1, -R5 ;  /* 0x000000015a057824 */ /* 0x000fe200078e0a05 */
[----:B------:R-:W-:Y:S01]  /*1920*/  IADD3 R4, R4, R3, -R8 ;  /* 0x0000000304047210 */ /* 0x000fe20007ffe808 */
[----:B------:R-:W-:Y:S01]  /*1930*/  ULDC UR7, c[0x0][0x988] ;  /* 0x0002620000077ab9 */ /* 0x000fe20000000800 */
[----:B------:R-:W-:Y:S01]  /*1940*/  UMOV UR37, URZ ;  /* 0x0000003f00257c82 */ /* 0x000fe20008000000 */
[----:B------:R-:W-:Y:S01]  /*1950*/  IMAD.IADD R9, R88, 0x1, -R9 ;  /* 0x0000000158097824 */ /* 0x000fe200078e0a09 */
[----:B------:R-:W-:Y:S01]  /*1960*/  CS2R R150, SRZ ;  /* 0x0000000000967805 */ /* 0x000fe2000001ff00 */
[----:B------:R-:W-:Y:S01]  /*1970*/  IMAD R4, R5, 0x40, R4 ;  /* 0x0000004005047824 */ /* 0x000fe200078e0204 */
[----:B------:R-:W-:-:S02]  /*1980*/  CS2R R148, SRZ ;  /* 0x0000000000947805 */ /* 0x000fc4000001ff00 */
[----:B------:R-:W-:Y:S02]  /*1990*/  CS2R R146, SRZ ;  /* 0x0000000000927805 */ /* 0x000fe4000001ff00 */
[----:B------:R-:W-:Y:S01]  /*19a0*/  CS2R R144, SRZ ;  /* 0x0000000000907805 */ /* 0x000fe2000001ff00 */
[----:B------:R-:W-:Y:S01]  /*19b0*/  IMAD R10, R9, 0x8, R4 ;  /* 0x00000008090a7824 */ /* 0x000fe200078e0204 */
[----:B------:R-:W-:Y:S01]  /*19c0*/  CS2R R142, SRZ ;  /* 0x00000000008e7805 */ /* 0x000fe2000001ff00 */
[----:B------:R-:W-:Y:S01]  /*19d0*/  IMAD.MOV.U32 R9, RZ, RZ, -0x80 ;  /* 0xffffff80ff097424 */ /* 0x000fe200078e00ff */
[----:B------:R-:W-:Y:S01]  /*19e0*/  CS2R R140, SRZ ;  /* 0x00000000008c7805 */ /* 0x000fe2000001ff00 */
[----:B0-----:R-:W-:Y:S01]  /*19f0*/  @P2 IMAD.HI.U32 R3, R10, R11, RZ ;  /* 0x0000000b0a032227 */ /* 0x001fe200078e00ff */
[----:B------:R-:W-:Y:S02]  /*1a00*/  LOP3.LUT R11, R2, 0x7ffffffc, RZ, 0xc0, !PT ;  /* 0x7ffffffc020b7812 */ /* 0x000fe400078ec0ff */
[----:B------:R-:W-:-:S02]  /*1a10*/  CS2R R138, SRZ ;  /* 0x00000000008a7805 */ /* 0x000fc4000001ff00 */
[----:B------:R-:W-:Y:S01]  /*1a20*/  CS2R R136, SRZ ;  /* 0x0000000000887805 */ /* 0x000fe2000001ff00 */
[----:B------:R-:W-:Y:S01]  /*1a30*/  IMAD.MOV.U32 R5, RZ, RZ, R10 ;  /* 0x000000ffff057224 */ /* 0x000fe200078e000a */
[----:B-1----:R-:W-:Y:S01]  /*1a40*/  @P2 SHF.R.U32.HI R5, RZ, R12, R3 ;  /* 0x0000000cff052219 */ /* 0x002fe20000011603 */
[----:B------:R-:W-:Y:S01]  /*1a50*/  IMAD R9, R22, R9, 0x80 ;  /* 0x0000008016097424 */ /* 0x000fe200078e0209 */
[----:B------:R-:W0:Y:S01]  /*1a60*/  LDC R3, c[0x0][0x288] ;  /* 0x0000a200ff037b82 */ /* 0x000e220000000800 */
[----:B------:R-:W-:Y:S01]  /*1a70*/  IMAD.IADD R11, R0, 0x1, -R11 ;  /* 0x00000001000b7824 */ /* 0x000fe200078e0a0b */
[----:B------:R-:W-:Y:S01]  /*1a80*/  CS2R R134, SRZ ;  /* 0x0000000000867805 */ /* 0x000fe2000001ff00 */
[----:B------:R-:W0:Y:S01]  /*1a90*/  SHFL.IDX PT, R4, R5, 0x1, 0x1c1f ;  /* 0x003c1f0005047f89 */ /* 0x000e2200000e0000 */
[----:B------:R-:W-:Y:S01]  /*1aa0*/  VIADD R0, R9, 0x1 ;  /* 0x0000000109007836 */ /* 0x000fe20000000000 */
[----:B------:R-:W-:Y:S02]  /*1ab0*/  CS2R R132, SRZ ;  /* 0x0000000000847805 */ /* 0x000fe4000001ff00 */
[----:B------:R-:W-:Y:S01]  /*1ac0*/  CS2R R130, SRZ ;  /* 0x0000000000827805 */ /* 0x000fe2000001ff00 */
[----:B------:R-:W-:Y:S01]  /*1ad0*/  SHFL.IDX PT, R5, R5, RZ, 0x1c1f ;  /* 0x001c1fff05057589 */ /* 0x000fe200000e0000 */
[----:B------:R-:W-:Y:S01]  /*1ae0*/  IMAD R13, R11, -0x2, R0 ;  /* 0xfffffffe0b0d7824 */ /* 0x000fe200078e0200 */
[----:B------:R-:W-:-:S02]  /*1af0*/  CS2R R128, SRZ ;  /* 0x0000000000807805 */ /* 0x000fc4000001ff00 */
[----:B------:R-:W-:Y:S02]  /*1b00*/  CS2R R126, SRZ ;  /* 0x00000000007e7805 */ /* 0x000fe4000001ff00 */
[----:B------:R-:W-:Y:S02]  /*1b10*/  CS2R R124, SRZ ;  /* 0x00000000007c7805 */ /* 0x000fe4000001ff00 */
[----:B------:R-:W-:Y:S01]  /*1b20*/  CS2R R122, SRZ ;  /* 0x00000000007a7805 */ /* 0x000fe2000001ff00 */
[----:B------:R-:W-:Y:S02]  /*1b30*/  WARPGROUP.DEPBAR.LE gsb0, 0x0 ;  /* 0x00008000000079c5 */ /* 0x000fe40000010000 */
[----:B------:R-:W-:-:S06]  /*1b40*/  WARPGROUP.ARRIVE ;  /* 0x00000000000079c5 */ /* 0x000fcc0000000000 */
[----:B------:R-:W-:Y:S01]  /*1b50*/  HGMMA.64x128x16.F32 R24, gdesc[UR8], R24, gsb0 ;  /* 0x01e00000081879f0 */ /* 0x000fe20008000818 */
[----:B------:R-:W-:Y:S02]  /*1b60*/  UIADD3 UR8, UR6, 0x4, URZ ;  /* 0x0000000406087890 */ /* 0x000fe4000fffe03f */
[----:B------:R-:W-:Y:S01]  /*1b70*/  UIADD3 UR10, UR38, 0x4, URZ ;  /* 0x00000004260a7890 */ /* 0x000fe2000fffe03f */
[----:B------:R-:W-:Y:S01]  /*1b80*/  UMOV UR9, 0x40000040 ;  /* 0x4000004000097882 */ /* 0x000fe20000000000 */
[----:B------:R-:W-:Y:S01]  /*1b90*/  UMOV UR11, 0x40000040 ;  /* 0x40000040000b7882 */ /* 0x000fe20000000000 */
[----:B------:R-:W-:Y:S02]  /*1ba0*/  ULDC UR6, c[0x0][0x2f0] ;  /* 0x0000bc0000067ab9 */ /* 0x000fe40000000800 */
[C---:B------:R-:W-:Y:S02]  /*1bb0*/  IMAD R0, R16.reuse, UR6, R9 ;  /* 0x0000000610007c24 */ /* 0x040fe4000f8e0209 */
[----:B------:R-:W-:-:S02]  /*1bc0*/  IMAD R8, R16, UR6, R13 ;  /* 0x0000000610087c24 */ /* 0x000fc4000f8e020d */
[----:B------:R-:W-:-:S03]  /*1bd0*/  IMAD R2, R11, -0x2, R0 ;  /* 0xfffffffe0b027824 */ /* 0x000fc600078e0200 */
[----:B0-----:R-:W-:-:S04]  /*1be0*/  IADD3 R9, R4, -R3, R8 ;  /* 0x8000000304097210 */ /* 0x001fc80007ffe008 */
[----:B------:R-:W-:-:S04]  /*1bf0*/  VIMNMX R9, R2, R9, PT ;  /* 0x0000000902097248 */ /* 0x000fc80003fe0100 */
[C---:B------:R-:W-:Y:S02]  /*1c00*/  ISETP.GT.AND P3, PT, R9.reuse, RZ, PT ;  /* 0x000000ff0900720c */ /* 0x040fe40003f64270 */
[C---:B------:R-:W-:Y:S02]  /*1c10*/  ISETP.GT.AND P4, PT, R9.reuse, 0x1, PT ;  /* 0x000000010900780c */ /* 0x040fe40003f84270 */
        /* <DEDUP_REMOVED lines=34> */
[----:B------:R-:W-:Y:S02]  /*1e40*/  ISETP.GT.AND P3, PT, R9, 0x9, PT ;  /* 0x000000090900780c */ /* 0x000fe40003f64270 */
[----:B------:R-:W-:-:S02]  /*1e50*/  FSEL R15, R30, -INF , P5 ;  /* 0xff8000001e0f7808 */ /* 0x000fc40002800000 */
[----:B------:R-:W-:Y:S02]  /*1e60*/  FMNMX.FTZ R0, R13, R27, !PT ;  /* 0x0000001b0d007209 */ /* 0x000fe40007810000 */
[----:B------:R-:W-:Y:S02]  /*1e70*/  ISETP.GT.AND P4, PT, R9, 0x10, PT ;  /* 0x000000100900780c */ /* 0x000fe40003f84270 */
[----:B------:R-:W-:Y:S02]  /*1e80*/  FSEL R31, R31, -INF , P3 ;  /* 0xff8000001f1f7808 */ /* 0x000fe40001800000 */
[----:B------:R-:W-:Y:S02]  /*1e90*/  FMNMX.FTZ R0, R15, R0, !PT ;  /* 0x000000000f007209 */ /* 0x000fe40007810000 */
        /* <DEDUP_REMOVED lines=32> */
[----:B------:R-:W-:Y:S01]  /*20a0*/  FMNMX.FTZ R0, R97, R0, !PT ;  /* 0x0000000061007209 */ /* 0x000fe20007810000 */
[----:B------:R-:W0:Y:S01]  /*20b0*/  @P2 LDC R54, c[0x0][0x44c] ;  /* 0x00011300ff362b82 */ /* 0x000e220000000800 */
        /* <DEDUP_REMOVED lines=48> */
[----:B------:R-:W-:Y:S02]  /*23c0*/  FSEL R87, R87, -INF , P3 ;  /* 0xff80000057577808 */ /* 0x000fe40001800000 */
[----:B------:R-:W-:-:S04]  /*23d0*/  FMNMX.FTZ R0, R121, R0, !PT ;  /* 0x0000000079007209 */ /* 0x000fc80007810000 */
[----:B------:R-:W-:-:S05]  /*23e0*/  FMNMX.FTZ R9, R87, R0, !PT ;  /* 0x0000000057097209 */ /* 0x000fca0007810000 */
[----:B------:R-:W1:Y:S02]  /*23f0*/  SHFL.BFLY PT, R0, R9, 0x2, 0x1f ;  /* 0x0c401f0009007f89 */ /* 0x000e6400000e0000 */
[----:B-1----:R-:W-:Y:S01]  /*2400*/  FMNMX.FTZ R12, R9, R0, !PT ;  /* 0x00000000090c7209 */ /* 0x002fe20007810000 */
[----:B------:R-:W-:Y:S02]  /*2410*/  IMAD.U32 R0, RZ, RZ, UR7 ;  /* 0x00000007ff007e24 */ /* 0x000fe4000f8e00ff */
[----:B------:R-:W-:Y:S02]  /*2420*/  IMAD.IADD R9, R8, 0x1, -R3 ;  /* 0x0000000108097824 */ /* 0x000fe400078e0a03 */
[----:B------:R-:W1:Y:S03]  /*2430*/  SHFL.BFLY PT, R23, R12, 0x1, 0x1f ;  /* 0x0c201f000c177f89 */ /* 0x000e6600000e0000 */
[----:B------:R-:W-:-:S04]  /*2440*/  VIADDMNMX R9, R5, R9, R2, PT ;  /* 0x0000000905097246 */ /* 0x000fc80003800102 */
[C---:B------:R-:W-:Y:S02]  /*2450*/  ISETP.GT.AND P4, PT, R9.reuse, 0x1, PT ;  /* 0x000000010900780c */ /* 0x040fe40003f84270 */
[----:B------:R-:W-:Y:S02]  /*2460*/  ISETP.GT.AND P5, PT, R9, 0x8, PT ;  /* 0x000000080900780c */ /* 0x000fe40003fa4270 */
[----:B------:R-:W-:Y:S02]  /*2470*/  FSEL R25, R25, -INF , P4 ;  /* 0xff80000019197808 */ /* 0x000fe40002000000 */
[----:B------:R-:W-:Y:S02]  /*2480*/  ISETP.GT.AND P4, PT, R9, 0x10, PT ;  /* 0x000000100900780c */ /* 0x000fe40003f84270 */
[----:B-1----:R-:W-:-:S04]  /*2490*/  FMNMX.FTZ R4, R12, R23, !PT ;  /* 0x000000170c047209 */ /* 0x002fc80007810000 */
[C---:B------:R-:W-:Y:S01]  /*24a0*/  FSETP.NEU.FTZ.AND P3, PT, R4.reuse, -INF , PT ;  /* 0xff8000000400780b */ /* 0x040fe20003f7d000 */
[----:B------:R-:W-:-:S05]  /*24b0*/  FMUL.FTZ R14, R4, R0 ;  /* 0x00000000040e7220 */ /* 0x000fca0000410000 */
[----:B------:R-:W-:Y:S02]  /*24c0*/  FSEL R38, R14, RZ, P3 ;  /* 0x000000ff0e267208 */ /* 0x000fe40001800000 */
[----:B------:R-:W-:-:S03]  /*24d0*/  ISETP.GT.AND P3, PT, R9, RZ, PT ;  /* 0x000000ff0900720c */ /* 0x000fc60003f64270 */
[-CC-:B------:R-:W-:Y:S01]  /*24e0*/  FFMA.FTZ R181, R13, R0.reuse, -R38.reuse ;  /* 0x000000000db57223 */ /* 0x180fe20000010826 */
[----:B------:R-:W-:Y:S01]  /*24f0*/  FSEL R5, R24, -INF , P3 ;  /* 0xff80000018057808 */ /* 0x000fe20001800000 */
[-CC-:B------:R-:W-:Y:S01]  /*2500*/  FFMA.FTZ R183, R15, R0.reuse, -R38.reuse ;  /* 0x000000000fb77223 */ /* 0x180fe20000010826 */
[----:B------:R-:W-:Y:S01]  /*2510*/  ISETP.GT.AND P3, PT, R9, 0x9, PT ;  /* 0x000000090900780c */ /* 0x000fe20003f64270 */
[-CC-:B------:R-:W-:Y:S01]  /*2520*/  FFMA.FTZ R177, R21, R0.reuse, -R38.reuse ;  /* 0x0000000015b17223 */ /* 0x180fe20000010826 */
[----:B------:R-:W-:Y:S01]  /*2530*/  FSEL R13, R28, -INF , P5 ;  /* 0xff8000001c0d7808 */ /* 0x000fe20002800000 */
[-CC-:B------:R-:W-:Y:S01]  /*2540*/  FFMA.FTZ R27, R27, R0.reuse, -R38.reuse ;  /* 0x000000001b1b7223 */ /* 0x180fe20000010826 */
[----:B------:R-:W-:Y:S01]  /*2550*/  FMNMX.FTZ R12, R5, R25, !PT ;  /* 0x00000019050c7209 */ /* 0x000fe20007810000 */
[--C-:B------:R-:W-:Y:S01]  /*2560*/  FFMA.FTZ R8, R31, R0, -R38.reuse ;  /* 0x000000001f087223 */ /* 0x100fe20000010826 */
[----:B------:R-:W-:Y:S01]  /*2570*/  FSEL R29, R29, -INF , P3 ;  /* 0xff8000001d1d7808 */ /* 0x000fe20001800000 */
[----:B------:R-:W-:Y:S01]  /*2580*/  MUFU.EX2 R2, R27 ;  /* 0x0000001b00027308 */ /* 0x000fe20000000800 */
[----:B------:R-:W-:Y:S01]  /*2590*/  FMNMX.FTZ R12, R13, R12, !PT ;  /* 0x0000000c0d0c7209 */ /* 0x000fe20007810000 */
[-CC-:B------:R-:W-:Y:S01]  /*25a0*/  FFMA.FTZ R14, R35, R0.reuse, -R38.reuse ;  /* 0x00000000230e7223 */ /* 0x180fe20000010826 */
[----:B------:R-:W-:Y:S01]  /*25b0*/  ISETP.GT.AND P3, PT, R9, 0x11, PT ;  /* 0x000000110900780c */ /* 0x000fe20003f64270 */
[-CC-:B------:R-:W-:Y:S01]  /*25c0*/  FFMA.FTZ R20, R39, R0.reuse, -R38.reuse ;  /* 0x0000000027147223 */ /* 0x180fe20000010826 */
[----:B------:R-:W-:Y:S01]  /*25d0*/  FSEL R15, R32, -INF , P4 ;  /* 0xff800000200f7808 */ /* 0x000fe20002000000 */
[--C-:B------:R-:W-:Y:S01]  /*25e0*/  FFMA.FTZ R24, R43, R0, -R38.reuse ;  /* 0x000000002b187223 */ /* 0x100fe20000010826 */
[----:B------:R-:W-:Y:S01]  /*25f0*/  FMNMX.FTZ R12, R29, R12, !PT ;  /* 0x0000000c1d0c7209 */ /* 0x000fe20007810000 */
[-CC-:B------:R-:W-:Y:S01]  /*2600*/  FFMA.FTZ R26, R47, R0.reuse, -R38.reuse ;  /* 0x000000002f1a7223 */ /* 0x180fe20000010826 */
[----:B------:R-:W-:Y:S01]  /*2610*/  ISETP.GT.AND P4, PT, R9, 0x18, PT ;  /* 0x000000180900780c */ /* 0x000fe20003f84270 */
[--C-:B------:R-:W-:Y:S01]  /*2620*/  FFMA.FTZ R179, R89, R0, -R38.reuse ;  /* 0x0000000059b37223 */ /* 0x100fe20000010826 */
[----:B------:R-:W-:Y:S01]  /*2630*/  FSEL R33, R33, -INF , P3 ;  /* 0xff80000021217808 */ /* 0x000fe20001800000 */
[----:B------:R-:W1:Y:S01]  /*2640*/  MUFU.EX2 R181, R181 ;  /* 0x000000b500b57308 */ /* 0x000e620000000800 */
[----:B------:R-:W-:Y:S01]  /*2650*/  FMNMX.FTZ R12, R15, R12, !PT ;  /* 0x0000000c0f0c7209 */ /* 0x000fe20007810000 */
[-CC-:B------:R-:W-:Y:S01]  /*2660*/  FFMA.FTZ R173, R91, R0.reuse, -R38.reuse ;  /* 0x000000005bad7223 */ /* 0x180fe20000010826 */
[----:B------:R-:W-:Y:S01]  /*2670*/  ISETP.GT.AND P3, PT, R9, 0x19, PT ;  /* 0x000000190900780c */ /* 0x000fe20003f64270 */
[-CC-:B------:R-:W-:Y:S01]  /*2680*/  FFMA.FTZ R175, R93, R0.reuse, -R38.reuse ;  /* 0x000000005daf7223 */ /* 0x180fe20000010826 */
[----:B------:R-:W-:Y:S01]  /*2690*/  FSEL R21, R36, -INF , P4 ;  /* 0xff80000024157808 */ /* 0x000fe20002000000 */
[--C-:B------:R-:W-:Y:S01]  /*26a0*/  FFMA.FTZ R169, R95, R0, -R38.reuse ;  /* 0x000000005fa97223 */ /* 0x100fe20000010826 */
[----:B------:R-:W-:Y:S01]  /*26b0*/  FMNMX.FTZ R12, R33, R12, !PT ;  /* 0x0000000c210c7209 */ /* 0x000fe20007810000 */
[----:B------:R-:W-:Y:S01]  /*26c0*/  MUFU.EX2 R183, R183 ;  /* 0x000000b700b77308 */ /* 0x000fe20000000800 */
[----:B------:R-:W-:Y:S01]  /*26d0*/  ISETP.GT.AND P4, PT, R9, 0x20, PT ;  /* 0x000000200900780c */ /* 0x000fe20003f84270 */
[-CC-:B------:R-:W-:Y:S01]  /*26e0*/  FFMA.FTZ R28, R97, R0.reuse, -R38.reuse ;  /* 0x00000000611c7223 */ /* 0x180fe20000010826 */
[----:B------:R-:W-:Y:S01]  /*26f0*/  FSEL R37, R37, -INF , P3 ;  /* 0xff80000025257808 */ /* 0x000fe20001800000 */
[--C-:B------:R-:W-:Y:S01]  /*2700*/  FFMA.FTZ R171, R99, R0, -R38.reuse ;  /* 0x0000000063ab7223 */ /* 0x100fe20000010826 */
[----:B------:R-:W-:Y:S01]  /*2710*/  FMNMX.FTZ R12, R21, R12, !PT ;  /* 0x0000000c150c7209 */ /* 0x000fe20007810000 */
[----:B------:R-:W-:Y:S01]  /*2720*/  FFMA.FTZ R30, R101, R0, -R38 ;  /* 0x00000000651e7223 */ /* 0x000fe20000010826 */
[----:B------:R-:W-:Y:S01]  /*2730*/  ISETP.GT.AND P3, PT, R9, 0x21, PT ;  /* 0x000000210900780c */ /* 0x000fe20003f64270 */
[----:B------:R-:W-:Y:S01]  /*2740*/  MUFU.EX2 R8, R8 ;  /* 0x0000000800087308 */ /* 0x000fe20000000800 */
[----:B------:R-:W-:Y:S01]  /*2750*/  FSEL R23, R40, -INF , P4 ;  /* 0xff80000028177808 */ /* 0x000fe20002000000 */
[----:B-1----:R-:W-:Y:S01]  /*2760*/  FADD.FTZ R50, R181, R2 ;  /* 0x00000002b5327221 */ /* 0x002fe20000010000 */
[----:B------:R-:W-:Y:S01]  /*2770*/  FMNMX.FTZ R12, R37, R12, !PT ;  /* 0x0000000c250c7209 */ /* 0x000fe20007810000 */
[-CC-:B------:R-:W-:Y:S01]  /*2780*/  FFMA.FTZ R165, R103, R0.reuse, -R38.reuse ;  /* 0x0000000067a57223 */ /* 0x180fe20000010826 */
[----:B------:R-:W-:Y:S01]  /*2790*/  ISETP.GT.AND P4, PT, R9, 0x28, PT ;  /* 0x000000280900780c */ /* 0x000fe20003f84270 */
        /* <DEDUP_REMOVED lines=16> */
[-CC-:B------:R-:W-:Y:S01]  /*28a0*/  FFMA.FTZ R71, R71, R0.reuse, -R38.reuse ;  /* 0x0000000047477223 */ /* 0x180fe20000010826 */
[----:B------:R-:W-:Y:S01]  /*28b0*/  ISETP.GT.AND P3, PT, R9, 0x31, PT ;  /* 0x000000310900780c */ /* 0x000fe20003f64270 */
[----:B------:R-:W-:Y:S01]  /*28c0*/  MUFU.EX2 R179, R179 ;  /* 0x000000b300b37308 */ /* 0x000fe20000000800 */
[----:B------:R-:W-:Y:S01]  /*28d0*/  FSEL R31, R48, -INF , P4 ;  /* 0xff800000301f7808 */ /* 0x000fe20002000000 */
[--C-:B------:R-:W-:Y:S01]  /*28e0*/  FFMA.FTZ R115, R115, R0, -R38.reuse ;  /* 0x0000000073737223 */ /* 0x100fe20000010826 */
        /* <DEDUP_REMOVED lines=17> */
[----:B------:R-:W-:Y:S01]  /*2a00*/  FFMA.FTZ R38, R87, R0, -R38 ;  /* 0x0000000057267223 */ /* 0x000fe20000010826 */
[----:B------:R-:W-:-:S02]  /*2a10*/  FMNMX.FTZ R12, R35, R12, !PT ;  /* 0x0000000c230c7209 */ /* 0x000fc40007810000 */
[----:B------:R-:W-:Y:S02]  /*2a20*/  CS2R R106, SRZ ;  /* 0x00000000006a7805 */ /* 0x000fe4000001ff00 */
[----:B------:R-:W-:Y:S01]  /*2a30*/  ISETP.GT.AND P3, PT, R9, 0x41, PT ;  /* 0x000000410900780c */ /* 0x000fe20003f64270 */
[----:B------:R-:W-:Y:S01]  /*2a40*/  MUFU.EX2 R24, R24 ;  /* 0x0000001800187308 */ /* 0x000fe20000000800 */
[----:B------:R-:W-:Y:S02]  /*2a50*/  FSEL R39, R56, -INF , P4 ;  /* 0xff80000038277808 */ /* 0x000fe40002000000 */
[----:B------:R-:W-:Y:S02]  /*2a60*/  CS2R R104, SRZ ;  /* 0x0000000000687805 */ /* 0x000fe4000001ff00 */
[----:B------:R-:W-:Y:S01]  /*2a70*/  FMNMX.FTZ R12, R53, R12, !PT ;  /* 0x0000000c350c7209 */ /* 0x000fe20007810000 */
[----:B------:R-:W1:Y:S01]  /*2a80*/  @P2 LDC R56, c[0x0][0x450] ;  /* 0x00011400ff382b82 */ /* 0x000e620000000800 */
[----:B------:R-:W-:-:S02]  /*2a90*/  ISETP.GT.AND P4, PT, R9, 0x48, PT ;  /* 0x000000480900780c */ /* 0x000fc40003f84270 */
[----:B------:R-:W-:Y:S02]  /*2aa0*/  CS2R R102, SRZ ;  /* 0x0000000000667805 */ /* 0x000fe4000001ff00 */
[----:B------:R-:W-:Y:S01]  /*2ab0*/  FSEL R57, R57, -INF , P3 ;  /* 0xff80000039397808 */ /* 0x000fe20001800000 */
[----:B------:R-:W-:Y:S01]  /*2ac0*/  MUFU.EX2 R175, R175 ;  /* 0x000000af00af7308 */ /* 0x000fe20000000800 */
[----:B------:R-:W-:Y:S02]  /*2ad0*/  FMNMX.FTZ R12, R39, R12, !PT ;  /* 0x0000000c270c7209 */ /* 0x000fe40007810000 */
[----:B------:R-:W-:Y:S02]  /*2ae0*/  CS2R R100, SRZ ;  /* 0x0000000000647805 */ /* 0x000fe4000001ff00 */
[----:B------:R-:W-:Y:S02]  /*2af0*/  ISETP.GT.AND P3, PT, R9, 0x49, PT ;  /* 0x000000490900780c */ /* 0x000fe40003f64270 */
[----:B------:R-:W-:-:S02]  /*2b00*/  CS2R R98, SRZ ;  /* 0x0000000000627805 */ /* 0x000fc4000001ff00 */
[----:B------:R-:W-:Y:S02]  /*2b10*/  FSEL R43, R60, -INF , P4 ;  /* 0xff8000003c2b7808 */ /* 0x000fe40002000000 */
[----:B------:R-:W-:Y:S02]  /*2b20*/  CS2R R96, SRZ ;  /* 0x0000000000607805 */ /* 0x000fe4000001ff00 */
[----:B------:R-:W-:Y:S01]  /*2b30*/  FMNMX.FTZ R12, R57, R12, !PT ;  /* 0x0000000c390c7209 */ /* 0x000fe20007810000 */
[----:B------:R-:W-:Y:S01]  /*2b40*/  MUFU.EX2 R26, R26 ;  /* 0x0000001a001a7308 */ /* 0x000fe20000000800 */
[----:B------:R-:W-:Y:S02]  /*2b50*/  ISETP.GT.AND P4, PT, R9, 0x50, PT ;  /* 0x000000500900780c */ /* 0x000fe40003f84270 */
[----:B------:R-:W-:Y:S02]  /*2b60*/  CS2R R94, SRZ ;  /* 0x00000000005e7805 */ /* 0x000fe4000001ff00 */
[----:B------:R-:W-:-:S02]  /*2b70*/  FSEL R61, R61, -INF , P3 ;  /* 0xff8000003d3d7808 */ /* 0x000fc40001800000 */
[----:B------:R-:W-:Y:S02]  /*2b80*/  CS2R R92, SRZ ;  /* 0x00000000005c7805 */ /* 0x000fe4000001ff00 */
[----:B------:R-:W-:Y:S02]  /*2b90*/  FMNMX.FTZ R12, R43, R12, !PT ;  /* 0x0000000c2b0c7209 */ /* 0x000fe40007810000 */
[----:B------:R-:W-:Y:S02]  /*2ba0*/  CS2R R90, SRZ ;  /* 0x00000000005a7805 */ /* 0x000fe4000001ff00 */
[----:B------:R-:W-:Y:S01]  /*2bb0*/  ISETP.GT.AND P3, PT, R9, 0x51, PT ;  /* 0x000000510900780c */ /* 0x000fe20003f64270 */
[----:B------:R-:W-:Y:S01]  /*2bc0*/  MUFU.EX2 R169, R169 ;  /* 0x000000a900a97308 */ /* 0x000fe20000000800 */
[----:B------:R-:W-:Y:S02]  /*2bd0*/  FSEL R47, R64, -INF , P4 ;  /* 0xff800000402f7808 */ /* 0x000fe40002000000 */
[----:B------:R-:W-:-:S02]  /*2be0*/  FMNMX.FTZ R12, R61, R12, !PT ;  /* 0x0000000c3d0c7209 */ /* 0x000fc40007810000 */
[----:B------:R-:W-:Y:S02]  /*2bf0*/  ISETP.GT.AND P4, PT, R9, 0x58, PT ;  /* 0x000000580900780c */ /* 0x000fe40003f84270 */
[----:B------:R-:W-:Y:S01]  /*2c00*/  FSEL R65, R65, -INF , P3 ;  /* 0xff80000041417808 */ /* 0x000fe20001800000 */
[----:B------:R-:W-:Y:S01]  /*2c10*/  MUFU.EX2 R28, R28 ;  /* 0x0000001c001c7308 */ /* 0x000fe20000000800 */
[----:B------:R-:W-:Y:S02]  /*2c20*/  FMNMX.FTZ R12, R47, R12, !PT ;  /* 0x0000000c2f0c7209 */ /* 0x000fe40007810000 */
[----:B------:R-:W-:Y:S02]  /*2c30*/  ISETP.GT.AND P3, PT, R9, 0x59, PT ;  /* 0x000000590900780c */ /* 0x000fe40003f64270 */
[----:B------:R-:W-:Y:S02]  /*2c40*/  FSEL R51, R68, -INF , P4 ;  /* 0xff80000044337808 */ /* 0x000fe40002000000 */
[----:B------:R-:W-:Y:S01]  /*2c50*/  FMNMX.FTZ R12, R65, R12, !PT ;  /* 0x0000000c410c7209 */ /* 0x000fe20007810000 */
[----:B------:R-:W-:Y:S01]  /*2c60*/  MUFU.EX2 R171, R171 ;  /* 0x000000ab00ab7308 */ /* 0x000fe20000000800 */
[----:B------:R-:W-:-:S02]  /*2c70*/  ISETP.GT.AND P4, PT, R9, 0x60, PT ;  /* 0x000000600900780c */ /* 0x000fc40003f84270 */
[----:B------:R-:W-:Y:S02]  /*2c80*/  FSEL R69, R69, -INF , P3 ;  /* 0xff80000045457808 */ /* 0x000fe40001800000 */
[----:B------:R-:W-:Y:S02]  /*2c90*/  FMNMX.FTZ R12, R51, R12, !PT ;  /* 0x0000000c330c7209 */ /* 0x000fe40007810000 */
[----:B------:R-:W-:Y:S01]  /*2ca0*/  ISETP.GT.AND P3, PT, R9, 0x61, PT ;  /* 0x000000610900780c */ /* 0x000fe20003f64270 */
[----:B------:R-:W-:Y:S01]  /*2cb0*/  MUFU.EX2 R30, R30 ;  /* 0x0000001e001e7308 */ /* 0x000fe20000000800 */
[----:B------:R-:W-:Y:S02]  /*2cc0*/  FSEL R55, R72, -INF , P4 ;  /* 0xff80000048377808 */ /* 0x000fe40002000000 */
[----:B------:R-:W-:Y:S02]  /*2cd0*/  FMNMX.FTZ R12, R69, R12, !PT ;  /* 0x0000000c450c7209 */ /* 0x000fe40007810000 */
[----:B------:R-:W-:-:S02]  /*2ce0*/  ISETP.GT.AND P4, PT, R9, 0x68, PT ;  /* 0x000000680900780c */ /* 0x000fc40003f84270 */
        /* <DEDUP_REMOVED lines=16> */
[----:B------:R2:W-:Y:S01]  /*2df0*/  MUFU.EX2 R36, R109 ;  /* 0x0000006d00247308 */ /* 0x0005e20000000800 */
[----:B------:R-:W-:Y:S02]  /*2e00*/  FMNMX.FTZ R12, R63, R12, !PT ;  /* 0x0000000c3f0c7209 */ /* 0x000fe40007810000 */
[----:B------:R-:W-:Y:S02]  /*2e10*/  ISETP.GT.AND P3, PT, R9, 0x79, PT ;  /* 0x000000790900780c */ /* 0x000fe40003f64270 */
[----:B------:R-:W-:Y:S02]  /*2e20*/  FSEL R9, R84, -INF , P4 ;  /* 0xff80000054097808 */ /* 0x000fe40002000000 */
[----:B------:R-:W-:Y:S01]  /*2e30*/  FMNMX.FTZ R12, R81, R12, !PT ;  /* 0x0000000c510c7209 */ /* 0x000fe20007810000 */
[----:B------:R-:W-:Y:S01]  /*2e40*/  MUFU.EX2 R111, R111 ;  /* 0x0000006f006f7308 */ /* 0x000fe20000000800 */
[----:B------:R-:W-:-:S02]  /*2e50*/  FSEL R85, R85, -INF , P3 ;  /* 0xff80000055557808 */ /* 0x000fc40001800000 */
[----:B--2---:R-:W-:Y:S02]  /*2e60*/  CS2R R108, SRZ ;  /* 0x00000000006c7805 */ /* 0x004fe4000001ff00 */
[----:B------:R-:W-:Y:S02]  /*2e70*/  FMNMX.FTZ R12, R9, R12, !PT ;  /* 0x0000000c090c7209 */ /* 0x000fe40007810000 */
[----:B------:R-:W-:Y:S02]  /*2e80*/  F2FP.F16.F32.PACK_AB R181, R2, R181 ;  /* 0x000000b502b5723e */ /* 0x000fe400000000ff */
[----:B------:R-:W-:Y:S01]  /*2e90*/  FMNMX.FTZ R12, R85, R12, !PT ;  /* 0x0000000c550c7209 */ /* 0x000fe20007810000 */
[----:B------:R-:W2:Y:S04]  /*2ea0*/  MUFU.EX2 R40, R67 ;  /* 0x0000004300287308 */ /* 0x000ea80000000800 */
[----:B------:R-:W3:Y:S04]  /*2eb0*/  SHFL.BFLY PT, R89, R12, 0x2, 0x1f ;  /* 0x0c401f000c597f89 */ /* 0x000ee800000e0000 */
[----:B------:R-:W-:Y:S08]  /*2ec0*/  MUFU.EX2 R113, R113 ;  /* 0x0000007100717308 */ /* 0x000ff00000000800 */
[----:B------:R-:W4:Y:S01]  /*2ed0*/  MUFU.EX2 R42, R71 ;  /* 0x00000047002a7308 */ /* 0x000f220000000800 */
[----:B--2---:R-:W-:-:S07]  /*2ee0*/  F2FP.F16.F32.PACK_AB R161, R40, R111 ;  /* 0x0000006f28a1723e */ /* 0x004fce00000000ff */
[----:B------:R-:W-:Y:S01]  /*2ef0*/  MUFU.EX2 R115, R115 ;  /* 0x0000007300737308 */ /* 0x000fe20000000800 */
[----:B---3--:R-:W-:-:S07]  /*2f00*/  FMNMX.FTZ R89, R12, R89, !PT ;  /* 0x000000590c597209 */ /* 0x008fce0007810000 */
[----:B------:R-:W2:Y:S01]  /*2f10*/  MUFU.EX2 R44, R75 ;  /* 0x0000004b002c7308 */ /* 0x000ea20000000800 */
[----:B------:R-:W3:Y:S01]  /*2f20*/  SHFL.BFLY PT, R12, R89, 0x1, 0x1f ;  /* 0x0c201f00590c7f89 */ /* 0x000ee200000e0000 */
[----:B----4-:R-:W-:-:S06]  /*2f30*/  F2FP.F16.F32.PACK_AB R163, R42, R113 ;  /* 0x000000712aa3723e */ /* 0x010fcc00000000ff */
[----:B------:R-:W-:Y:S08]  /*2f40*/  MUFU.EX2 R117, R117 ;  /* 0x0000007500757308 */ /* 0x000ff00000000800 */
[----:B------:R-:W4:Y:S01]  /*2f50*/  MUFU.EX2 R46, R79 ;  /* 0x0000004f002e7308 */ /* 0x000f220000000800 */
[----:B--2---:R-:W-:-:S07]  /*2f60*/  F2FP.F16.F32.PACK_AB R157, R44, R115 ;  /* 0x000000732c9d723e */ /* 0x004fce00000000ff */
[----:B------:R-:W-:Y:S01]  /*2f70*/  MUFU.EX2 R119, R119 ;  /* 0x0000007700777308 */ /* 0x000fe20000000800 */
[----:B---3--:R-:W-:Y:S02]  /*2f80*/  FMNMX.FTZ R12, R89, R12, !PT ;  /* 0x0000000c590c7209 */ /* 0x008fe40007810000 */
[----:B------:R-:W-:Y:S02]  /*2f90*/  CS2R R88, SRZ ;  /* 0x0000000000587805 */ /* 0x000fe4000001ff00 */
[C---:B------:R-:W-:Y:S01]  /*2fa0*/  FSETP.NEU.FTZ.AND P3, PT, R12.reuse, -INF , PT ;  /* 0xff8000000c00780b */ /* 0x040fe20003f7d000 */
[----:B------:R-:W-:Y:S02]  /*2fb0*/  FMUL.FTZ R34, R12, R0 ;  /* 0x000000000c227220 */ /* 0x000fe40000410000 */
[----:B------:R-:W-:Y:S01]  /*2fc0*/  MUFU.EX2 R48, R83 ;  /* 0x0000005300307308 */ /* 0x000fe20000000800 */
[----:B----4-:R-:W-:Y:S02]  /*2fd0*/  F2FP.F16.F32.PACK_AB R159, R46, R117 ;  /* 0x000000752e9f723e */ /* 0x010fe400000000ff */
[----:B------:R-:W-:-:S05]  /*2fe0*/  FSEL R34, R34, RZ, P3 ;  /* 0x000000ff22227208 */ /* 0x000fca0001800000 */
        /* <DEDUP_REMOVED lines=13> */
[----:B------:R-:W3:Y:S01]  /*30c0*/  MUFU.EX2 R25, R25 ;  /* 0x0000001900197308 */ /* 0x000ee20000000800 */
[----:B--2---:R-:W-:Y:S01]  /*30d0*/  FADD.FTZ R5, R183, R50 ;  /* 0x00000032b7057221 */ /* 0x004fe20000010000 */
[-CC-:B------:R-:W-:Y:S01]  /*30e0*/  FFMA.FTZ R31, R31, R0.reuse, -R34.reuse ;  /* 0x000000001f1f7223 */ /* 0x180fe20000010822 */
[-CC-:B------:R-:W-:Y:S01]  /*30f0*/  FFMA.FTZ R49, R49, R0.reuse, -R34.reuse ;  /* 0x0000000031317223 */ /* 0x180fe20000010822 */
[-CC-:B------:R-:W-:Y:S01]  /*3100*/  FFMA.FTZ R35, R35, R0.reuse, -R34.reuse ;  /* 0x0000000023237223 */ /* 0x180fe20000010822 */
[----:B------:R-:W-:Y:S01]  /*3110*/  FADD.FTZ R50, R8, R5 ;  /* 0x0000000508327221 */ /* 0x000fe20000010000 */
[-CC-:B------:R-:W-:Y:S01]  /*3120*/  FFMA.FTZ R53, R53, R0.reuse, -R34.reuse ;  /* 0x0000000035357223 */ /* 0x180fe20000010822 */
[-C--:B------:R-:W-:Y:S01]  /*3130*/  FFMA.FTZ R39, R39, R0.reuse, -R34 ;  /* 0x0000000027277223 */ /* 0x080fe20000010822 */
[----:B------:R-:W2:Y:S01]  /*3140*/  MUFU.EX2 R13, R13 ;  /* 0x0000000d000d7308 */ /* 0x000ea20000000800 */
[----:B------:R-:W-:Y:S01]  /*3150*/  FADD.FTZ R5, R177, R50 ;  /* 0x00000032b1057221 */ /* 0x000fe20000010000 */
[-CC-:B------:R-:W-:Y:S01]  /*3160*/  FFMA.FTZ R57, R57, R0.reuse, -R34.reuse ;  /* 0x0000000039397223 */ /* 0x180fe20000010822 */
[-CC-:B------:R-:W-:Y:S01]  /*3170*/  FFMA.FTZ R43, R43, R0.reuse, -R34.reuse ;  /* 0x000000002b2b7223 */ /* 0x180fe20000010822 */
[-CC-:B------:R-:W-:Y:S01]  /*3180*/  FFMA.FTZ R61, R61, R0.reuse, -R34.reuse ;  /* 0x000000003d3d7223 */ /* 0x180fe20000010822 */
[----:B------:R-:W-:Y:S01]  /*3190*/  FADD.FTZ R50, R14, R5 ;  /* 0x000000050e327221 */ /* 0x000fe20000010000 */
[-CC-:B------:R-:W-:Y:S01]  /*31a0*/  FFMA.FTZ R47, R47, R0.reuse, -R34.reuse ;  /* 0x000000002f2f7223 */ /* 0x180fe20000010822 */
[-CC-:B------:R-:W-:Y:S01]  /*31b0*/  FFMA.FTZ R65, R65, R0.reuse, -R34.reuse ;  /* 0x0000000041417223 */ /* 0x180fe20000010822 */
[----:B------:R4:W5:Y:S01]  /*31c0*/  MUFU.EX2 R182, R29 ;  /* 0x0000001d00b67308 */ /* 0x0009620000000800 */
[-CC-:B------:R-:W-:Y:S01]  /*31d0*/  FFMA.FTZ R51, R51, R0.reuse, -R34.reuse ;  /* 0x0000000033337223 */ /* 0x180fe20000010822 */
[----:B------:R-:W-:Y:S01]  /*31e0*/  F2FP.F16.F32.PACK_AB R183, R8, R183 ;  /* 0x000000b708b7723e */ /* 0x000fe200000000ff */
[-CC-:B------:R-:W-:Y:S01]  /*31f0*/  FFMA.FTZ R69, R69, R0.reuse, -R34.reuse ;  /* 0x0000000045457223 */ /* 0x180fe20000010822 */
[-CC-:B------:R-:W-:Y:S01]  /*3200*/  FFMA.FTZ R55, R55, R0.reuse, -R34.reuse ;  /* 0x0000000037377223 */ /* 0x180fe20000010822 */
[-CC-:B------:R-:W-:Y:S01]  /*3210*/  FFMA.FTZ R73, R73, R0.reuse, -R34.reuse ;  /* 0x0000000049497223 */ /* 0x180fe20000010822 */
[-CC-:B------:R-:W-:Y:S01]  /*3220*/  FFMA.FTZ R59, R59, R0.reuse, -R34.reuse ;  /* 0x000000003b3b7223 */ /* 0x180fe20000010822 */
[-C--:B------:R-:W-:Y:S01]  /*3230*/  FFMA.FTZ R77, R77, R0.reuse, -R34 ;  /* 0x000000004d4d7223 */ /* 0x080fe20000010822 */
[----:B------:R-:W1:Y:S01]  /*3240*/  MUFU.EX2 R15, R15 ;  /* 0x0000000f000f7308 */ /* 0x000e620000000800 */
[----:B----4-:R-:W-:Y:S01]  /*3250*/  FADD.FTZ R29, R179, R50 ;  /* 0x00000032b31d7221 */ /* 0x010fe20000010000 */
[----:B---3--:R-:W-:Y:S01]  /*3260*/  FADD.FTZ R50, R180, R25 ;  /* 0x00000019b4327221 */ /* 0x008fe20000010000 */
[-CC-:B------:R-:W-:Y:S01]  /*3270*/  FFMA.FTZ R63, R63, R0.reuse, -R34.reuse ;  /* 0x000000003f3f7223 */ /* 0x180fe20000010822 */
[-C--:B------:R-:W-:Y:S01]  /*3280*/  FFMA.FTZ R81, R81, R0.reuse, -R34 ;  /* 0x0000000051517223 */ /* 0x080fe20000010822 */
[C---:B------:R-:W-:Y:S01]  /*3290*/  FADD.FTZ R52, R20.reuse, R29 ;  /* 0x0000001d14347221 */ /* 0x040fe20000010000 */
[----:B--2---:R-:W-:Y:S01]  /*32a0*/  FADD.FTZ R29, R13, R50 ;  /* 0x000000320d1d7221 */ /* 0x004fe20000010000 */
[-CC-:B------:R-:W-:Y:S01]  /*32b0*/  FFMA.FTZ R9, R9, R0.reuse, -R34.reuse ;  /* 0x0000000009097223 */ /* 0x180fe20000010822 */
[----:B------:R2:W3:Y:S01]  /*32c0*/  MUFU.EX2 R176, R33 ;  /* 0x0000002100b07308 */ /* 0x0004e20000000800 */
[----:B------:R-:W-:Y:S01]  /*32d0*/  F2FP.F16.F32.PACK_AB R179, R20, R179 ;  /* 0x000000b314b3723e */ /* 0x000fe200000000ff */
[----:B-----5:R-:W-:Y:S01]  /*32e0*/  FADD.FTZ R50, R182, R29 ;  /* 0x0000001db6327221 */ /* 0x020fe20000010000 */
[----:B------:R-:W-:Y:S01]  /*32f0*/  FFMA.FTZ R34, R85, R0, -R34 ;  /* 0x0000000055227223 */ /* 0x000fe20000010822 */
[----:B------:R-:W-:Y:S01]  /*3300*/  F2FP.F16.F32.PACK_AB R177, R14, R177 ;  /* 0x000000b10eb1723e */ /* 0x000fe200000000ff */
[----:B------:R-:W-:Y:S01]  /*3310*/  VIADD R14, R22, 0xfffffffe ;  /* 0xfffffffe160e7836 */ /* 0x000fe20000000000 */
[----:B------:R-:W-:-:S02]  /*3320*/  F2FP.F16.F32.PACK_AB R153, R48, R119 ;  /* 0x000000773099723e */ /* 0x000fc400000000ff */
[----:B------:R-:W4:Y:S01]  /*3330*/  MUFU.EX2 R21, R21 ;  /* 0x0000001500157308 */ /* 0x000f220000000800 */
[----:B--2---:R-:W-:Y:S01]  /*3340*/  IMAD.U32 R33, RZ, RZ, UR36 ;  /* 0x00000024ff217e24 */ /* 0x004fe2000f8e00ff */
[----:B------:R-:W-:Y:S02]  /*3350*/  F2FP.F16.F32.PACK_AB R180, R25, R180 ;  /* 0x000000b419b4723e */ /* 0x000fe400000000ff */
[----:B------:R-:W-:Y:S01]  /*3360*/  F2FP.F16.F32.PACK_AB R182, R182, R13 ;  /* 0x0000000db6b6723e */ /* 0x000fe200000000ff */
[----:B------:R-:W-:Y:S02]  /*3370*/  @!P1 VIADD R5, R33, 0x34840 ;  /* 0x0003484021059836 */ /* 0x000fe40000000000 */
[----:B------:R-:W-:Y:S01]  /*3380*/  FADD.FTZ R33, R173, R52 ;  /* 0x00000034ad217221 */ /* 0x000fe20000010000 */
[C---:B------:R-:W-:Y:S01]  /*3390*/  F2FP.F16.F32.PACK_AB R173, R24.reuse, R173 ;  /* 0x000000ad18ad723e */ /* 0x040fe200000000ff */
[----:B------:R-:W2:Y:S01]  /*33a0*/  MUFU.EX2 R178, R37 ;  /* 0x0000002500b27308 */ /* 0x000ea20000000800 */
[----:B------:R-:W-:Y:S01]  /*33b0*/  @!P1 PRMT R5, RZ, 0x654, R5 ;  /* 0x00000654ff059816 */ /* 0x000fe20000000005 */
[----:B------:R-:W-:Y:S01]  /*33c0*/  FADD.FTZ R52, R24, R33 ;  /* 0x0000002118347221 */ /* 0x000fe20000010000 */
[----:B0-----:R-:W-:-:S02]  /*33d0*/  @P2 IMAD.HI.U32 R33, R19, R54, RZ ;  /* 0x0000003613212227 */ /* 0x001fc400078e00ff */
[----:B------:R0:W-:Y:S02]  /*33e0*/  @!P1 SYNCS.ARRIVE.TRANS64.RED.A1T0 RZ, [R5+URZ], RZ ;  /* 0x000000ff05ff99a7 */ /* 0x0001e4000810043f */
[----:B------:R-:W-:Y:S01]  /*33f0*/  FADD.FTZ R29, R175, R52 ;  /* 0x00000034af1d7221 */ /* 0x000fe20000010000 */
[----:B------:R-:W5:Y:S01]  /*3400*/  MUFU.EX2 R23, R23 ;  /* 0x0000001700177308 */ /* 0x000f620000000800 */
[----:B------:R-:W-:Y:S01]  /*3410*/  IMAD R54, R16, UR6, -R3 ;  /* 0x0000000610367c24 */ /* 0x000fe2000f8e0a03 */
[----:B-1----:R-:W-:Y:S01]  /*3420*/  @P2 SHF.R.U32.HI R19, RZ, R56, R33 ;  /* 0x00000038ff132219 */ /* 0x002fe20000011621 */
[C---:B------:R-:W-:Y:S01]  /*3430*/  FADD.FTZ R52, R26.reuse, R29 ;  /* 0x0000001d1a347221 */ /* 0x040fe20000010000 */
[----:B------:R-:W-:Y:S01]  /*3440*/  F2FP.F16.F32.PACK_AB R175, R26, R175 ;  /* 0x000000af1aaf723e */ /* 0x000fe200000000ff */
[----:B0-----:R-:W-:Y:S02]  /*3450*/  FADD.FTZ R5, R15, R50 ;  /* 0x000000320f057221 */ /* 0x001fe40000010000 */
[----:B------:R-:W-:Y:S01]  /*3460*/  IMAD.IADD R54, R54, 0x1, R19 ;  /* 0x0000000136367824 */ /* 0x000fe200078e0213 */
[----:B------:R-:W0:Y:S01]  /*3470*/  MUFU.EX2 R172, R41 ;  /* 0x0000002900ac7308 */ /* 0x000e220000000800 */
[----:B---3--:R-:W-:Y:S01]  /*3480*/  FADD.FTZ R50, R176, R5 ;  /* 0x00000005b0327221 */ /* 0x008fe20000010000 */
[----:B------:R-:W-:-:S02]  /*3490*/  FADD.FTZ R5, R169, R52 ;  /* 0x00000034a9057221 */ /* 0x000fc40000010000 */
[----:B------:R-:W-:Y:S01]  /*34a0*/  SHF.R.S32.HI R19, RZ, 0x1f, R54 ;  /* 0x0000001fff137819 */ /* 0x000fe20000011436 */
[----:B----4-:R-:W-:Y:S01]  /*34b0*/  FADD.FTZ R3, R21, R50 ;  /* 0x0000003215037221 */ /* 0x010fe20000010000 */
[----:B------:R-:W-:Y:S02]  /*34c0*/  FADD.FTZ R52, R28, R5 ;  /* 0x000000051c347221 */ /* 0x000fe40000010000 */
[----:B------:R-:W1:Y:S01]  /*34d0*/  MUFU.EX2 R27, R27 ;  /* 0x0000001b001b7308 */ /* 0x000e620000000800 */
[----:B------:R-:W-:Y:S01]  /*34e0*/  LEA.HI R19, R19, R54, RZ, 0x7 ;  /* 0x0000003613137211 */ /* 0x000fe200078f38ff */
[----:B--2---:R-:W-:Y:S01]  /*34f0*/  FADD.FTZ R50, R178, R3 ;  /* 0x00000003b2327221 */ /* 0x004fe20000010000 */
[----:B------:R-:W-:Y:S01]  /*3500*/  FADD.FTZ R5, R171, R52 ;  /* 0x00000034ab057221 */ /* 0x000fe20000010000 */
[----:B------:R-:W-:Y:S02]  /*3510*/  F2FP.F16.F32.PACK_AB R169, R28, R169 ;  /* 0x000000a91ca9723e */ /* 0x000fe400000000ff */
[----:B-----5:R-:W-:Y:S01]  /*3520*/  FADD.FTZ R3, R23, R50 ;  /* 0x0000003217037221 */ /* 0x020fe20000010000 */
[----:B------:R-:W-:Y:S01]  /*3530*/  FADD.FTZ R52, R30, R5 ;  /* 0x000000051e347221 */ /* 0x000fe20000010000 */
[----:B------:R-:W2:Y:S01]  /*3540*/  MUFU.EX2 R174, R45 ;  /* 0x0000002d00ae7308 */ /* 0x000ea20000000800 */
[----:B------:R-:W-:Y:S01]  /*3550*/  SHF.R.S32.HI R20, RZ, 0x7, R19 ;  /* 0x00000007ff147819 */ /* 0x000fe20000011413 */
[----:B0-----:R-:W-:Y:S01]  /*3560*/  FADD.FTZ R50, R172, R3 ;  /* 0x00000003ac327221 */ /* 0x001fe20000010000 */
[----:B------:R-:W-:Y:S01]  /*3570*/  FADD.FTZ R5, R165, R52 ;  /* 0x00000034a5057221 */ /* 0x000fe20000010000 */
[----:B------:R-:W-:-:S02]  /*3580*/  F2FP.F16.F32.PACK_AB R171, R30, R171 ;  /* 0x000000ab1eab723e */ /* 0x000fc400000000ff */
[----:B------:R-:W-:Y:S01]  /*3590*/  VIMNMX R19, R17, R20, !PT ;  /* 0x0000001411137248 */ /* 0x000fe20007fe0100 */
[----:B------:R-:W-:Y:S01]  /*35a0*/  FADD.FTZ R52, R32, R5 ;  /* 0x0000000520347221 */ /* 0x000fe20000010000 */
[----:B------:R-:W0:Y:S01]  /*35b0*/  MUFU.EX2 R31, R31 ;  /* 0x0000001f001f7308 */ /* 0x000e220000000800 */
[----:B-1----:R-:W-:Y:S01]  /*35c0*/  FADD.FTZ R3, R27, R50 ;  /* 0x000000321b037221 */ /* 0x002fe20000010000 */
[----:B------:R-:W-:Y:S01]  /*35d0*/  ISETP.GE.AND P3, PT, R14, R19, PT ;  /* 0x000000130e00720c */ /* 0x000fe20003f66270 */
[----:B------:R-:W-:Y:S01]  /*35e0*/  FADD.FTZ R5, R167, R52 ;  /* 0x00000034a7057221 */ /* 0x000fe20000010000 */
[----:B------:R-:W-:Y:S02]  /*35f0*/  F2FP.F16.F32.PACK_AB R165, R32, R165 ;  /* 0x000000a520a5723e */ /* 0x000fe400000000ff */
[C---:B------:R-:W-:Y:S01]  /*3600*/  F2FP.F16.F32.PACK_AB R167, R36.reuse, R167 ;  /* 0x000000a724a7723e */ /* 0x040fe200000000ff */
[----:B------:R-:W-:Y:S01]  /*3610*/  FADD.FTZ R52, R36, R5 ;  /* 0x0000000524347221 */ /* 0x000fe20000010000 */
[----:B------:R-:W1:Y:S01]  /*3620*/  MUFU.EX2 R168, R49 ;  /* 0x0000003100a87308 */ /* 0x000e620000000800 */
[----:B--2---:R-:W-:Y:S01]  /*3630*/  FADD.FTZ R50, R174, R3 ;  /* 0x00000003ae327221 */ /* 0x004fe20000010000 */
[----:B------:R-:W-:Y:S01]  /*3640*/  F2FP.F16.F32.PACK_AB R176, R176, R15 ;  /* 0x0000000fb0b0723e */ /* 0x000fe200000000ff */
[----:B------:R-:W-:Y:S01]  /*3650*/  FADD.FTZ R5, R111, R52 ;  /* 0x000000346f057221 */ /* 0x000fe20000010000 */
[----:B------:R-:W-:-:S02]  /*3660*/  F2FP.F16.F32.PACK_AB R178, R178, R21 ;  /* 0x00000015b2b2723e */ /* 0x000fc400000000ff */
[----:B------:R-:W-:Y:S02]  /*3670*/  CS2R R110, SRZ ;  /* 0x00000000006e7805 */ /* 0x000fe4000001ff00 */
[----:B------:R-:W-:Y:S01]  /*3680*/  F2FP.F16.F32.PACK_AB R172, R172, R23 ;  /* 0x00000017acac723e */ /* 0x000fe200000000ff */
[----:B------:R-:W-:Y:S01]  /*3690*/  FADD.FTZ R52, R40, R5 ;  /* 0x0000000528347221 */ /* 0x000fe20000010000 */
[----:B------:R-:W2:Y:S01]  /*36a0*/  MUFU.EX2 R35, R35 ;  /* 0x0000002300237308 */ /* 0x000ea20000000800 */
[----:B0-----:R-:W-:Y:S01]  /*36b0*/  FADD.FTZ R3, R31, R50 ;  /* 0x000000321f037221 */ /* 0x001fe20000010000 */
[----:B------:R-:W-:Y:S01]  /*36c0*/  F2FP.F16.F32.PACK_AB R174, R174, R27 ;  /* 0x0000001baeae723e */ /* 0x000fe200000000ff */
[----:B------:R-:W-:Y:S01]  /*36d0*/  FADD.FTZ R5, R113, R52 ;  /* 0x0000003471057221 */ /* 0x000fe20000010000 */
[----:B------:R-:W-:-:S03]  /*36e0*/  CS2R R112, SRZ ;  /* 0x0000000000707805 */ /* 0x000fc6000001ff00 */
[----:B------:R-:W-:Y:S01]  /*36f0*/  FADD.FTZ R8, R42, R5 ;  /* 0x000000052a087221 */ /* 0x000fe20000010000 */
[----:B------:R-:W0:Y:S01]  /*3700*/  MUFU.EX2 R170, R53 ;  /* 0x0000003500aa7308 */ /* 0x000e220000000800 */
[C---:B-1----:R-:W-:Y:S01]  /*3710*/  FADD.FTZ R50, R168.reuse, R3 ;  /* 0x00000003a8327221 */ /* 0x042fe20000010000 */
[----:B------:R-:W-:Y:S01]  /*3720*/  F2FP.F16.F32.PACK_AB R168, R168, R31 ;  /* 0x0000001fa8a8723e */ /* 0x000fe200000000ff */
[----:B------:R-:W-:Y:S01]  /*3730*/  FADD.FTZ R5, R115, R8 ;  /* 0x0000000873057221 */ /* 0x000fe20000010000 */
[----:B------:R-:W-:-:S03]  /*3740*/  CS2R R114, SRZ ;  /* 0x0000000000727805 */ /* 0x000fc6000001ff00 */
[----:B------:R-:W-:Y:S01]  /*3750*/  FADD.FTZ R8, R44, R5 ;  /* 0x000000052c087221 */ /* 0x000fe20000010000 */
[----:B------:R-:W1:Y:S01]  /*3760*/  MUFU.EX2 R39, R39 ;  /* 0x0000002700277308 */ /* 0x000e620000000800 */
[----:B--2---:R-:W-:Y:S02]  /*3770*/  FADD.FTZ R3, R35, R50 ;  /* 0x0000003223037221 */ /* 0x004fe40000010000 */
[----:B------:R-:W-:Y:S01]  /*3780*/  FADD.FTZ R5, R117, R8 ;  /* 0x0000000875057221 */ /* 0x000fe20000010000 */
[----:B------:R-:W-:-:S03]  /*3790*/  CS2R R116, SRZ ;  /* 0x0000000000747805 */ /* 0x000fc6000001ff00 */
[----:B------:R-:W-:Y:S01]  /*37a0*/  FADD.FTZ R8, R46, R5 ;  /* 0x000000052e087221 */ /* 0x000fe20000010000 */
[----:B------:R-:W2:Y:S01]  /*37b0*/  MUFU.EX2 R164, R57 ;  /* 0x0000003900a47308 */ /* 0x000ea20000000800 */
[C---:B0-----:R-:W-:Y:S01]  /*37c0*/  FADD.FTZ R50, R170.reuse, R3 ;  /* 0x00000003aa327221 */ /* 0x041fe20000010000 */
[----:B------:R-:W-:Y:S01]  /*37d0*/  F2FP.F16.F32.PACK_AB R170, R170, R35 ;  /* 0x00000023aaaa723e */ /* 0x000fe200000000ff */
[----:B------:R-:W-:Y:S01]  /*37e0*/  FADD.FTZ R5, R119, R8 ;  /* 0x0000000877057221 */ /* 0x000fe20000010000 */
[----:B------:R-:W-:-:S03]  /*37f0*/  CS2R R118, SRZ ;  /* 0x0000000000767805 */ /* 0x000fc6000001ff00 */
[----:B------:R-:W-:Y:S01]  /*3800*/  FADD.FTZ R8, R48, R5 ;  /* 0x0000000530087221 */ /* 0x000fe20000010000 */
        /* <DEDUP_REMOVED lines=29> */
[----:B------:R-:W-:Y:S02]  /*39e0*/  F2FP.F16.F32.PACK_AB R155, R38, R121 ;  /* 0x00000079269b723e */ /* 0x000fe400000000ff */
[----:B------:R-:W-:-:S04]  /*39f0*/  CS2R R120, SRZ ;  /* 0x0000000000787805 */ /* 0x000fc8000001ff00 */
        /* <DEDUP_REMOVED lines=10> */
[----:B--2---:R-:W-:Y:S01]  /*3aa0*/  FADD.FTZ R2, R154, R5 ;  /* 0x000000059a027221 */ /* 0x004fe20000010000 */
[----:B------:R-:W-:-:S03]  /*3ab0*/  IMAD.MOV.U32 R5, RZ, RZ, RZ ;  /* 0x000000ffff057224 */ /* 0x000fc600078e00ff */
[C---:B0-----:R-:W-:Y:S01]  /*3ac0*/  FADD.FTZ R9, R3.reuse, R2 ;  /* 0x0000000203097221 */ /* 0x041fe20000010000 */
[----:B------:R-:W-:Y:S01]  /*3ad0*/  F2FP.F16.F32.PACK_AB R154, R3, R154 ;  /* 0x0000009a039a723e */ /* 0x000fe200000000ff */
[----:B------:R-:W-:Y:S02]  /*3ae0*/  IMAD.MOV.U32 R2, RZ, RZ, 0x3f800000 ;  /* 0x3f800000ff027424 */ /* 0x000fe400078e00ff */
[----:B------:R-:W-:Y:S01]  /*3af0*/  IMAD.MOV.U32 R3, RZ, RZ, 0x3f800000 ;  /* 0x3f800000ff037424 */ /* 0x000fe200078e00ff */
[----:B------:R-:W-:Y:S06]  /*3b00*/  @!P3 BRA `(.L_x_2048) ;  /* 0x000000280080b947 */ /* 0x000fec0003800000 */
[----:B------:R-:W-:Y:S01]  /*3b10*/  IMAD.MOV.U32 R13, RZ, RZ, R4 ;  /* 0x000000ffff0d7224 */ /* 0x000fe200078e0004 */
[----:B------:R-:W-:Y:S01]  /*3b20*/  UMOV UR39, URZ ;  /* 0x0000003f00277c82 */ /* 0x000fe20008000000 */
[----:B------:R-:W-:Y:S01]  /*3b30*/  IMAD.MOV.U32 R15, RZ, RZ, R12 ;  /* 0x000000ffff0f7224 */ /* 0x000fe200078e000c */
[----:B------:R-:W-:Y:S01]  /*3b40*/  ULDC UR41, c[0x0][0x288] ;  /* 0x0000a20000297ab9 */ /* 0x000fe20000000800 */
[----:B------:R-:W-:Y:S01]  /*3b50*/  IMAD.MOV.U32 R20, RZ, RZ, RZ ;  /* 0x000000ffff147224 */ /* 0x000fe200078e00ff */
[----:B------:R-:W-:Y:S01]  /*3b60*/  ULDC UR40, c[0x0][0x2f0] ;  /* 0x0000bc0000287ab9 */ /* 0x000fe20000000800 */
[----:B------:R-:W-:Y:S02]  /*3b70*/  IMAD.MOV.U32 R2, RZ, RZ, 0x3f800000 ;  /* 0x3f800000ff027424 */ /* 0x000fe400078e00ff */
[----:B------:R-:W-:-:S07]  /*3b80*/  IMAD.MOV.U32 R151, RZ, RZ, RZ ;  /* 0x000000ffff977224 */ /* 0x000fce00078e00ff */
.L_x_2057:
[----:B------:R-:W-:-:S04]  /*3b90*/  UIADD3 UR6, UR39, 0x1, URZ ;  /* 0x0000000127067890 */ /* 0x000fc8000fffe03f */
[----:B------:R-:W-:-:S04]  /*3ba0*/  UISETP.NE.AND UP0, UPT, UR6, 0x2, UPT ;  /* 0x000000020600788c */ /* 0x000fc8000bf05270 */
[----:B------:R-:W-:Y:S02]  /*3bb0*/  USEL UR7, URZ, 0x1, UP0 ;  /* 0x000000013f077887 */ /* 0x000fe40008000000 */
[----:B------:R-:W-:-:S04]  /*3bc0*/  USEL UR37, UR6, URZ, UP0 ;  /* 0x0000003f06257287 */ /* 0x000fc80008000000 */
[----:B------:R-:W-:Y:S01]  /*3bd0*/  LOP3.LUT R5, R20, UR7, RZ, 0x3c, !PT ;  /* 0x0000000714057c12 */ /* 0x000fe2000f8e3cff */
[----:B------:R-:W-:Y:S07]  /*3be0*/  @!P0 BRA `(.L_x_2049) ;  /* 0x0000000000048947 */ /* 0x000fee0003800000 */
[----:B------:R-:W-:Y:S01]  /*3bf0*/  BPT.TRAP 0x1 ;  /* 0x000000040000795c */ /* 0x000fe20000300000 */
.L_x_2049:
[----:B------:R-:W-:Y:S01]  /*3c00*/  ULEA UR60, UR37, UR36, 0x3 ;  /* 0x00000024253c7291 */ /* 0x000fe2000f8e183f */
[----:B------:R-:W-:-:S08]  /*3c10*/  SHF.L.U32 R0, R5, 0x1f, RZ ;  /* 0x0000001f05007819 */ /* 0x000fd000000006ff */
[----:B------:R0:W1:Y:S01]  /*3c20*/  SYNCS.PHASECHK.TRANS64.TRYWAIT P3, [UR60+0x34830], R0 ;  /* 0x03483000ff0075a7 */ /* 0x000062000806017c */
[----:B------:R-:W-:Y:S05]  /*3c30*/  @!P0 BRA `(.L_x_2050) ;  /* 0x0000000000048947 */ /* 0x000fea0003800000 */
[----:B------:R-:W-:Y:S01]  /*3c40*/  BPT.TRAP 0x1 ;  /* 0x000000040000795c */ /* 0x000fe20000300000 */
.L_x_2050:
[----:B-1----:R-:W-:Y:S05]  /*3c50*/  @P3 BRA `(.L_x_2051) ;  /* 0x0000000000083947 */ /* 0x002fea0003800000 */
[----:B------:R-:W1:Y:S02]  /*3c60*/  SYNCS.PHASECHK.TRANS64.TRYWAIT P3, [UR60+0x34830], R0 ;  /* 0x03483000ff0075a7 */ /* 0x000e64000806017c */
[----:B-1----:R-:W-:Y:S05]  /*3c70*/  @!P3 BRA `(.L_x_2052) ;  /* 0x000000ac00a8b947 */ /* 0x002fea0003800000 */
.L_x_2051:
        /* <DEDUP_REMOVED lines=12> */
[----:B------:R-:W-:Y:S01]  /*3d40*/  FMUL.FTZ R92, R92, R3 ;  /* 0x000000035c5c7220 */ /* 0x000fe20000410000 */
[----:B------:R-:W-:Y:S01]  /*3d50*/  UMOV UR15, 0x40000040 ;  /* 0x40000040000f7882 */ /* 0x000fe20000000000 */
[----:B------:R-:W-:-:S02]  /*3d60*/  UIADD3 UR18, UR58, 0x400, URZ ;  /* 0x000004003a127890 */ /* 0x000fc4000fffe03f */
[----:B------:R-:W-:Y:S01]  /*3d70*/  HGMMA.64x128x16.F32 R24, gdesc[UR56], RZ, !UPT, gsb0 ;  /* 0x01e00000381879f0 */ /* 0x000fe2000c0008ff */
        /* <DEDUP_REMOVED lines=112> */
.L_x_2053:
[----:B------:R-:W-:Y:S01]  /*4480*/  ULEA UR7, UR39, UR36, 0x3 ;  /* 0x0000002427077291 */ /* 0x000fe2000f8e183f */
[----:B01----:R-:W-:-:S08]  /*4490*/  SHF.L.U32 R0, R20, 0x1f, RZ ;  /* 0x0000001f14007819 */ /* 0x003fd000000006ff */
[----:B------:R0:W1:Y:S01]  /*44a0*/  SYNCS.PHASECHK.TRANS64.TRYWAIT P3, [UR7+0x34850], R0 ;  /* 0x03485000ff0075a7 */ /* 0x0000620008060147 */
[----:B------:R-:W-:Y:S05]  /*44b0*/  @!P0 BRA `(.L_x_2054) ;  /* 0x0000000000048947 */ /* 0x000fea0003800000 */
[----:B------:R-:W-:Y:S01]  /*44c0*/  BPT.TRAP 0x1 ;  /* 0x000000040000795c */ /* 0x000fe20000300000 */
.L_x_2054:
[----:B-1----:R-:W-:Y:S05]  /*44d0*/  @P3 BRA `(.L_x_2055) ;  /* 0x0000000000083947 */ /* 0x002fea0003800000 */
[----:B------:R-:W1:Y:S02]  /*44e0*/  SYNCS.PHASECHK.TRANS64.TRYWAIT P3, [UR7+0x34850], R0 ;  /* 0x03485000ff0075a7 */ /* 0x000e640008060147 */
[----:B-1----:R-:W-:Y:S05]  /*44f0*/  @!P3 BRA `(.L_x_2056) ;  /* 0x000000a400a0b947 */ /* 0x002fea0003800000 */
.L_x_2055:
[----:B------:R-:W-:Y:S01]  /*4500*/  UIADD3 UR6, UR36, 0x400, URZ ;  /* 0x0000040024067890 */ /* 0x000fe2000fffe03f */
[----:B------:R-:W-:Y:S01]  /*4510*/  WARPGROUP.ARRIVE ;  /* 0x00000000000079c5 */ /* 0x000fe20000000000 */
[----:B------:R-:W-:Y:S01]  /*4520*/  UMOV UR11, 0x40000040 ;  /* 0x40000040000b7882 */ /* 0x000fe20000000000 */
[----:B-1----:R-:W0:Y:S01]  /*4530*/  @P2 LDC R3, c[0x0][0x44c] ;  /* 0x00011300ff032b82 */ /* 0x002e220000000800 */
[----:B------:R-:W-:-:S04]  /*4540*/  USHF.R.U32.HI UR6, URZ, 0x4, UR6 ;  /* 0x000000043f067899 */ /* 0x000fc80008011606 */
[----:B------:R-:W-:-:S03]  /*4550*/  ULOP3.LUT UR6, UR6, 0x3fff, URZ, 0xc0, !UPT ;  /* 0x00003fff06067892 */ /* 0x000fc6000f8ec03f */
[----:B------:R-:W1:Y:S01]  /*4560*/  @P2 LDC R21, c[0x0][0x450] ;  /* 0x00011400ff152b82 */ /* 0x000e620000000800 */
[----:B------:R-:W-:-:S04]  /*4570*/  ULOP3.LUT UR6, UR6, 0x4000000, URZ, 0xfc, !UPT ;  /* 0x0400000006067892 */ /* 0x000fc8000f8efc3f */
[----:B------:R-:W-:-:S03]  /*4580*/  ULEA UR6, UR39, UR6, 0xb ;  /* 0x0000000627067291 */ /* 0x000fc6000f8e583f */
[----:B------:R-:W-:-:S04]  /*4590*/  UMOV UR39, UR37 ;  /* 0x0000002500277c82 */ /* 0x000fc80008000000 */
[----:B------:R-:W-:Y:S02]  /*45a0*/  UMOV UR10, UR6 ;  /* 0x00000006000a7c82 */ /* 0x000fe40008000000 */
[----:B------:R-:W-:Y:S01]  /*45b0*/  HGMMA.64x128x16.F32 R88, R180, gdesc[UR8].tnspB, R88, gsb0 ;  /* 0x41e00008b4587df0 */ /* 0x000fe20008000858 */
[----:B------:R-:W-:Y:S01]  /*45c0*/  UIADD3 UR10, UR6, 0x80, URZ ;  /* 0x00000080060a7890 */ /* 0x000fe2000fffe03f */
[----:B0-----:R-:W-:Y:S01]  /*45d0*/  @P2 IMAD.HI.U32 R0, R10, R3, RZ ;  /* 0x000000030a002227 */ /* 0x001fe200078e00ff */
[----:B------:R-:W-:-:S03]  /*45e0*/  UMOV UR11, 0x40000040 ;  /* 0x40000040000b7882 */ /* 0x000fc60000000000 */
[----:B------:R-:W-:Y:S01]  /*45f0*/  IMAD.MOV.U32 R3, RZ, RZ, R10 ;  /* 0x000000ffff037224 */ /* 0x000fe200078e000a */
[----:B-1----:R-:W-:Y:S01]  /*4600*/  @P2 SHF.R.U32.HI R3, RZ, R21, R0 ;  /* 0x00000015ff032219 */ /* 0x002fe20000011600 */
[----:B------:R-:W-:-:S04]  /*4610*/  IMAD.MOV.U32 R21, RZ, RZ, -0x80 ;  /* 0xffffff80ff157424 */ /* 0x000fc800078e00ff */
[----:B------:R-:W0:Y:S01]  /*4620*/  SHFL.IDX PT, R2, R3, 0x1, 0x1c1f ;  /* 0x003c1f0003027f89 */ /* 0x000e2200000e0000 */
[----:B------:R-:W-:-:S04]  /*4630*/  IMAD R0, R14, R21, 0x1 ;  /* 0x000000010e007424 */ /* 0x000fc800078e0215 */
[----:B------:R-:W-:-:S04]  /*4640*/  IMAD R21, R11, -0x2, R0 ;  /* 0xfffffffe0b157824 */ /* 0x000fc800078e0200 */
[----:B------:R-:W-:-:S05]  /*4650*/  IMAD R21, R16, UR40, R21 ;  /* 0x0000002810157c24 */ /* 0x000fca000f8e0215 */
[----:B0-----:R-:W-:-:S04]  /*4660*/  IADD3 R0, R2, -UR41, R21 ;  /* 0x8000002902007c10 */ /* 0x001fc8000fffe015 */
[C---:B------:R-:W-:Y:S02]  /*4670*/  ISETP.GT.AND P3, PT, R0.reuse, RZ, PT ;  /* 0x000000ff0000720c */ /* 0x040fe40003f64270 */
[----:B------:R-:W-:Y:S02]  /*4680*/  ISETP.GT.AND P4, PT, R0, 0x1, PT ;  /* 0x000000010000780c */ /* 0x000fe40003f84270 */
[----:B------:R-:W-:Y:S02]  /*4690*/  FSEL R20, R26, -INF , P3 ;  /* 0xff8000001a147808 */ /* 0x000fe40001800000 */
[----:B------:R-:W-:Y:S02]  /*46a0*/  ISETP.GT.AND P3, PT, R0, 0x8, PT ;  /* 0x000000080000780c */ /* 0x000fe40003f64270 */
        /* <DEDUP_REMOVED lines=15> */
[----:B------:R-:W-:Y:S01]  /*47a0*/  FMNMX.FTZ R23, R184, R23, !PT ;  /* 0x00000017b8177209 */ /* 0x000fe20007810000 */
[----:B------:R-:W-:Y:S02]  /*47b0*/  WARPGROUP.DEPBAR.LE gsb0, 0x0 ;  /* 0x00008000000079c5 */ /* 0x000fe40000010000 */
[----:B------:R-:W-:Y:S01]  /*47c0*/  WARPGROUP.ARRIVE ;  /* 0x00000000000079c5 */ /* 0x000fe20000000000 */
[----:B------:R-:W-:Y:S02]  /*47d0*/  FSEL R182, R38, -INF , P3 ;  /* 0xff80000026b67808 */ /* 0x000fe40001800000 */
[----:B------:R-:W-:Y:S02]  /*47e0*/  ISETP.GT.AND P3, PT, R0, 0x20, PT ;  /* 0x000000200000780c */ /* 0x000fe40003f64270 */
[----:B------:R-:W-:Y:S01]  /*47f0*/  FSEL R180, R39, -INF , P4 ;  /* 0xff80000027b47808 */ /* 0x000fe20002000000 */
[----:B------:R-:W-:Y:S01]  /*4800*/  HGMMA.64x128x16.F32 R88, R176, gdesc[UR8].tnspB, R88, gsb0 ;  /* 0x41e00008b0587df0 */ /* 0x000fe20008000858 */
[----:B------:R-:W-:Y:S01]  /*4810*/  UIADD3 UR10, UR6, 0x100, URZ ;  /* 0x00000100060a7890 */ /* 0x000fe2000fffe03f */
[----:B------:R-:W-:Y:S01]  /*4820*/  FMNMX.FTZ R23, R182, R23, !PT ;  /* 0x00000017b6177209 */ /* 0x000fe20007810000 */
[----:B------:R-:W-:Y:S01]  /*4830*/  UMOV UR11, 0x40000040 ;  /* 0x40000040000b7882 */ /* 0x000fe20000000000 */
[----:B------:R-:W-:-:S02]  /*4840*/  ISETP.GT.AND P4, PT, R0, 0x21, PT ;  /* 0x000000210000780c */ /* 0x000fc40003f84270 */
        /* <DEDUP_REMOVED lines=22> */
[----:B------:R-:W-:Y:S02]  /*49b0*/  FSEL R50, R50, -INF , P3 ;  /* 0xff80000032327808 */ /* 0x000fe40001800000 */
[----:B------:R-:W-:Y:S02]  /*49c0*/  FMNMX.FTZ R23, R172, R23, !PT ;  /* 0x00000017ac177209 */ /* 0x000fe40007810000 */
[----:B------:R-:W-:Y:S02]  /*49d0*/  ISETP.GT.AND P3, PT, R0, 0x38, PT ;  /* 0x000000380000780c */ /* 0x000fe40003f64270 */
[----:B------:R-:W-:Y:S02]  /*49e0*/  FSEL R46, R51, -INF , P4 ;  /* 0xff800000332e7808 */ /* 0x000fe40002000000 */
[----:B------:R-:W-:Y:S02]  /*49f0*/  FMNMX.FTZ R23, R50, R23, !PT ;  /* 0x0000001732177209 */ /* 0x000fe40007810000 */
        /* <DEDUP_REMOVED lines=51> */
[----:B------:R-:W-:Y:S02]  /*4d30*/  FSEL R87, R87, -INF , P4 ;  /* 0xff80000057577808 */ /* 0x000fe40002000000 */
[----:B------:R-:W-:-:S04]  /*4d40*/  FMNMX.FTZ R0, R86, R23, !PT ;  /* 0x0000001756007209 */ /* 0x000fc80007810000 */
[----:B------:R-:W-:-:S05]  /*4d50*/  FMNMX.FTZ R23, R87, R0, !PT ;  /* 0x0000000057177209 */ /* 0x000fca0007810000 */
[----:B------:R-:W0:Y:S01]  /*4d60*/  SHFL.BFLY PT, R0, R23, 0x2, 0x1f ;  /* 0x0c401f0017007f89 */ /* 0x000e2200000e0000 */
[----:B------:R-:W-:Y:S02]  /*4d70*/  WARPGROUP.DEPBAR.LE gsb0, 0x0 ;  /* 0x00008000000079c5 */ /* 0x000fe40000010000 */
[----:B------:R-:W-:Y:S01]  /*4d80*/  WARPGROUP.ARRIVE ;  /* 0x00000000000079c5 */ /* 0x000fe20000000000 */
[----:B------:R-:W1:Y:S05]  /*4d90*/  SHFL.IDX PT, R168, R3, RZ, 0x1c1f ;  /* 0x001c1fff03a87589 */ /* 0x000e6a00000e0000 */
[----:B------:R-:W-:Y:S01]  /*4da0*/  HGMMA.64x128x16.F32 R88, R164, gdesc[UR8].tnspB, R88, gsb0 ;  /* 0x41e00008a4587df0 */ /* 0x000fe20008000858 */
[----:B------:R-:W-:Y:S01]  /*4db0*/  UIADD3 UR10, UR6, 0x280, URZ ;  /* 0x00000280060a7890 */ /* 0x000fe2000fffe03f */
[----:B------:R-:W-:Y:S01]  /*4dc0*/  UMOV UR11, 0x40000040 ;  /* 0x40000040000b7882 */ /* 0x000fe20000000000 */
[----:B0-----:R-:W-:-:S02]  /*4dd0*/  FMNMX.FTZ R27, R23, R0, !PT ;  /* 0x00000000171b7209 */ /* 0x001fc40007810000 */
[----:B------:R-:W0:Y:S03]  /*4de0*/  LDC R0, c[0x0][0x988] ;  /* 0x00026200ff007b82 */ /* 0x000e260000000800 */
[----:B------:R-:W2:Y:S01]  /*4df0*/  SHFL.BFLY PT, R4, R27, 0x1, 0x1f ;  /* 0x0c201f001b047f89 */ /* 0x000ea200000e0000 */
[----:B-1----:R-:W-:-:S04]  /*4e00*/  IADD3 R79, R168, -UR41, R21 ;  /* 0x80000029a84f7c10 */ /* 0x002fc8000fffe015 */
[C---:B------:R-:W-:Y:S02]  /*4e10*/  ISETP.GT.AND P4, PT, R79.reuse, RZ, PT ;  /* 0x000000ff4f00720c */ /* 0x040fe40003f84270 */
[C---:B------:R-:W-:Y:S02]  /*4e20*/  ISETP.GT.AND P5, PT, R79.reuse, 0x1, PT ;  /* 0x000000014f00780c */ /* 0x040fe40003fa4270 */
        /* <DEDUP_REMOVED lines=10> */
[----:B--2---:R-:W-:Y:S02]  /*4ed0*/  FMNMX.FTZ R4, R27, R4, !PT ;  /* 0x000000041b047209 */ /* 0x004fe40007810000 */
[----:B------:R-:W-:Y:S02]  /*4ee0*/  ISETP.GT.AND P5, PT, R79, 0x11, PT ;  /* 0x000000114f00780c */ /* 0x000fe40003fa4270 */
[----:B------:R-:W-:Y:S01]  /*4ef0*/  FSEL R27, R32, -INF , P4 ;  /* 0xff800000201b7808 */ /* 0x000fe20002000000 */
[C---:B0-----:R-:W-:Y:S01]  /*4f00*/  FMUL.FTZ R31, R4.reuse, R0 ;  /* 0x00000000041f7220 */ /* 0x041fe20000410000 */
[----:B------:R-:W-:Y:S02]  /*4f10*/  FMNMX.FTZ R24, R29, R24, !PT ;  /* 0x000000181d187209 */ /* 0x000fe40007810000 */
[----:B------:R-:W-:Y:S02]  /*4f20*/  FSETP.NEU.FTZ.AND P3, PT, R4, -INF , PT ;  /* 0xff8000000400780b */ /* 0x000fe40003f7d000 */
[----:B------:R-:W-:-:S02]  /*4f30*/  ISETP.GT.AND P4, PT, R79, 0x18, PT ;  /* 0x000000184f00780c */ /* 0x000fc40003f84270 */
[----:B------:R-:W-:Y:S02]  /*4f40*/  FSEL R33, R33, -INF , P5 ;  /* 0xff80000021217808 */ /* 0x000fe40002800000 */
[----:B------:R-:W-:Y:S02]  /*4f50*/  FMNMX.FTZ R28, R27, R24, !PT ;  /* 0x000000181b1c7209 */ /* 0x000fe40007810000 */
[----:B------:R-:W-:Y:S02]  /*4f60*/  FSEL R21, R31, RZ, P3 ;  /* 0x000000ff1f157208 */ /* 0x000fe40001800000 */
[----:B------:R-:W-:Y:S02]  /*4f70*/  ISETP.GT.AND P5, PT, R79, 0x19, PT ;  /* 0x000000194f00780c */ /* 0x000fe40003fa4270 */
[----:B------:R-:W-:Y:S01]  /*4f80*/  FSEL R31, R36, -INF , P4 ;  /* 0xff800000241f7808 */ /* 0x000fe20002000000 */
[--C-:B------:R-:W-:Y:S01]  /*4f90*/  FFMA.FTZ R169, R50, R0, -R21.reuse ;  /* 0x0000000032a97223 */ /* 0x100fe20000010815 */
        /* <DEDUP_REMOVED lines=46> */
[----:B------:R-:W-:-:S02]  /*5280*/  FSEL R55, R52, -INF , P4 ;  /* 0xff80000034377808 */ /* 0x000fc40002000000 */
[----:B------:R-:W-:Y:S02]  /*5290*/  FMNMX.FTZ R36, R49, R36, !PT ;  /* 0x0000002431247209 */ /* 0x000fe40007810000 */
[----:B------:R-:W-:Y:S02]  /*52a0*/  ISETP.GT.AND P4, PT, R79, 0x40, PT ;  /* 0x000000404f00780c */ /* 0x000fe40003f84270 */
[----:B------:R-:W-:Y:S01]  /*52b0*/  FSEL R53, R53, -INF , P5 ;  /* 0xff80000035357808 */ /* 0x000fe20002800000 */
[----:B------:R-:W-:Y:S01]  /*52c0*/  MUFU.EX2 R177, R177 ;  /* 0x000000b100b17308 */ /* 0x000fe20000000800 */
[----:B------:R-:W-:Y:S02]  /*52d0*/  FMNMX.FTZ R36, R55, R36, !PT ;  /* 0x0000002437247209 */ /* 0x000fe40007810000 */
[----:B------:R-:W-:Y:S02]  /*52e0*/  ISETP.GT.AND P5, PT, R79, 0x41, PT ;  /* 0x000000414f00780c */ /* 0x000fe40003fa4270 */
[----:B------:R-:W-:-:S02]  /*52f0*/  FSEL R59, R56, -INF , P4 ;  /* 0xff800000383b7808 */ /* 0x000fc40002000000 */
[----:B------:R-:W-:Y:S01]  /*5300*/  FMNMX.FTZ R36, R53, R36, !PT ;  /* 0x0000002435247209 */ /* 0x000fe20007810000 */
[----:B------:R-:W-:Y:S01]  /*5310*/  MUFU.EX2 R28, R184 ;  /* 0x000000b8001c7308 */ /* 0x000fe20000000800 */
[----:B------:R-:W-:Y:S02]  /*5320*/  ISETP.GT.AND P4, PT, R79, 0x48, PT ;  /* 0x000000484f00780c */ /* 0x000fe40003f84270 */
[----:B------:R-:W-:Y:S02]  /*5330*/  FSEL R57, R57, -INF , P5 ;  /* 0xff80000039397808 */ /* 0x000fe40002800000 */
[----:B------:R-:W-:Y:S02]  /*5340*/  FMNMX.FTZ R40, R59, R36, !PT ;  /* 0x000000243b287209 */ /* 0x000fe40007810000 */
[----:B------:R-:W-:Y:S01]  /*5350*/  ISETP.GT.AND P5, PT, R79, 0x49, PT ;  /* 0x000000494f00780c */ /* 0x000fe20003fa4270 */
[----:B------:R-:W-:Y:S01]  /*5360*/  MUFU.EX2 R36, R176 ;  /* 0x000000b000247308 */ /* 0x000fe20000000800 */
[----:B------:R-:W-:-:S02]  /*5370*/  FSEL R47, R60, -INF , P4 ;  /* 0xff8000003c2f7808 */ /* 0x000fc40002000000 */
[----:B------:R-:W-:Y:S01]  /*5380*/  FMNMX.FTZ R40, R57, R40, !PT ;  /* 0x0000002839287209 */ /* 0x000fe20007810000 */
[----:B------:R-:W-:Y:S02]  /*5390*/  WARPGROUP.DEPBAR.LE gsb0, 0x0 ;  /* 0x00008000000079c5 */ /* 0x000fe40000010000 */
[----:B------:R-:W-:Y:S01]  /*53a0*/  WARPGROUP.ARRIVE ;  /* 0x00000000000079c5 */ /* 0x000fe20000000000 */
[----:B------:R-:W-:Y:S01]  /*53b0*/  ISETP.GT.AND P4, PT, R79, 0x50, PT ;  /* 0x000000504f00780c */ /* 0x000fe20003f84270 */
[----:B------:R-:W-:Y:S01]  /*53c0*/  MUFU.EX2 R179, R179 ;  /* 0x000000b300b37308 */ /* 0x000fe20000000800 */
[----:B------:R-:W-:Y:S01]  /*53d0*/  FSEL R61, R61, -INF , P5 ;  /* 0xff8000003d3d7808 */ /* 0x000fe20002800000 */
[--C-:B------:R-:W-:Y:S01]  /*53e0*/  FFMA.FTZ R165, R58, R0, -R21.reuse ;  /* 0x000000003aa57223 */ /* 0x100fe20000010815 */
[----:B------:R-:W-:Y:S01]  /*53f0*/  FMNMX.FTZ R40, R47, R40, !PT ;  /* 0x000000282f287209 */ /* 0x000fe20007810000 */
[----:B------:R-:W-:Y:S01]  /*5400*/  HGMMA.64x128x16.F32 R88, R160, gdesc[UR8].tnspB, R88, gsb0 ;  /* 0x41e00008a0587df0 */ /* 0x000fe20008000858 */
[----:B------:R-:W-:Y:S01]  /*5410*/  UIADD3 UR10, UR6, 0x300, URZ ;  /* 0x00000300060a7890 */ /* 0x000fe2000fffe03f */
[----:B------:R-:W-:Y:S01]  /*5420*/  ISETP.GT.AND P5, PT, R79, 0x51, PT ;  /* 0x000000514f00780c */ /* 0x000fe20003fa4270 */
[----:B------:R-:W-:Y:S01]  /*5430*/  UMOV UR11, 0x40000040 ;  /* 0x40000040000b7882 */ /* 0x000fe20000000000 */
[----:B------:R-:W-:Y:S01]  /*5440*/  FSEL R51, R64, -INF , P4 ;  /* 0xff80000040337808 */ /* 0x000fe20002000000 */
[----:B------:R-:W-:Y:S01]  /*5450*/  UIADD3 UR6, UR6, 0x380, URZ ;  /* 0x0000038006067890 */ /* 0x000fe2000fffe03f */
[----:B------:R-:W-:Y:S01]  /*5460*/  FMNMX.FTZ R40, R61, R40, !PT ;  /* 0x000000283d287209 */ /* 0x000fe20007810000 */
[----:B------:R-:W-:Y:S01]  /*5470*/  MUFU.EX2 R173, R173 ;  /* 0x000000ad00ad7308 */ /* 0x000fe20000000800 */
[----:B------:R-:W-:Y:S01]  /*5480*/  ISETP.GT.AND P4, PT, R79, 0x58, PT ;  /* 0x000000584f00780c */ /* 0x000fe20003f84270 */
[----:B------:R-:W-:Y:S01]  /*5490*/  FFMA.FTZ R167, R62, R0, -R21 ;  /* 0x000000003ea77223 */ /* 0x000fe20000010815 */
[----:B------:R-:W-:-:S02]  /*54a0*/  FSEL R65, R65, -INF , P5 ;  /* 0xff80000041417808 */ /* 0x000fc40002800000 */
[----:B------:R-:W-:Y:S02]  /*54b0*/  FMNMX.FTZ R44, R51, R40, !PT ;  /* 0x00000028332c7209 */ /* 0x000fe40007810000 */
[----:B------:R-:W-:Y:S01]  /*54c0*/  ISETP.GT.AND P5, PT, R79, 0x59, PT ;  /* 0x000000594f00780c */ /* 0x000fe20003fa4270 */
[----:B------:R-:W-:Y:S01]  /*54d0*/  MUFU.EX2 R40, R172 ;  /* 0x000000ac00287308 */ /* 0x000fe20000000800 */
[----:B------:R-:W-:Y:S02]  /*54e0*/  FSEL R63, R68, -INF , P4 ;  /* 0xff800000443f7808 */ /* 0x000fe40002000000 */
[----:B------:R-:W-:Y:S02]  /*54f0*/  FMNMX.FTZ R44, R65, R44, !PT ;  /* 0x0000002c412c7209 */ /* 0x000fe40007810000 */
[----:B------:R-:W-:Y:S02]  /*5500*/  ISETP.GT.AND P4, PT, R79, 0x60, PT ;  /* 0x000000604f00780c */ /* 0x000fe40003f84270 */
[----:B------:R-:W-:Y:S01]  /*5510*/  FSEL R69, R69, -INF , P5 ;  /* 0xff80000045457808 */ /* 0x000fe20002800000 */
[----:B------:R-:W-:Y:S01]  /*5520*/  MUFU.EX2 R175, R175 ;  /* 0x000000af00af7308 */ /* 0x000fe20000000800 */
[----:B------:R-:W-:-:S02]  /*5530*/  FMNMX.FTZ R44, R63, R44, !PT ;  /* 0x0000002c3f2c7209 */ /* 0x000fc40007810000 */
[----:B------:R-:W-:Y:S02]  /*5540*/  ISETP.GT.AND P5, PT, R79, 0x61, PT ;  /* 0x000000614f00780c */ /* 0x000fe40003fa4270 */
[----:B------:R-:W-:Y:S02]  /*5550*/  FSEL R67, R72, -INF , P4 ;  /* 0xff80000048437808 */ /* 0x000fe40002000000 */
[----:B------:R-:W-:Y:S01]  /*5560*/  FMNMX.FTZ R44, R69, R44, !PT ;  /* 0x0000002c452c7209 */ /* 0x000fe20007810000 */
[----:B------:R-:W-:Y:S01]  /*5570*/  MUFU.EX2 R169, R169 ;  /* 0x000000a900a97308 */ /* 0x000fe20000000800 */
[----:B------:R-:W-:Y:S02]  /*5580*/  ISETP.GT.AND P4, PT, R79, 0x68, PT ;  /* 0x000000684f00780c */ /* 0x000fe40003f84270 */
[----:B------:R-:W-:Y:S02]  /*5590*/  FSEL R73, R73, -INF , P5 ;  /* 0xff80000049497808 */ /* 0x000fe40002800000 */
[----:B------:R-:W-:-:S02]  /*55a0*/  FMNMX.FTZ R46, R67, R44, !PT ;  /* 0x0000002c432e7209 */ /* 0x000fc40007810000 */
[----:B------:R-:W-:Y:S01]  /*55b0*/  ISETP.GT.AND P5, PT, R79, 0x69, PT ;  /* 0x000000694f00780c */ /* 0x000fe20003fa4270 */
[----:B------:R0:W-:Y:S01]  /*55c0*/  MUFU.EX2 R44, R48 ;  /* 0x00000030002c7308 */ /* 0x0001e20000000800 */
[----:B------:R-:W-:Y:S02]  /*55d0*/  FSEL R71, R76, -INF , P4 ;  /* 0xff8000004c477808 */ /* 0x000fe40002000000 */
[----:B------:R-:W-:Y:S02]  /*55e0*/  FMNMX.FTZ R46, R73, R46, !PT ;  /* 0x0000002e492e7209 */ /* 0x000fe40007810000 */
[----:B------:R-:W-:Y:S02]  /*55f0*/  ISETP.GT.AND P4, PT, R79, 0x70, PT ;  /* 0x000000704f00780c */ /* 0x000fe40003f84270 */
[----:B------:R-:W-:Y:S01]  /*5600*/  FSEL R77, R77, -INF , P5 ;  /* 0xff8000004d4d7808 */ /* 0x000fe20002800000 */
[----:B------:R-:W-:Y:S01]  /*5610*/  MUFU.EX2 R171, R171 ;  /* 0x000000ab00ab7308 */ /* 0x000fe20000000800 */
[----:B------:R-:W-:Y:S01]  /*5620*/  FMNMX.FTZ R46, R71, R46, !PT ;  /* 0x0000002e472e7209 */ /* 0x000fe20007810000 */
[-CC-:B0-----:R-:W-:Y:S01]  /*5630*/  FFMA.FTZ R48, R22, R0.reuse, -R21.reuse ;  /* 0x0000000016307223 */ /* 0x181fe20000010815 */
[----:B------:R-:W-:Y:S01]  /*5640*/  ISETP.GT.AND P5, PT, R79, 0x71, PT ;  /* 0x000000714f00780c */ /* 0x000fe20003fa4270 */
[----:B------:R-:W-:Y:S01]  /*5650*/  FFMA.FTZ R22, R12, R0, -R21 ;  /* 0x000000000c167223 */ /* 0x000fe20000010815 */
        /* <DEDUP_REMOVED lines=9> */
[----:B------:R-:W-:Y:S02]  /*56f0*/  FMNMX.FTZ R46, R81, R46, !PT ;  /* 0x0000002e512e7209 */ /* 0x000fe40007810000 */
[----:B------:R-:W-:Y:S02]  /*5700*/  FSEL R187, R85, -INF , P5 ;  /* 0xff80000055bb7808 */ /* 0x000fe40002800000 */
        /* <DEDUP_REMOVED lines=9> */
[----:B------:R-:W-:-:S06]  /*57a0*/  FFMA.FTZ R50, R74, R0, -R21 ;  /* 0x000000004a327223 */ /* 0x000fcc0000010815 */
[----:B------:R-:W-:Y:S01]  /*57b0*/  MUFU.EX2 R30, R30 ;  /* 0x0000001e001e7308 */ /* 0x000fe20000000800 */
[-CC-:B------:R-:W-:Y:S01]  /*57c0*/  FFMA.FTZ R79, R26, R0.reuse, -R21.reuse ;  /* 0x000000001a4f7223 */ /* 0x180fe20000010815 */
[-CC-:B------:R-:W-:Y:S01]  /*57d0*/  FFMA.FTZ R26, R78, R0.reuse, -R21.reuse ;  /* 0x000000004e1a7223 */ /* 0x180fe20000010815 */
[----:B------:R-:W0:Y:S05]  /*57e0*/  SHFL.BFLY PT, R85, R2, 0x1, 0x1f ;  /* 0x0c201f0002557f89 */ /* 0x000e2a00000e0000 */
[----:B------:R-:W-:Y:S08]  /*57f0*/  MUFU.EX2 R50, R50 ;  /* 0x0000003200327308 */ /* 0x000ff00000000800 */
[----:B------:R-:W-:Y:S08]  /*5800*/  MUFU.EX2 R79, R79 ;  /* 0x0000004f004f7308 */ /* 0x000ff00000000800 */
[----:B------:R-:W-:Y:S01]  /*5810*/  MUFU.EX2 R26, R26 ;  /* 0x0000001a001a7308 */ /* 0x000fe20000000800 */
[----:B0-----:R-:W-:Y:S01]  /*5820*/  FMNMX.FTZ R12, R2, R85, !PT ;  /* 0x00000055020c7209 */ /* 0x001fe20007810000 */
[-CC-:B------:R-:W-:Y:S01]  /*5830*/  FFMA.FTZ R85, R38, R0.reuse, -R21.reuse ;  /* 0x0000000026557223 */ /* 0x180fe20000010815 */
[----:B------:R-:W-:Y:S01]  /*5840*/  FSEL R2, R4, RZ, P3 ;  /* 0x000000ff04027208 */ /* 0x000fe20001800000 */
[-C--:B------:R-:W-:Y:S01]  /*5850*/  FFMA.FTZ R38, R86, R0.reuse, -R21 ;  /* 0x0000000056267223 */ /* 0x080fe20000010815 */
[C---:B------:R-:W-:Y:S01]  /*5860*/  FSETP.NEU.FTZ.AND P4, PT, R12.reuse, -INF , PT ;  /* 0xff8000000c00780b */ /* 0x040fe20003f9d000 */
[----:B------:R-:W-:-:S02]  /*5870*/  FMUL.FTZ R52, R12, R0 ;  /* 0x000000000c347220 */ /* 0x000fc40000410000 */
[----:B------:R-:W-:Y:S01]  /*5880*/  MUFU.EX2 R83, R83 ;  /* 0x0000005300537308 */ /* 0x000fe20000000800 */
[C---:B------:R-:W-:Y:S01]  /*5890*/  ISETP.GT.AND P3, PT, R14.reuse, R19, PT ;  /* 0x000000130e00720c */ /* 0x040fe20003f64270 */
[----:B------:R-:W-:Y:S01]  /*58a0*/  VIADD R14, R14, 0xffffffff ;  /* 0xffffffff0e0e7836 */ /* 0x000fe20000000000 */
[----:B------:R-:W-:Y:S02]  /*58b0*/  WARPGROUP.DEPBAR.LE gsb0, 0x0 ;  /* 0x00008000000079c5 */ /* 0x000fe40000010000 */
[----:B------:R-:W-:Y:S01]  /*58c0*/  WARPGROUP.ARRIVE ;  /* 0x00000000000079c5 */ /* 0x000fe20000000000 */
[----:B------:R-:W-:Y:S01]  /*58d0*/  FSEL R52, R52, RZ, P4 ;  /* 0x000000ff34347208 */ /* 0x000fe20002000000 */
[-CC-:B------:R-:W-:Y:S01]  /*58e0*/  FFMA.FTZ R161, R66, R0.reuse, -R21.reuse ;  /* 0x0000000042a17223 */ /* 0x180fe20000010815 */
[-CC-:B------:R-:W-:Y:S01]  /*58f0*/  FFMA.FTZ R163, R70, R0.reuse, -R21.reuse ;  /* 0x0000000046a37223 */ /* 0x180fe20000010815 */
[----:B------:R-:W-:Y:S01]  /*5900*/  MUFU.EX2 R42, R42 ;  /* 0x0000002a002a7308 */ /* 0x000fe20000000800 */
[-C--:B------:R-:W-:Y:S01]  /*5910*/  FFMA.FTZ R21, R87, R0.reuse, -R21 ;  /* 0x0000000057157223 */ /* 0x080fe20000010815 */
[----:B------:R-:W-:Y:S01]  /*5920*/  HGMMA.64x128x16.F32 R88, R156, gdesc[UR8].tnspB, R88, gsb0 ;  /* 0x41e000089c587df0 */ /* 0x000fe20008000858 */
[----:B------:R-:W-:Y:S01]  /*5930*/  UMOV UR10, UR6 ;  /* 0x00000006000a7c82 */ /* 0x000fe20008000000 */
[----:B------:R-:W-:Y:S01]  /*5940*/  UMOV UR11, 0x40000040 ;  /* 0x40000040000b7882 */ /* 0x000fe20000000000 */
[-CC-:B------:R-:W-:Y:S01]  /*5950*/  FFMA.FTZ R180, R3, R0.reuse, -R52.reuse ;  /* 0x0000000003b47223 */ /* 0x180fe20000010834 */
[----:B------:R-:W-:Y:S01]  /*5960*/  FADD.FTZ R3, -R2, R13 ;  /* 0x0000000d02037221 */ /* 0x000fe20000010100 */
[----:B------:R-:W-:Y:S01]  /*5970*/  FSEL R2, R12, RZ, P4 ;  /* 0x000000ff0c027208 */ /* 0x000fe20002000000 */
[-CC-:B------:R-:W-:Y:S01]  /*5980*/  FFMA.FTZ R174, R39, R0.reuse, -R52.reuse ;  /* 0x0000000027ae7223 */ /* 0x180fe20000010834 */
[-CC-:B------:R-:W-:Y:S01]  /*5990*/  FFMA.FTZ R25, R25, R0.reuse, -R52.reuse ;  /* 0x0000000019197223 */ /* 0x180fe20000010834 */
[-C--:B------:R-:W-:Y:S01]  /*59a0*/  FMUL.FTZ R39, R3, R0.reuse ;  /* 0x0000000003277220 */ /* 0x080fe20000410000 */
[----:B------:R-:W-:Y:S01]  /*59b0*/  MUFU.EX2 R180, R180 ;  /* 0x000000b400b47308 */ /* 0x000fe20000000800 */
[----:B------:R-:W-:Y:S01]  /*59c0*/  FADD.FTZ R3, -R2, R15 ;  /* 0x0000000f02037221 */ /* 0x000fe20000010100 */
[-CC-:B------:R-:W-:Y:S01]  /*59d0*/  FFMA.FTZ R182, R23, R0.reuse, -R52.reuse ;  /* 0x0000000017b67223 */ /* 0x180fe20000010834 */
[----:B------:R-:W-:Y:S01]  /*59e0*/  FFMA.FTZ R23, R29, R0, -R52 ;  /* 0x000000001d177223 */ /* 0x000fe20000010834 */
[----:B------:R-:W-:-:S02]  /*59f0*/  IMAD.U32 R15, RZ, RZ, UR60 ;  /* 0x0000003cff0f7e24 */ /* 0x000fc4000f8e00ff */
[-C--:B------:R-:W-:Y:S01]  /*5a00*/  FMUL.FTZ R3, R3, R0.reuse ;  /* 0x0000000003037220 */ /* 0x080fe20000410000 */
[-CC-:B------:R-:W-:Y:S01]  /*5a10*/  FFMA.FTZ R176, R27, R0.reuse, -R52.reuse ;  /* 0x000000001bb07223 */ /* 0x180fe20000010834 */
[-CC-:B------:R-:W-:Y:S01]  /*5a20*/  FFMA.FTZ R33, R33, R0.reuse, -R52.reuse ;  /* 0x0000000021217223 */ /* 0x180fe20000010834 */
[----:B------:R-:W-:Y:S01]  /*5a30*/  MUFU.EX2 R2, R39 ;  /* 0x0000002700027308 */ /* 0x000fe20000000800 */
[----:B------:R-:W-:Y:S02]  /*5a40*/  @!P1 VIADD R15, R15, 0x34840 ;  /* 0x000348400f0f9836 */ /* 0x000fe40000000000 */
[-CC-:B------:R-:W-:Y:S01]  /*5a50*/  FFMA.FTZ R178, R31, R0.reuse, -R52.reuse ;  /* 0x000000001fb27223 */ /* 0x180fe20000010834 */
[-CC-:B------:R-:W-:Y:S01]  /*5a60*/  FFMA.FTZ R37, R37, R0.reuse, -R52.reuse ;  /* 0x0000000025257223 */ /* 0x180fe20000010834 */
[-CC-:B------:R-:W-:Y:S01]  /*5a70*/  FFMA.FTZ R172, R35, R0.reuse, -R52.reuse ;  /* 0x0000000023ac7223 */ /* 0x180fe20000010834 */
[-CC-:B------:R-:W-:Y:S01]  /*5a80*/  FFMA.FTZ R35, R41, R0.reuse, -R52.reuse ;  /* 0x0000000029237223 */ /* 0x180fe20000010834 */
[----:B------:R-:W-:Y:S01]  /*5a90*/  @!P1 PRMT R15, RZ, 0x654, R15 ;  /* 0x00000654ff0f9816 */ /* 0x000fe2000000000f */
        /* <DEDUP_REMOVED lines=12> */
[-CC-:B------:R-:W-:Y:S01]  /*5b60*/  FFMA.FTZ R65, R65, R0.reuse, -R52.reuse ;  /* 0x0000000041417223 */ /* 0x180fe20000010834 */
[-CC-:B------:R-:W-:Y:S01]  /*5b70*/  FFMA.FTZ R63, R63, R0.reuse, -R52.reuse ;  /* 0x000000003f3f7223 */ /* 0x180fe20000010834 */
[-CC-:B------:R-:W-:Y:S01]  /*5b80*/  FFMA.FTZ R69, R69, R0.reuse, -R52.reuse ;  /* 0x0000000045457223 */ /* 0x180fe20000010834 */
[-CC-:B------:R-:W-:Y:S01]  /*5b90*/  FFMA.FTZ R67, R67, R0.reuse, -R52.reuse ;  /* 0x0000000043437223 */ /* 0x180fe20000010834 */
[----:B------:R-:W-:Y:S01]  /*5ba0*/  FFMA.FTZ R73, R73, R0, -R52 ;  /* 0x0000000049497223 */ /* 0x000fe20000010834 */
[----:B------:R-:W-:Y:S01]  /*5bb0*/  MUFU.EX2 R182, R182 ;  /* 0x000000b600b67308 */ /* 0x000fe20000000800 */
[----:B0-----:R-:W-:Y:S01]  /*5bc0*/  FFMA.FTZ R54, R3, R9, R180 ;  /* 0x0000000903367223 */ /* 0x001fe200000100b4 */
[----:B------:R-:W-:Y:S01]  /*5bd0*/  FFMA.FTZ R9, R2, R8, R181 ;  /* 0x0000000802097223 */ /* 0x000fe200000100b5 */
[C---:B------:R-:W-:Y:S01]  /*5be0*/  F2FP.F16.F32.PACK_AB R181, R20.reuse, R181 ;  /* 0x000000b514b5723e */ /* 0x040fe200000000ff */
[-CC-:B------:R-:W-:Y:S01]  /*5bf0*/  FFMA.FTZ R71, R71, R0.reuse, -R52.reuse ;  /* 0x0000000047477223 */ /* 0x180fe20000010834 */
[-CC-:B------:R-:W-:Y:S01]  /*5c00*/  FFMA.FTZ R77, R77, R0.reuse, -R52.reuse ;  /* 0x000000004d4d7223 */ /* 0x180fe20000010834 */
[----:B------:R-:W-:Y:S01]  /*5c10*/  FADD.FTZ R8, R20, R9 ;  /* 0x0000000914087221 */ /* 0x000fe20000010000 */
[-CC-:B------:R-:W-:Y:S01]  /*5c20*/  FFMA.FTZ R75, R75, R0.reuse, -R52.reuse ;  /* 0x000000004b4b7223 */ /* 0x180fe20000010834 */
[----:B------:R-:W-:Y:S01]  /*5c30*/  MUFU.EX2 R23, R23 ;  /* 0x0000001700177308 */ /* 0x000fe20000000800 */
[-C--:B------:R-:W-:Y:S01]  /*5c40*/  FFMA.FTZ R81, R81, R0.reuse, -R52 ;  /* 0x0000000051517223 */ /* 0x080fe20000010834 */
[----:B------:R-:W-:Y:S01]  /*5c50*/  FADD.FTZ R9, R183, R8 ;  /* 0x00000008b7097221 */ /* 0x000fe20000010000 */
[-CC-:B------:R-:W-:Y:S01]  /*5c60*/  FFMA.FTZ R185, R185, R0.reuse, -R52.reuse ;  /* 0x00000000b9b97223 */ /* 0x180fe20000010834 */
[----:B------:R-:W-:Y:S01]  /*5c70*/  FFMA.FTZ R52, R187, R0, -R52 ;  /* 0x00000000bb347223 */ /* 0x000fe20000010834 */
[----:B------:R-:W-:-:S02]  /*5c80*/  IMAD.U32 R39, RZ, RZ, UR7 ;  /* 0x00000007ff277e24 */ /* 0x000fc4000f8e00ff */
[C---:B------:R-:W-:Y:S01]  /*5c90*/  FADD.FTZ R8, R24.reuse, R9 ;  /* 0x0000000918087221 */ /* 0x040fe20000010000 */
[----:B------:R-:W-:Y:S01]  /*5ca0*/  F2FP.F16.F32.PACK_AB R183, R24, R183 ;  /* 0x000000b718b7723e */ /* 0x000fe200000000ff */
[----:B------:R-:W-:Y:S01]  /*5cb0*/  MUFU.EX2 R176, R176 ;  /* 0x000000b000b07308 */ /* 0x000fe20000000800 */
[----:B------:R-:W-:Y:S02]  /*5cc0*/  @!P1 VIADD R39, R39, 0x34860 ;  /* 0x0003486027279836 */ /* 0x000fe40000000000 */
[----:B------:R-:W-:Y:S01]  /*5cd0*/  FADD.FTZ R9, R177, R8 ;  /* 0x00000008b1097221 */ /* 0x000fe20000010000 */
[C---:B------:R-:W-:Y:S02]  /*5ce0*/  F2FP.F16.F32.PACK_AB R177, R28.reuse, R177 ;  /* 0x000000b11cb1723e */ /* 0x040fe400000000ff */
[----:B-1----:R-:W-:Y:S01]  /*5cf0*/  F2FP.F16.F32.PACK_AB R180, R25, R180 ;  /* 0x000000b419b4723e */ /* 0x002fe200000000ff */
[----:B------:R-:W-:Y:S01]  /*5d00*/  FADD.FTZ R8, R28, R9 ;  /* 0x000000091c087221 */ /* 0x000fe20000010000 */
[----:B------:R-:W-:Y:S01]  /*5d10*/  @!P1 PRMT R39, RZ, 0x654, R39 ;  /* 0x00000654ff279816 */ /* 0x000fe20000000027 */
[----:B------:R-:W-:Y:S02]  /*5d20*/  MUFU.EX2 R33, R33 ;  /* 0x0000002100217308 */ /* 0x000fe40000000800 */
[----:B------:R-:W-:Y:S01]  /*5d30*/  FADD.FTZ R9, R179, R8 ;  /* 0x00000008b3097221 */ /* 0x000fe20000010000 */
[----:B------:R-:W-:-:S03]  /*5d40*/  F2FP.F16.F32.PACK_AB R179, R32, R179 ;  /* 0x000000b320b3723e */ /* 0x000fc600000000ff */
[----:B------:R-:W-:Y:S02]  /*5d50*/  FADD.FTZ R8, R32, R9 ;  /* 0x0000000920087221 */ /* 0x000fe40000010000 */
        /* <DEDUP_REMOVED lines=24> */
[----:B------:R-:W-:Y:S08]  /*5ee0*/  MUFU.EX2 R168, R168 ;  /* 0x000000a800a87308 */ /* 0x000ff00000000800 */
[----:B------:R-:W-:Y:S08]  /*5ef0*/  MUFU.EX2 R27, R27 ;  /* 0x0000001b001b7308 */ /* 0x000ff00000000800 */
[----:B------:R-:W-:Y:S01]  /*5f00*/  MUFU.EX2 R170, R170 ;  /* 0x000000aa00aa7308 */ /* 0x000fe20000000800 */
[----:B------:R-:W-:-:S02]  /*5f10*/  WARPGROUP.DEPBAR.LE gsb0, 0x0 ;  /* 0x00008000000079c5 */ /* 0x000fc40000010000 */
[----:B------:R-:W-:-:S05]  /*5f20*/  WARPGROUP.ARRIVE ;  /* 0x00000000000079c5 */ /* 0x000fca0000000000 */
[----:B------:R-:W-:Y:S01]  /*5f30*/  MUFU.EX2 R29, R29 ;  /* 0x0000001d001d7308 */ /* 0x000fe20000000800 */
[----:B------:R-:W-:Y:S02]  /*5f40*/  F2FP.F16.F32.PACK_AB R157, R79, R50 ;  /* 0x000000324f9d723e */ /* 0x000fe400000000ff */
[----:B------:R-:W-:Y:S01]  /*5f50*/  F2FP.F16.F32.PACK_AB R159, R83, R26 ;  /* 0x0000001a539f723e */ /* 0x000fe200000000ff */
[----:B------:R-:W-:Y:S04]  /*5f60*/  HGMMA.64x128x16.F32 R88, R152, gdesc[UR8].tnspB, R88, gsb0 ;  /* 0x41e0000898587df0 */ /* 0x000fe80008000858 */
[----:B------:R-:W-:Y:S08]  /*5f70*/  MUFU.EX2 R164, R164 ;  /* 0x000000a400a47308 */ /* 0x000ff00000000800 */
[----:B------:R-:W-:Y:S08]  /*5f80*/  MUFU.EX2 R13, R13 ;  /* 0x0000000d000d7308 */ /* 0x000ff00000000800 */
[----:B------:R-:W-:Y:S08]  /*5f90*/  MUFU.EX2 R166, R166 ;  /* 0x000000a600a67308 */ /* 0x000ff00000000800 */
[----:B------:R-:W-:Y:S08]  /*5fa0*/  MUFU.EX2 R61, R61 ;  /* 0x0000003d003d7308 */ /* 0x000ff00000000800 */
[----:B------:R-:W-:Y:S08]  /*5fb0*/  MUFU.EX2 R160, R51 ;  /* 0x0000003300a07308 */ /* 0x000ff00000000800 */
[----:B------:R-:W0:Y:S08]  /*5fc0*/  MUFU.EX2 R161, R161 ;  /* 0x000000a100a17308 */ /* 0x000e300000000800 */
[----:B------:R-:W-:Y:S08]  /*5fd0*/  MUFU.EX2 R65, R65 ;  /* 0x0000004100417308 */ /* 0x000ff00000000800 */
[----:B------:R-:W-:Y:S01]  /*5fe0*/  MUFU.EX2 R162, R63 ;  /* 0x0000003f00a27308 */ /* 0x000fe20000000800 */
[----:B0-----:R-:W-:Y:S01]  /*5ff0*/  FADD.FTZ R9, R161, R8 ;  /* 0x00000008a1097221 */ /* 0x001fe20000010000 */
[----:B------:R-:W-:-:S03]  /*6000*/  F2FP.F16.F32.PACK_AB R161, R22, R161 ;  /* 0x000000a116a1723e */ /* 0x000fc600000000ff */
[----:B------:R-:W-:-:S03]  /*6010*/  FADD.FTZ R8, R22, R9 ;  /* 0x0000000916087221 */ /* 0x000fc60000010000 */
[----:B------:R-:W0:Y:S08]  /*6020*/  MUFU.EX2 R163, R163 ;  /* 0x000000a300a37308 */ /* 0x000e300000000800 */
[----:B------:R-:W-:Y:S08]  /*6030*/  MUFU.EX2 R69, R69 ;  /* 0x0000004500457308 */ /* 0x000ff00000000800 */
[----:B------:R-:W-:Y:S01]  /*6040*/  MUFU.EX2 R156, R67 ;  /* 0x00000043009c7308 */ /* 0x000fe20000000800 */
[----:B0-----:R-:W-:Y:S01]  /*6050*/  FADD.FTZ R9, R163, R8 ;  /* 0x00000008a3097221 */ /* 0x001fe20000010000 */
[----:B------:R-:W-:-:S03]  /*6060*/  F2FP.F16.F32.PACK_AB R163, R30, R163 ;  /* 0x000000a31ea3723e */ /* 0x000fc600000000ff */
[----:B------:R-:W-:-:S03]  /*6070*/  FADD.FTZ R9, R30, R9 ;  /* 0x000000091e097221 */ /* 0x000fc60000010000 */
[----:B------:R-:W-:Y:S01]  /*6080*/  MUFU.EX2 R73, R73 ;  /* 0x0000004900497308 */ /* 0x000fe20000000800 */
[----:B------:R-:W-:-:S04]  /*6090*/  FADD.FTZ R8, R50, R9 ;  /* 0x0000000932087221 */ /* 0x000fc80000010000 */
[----:B------:R-:W-:-:S03]  /*60a0*/  FADD.FTZ R9, R79, R8 ;  /* 0x000000084f097221 */ /* 0x000fc60000010000 */
[----:B------:R-:W-:Y:S01]  /*60b0*/  MUFU.EX2 R158, R71 ;  /* 0x00000047009e7308 */ /* 0x000fe20000000800 */
[----:B------:R-:W-:-:S04]  /*60c0*/  FADD.FTZ R8, R26, R9 ;  /* 0x000000091a087221 */ /* 0x000fc80000010000 */
[----:B------:R-:W-:-:S03]  /*60d0*/  FADD.FTZ R9, R83, R8 ;  /* 0x0000000853097221 */ /* 0x000fc60000010000 */
[----:B------:R-:W-:Y:S01]  /*60e0*/  MUFU.EX2 R77, R77 ;  /* 0x0000004d004d7308 */ /* 0x000fe20000000800 */
[----:B------:R-:W-:-:S07]  /*60f0*/  FADD.FTZ R8, R42, R9 ;  /* 0x000000092a087221 */ /* 0x000fce0000010000 */
[----:B------:R-:W-:Y:S08]  /*6100*/  MUFU.EX2 R81, R81 ;  /* 0x0000005100517308 */ /* 0x000ff00000000800 */
[----:B------:R-:W0:Y:S08]  /*6110*/  MUFU.EX2 R85, R85 ;  /* 0x0000005500557308 */ /* 0x000e300000000800 */
[----:B------:R-:W1:Y:S08]  /*6120*/  MUFU.EX2 R38, R38 ;  /* 0x0000002600267308 */ /* 0x000e700000000800 */
[----:B------:R-:W-:Y:S01]  /*6130*/  MUFU.EX2 R52, R52 ;  /* 0x0000003400347308 */ /* 0x000fe20000000800 */
[----:B0-----:R-:W-:Y:S01]  /*6140*/  FADD.FTZ R9, R85, R8 ;  /* 0x0000000855097221 */ /* 0x001fe20000010000 */
[----:B------:R-:W-:-:S02]  /*6150*/  WARPGROUP.DEPBAR.LE gsb0, 0x0 ;  /* 0x00008000000079c5 */ /* 0x000fc40000010000 */
[----:B------:R0:W-:Y:S01]  /*6160*/  @!P1 SYNCS.ARRIVE.TRANS64.RED.A1T0 RZ, [R15+URZ], RZ ;  /* 0x000000ff0fff99a7 */ /* 0x0001e2000810043f */
[----:B------:R-:W-:-:S03]  /*6170*/  F2FP.F16.F32.PACK_AB R153, R85, R42 ;  /* 0x0000002a5599723e */ /* 0x000fc600000000ff */
[----:B------:R-:W-:Y:S01]  /*6180*/  MUFU.EX2 R152, R75 ;  /* 0x0000004b00987308 */ /* 0x000fe20000000800 */
[----:B-1----:R-:W-:Y:S01]  /*6190*/  FADD.FTZ R8, R38, R9 ;  /* 0x0000000926087221 */ /* 0x002fe20000010000 */
[----:B0-----:R-:W-:Y:S01]  /*61a0*/  FADD.FTZ R15, R25, R54 ;  /* 0x00000036190f7221 */ /* 0x001fe20000010000 */
[----:B------:R0:W-:Y:S05]  /*61b0*/  @!P1 SYNCS.ARRIVE.TRANS64.RED.A1T0 RZ, [R39+URZ], RZ ;  /* 0x000000ff27ff99a7 */ /* 0x0001ea000810043f */
[----:B------:R-:W-:Y:S01]  /*61c0*/  MUFU.EX2 R154, R185 ;  /* 0x000000b9009a7308 */ /* 0x000fe20000000800 */
[----:B------:R-:W-:Y:S01]  /*61d0*/  FADD.FTZ R54, R182, R15 ;  /* 0x0000000fb6367221 */ /* 0x000fe20000010000 */
[----:B------:R-:W-:-:S03]  /*61e0*/  F2FP.F16.F32.PACK_AB R182, R23, R182 ;  /* 0x000000b617b6723e */ /* 0x000fc600000000ff */
[----:B------:R-:W-:-:S03]  /*61f0*/  FADD.FTZ R15, R23, R54 ;  /* 0x00000036170f7221 */ /* 0x000fc60000010000 */
[----:B------:R-:W1:Y:S01]  /*6200*/  MUFU.EX2 R21, R21 ;  /* 0x0000001500157308 */ /* 0x000e620000000800 */
[----:B------:R-:W-:Y:S01]  /*6210*/  FADD.FTZ R54, R176, R15 ;  /* 0x0000000fb0367221 */ /* 0x000fe20000010000 */
[----:B------:R-:W-:-:S03]  /*6220*/  F2FP.F16.F32.PACK_AB R176, R33, R176 ;  /* 0x000000b021b0723e */ /* 0x000fc600000000ff */
[----:B------:R-:W-:-:S04]  /*6230*/  FADD.FTZ R15, R33, R54 ;  /* 0x00000036210f7221 */ /* 0x000fc80000010000 */
[----:B------:R-:W-:Y:S01]  /*6240*/  FADD.FTZ R54, R178, R15 ;  /* 0x0000000fb2367221 */ /* 0x000fe20000010000 */
[----:B------:R-:W-:-:S03]  /*6250*/  F2FP.F16.F32.PACK_AB R178, R37, R178 ;  /* 0x000000b225b2723e */ /* 0x000fc600000000ff */
[----:B------:R-:W-:-:S04]  /*6260*/  FADD.FTZ R15, R37, R54 ;  /* 0x00000036250f7221 */ /* 0x000fc80000010000 */
[----:B------:R-:W-:Y:S01]  /*6270*/  FADD.FTZ R54, R172, R15 ;  /* 0x0000000fac367221 */ /* 0x000fe20000010000 */
[----:B------:R-:W-:Y:S01]  /*6280*/  F2FP.F16.F32.PACK_AB R172, R35, R172 ;  /* 0x000000ac23ac723e */ /* 0x000fe200000000ff */
[C---:B-1----:R-:W-:Y:S01]  /*6290*/  FADD.FTZ R8, R21.reuse, R8 ;  /* 0x0000000815087221 */ /* 0x042fe20000010000 */
[----:B------:R-:W-:Y:S01]  /*62a0*/  F2FP.F16.F32.PACK_AB R155, R21, R38 ;  /* 0x00000026159b723e */ /* 0x000fe200000000ff */
        /* <DEDUP_REMOVED lines=13> */
[----:B------:R-:W-:Y:S02]  /*6380*/  IMAD.MOV.U32 R20, RZ, RZ, R5 ;  /* 0x000000ffff147224 */ /* 0x000fe400078e0005 */
[----:B------:R-:W-:Y:S02]  /*6390*/  IMAD.MOV.U32 R13, RZ, RZ, R4 ;  /* 0x000000ffff0d7224 */ /* 0x000fe400078e0004 */
        /* <DEDUP_REMOVED lines=21> */
[----:B------:R-:W-:Y:S01]  /*64f0*/  IMAD.MOV.U32 R15, RZ, RZ, R12 ;  /* 0x000000ffff0f7224 */ /* 0x000fe200078e000c */
[----:B0-----:R-:W-:Y:S06]  /*6500*/  @P3 BRA `(.L_x_2057) ;  /* 0xffffffd400a03947 */ /* 0x001fec000383ffff */
.L_x_2048:
[----:B------:R-:W-:-:S13]  /*6510*/  ISETP.GE.AND P2, PT, R14, R17, PT ;  /* 0x000000110e00720c */ /* 0x000fda0003f46270 */
[----:B------:R-:W-:Y:S05]  /*6520*/  @!P2 BRA `(.L_x_2058) ;  /* 0x000000200024a947 */ /* 0x000fea0003800000 */
[----:B------:R-:W-:Y:S01]  /*6530*/  IMAD.MOV.U32 R11, RZ, RZ, R4 ;  /* 0x000000ffff0b7224 */ /* 0x000fe200078e0004 */
[----:B------:R-:W-:Y:S01]  /*6540*/  UMOV UR40, UR37 ;  /* 0x0000002500287c82 */ /* 0x000fe20008000000 */
[----:B------:R-:W-:Y:S02]  /*6550*/  IMAD.MOV.U32 R13, RZ, RZ, R12 ;  /* 0x000000ffff0d7224 */ /* 0x000fe400078e000c */
[----:B------:R-:W-:-:S07]  /*6560*/  IMAD.MOV.U32 R10, RZ, RZ, R5 ;  /* 0x000000ffff0a7224 */ /* 0x000fce00078e0005 */
.L_x_2067:
[----:B------:R-:W-:-:S04]  /*6570*/  UIADD3 UR37, UR40, 0x1, URZ ;  /* 0x0000000128257890 */ /* 0x000fc8000fffe03f */
[----:B------:R-:W-:-:S04]  /*6580*/  UISETP.NE.AND UP0, UPT, UR37, 0x2, UPT ;  /* 0x000000022500788c */ /* 0x000fc8000bf05270 */
[----:B------:R-:W-:Y:S02]  /*6590*/  USEL UR6, URZ, 0x1, UP0 ;  /* 0x000000013f067887 */ /* 0x000fe40008000000 */
[----:B------:R-:W-:-:S04]  /*65a0*/  USEL UR37, UR37, URZ, UP0 ;  /* 0x0000003f25257287 */ /* 0x000fc80008000000 */
[----:B------:R-:W-:Y:S01]  /*65b0*/  LOP3.LUT R5, R10, UR6, RZ, 0x3c, !PT ;  /* 0x000000060a057c12 */ /* 0x000fe2000f8e3cff */
[----:B------:R-:W-:Y:S07]  /*65c0*/  @!P0 BRA `(.L_x_2059) ;  /* 0x0000000000048947 */ /* 0x000fee0003800000 */
[----:B------:R-:W-:Y:S01]  /*65d0*/  BPT.TRAP 0x1 ;  /* 0x000000040000795c */ /* 0x000fe20000300000 */
.L_x_2059:
[----:B------:R-:W-:Y:S01]  /*65e0*/  ULEA UR39, UR37, UR36, 0x3 ;  /* 0x0000002425277291 */ /* 0x000fe2000f8e183f */
[----:B------:R-:W-:-:S08]  /*65f0*/  SHF.L.U32 R0, R5, 0x1f, RZ ;  /* 0x0000001f05007819 */ /* 0x000fd000000006ff */
[----:B------:R0:W1:Y:S01]  /*6600*/  SYNCS.PHASECHK.TRANS64.TRYWAIT P2, [UR39+0x34830], R0 ;  /* 0x03483000ff0075a7 */ /* 0x0000620008040167 */
[----:B------:R-:W-:Y:S05]  /*6610*/  @!P0 BRA `(.L_x_2060) ;  /* 0x0000000000048947 */ /* 0x000fea0003800000 */
[----:B------:R-:W-:Y:S01]  /*6620*/  BPT.TRAP 0x1 ;  /* 0x000000040000795c */ /* 0x000fe20000300000 */
.L_x_2060:
[----:B-1----:R-:W-:Y:S05]  /*6630*/  @P2 BRA `(.L_x_2061) ;  /* 0x0000000000082947 */ /* 0x002fea0003800000 */
[----:B------:R-:W1:Y:S02]  /*6640*/  SYNCS.PHASECHK.TRANS64.TRYWAIT P2, [UR39+0x34830], R0 ;  /* 0x03483000ff0075a7 */ /* 0x000e640008040167 */
[----:B-1----:R-:W-:Y:S05]  /*6650*/  @!P2 BRA `(.L_x_2062) ;  /* 0x000000840060a947 */ /* 0x002fea0003800000 */
.L_x_2061:
        /* <DEDUP_REMOVED lines=128> */
.L_x_2063:
[----:B------:R-:W-:Y:S01]  /*6e60*/  ULEA UR7, UR40, UR36, 0x3 ;  /* 0x0000002428077291 */ /* 0x000fe2000f8e183f */
[----:B01----:R-:W-:-:S08]  /*6e70*/  SHF.L.U32 R0, R10, 0x1f, RZ ;  /* 0x0000001f0a007819 */ /* 0x003fd000000006ff */
[----:B------:R0:W1:Y:S01]  /*6e80*/  SYNCS.PHASECHK.TRANS64.TRYWAIT P2, [UR7+0x34850], R0 ;  /* 0x03485000ff0075a7 */ /* 0x0000620008040147 */
[----:B------:R-:W-:Y:S05]  /*6e90*/  @!P0 BRA `(.L_x_2064) ;  /* 0x0000000000048947 */ /* 0x000fea0003800000 */
[----:B------:R-:W-:Y:S01]  /*6ea0*/  BPT.TRAP 0x1 ;  /* 0x000000040000795c */ /* 0x000fe20000300000 */
.L_x_2064:
[----:B-1----:R-:W-:Y:S05]  /*6eb0*/  @P2 BRA `(.L_x_2065) ;  /* 0x0000000000082947 */ /* 0x002fea0003800000 */
[----:B------:R-:W1:Y:S02]  /*6ec0*/  SYNCS.PHASECHK.TRANS64.TRYWAIT P2, [UR7+0x34850], R0 ;  /* 0x03485000ff0075a7 */ /* 0x000e640008040147 */
[----:B-1----:R-:W-:Y:S05]  /*6ed0*/  @!P2 BRA `(.L_x_2066) ;  /* 0x0000007c0058a947 */ /* 0x002fea0003800000 */
.L_x_2065:
[----:B------:R-:W-:Y:S01]  /*6ee0*/  UIADD3 UR6, UR36, 0x400, URZ ;  /* 0x0000040024067890 */ /* 0x000fe2000fffe03f */
[----:B------:R-:W-:Y:S01]  /*6ef0*/  WARPGROUP.ARRIVE ;  /* 0x00000000000079c5 */ /* 0x000fe20000000000 */
[----:B------:R-:W-:Y:S01]  /*6f00*/  UMOV UR11, 0x40000040 ;  /* 0x40000040000b7882 */ /* 0x000fe20000000000 */
[----:B01----:R-:W-:Y:S01]  /*6f10*/  FMNMX.FTZ R0, R24, R13, !PT ;  /* 0x0000000d18007209 */ /* 0x003fe20007810000 */
[----:B------:R-:W-:Y:S01]  /*6f20*/  USHF.R.U32.HI UR6, URZ, 0x4, UR6 ;  /* 0x000000043f067899 */ /* 0x000fe20008011606 */
[C---:B------:R-:W-:Y:S01]  /*6f30*/  ISETP.GT.AND P2, PT, R14.reuse, R17, PT ;  /* 0x000000110e00720c */ /* 0x040fe20003f44270 */
[----:B------:R-:W-:Y:S01]  /*6f40*/  VIADD R14, R14, 0xffffffff ;  /* 0xffffffff0e0e7836 */ /* 0x000fe20000000000 */
[----:B------:R-:W-:Y:S01]  /*6f50*/  FMNMX.FTZ R3, R25, R0, !PT ;  /* 0x0000000019037209 */ /* 0x000fe20007810000 */
[----:B------:R-:W-:-:S03]  /*6f60*/  ULOP3.LUT UR6, UR6, 0x3fff, URZ, 0xc0, !UPT ;  /* 0x00003fff06067892 */ /* 0x000fc6000f8ec03f */
[----:B------:R-:W-:Y:S01]  /*6f70*/  FMNMX.FTZ R0, R28, R3, !PT ;  /* 0x000000031c007209 */ /* 0x000fe20007810000 */
[----:B------:R-:W-:-:S03]  /*6f80*/  ULOP3.LUT UR6, UR6, 0x4000000, URZ, 0xfc, !UPT ;  /* 0x0400000006067892 */ /* 0x000fc6000f8efc3f */
[----:B------:R-:W-:Y:S01]  /*6f90*/  FMNMX.FTZ R3, R29, R0, !PT ;  /* 0x000000001d037209 */ /* 0x000fe20007810000 */
[----:B------:R-:W-:-:S03]  /*6fa0*/  ULEA UR6, UR40, UR6, 0xb ;  /* 0x0000000628067291 */ /* 0x000fc6000f8e583f */
[----:B------:R-:W-:Y:S01]  /*6fb0*/  FMNMX.FTZ R0, R32, R3, !PT ;  /* 0x0000000320007209 */ /* 0x000fe20007810000 */
[----:B------:R-:W-:-:S03]  /*6fc0*/  UMOV UR40, UR37 ;  /* 0x0000002500287c82 */ /* 0x000fc60008000000 */
        /* <DEDUP_REMOVED lines=36> */
[----:B------:R-:W-:Y:S01]  /*7210*/  FMNMX.FTZ R21, R27, R2, !PT ;  /* 0x000000021b157209 */ /* 0x000fe20007810000 */
[----:B------:R-:W-:Y:S02]  /*7220*/  WARPGROUP.DEPBAR.LE gsb0, 0x0 ;  /* 0x00008000000079c5 */ /* 0x000fe40000010000 */
        /* <DEDUP_REMOVED lines=10> */
[C---:B0-----:R-:W-:Y:S01]  /*72d0*/  FMUL.FTZ R19, R12.reuse, R0 ;  /* 0x000000000c137220 */ /* 0x041fe20000410000 */
[----:B------:R-:W-:-:S03]  /*72e0*/  FADD.FTZ R3, -R12, R13 ;  /* 0x0000000d0c037221 */ /* 0x000fc60000010100 */
[--C-:B------:R-:W-:Y:S01]  /*72f0*/  FFMA.FTZ R13, R25, R0, -R19.reuse ;  /* 0x00000000190d7223 */ /* 0x100fe20000010813 */
[----:B------:R-:W-:Y:S01]  /*7300*/  FMNMX.FTZ R25, R39, R2, !PT ;  /* 0x0000000227197209 */ /* 0x000fe20007810000 */
[-CC-:B------:R-:W-:Y:S01]  /*7310*/  FFMA.FTZ R15, R29, R0.reuse, -R19.reuse ;  /* 0x000000001d0f7223 */ /* 0x180fe20000010813 */
[-CC-:B------:R-:W-:Y:S01]  /*7320*/  FFMA.FTZ R33, R33, R0.reuse, -R19.reuse ;  /* 0x0000000021217223 */ /* 0x180fe20000010813 */
[-CC-:B------:R-:W-:Y:S01]  /*7330*/  FFMA.FTZ R37, R37, R0.reuse, -R19.reuse ;  /* 0x0000000025257223 */ /* 0x180fe20000010813 */
[----:B------:R-:W-:Y:S01]  /*7340*/  FMNMX.FTZ R2, R42, R25, !PT ;  /* 0x000000192a027209 */ /* 0x000fe20007810000 */
[-CC-:B------:R-:W-:Y:S01]  /*7350*/  FFMA.FTZ R41, R41, R0.reuse, -R19.reuse ;  /* 0x0000000029297223 */ /* 0x180fe20000010813 */
[----:B------:R0:W-:Y:S01]  /*7360*/  MUFU.EX2 R21, R33 ;  /* 0x0000002100157308 */ /* 0x0001e20000000800 */
        /* <DEDUP_REMOVED lines=15> */
[----:B------:R-:W-:Y:S01]  /*7460*/  MUFU.EX2 R25, R41 ;  /* 0x0000002900197308 */ /* 0x000fe20000000800 */
[--C-:B------:R-:W-:Y:S01]  /*7470*/  FFMA.FTZ R20, R80, R0, -R19.reuse ;  /* 0x0000000050147223 */ /* 0x100fe20000010813 */
[----:B------:R-:W-:Y:S01]  /*7480*/  FMNMX.FTZ R29, R51, R2, !PT ;  /* 0x00000002331d7209 */ /* 0x000fe20007810000 */
[-CC-:B------:R-:W-:Y:S01]  /*7490*/  FFMA.FTZ R22, R84, R0.reuse, -R19.reuse ;  /* 0x0000000054167223 */ /* 0x180fe20000010813 */
[-C--:B------:R-:W-:Y:S01]  /*74a0*/  FFMA.FTZ R85, R85, R0.reuse, -R19 ;  /* 0x0000000055557223 */ /* 0x080fe20000010813 */
[----:B------:R-:W-:Y:S01]  /*74b0*/  FMUL.FTZ R3, R3, R0 ;  /* 0x0000000003037220 */ /* 0x000fe20000410000 */
[----:B------:R-:W-:-:S02]  /*74c0*/  FMNMX.FTZ R2, R54, R29, !PT ;  /* 0x0000001d36027209 */ /* 0x000fc40007810000 */
[----:B------:R-:W-:Y:S02]  /*74d0*/  MUFU.EX2 R29, R45 ;  /* 0x0000002d001d7308 */ /* 0x000fe40000000800 */
[----:B0-----:R-:W-:-:S04]  /*74e0*/  FMNMX.FTZ R33, R55, R2, !PT ;  /* 0x0000000237217209 */ /* 0x001fc80007810000 */
[----:B------:R-:W-:Y:S02]  /*74f0*/  FMNMX.FTZ R2, R58, R33, !PT ;  /* 0x000000213a027209 */ /* 0x000fe40007810000 */
[----:B------:R-:W-:Y:S02]  /*7500*/  MUFU.EX2 R3, R3 ;  /* 0x0000000300037308 */ /* 0x000fe40000000800 */
[----:B------:R-:W-:-:S04]  /*7510*/  FMNMX.FTZ R33, R59, R2, !PT ;  /* 0x000000023b217209 */ /* 0x000fc80007810000 */
[----:B------:R-:W-:Y:S02]  /*7520*/  FMNMX.FTZ R2, R62, R33, !PT ;  /* 0x000000213e027209 */ /* 0x000fe40007810000 */
[----:B------:R0:W-:Y:S02]  /*7530*/  MUFU.EX2 R33, R49 ;  /* 0x0000003100217308 */ /* 0x0001e40000000800 */
[----:B-1----:R-:W-:-:S04]  /*7540*/  FMNMX.FTZ R37, R63, R2, !PT ;  /* 0x000000023f257209 */ /* 0x002fc80007810000 */
[----:B------:R-:W-:Y:S02]  /*7550*/  FMNMX.FTZ R2, R66, R37, !PT ;  /* 0x0000002542027209 */ /* 0x000fe40007810000 */
[----:B------:R-:W1:Y:S01]  /*7560*/  MUFU.EX2 R180, R180 ;  /* 0x000000b400b47308 */ /* 0x000e620000000800 */
[--C-:B0-----:R-:W-:Y:S01]  /*7570*/  FFMA.FTZ R49, R65, R0, -R19.reuse ;  /* 0x0000000041317223 */ /* 0x101fe20000010813 */
[----:B------:R-:W-:Y:S01]  /*7580*/  FMNMX.FTZ R37, R67, R2, !PT ;  /* 0x0000000243257209 */ /* 0x000fe20007810000 */
[----:B------:R-:W-:-:S03]  /*7590*/  FFMA.FTZ R65, R81, R0, -R19 ;  /* 0x0000000051417223 */ /* 0x000fc60000010813 */
[----:B------:R-:W-:Y:S02]  /*75a0*/  FMNMX.FTZ R2, R70, R37, !PT ;  /* 0x0000002546027209 */ /* 0x000fe40007810000 */
[----:B------:R0:W-:Y:S02]  /*75b0*/  MUFU.EX2 R37, R53 ;  /* 0x0000003500257308 */ /* 0x0001e40000000800 */
[----:B------:R-:W-:-:S04]  /*75c0*/  FMNMX.FTZ R41, R71, R2, !PT ;  /* 0x0000000247297209 */ /* 0x000fc80007810000 */
[----:B------:R-:W-:Y:S02]  /*75d0*/  FMNMX.FTZ R2, R74, R41, !PT ;  /* 0x000000294a027209 */ /* 0x000fe40007810000 */
[----:B------:R-:W2:Y:S01]  /*75e0*/  MUFU.EX2 R13, R13 ;  /* 0x0000000d000d7308 */ /* 0x000ea20000000800 */
[----:B0-----:R-:W-:Y:S01]  /*75f0*/  FFMA.FTZ R53, R69, R0, -R19 ;  /* 0x0000000045357223 */ /* 0x001fe20000010813 */
[----:B------:R-:W-:Y:S01]  /*7600*/  FMNMX.FTZ R41, R75, R2, !PT ;  /* 0x000000024b297209 */ /* 0x000fe20007810000 */
[----:B-1----:R-:W-:-:S03]  /*7610*/  FFMA.FTZ R28, R3, R9, R180 ;  /* 0x00000009031c7223 */ /* 0x002fc600000100b4 */
[----:B------:R-:W-:Y:S02]  /*7620*/  FMNMX.FTZ R2, R78, R41, !PT ;  /* 0x000000294e027209 */ /* 0x000fe40007810000 */
[----:B------:R0:W-:Y:S02]  /*7630*/  MUFU.EX2 R41, R57 ;  /* 0x0000003900297308 */ /* 0x0001e40000000800 */
[----:B------:R-:W-:-:S04]  /*7640*/  FMNMX.FTZ R45, R79, R2, !PT ;  /* 0x000000024f2d7209 */ /* 0x000fc80007810000 */
[----:B------:R-:W-:Y:S02]  /*7650*/  FMNMX.FTZ R2, R82, R45, !PT ;  /* 0x0000002d52027209 */ /* 0x000fe40007810000 */
[----:B------:R-:W1:Y:S01]  /*7660*/  MUFU.EX2 R182, R182 ;  /* 0x000000b600b67308 */ /* 0x000e620000000800 */
[----:B--2---:R-:W-:Y:S01]  /*7670*/  FADD.FTZ R9, R13, R28 ;  /* 0x0000001c0d097221 */ /* 0x004fe20000010000 */
[----:B------:R-:W-:Y:S02]  /*7680*/  FMNMX.FTZ R45, R83, R2, !PT ;  /* 0x00000002532d7209 */ /* 0x000fe40007810000 */
[----:B------:R-:W-:Y:S02]  /*7690*/  F2FP.F16.F32.PACK_AB R180, R13, R180 ;  /* 0x000000b40db4723e */ /* 0x000fe400000000ff */
[----:B------:R-:W-:Y:S02]  /*76a0*/  FMNMX.FTZ R2, R86, R45, !PT ;  /* 0x0000002d56027209 */ /* 0x000fe40007810000 */
[----:B------:R2:W-:Y:S02]  /*76b0*/  MUFU.EX2 R45, R61 ;  /* 0x0000003d002d7308 */ /* 0x0005e40000000800 */
[----:B------:R-:W-:-:S05]  /*76c0*/  FMNMX.FTZ R2, R87, R2, !PT ;  /* 0x0000000257027209 */ /* 0x000fca0007810000 */
[----:B0-----:R-:W0:Y:S01]  /*76d0*/  SHFL.BFLY PT, R57, R2, 0x2, 0x1f ;  /* 0x0c401f0002397f89 */ /* 0x001e2200000e0000 */
[----:B------:R-:W3:Y:S01]  /*76e0*/  MUFU.EX2 R15, R15 ;  /* 0x0000000f000f7308 */ /* 0x000ee20000000800 */
[----:B--2---:R-:W-:Y:S01]  /*76f0*/  FFMA.FTZ R61, R77, R0, -R19 ;  /* 0x000000004d3d7223 */ /* 0x004fe20000010813 */
[----:B-1----:R-:W-:-:S06]  /*7700*/  FADD.FTZ R28, R182, R9 ;  /* 0x00000009b61c7221 */ /* 0x002fcc0000010000 */
[----:B------:R-:W-:Y:S08]  /*7710*/  MUFU.EX2 R49, R49 ;  /* 0x0000003100317308 */ /* 0x000ff00000000800 */
[----:B------:R-:W-:Y:S01]  /*7720*/  MUFU.EX2 R53, R53 ;  /* 0x0000003500357308 */ /* 0x000fe20000000800 */
[----:B---3--:R-:W-:Y:S01]  /*7730*/  FADD.FTZ R9, R15, R28 ;  /* 0x0000001c0f097221 */ /* 0x008fe20000010000 */
[----:B------:R-:W-:-:S02]  /*7740*/  WARPGROUP.DEPBAR.LE gsb0, 0x0 ;  /* 0x00008000000079c5 */ /* 0x000fc40000010000 */
[----:B------:R-:W-:Y:S01]  /*7750*/  WARPGROUP.ARRIVE ;  /* 0x00000000000079c5 */ /* 0x000fe20000000000 */
[-CC-:B------:R-:W-:Y:S01]  /*7760*/  FFMA.FTZ R176, R32, R0.reuse, -R19.reuse ;  /* 0x0000000020b07223 */ /* 0x180fe20000010813 */
[----:B------:R-:W-:Y:S01]  /*7770*/  FFMA.FTZ R178, R36, R0, -R19 ;  /* 0x0000000024b27223 */ /* 0x000fe20000010813 */
[----:B0-----:R-:W-:Y:S01]  /*7780*/  FMNMX.FTZ R24, R2, R57, !PT ;  /* 0x0000003902187209 */ /* 0x001fe20007810000 */
[----:B------:R-:W-:Y:S01]  /*7790*/  MUFU.EX2 R10, R10 ;  /* 0x0000000a000a7308 */ /* 0x000fe20000000800 */
[----:B------:R-:W-:Y:S01]  /*77a0*/  F2FP.F16.F32.PACK_AB R182, R15, R182 ;  /* 0x000000b60fb6723e */ /* 0x000fe200000000ff */
[----:B------:R-:W-:Y:S01]  /*77b0*/  HGMMA.64x128x16.F32 R88, R172, gdesc[UR8].tnspB, R88, gsb0 ;  /* 0x41e00008ac587df0 */ /* 0x000fe20008000858 */
[----:B------:R-:W-:Y:S01]  /*77c0*/  UIADD3 UR10, UR6, 0x180, URZ ;  /* 0x00000180060a7890 */ /* 0x000fe2000fffe03f */
[----:B------:R-:W0:Y:S01]  /*77d0*/  SHFL.BFLY PT, R69, R24, 0x1, 0x1f ;  /* 0x0c201f0018457f89 */ /* 0x000e2200000e0000 */
[----:B------:R-:W-:-:S03]  /*77e0*/  UMOV UR11, 0x40000040 ;  /* 0x40000040000b7882 */ /* 0x000fc60000000000 */
[----:B------:R-:W1:Y:S08]  /*77f0*/  MUFU.EX2 R176, R176 ;  /* 0x000000b000b07308 */ /* 0x000e700000000800 */
[----:B------:R-:W2:Y:S08]  /*7800*/  MUFU.EX2 R178, R178 ;  /* 0x000000b200b27308 */ /* 0x000eb00000000800 */
[----:B------:R-:W-:Y:S01]  /*7810*/  MUFU.EX2 R57, R73 ;  /* 0x0000004900397308 */ /* 0x000fe20000000800 */
[----:B-1----:R-:W-:Y:S01]  /*7820*/  FADD.FTZ R28, R176, R9 ;  /* 0x00000009b01c7221 */ /* 0x002fe20000010000 */
[----:B------:R-:W-:-:S02]  /*7830*/  F2FP.F16.F32.PACK_AB R176, R21, R176 ;  /* 0x000000b015b0723e */ /* 0x000fc400000000ff */
[----:B0-----:R-:W-:Y:S01]  /*7840*/  FMNMX.FTZ R4, R24, R69, !PT ;  /* 0x0000004518047209 */ /* 0x001fe20007810000 */
[----:B------:R-:W-:-:S03]  /*7850*/  FADD.FTZ R9, R21, R28 ;  /* 0x0000001c15097221 */ /* 0x000fc60000010000 */
[----:B------:R-:W-:Y:S01]  /*7860*/  MUFU.EX2 R16, R16 ;  /* 0x0000001000107308 */ /* 0x000fe20000000800 */
[----:B------:R-:W-:Y:S01]  /*7870*/  FMUL.FTZ R69, R4, R0 ;  /* 0x0000000004457220 */ /* 0x000fe20000410000 */
[----:B--2---:R-:W-:Y:S01]  /*7880*/  FADD.FTZ R28, R178, R9 ;  /* 0x00000009b21c7221 */ /* 0x004fe20000010000 */
[----:B------:R-:W-:Y:S02]  /*7890*/  F2FP.F16.F32.PACK_AB R178, R23, R178 ;  /* 0x000000b217b2723e */ /* 0x000fe400000000ff */
        /* <DEDUP_REMOVED lines=11> */
[----:B------:R-:W-:Y:S01]  /*7950*/  FADD.FTZ R9, R23, R28 ;  /* 0x0000001c17097221 */ /* 0x000fe20000010000 */
        /* <DEDUP_REMOVED lines=33> */
[----:B------:R-:W-:Y:S01]  /*7b70*/  FFMA.FTZ R175, R46, R0, -R69 ;  /* 0x000000002eaf7223 */ /* 0x000fe20000010845 */
[----:B------:R-:W-:Y:S01]  /*7b80*/  MUFU.EX2 R63, R63 ;  /* 0x0000003f003f7308 */ /* 0x000fe20000000800 */
[----:B------:R-:W-:Y:S01]  /*7b90*/  HGMMA.64x128x16.F32 R88, R168, gdesc[UR8].tnspB, R88, gsb0 ;  /* 0x41e00008a8587df0 */ /* 0x000fe20008000858 */
[----:B------:R-:W-:Y:S01]  /*7ba0*/  UIADD3 UR10, UR6, 0x200, URZ ;  /* 0x00000200060a7890 */ /* 0x000fe2000fffe03f */
[----:B------:R-:W-:-:S05]  /*7bb0*/  UMOV UR11, 0x40000040 ;  /* 0x40000040000b7882 */ /* 0x000fca0000000000 */
[----:B------:R-:W0:Y:S08]  /*7bc0*/  MUFU.EX2 R172, R172 ;  /* 0x000000ac00ac7308 */ /* 0x000e300000000800 */
[----:B------:R-:W-:Y:S08]  /*7bd0*/  MUFU.EX2 R173, R173 ;  /* 0x000000ad00ad7308 */ /* 0x000ff00000000800 */
[----:B------:R-:W1:Y:S01]  /*7be0*/  MUFU.EX2 R174, R174 ;  /* 0x000000ae00ae7308 */ /* 0x000e620000000800 */
[----:B0-----:R-:W-:Y:S01]  /*7bf0*/  FADD.FTZ R28, R172, R9 ;  /* 0x00000009ac1c7221 */ /* 0x001fe20000010000 */
[----:B------:R-:W-:-:S03]  /*7c00*/  F2FP.F16.F32.PACK_AB R172, R25, R172 ;  /* 0x000000ac19ac723e */ /* 0x000fc600000000ff */
[----:B------:R-:W-:-:S03]  /*7c10*/  FADD.FTZ R9, R25, R28 ;  /* 0x0000001c19097221 */ /* 0x000fc60000010000 */
[----:B------:R-:W-:Y:S08]  /*7c20*/  MUFU.EX2 R175, R175 ;  /* 0x000000af00af7308 */ /* 0x000ff00000000800 */
[----:B------:R-:W-:Y:S01]  /*7c30*/  MUFU.EX2 R67, R67 ;  /* 0x0000004300437308 */ /* 0x000fe20000000800 */
[----:B-1----:R-:W-:Y:S01]  /*7c40*/  FADD.FTZ R28, R174, R9 ;  /* 0x00000009ae1c7221 */ /* 0x002fe20000010000 */
[----:B------:R-:W-:-:S03]  /*7c50*/  F2FP.F16.F32.PACK_AB R174, R29, R174 ;  /* 0x000000ae1dae723e */ /* 0x000fc600000000ff */
[----:B------:R-:W-:-:S03]  /*7c60*/  FADD.FTZ R9, R29, R28 ;  /* 0x0000001c1d097221 */ /* 0x000fc60000010000 */
        /* <DEDUP_REMOVED lines=16> */
[----:B------:R-:W0:Y:S01]  /*7d70*/  MUFU.EX2 R168, R168 ;  /* 0x000000a800a87308 */ /* 0x000e220000000800 */
[----:B------:R-:W-:-:S07]  /*7d80*/  UMOV UR11, 0x40000040 ;  /* 0x40000040000b7882 */ /* 0x000fce0000000000 */
[----:B------:R-:W-:Y:S08]  /*7d90*/  MUFU.EX2 R169, R169 ;  /* 0x000000a900a97308 */ /* 0x000ff00000000800 */
[----:B------:R-:W1:Y:S01]  /*7da0*/  MUFU.EX2 R170, R170 ;  /* 0x000000aa00aa7308 */ /* 0x000e620000000800 */
[----:B0-----:R-:W-:Y:S01]  /*7db0*/  FADD.FTZ R28, R168, R9 ;  /* 0x00000009a81c7221 */ /* 0x001fe20000010000 */
[----:B------:R-:W-:-:S03]  /*7dc0*/  F2FP.F16.F32.PACK_AB R168, R33, R168 ;  /* 0x000000a821a8723e */ /* 0x000fc600000000ff */
[----:B------:R-:W-:-:S03]  /*7dd0*/  FADD.FTZ R13, R33, R28 ;  /* 0x0000001c210d7221 */ /* 0x000fc60000010000 */
[----:B------:R-:W-:Y:S01]  /*7de0*/  MUFU.EX2 R171, R171 ;  /* 0x000000ab00ab7308 */ /* 0x000fe20000000800 */
[----:B-1----:R-:W-:Y:S01]  /*7df0*/  FADD.FTZ R28, R170, R13 ;  /* 0x0000000daa1c7221 */ /* 0x002fe20000010000 */
[----:B------:R-:W-:-:S03]  /*7e00*/  F2FP.F16.F32.PACK_AB R170, R37, R170 ;  /* 0x000000aa25aa723e */ /* 0x000fc600000000ff */
[----:B------:R-:W-:Y:S01]  /*7e10*/  FADD.FTZ R13, R37, R28 ;  /* 0x0000001c250d7221 */ /* 0x000fe20000010000 */
[----:B------:R-:W-:Y:S02]  /*7e20*/  WARPGROUP.DEPBAR.LE gsb0, 0x0 ;  /* 0x00008000000079c5 */ /* 0x000fe40000010000 */
[----:B------:R-:W-:Y:S01]  /*7e30*/  WARPGROUP.ARRIVE ;  /* 0x00000000000079c5 */ /* 0x000fe20000000000 */
[-CC-:B------:R-:W-:Y:S01]  /*7e40*/  FFMA.FTZ R164, R56, R0.reuse, -R19.reuse ;  /* 0x0000000038a47223 */ /* 0x180fe20000010813 */
[-C--:B------:R-:W-:Y:S01]  /*7e50*/  FFMA.FTZ R166, R60, R0.reuse, -R19 ;  /* 0x000000003ca67223 */ /* 0x080fe20000010813 */
[-CC-:B------:R-:W-:Y:S01]  /*7e60*/  FFMA.FTZ R165, R58, R0.reuse, -R69.reuse ;  /* 0x000000003aa57223 */ /* 0x180fe20000010845 */
[----:B------:R-:W-:Y:S01]  /*7e70*/  MUFU.EX2 R167, R62 ;  /* 0x0000003e00a77308 */ /* 0x000fe20000000800 */
[----:B------:R-:W-:Y:S01]  /*7e80*/  FFMA.FTZ R69, R87, R0, -R69 ;  /* 0x0000000057457223 */ /* 0x000fe20000010845 */
[----:B------:R-:W-:Y:S01]  /*7e90*/  HGMMA.64x128x16.F32 R88, R160, gdesc[UR8].tnspB, R88, gsb0 ;  /* 0x41e00008a0587df0 */ /* 0x000fe20008000858 */
[----:B------:R-:W-:Y:S01]  /*7ea0*/  UIADD3 UR10, UR6, 0x300, URZ ;  /* 0x00000300060a7890 */ /* 0x000fe2000fffe03f */
[----:B------:R-:W-:Y:S01]  /*7eb0*/  UMOV UR11, 0x40000040 ;  /* 0x40000040000b7882 */ /* 0x000fe20000000000 */
[----:B------:R-:W-:-:S03]  /*7ec0*/  UIADD3 UR6, UR6, 0x380, URZ ;  /* 0x0000038006067890 */ /* 0x000fc6000fffe03f */
[----:B------:R-:W0:Y:S08]  /*7ed0*/  MUFU.EX2 R164, R164 ;  /* 0x000000a400a47308 */ /* 0x000e300000000800 */
[----:B------:R-:W-:Y:S08]  /*7ee0*/  MUFU.EX2 R165, R165 ;  /* 0x000000a500a57308 */ /* 0x000ff00000000800 */
[----:B------:R-:W-:Y:S01]  /*7ef0*/  MUFU.EX2 R166, R166 ;  /* 0x000000a600a67308 */ /* 0x000fe20000000800 */
[----:B0-----:R-:W-:Y:S01]  /*7f00*/  FADD.FTZ R28, R164, R13 ;  /* 0x0000000da41c7221 */ /* 0x001fe20000010000 */
[----:B------:R-:W-:Y:S01]  /*7f10*/  F2FP.F16.F32.PACK_AB R164, R41, R164 ;  /* 0x000000a429a4723e */ /* 0x000fe200000000ff */
[----:B------:R-:W-:-:S05]  /*7f20*/  IMAD.MOV.U32 R13, RZ, RZ, R12 ;  /* 0x000000ffff0d7224 */ /* 0x000fca00078e000c */
[----:B------:R-:W-:Y:S01]  /*7f30*/  MUFU.EX2 R69, R69 ;  /* 0x0000004500457308 */ /* 0x000fe20000000800 */
[----:B------:R-:W-:Y:S02]  /*7f40*/  WARPGROUP.DEPBAR.LE gsb0, 0x0 ;  /* 0x00008000000079c5 */ /* 0x000fe40000010000 */
[----:B------:R-:W-:Y:S01]  /*7f50*/  WARPGROUP.ARRIVE ;  /* 0x00000000000079c5 */ /* 0x000fe20000000000 */
[-CC-:B------:R-:W-:Y:S01]  /*7f60*/  FFMA.FTZ R160, R64, R0.reuse, -R19.reuse ;  /* 0x0000000040a07223 */ /* 0x180fe20000010813 */
[-C--:B------:R-:W-:Y:S01]  /*7f70*/  FFMA.FTZ R162, R68, R0.reuse, -R19 ;  /* 0x0000000044a27223 */ /* 0x080fe20000010813 */
[----:B------:R-:W-:Y:S02]  /*7f80*/  FADD.FTZ R19, -R4, R11 ;  /* 0x0000000b04137221 */ /* 0x000fe40000010100 */
[----:B------:R-:W-:Y:S01]  /*7f90*/  MUFU.EX2 R161, R66 ;  /* 0x0000004200a17308 */ /* 0x000fe20000000800 */
[----:B------:R-:W-:Y:S01]  /*7fa0*/  HGMMA.64x128x16.F32 R88, R156, gdesc[UR8].tnspB, R88, gsb0 ;  /* 0x41e000089c587df0 */ /* 0x000fe20008000858 */
[----:B------:R-:W-:Y:S01]  /*7fb0*/  FMUL.FTZ R19, R19, R0 ;  /* 0x0000000013137220 */ /* 0x000fe20000410000 */
[----:B------:R-:W-:Y:S01]  /*7fc0*/  UMOV UR10, UR6 ;  /* 0x00000006000a7c82 */ /* 0x000fe20008000000 */
[----:B------:R-:W-:-:S04]  /*7fd0*/  UMOV UR11, 0x40000040 ;  /* 0x40000040000b7882 */ /* 0x000fc80000000000 */
[----:B------:R0:W1:Y:S08]  /*7fe0*/  MUFU.EX2 R2, R19 ;  /* 0x0000001300027308 */ /* 0x0000700000000800 */
[----:B------:R-:W2:Y:S01]  /*7ff0*/  MUFU.EX2 R160, R160 ;  /* 0x000000a000a07308 */ /* 0x000ea20000000800 */
[----:B0-----:R-:W-:-:S04]  /*8000*/  IMAD.U32 R19, RZ, RZ, UR39 ;  /* 0x00000027ff137e24 */ /* 0x001fc8000f8e00ff */
[----:B------:R-:W-:-:S03]  /*8010*/  @!P1 VIADD R19, R19, 0x34840 ;  /* 0x0003484013139836 */ /* 0x000fc60000000000 */
[----:B------:R-:W0:Y:S01]  /*8020*/  MUFU.EX2 R162, R162 ;  /* 0x000000a200a27308 */ /* 0x000e220000000800 */
[----:B-1----:R-:W-:Y:S01]  /*8030*/  FFMA.FTZ R8, R2, R8, R181 ;  /* 0x0000000802087223 */ /* 0x002fe200000100b5 */
[----:B------:R-:W-:Y:S02]  /*8040*/  @!P1 PRMT R19, RZ, 0x654, R19 ;  /* 0x00000654ff139816 */ /* 0x000fe40000000013 */
[C---:B------:R-:W-:Y:S01]  /*8050*/  F2FP.F16.F32.PACK_AB R181, R27.reuse, R181 ;  /* 0x000000b51bb5723e */ /* 0x040fe200000000ff */
[----:B------:R-:W-:-:S03]  /*8060*/  FADD.FTZ R8, R27, R8 ;  /* 0x000000081b087221 */ /* 0x000fc60000010000 */
[----:B------:R-:W1:Y:S01]  /*8070*/  MUFU.EX2 R163, R70 ;  /* 0x0000004600a37308 */ /* 0x000e620000000800 */
[----:B------:R-:W-:Y:S01]  /*8080*/  FADD.FTZ R8, R183, R8 ;  /* 0x00000008b7087221 */ /* 0x000fe20000010000 */
[----:B------:R-:W-:-:S03]  /*8090*/  F2FP.F16.F32.PACK_AB R183, R31, R183 ;  /* 0x000000b71fb7723e */ /* 0x000fc600000000ff */
[----:B------:R-:W-:-:S03]  /*80a0*/  FADD.FTZ R8, R31, R8 ;  /* 0x000000081f087221 */ /* 0x000fc60000010000 */
[----:B------:R-:W3:Y:S01]  /*80b0*/  MUFU.EX2 R11, R85 ;  /* 0x00000055000b7308 */ /* 0x000ee20000000800 */
        /* <DEDUP_REMOVED lines=19> */
[----:B------:R-:W-:Y:S01]  /*81f0*/  FADD.FTZ R8, R165, R8 ;  /* 0x00000008a5087221 */ /* 0x000fe20000010000 */
[----:B------:R-:W-:Y:S01]  /*8200*/  FADD.FTZ R28, R166, R9 ;  /* 0x00000009a61c7221 */ /* 0x000fe20000010000 */
[C---:B------:R-:W-:Y:S02]  /*8210*/  F2FP.F16.F32.PACK_AB R165, R59.reuse, R165 ;  /* 0x000000a53ba5723e */ /* 0x040fe400000000ff */
[----:B------:R-:W-:Y:S01]  /*8220*/  FADD.FTZ R8, R59, R8 ;  /* 0x000000083b087221 */ /* 0x000fe20000010000 */
[C---:B------:R-:W-:Y:S01]  /*8230*/  FADD.FTZ R9, R45.reuse, R28 ;  /* 0x0000001c2d097221 */ /* 0x040fe20000010000 */
[----:B------:R-:W-:Y:S02]  /*8240*/  F2FP.F16.F32.PACK_AB R166, R45, R166 ;  /* 0x000000a62da6723e */ /* 0x000fe400000000ff */
[----:B------:R-:W-:Y:S01]  /*8250*/  FADD.FTZ R8, R167, R8 ;  /* 0x00000008a7087221 */ /* 0x000fe20000010000 */
[----:B--2---:R-:W-:Y:S01]  /*8260*/  FADD.FTZ R28, R160, R9 ;  /* 0x00000009a01c7221 */ /* 0x004fe20000010000 */
[----:B------:R-:W-:-:S02]  /*8270*/  F2FP.F16.F32.PACK_AB R167, R63, R167 ;  /* 0x000000a73fa7723e */ /* 0x000fc400000000ff */
[----:B------:R-:W-:Y:S01]  /*8280*/  FADD.FTZ R8, R63, R8 ;  /* 0x000000083f087221 */ /* 0x000fe20000010000 */
[C---:B------:R-:W-:Y:S01]  /*8290*/  FADD.FTZ R9, R49.reuse, R28 ;  /* 0x0000001c31097221 */ /* 0x040fe20000010000 */
[----:B------:R-:W-:Y:S02]  /*82a0*/  F2FP.F16.F32.PACK_AB R160, R49, R160 ;  /* 0x000000a031a0723e */ /* 0x000fe400000000ff */
[----:B------:R-:W-:Y:S01]  /*82b0*/  FADD.FTZ R8, R161, R8 ;  /* 0x00000008a1087221 */ /* 0x000fe20000010000 */
[----:B0-----:R-:W-:Y:S01]  /*82c0*/  FADD.FTZ R26, R162, R9 ;  /* 0x00000009a21a7221 */ /* 0x001fe20000010000 */
[C---:B------:R-:W-:Y:S02]  /*82d0*/  F2FP.F16.F32.PACK_AB R161, R67.reuse, R161 ;  /* 0x000000a143a1723e */ /* 0x040fe400000000ff */
[----:B------:R-:W-:Y:S01]  /*82e0*/  FADD.FTZ R8, R67, R8 ;  /* 0x0000000843087221 */ /* 0x000fe20000010000 */
[C---:B------:R-:W-:Y:S01]  /*82f0*/  FADD.FTZ R9, R53.reuse, R26 ;  /* 0x0000001a35097221 */ /* 0x040fe20000010000 */
[----:B------:R-:W-:-:S02]  /*8300*/  F2FP.F16.F32.PACK_AB R162, R53, R162 ;  /* 0x000000a235a2723e */ /* 0x000fc400000000ff */
[----:B-1----:R-:W-:Y:S01]  /*8310*/  FADD.FTZ R8, R163, R8 ;  /* 0x00000008a3087221 */ /* 0x002fe20000010000 */
[----:B------:R-:W-:Y:S01]  /*8320*/  FADD.FTZ R24, R10, R9 ;  /* 0x000000090a187221 */ /* 0x000fe20000010000 */
[C---:B------:R-:W-:Y:S02]  /*8330*/  F2FP.F16.F32.PACK_AB R163, R71.reuse, R163 ;  /* 0x000000a347a3723e */ /* 0x040fe400000000ff */
[----:B------:R-:W-:Y:S01]  /*8340*/  FADD.FTZ R8, R71, R8 ;  /* 0x0000000847087221 */ /* 0x000fe20000010000 */
[----:B------:R-:W-:-:S04]  /*8350*/  FADD.FTZ R9, R57, R24 ;  /* 0x0000001839097221 */ /* 0x000fc80000010000 */
[----:B------:R-:W-:-:S04]  /*8360*/  FADD.FTZ R24, R16, R9 ;  /* 0x0000000910187221 */ /* 0x000fc80000010000 */
[----:B------:R-:W-:-:S04]  /*8370*/  FADD.FTZ R9, R61, R24 ;  /* 0x000000183d097221 */ /* 0x000fc80000010000 */
[----:B------:R-:W-:-:S04]  /*8380*/  FADD.FTZ R24, R20, R9 ;  /* 0x0000000914187221 */ /* 0x000fc80000010000 */
[----:B------:R-:W-:Y:S01]  /*8390*/  FADD.FTZ R9, R65, R24 ;  /* 0x0000001841097221 */ /* 0x000fe20000010000 */
[----:B------:R-:W-:Y:S02]  /*83a0*/  WARPGROUP.DEPBAR.LE gsb0, 0x0 ;  /* 0x00008000000079c5 */ /* 0x000fe40000010000 */
[----:B------:R-:W-:Y:S01]  /*83b0*/  WARPGROUP.ARRIVE ;  /* 0x00000000000079c5 */ /* 0x000fe20000000000 */
[----:B------:R-:W0:Y:S01]  /*83c0*/  MUFU.EX2 R157, R74 ;  /* 0x0000004a009d7308 */ /* 0x000e220000000800 */
[----:B------:R-:W-:Y:S01]  /*83d0*/  F2FP.F16.F32.PACK_AB R156, R57, R10 ;  /* 0x0000000a399c723e */ /* 0x000fe200000000ff */
[----:B------:R-:W-:Y:S01]  /*83e0*/  FADD.FTZ R10, R22, R9 ;  /* 0x00000009160a7221 */ /* 0x000fe20000010000 */
[----:B------:R-:W-:Y:S02]  /*83f0*/  F2FP.F16.F32.PACK_AB R158, R61, R16 ;  /* 0x000000103d9e723e */ /* 0x000fe400000000ff */
[----:B------:R-:W-:Y:S01]  /*8400*/  HGMMA.64x128x16.F32 R88, R152, gdesc[UR8].tnspB, R88, gsb0 ;  /* 0x41e0000898587df0 */ /* 0x000fe20008000858 */
[----:B---3--:R-:W-:Y:S01]  /*8410*/  FADD.FTZ R9, R11, R10 ;  /* 0x0000000a0b097221 */ /* 0x008fe20000010000 */
[----:B------:R-:W-:Y:S01]  /*8420*/  IMAD.MOV.U32 R10, RZ, RZ, R5 ;  /* 0x000000ffff0a7224 */ /* 0x000fe200078e0005 */
[----:B------:R-:W1:Y:S01]  /*8430*/  MUFU.EX2 R159, R78 ;  /* 0x0000004e009f7308 */ /* 0x000e620000000800 */
[----:B0-----:R-:W-:Y:S01]  /*8440*/  FADD.FTZ R8, R157, R8 ;  /* 0x000000089d087221 */ /* 0x001fe20000010000 */
[----:B------:R-:W-:-:S03]  /*8450*/  F2FP.F16.F32.PACK_AB R157, R75, R157 ;  /* 0x0000009d4b9d723e */ /* 0x000fc600000000ff */
[----:B------:R-:W-:-:S04]  /*8460*/  FADD.FTZ R8, R75, R8 ;  /* 0x000000084b087221 */ /* 0x000fc80000010000 */
[----:B-1----:R-:W-:Y:S01]  /*8470*/  FADD.FTZ R8, R159, R8 ;  /* 0x000000089f087221 */ /* 0x002fe20000010000 */
[----:B------:R-:W-:-:S03]  /*8480*/  F2FP.F16.F32.PACK_AB R159, R79, R159 ;  /* 0x0000009f4f9f723e */ /* 0x000fc600000000ff */
[----:B------:R-:W-:Y:S01]  /*8490*/  FADD.FTZ R8, R79, R8 ;  /* 0x000000084f087221 */ /* 0x000fe20000010000 */
[----:B------:R-:W-:Y:S02]  /*84a0*/  WARPGROUP.DEPBAR.LE gsb0, 0x0 ;  /* 0x00008000000079c5 */ /* 0x000fe40000010000 */
[----:B------:R-:W0:Y:S01]  /*84b0*/  MUFU.EX2 R153, R82 ;  /* 0x0000005200997308 */ /* 0x000e220000000800 */
[----:B------:R1:W-:Y:S01]  /*84c0*/  @!P1 SYNCS.ARRIVE.TRANS64.RED.A1T0 RZ, [R19+URZ], RZ ;  /* 0x000000ff13ff99a7 */ /* 0x0003e2000810043f */
[----:B------:R-:W-:Y:S01]  /*84d0*/  F2FP.F16.F32.PACK_AB R154, R11, R22 ;  /* 0x000000160b9a723e */ /* 0x000fe200000000ff */
[----:B------:R-:W-:Y:S01]  /*84e0*/  IMAD.MOV.U32 R11, RZ, RZ, R4 ;  /* 0x000000ffff0b7224 */ /* 0x000fe200078e0004 */
[----:B------:R-:W-:-:S04]  /*84f0*/  F2FP.F16.F32.PACK_AB R152, R65, R20 ;  /* 0x000000144198723e */ /* 0x000fc800000000ff */
[----:B------:R-:W2:Y:S01]  /*8500*/  MUFU.EX2 R155, R86 ;  /* 0x00000056009b7308 */ /* 0x000ea20000000800 */
[----:B-1----:R-:W-:-:S04]  /*8510*/  IMAD.U32 R19, RZ, RZ, UR7 ;  /* 0x00000007ff137e24 */ /* 0x002fc8000f8e00ff */
[----:B------:R-:W-:Y:S02]  /*8520*/  @!P1 VIADD R19, R19, 0x34860 ;  /* 0x0003486013139836 */ /* 0x000fe40000000000 */
[----:B0-----:R-:W-:-:S03]  /*8530*/  FADD.FTZ R8, R153, R8 ;  /* 0x0000000899087221 */ /* 0x001fc60000010000 */
[----:B------:R-:W-:Y:S02]  /*8540*/  @!P1 PRMT R19, RZ, 0x654, R19 ;  /* 0x00000654ff139816 */ /* 0x000fe40000000013 */
[C---:B------:R-:W-:Y:S01]  /*8550*/  F2FP.F16.F32.PACK_AB R153, R83.reuse, R153 ;  /* 0x000000995399723e */ /* 0x040fe200000000ff */
[----:B------:R-:W-:Y:S01]  /*8560*/  FADD.FTZ R8, R83, R8 ;  /* 0x0000000853087221 */ /* 0x000fe20000010000 */
[----:B------:R0:W-:Y:S03]  /*8570*/  @!P1 SYNCS.ARRIVE.TRANS64.RED.A1T0 RZ, [R19+URZ], RZ ;  /* 0x000000ff13ff99a7 */ /* 0x0001e6000810043f */
[----:B--2---:R-:W-:Y:S01]  /*8580*/  FADD.FTZ R8, R155, R8 ;  /* 0x000000089b087221 */ /* 0x004fe20000010000 */
[----:B------:R-:W-:-:S03]  /*8590*/  F2FP.F16.F32.PACK_AB R155, R69, R155 ;  /* 0x0000009b459b723e */ /* 0x000fc600000000ff */
[----:B------:R-:W-:Y:S01]  /*85a0*/  FADD.FTZ R8, R69, R8 ;  /* 0x0000000845087221 */ /* 0x000fe20000010000 */
[----:B0-----:R-:W-:Y:S06]  /*85b0*/  @P2 BRA `(.L_x_2067) ;  /* 0xffffffdc00ec2947 */ /* 0x001fec000383ffff */
.L_x_2058:
        /* <DEDUP_REMOVED lines=67> */
.L_x_2068:
[----:B------:R-:W-:Y:S01]  /*89f0*/  ULEA UR5, UR37, UR36, 0x3 ;  /* 0x0000002425057291 */ /* 0x000fe2000f8e183f */
[----:B------:R-:W-:-:S08]  /*8a00*/  SHF.L.U32 R5, R5, 0x1f, RZ ;  /* 0x0000001f05057819 */ /* 0x000fd000000006ff */
[----:B------:R0:W1:Y:S01]  /*8a10*/  SYNCS.PHASECHK.TRANS64.TRYWAIT P2, [UR5+0x34850], R5 ;  /* 0x03485005ff0075a7 */ /* 0x0000620008040145 */
[----:B------:R-:W-:Y:S05]  /*8a20*/  @!P0 BRA `(.L_x_2069) ;  /* 0x0000000000048947 */ /* 0x000fea0003800000 */
[----:B------:R-:W-:Y:S01]  /*8a30*/  BPT.TRAP 0x1 ;  /* 0x000000040000795c */ /* 0x000fe20000300000 */
.L_x_2069:
[----:B-1----:R-:W-:Y:S05]  /*8a40*/  @P2 BRA `(.L_x_2070) ;  /* 0x0000000000082947 */ /* 0x002fea0003800000 */
[----:B------:R-:W1:Y:S02]  /*8a50*/  SYNCS.PHASECHK.TRANS64.TRYWAIT P0, [UR5+0x34850], R5 ;  /* 0x03485005ff0075a7 */ /* 0x000e640008000145 */
[----:B-1----:R-:W-:Y:S05]  /*8a60*/  @!P0 BRA `(.L_x_2071) ;  /* 0x00000060008c8947 */ /* 0x002fea0003800000 */
.L_x_2070:
[----:B------:R-:W-:Y:S01]  /*8a70*/  UIADD3 UR36, UR36, 0x400, URZ ;  /* 0x0000040024247890 */ /* 0x000fe2000fffe03f */
[----:B------:R-:W-:Y:S01]  /*8a80*/  WARPGROUP.ARRIVE ;  /* 0x00000000000079c5 */ /* 0x000fe20000000000 */
[----:B------:R-:W-:Y:S01]  /*8a90*/  UMOV UR7, 0x40000040 ;  /* 0x4000004000077882 */ /* 0x000fe20000000000 */
[----:B-1----:R-:W1:Y:S01]  /*8aa0*/  SHFL.BFLY PT, R2, R9, 0x2, 0x1f ;  /* 0x0c401f0009027f89 */ /* 0x002e6200000e0000 */
[----:B------:R-:W-:Y:S01]  /*8ab0*/  USHF.R.U32.HI UR36, URZ, 0x4, UR36 ;  /* 0x000000043f247899 */ /* 0x000fe20008011624 */
[----:B------:R-:W-:Y:S02]  /*8ac0*/  IMAD.U32 R10, RZ, RZ, UR5 ;  /* 0x00000005ff0a7e24 */ /* 0x000fe4000f8e00ff */
[----:B------:R-:W0:Y:S01]  /*8ad0*/  SHFL.BFLY PT, R3, R8, 0x2, 0x1f ;  /* 0x0c401f0008037f89 */ /* 0x000e2200000e0000 */
[----:B------:R-:W-:Y:S01]  /*8ae0*/  ULOP3.LUT UR36, UR36, 0x3fff, URZ, 0xc0, !UPT ;  /* 0x00003fff24247892 */ /* 0x000fe2000f8ec03f */
[----:B------:R-:W-:-:S03]  /*8af0*/  @!P1 VIADD R10, R10, 0x34860 ;  /* 0x000348600a0a9836 */ /* 0x000fc60000000000 */
[----:B------:R-:W-:Y:S02]  /*8b00*/  ULOP3.LUT UR4, UR36, 0x4000000, URZ, 0xfc, !UPT ;  /* 0x0400000024047892 */ /* 0x000fe4000f8efc3f */
[----:B------:R-:W-:Y:S02]  /*8b10*/  @!P1 PRMT R10, RZ, 0x654, R10 ;  /* 0x00000654ff0a9816 */ /* 0x000fe4000000000a */
[----:B------:R-:W-:-:S07]  /*8b20*/  ULEA UR4, UR37, UR4, 0xb ;  /* 0x0000000425047291 */ /* 0x000fce000f8e583f */
[----:B------:R-:W-:Y:S02]  /*8b30*/  UMOV UR6, UR4 ;  /* 0x0000000400067c82 */ /* 0x000fe40008000000 */
[----:B------:R-:W-:Y:S01]  /*8b40*/  HGMMA.64x128x16.F32 R24, R180, gdesc[UR4].tnspB, R24, gsb0 ;  /* 0x41e00004b4187df0 */ /* 0x000fe20008000818 */
[----:B------:R-:W-:Y:S01]  /*8b50*/  UIADD3 UR6, UR4, 0x80, URZ ;  /* 0x0000008004067890 */ /* 0x000fe2000fffe03f */
[----:B-1----:R-:W-:Y:S01]  /*8b60*/  FADD.FTZ R2, R2, R9 ;  /* 0x0000000902027221 */ /* 0x002fe20000010000 */
[----:B------:R-:W-:Y:S01]  /*8b70*/  UMOV UR7, 0x40000040 ;  /* 0x4000004000077882 */ /* 0x000fe20000000000 */
[----:B0-----:R-:W-:Y:S01]  /*8b80*/  FADD.FTZ R5, R3, R8 ;  /* 0x0000000803057221 */ /* 0x001fe20000010000 */
[----:B------:R-:W-:Y:S02]  /*8b90*/  IMAD.MOV.U32 R8, RZ, RZ, RZ ;  /* 0x000000ffff087224 */ /* 0x000fe400078e00ff */
[----:B------:R-:W0:Y:S04]  /*8ba0*/  SHFL.BFLY PT, R3, R2, 0x1, 0x1f ;  /* 0x0c201f0002037f89 */ /* 0x000e2800000e0000 */
[----:B------:R-:W1:Y:S01]  /*8bb0*/  SHFL.BFLY PT, R6, R5, 0x1, 0x1f ;  /* 0x0c201f0005067f89 */ /* 0x000e6200000e0000 */
[----:B0-----:R-:W-:Y:S01]  /*8bc0*/  FADD.FTZ R11, R2, R3 ;  /* 0x00000003020b7221 */ /* 0x001fe20000010000 */
[----:B------:R-:W-:-:S02]  /*8bd0*/  IMAD.MOV.U32 R3, RZ, RZ, -0x800000 ;  /* 0xff800000ff037424 */ /* 0x000fc400078e00ff */
[----:B------:R-:W-:Y:S02]  /*8be0*/  IMAD.MOV.U32 R2, RZ, RZ, -0x800000 ;  /* 0xff800000ff027424 */ /* 0x000fe400078e00ff */
[----:B-1----:R-:W-:Y:S01]  /*8bf0*/  FADD.FTZ R13, R5, R6 ;  /* 0x00000006050d7221 */ /* 0x002fe20000010000 */
[----:B------:R-:W-:Y:S01]  /*8c00*/  FSETP.NE.FTZ.AND P0, PT, R11, RZ, PT ;  /* 0x000000ff0b00720b */ /* 0x000fe20003f15000 */
[----:B------:R-:W-:-:S03]  /*8c10*/  IMAD.MOV.U32 R6, RZ, RZ, RZ ;  /* 0x000000ffff067224 */ /* 0x000fc600078e00ff */
[----:B------:R-:W-:-:S09]  /*8c20*/  FSETP.NE.FTZ.AND P2, PT, R13, RZ, PT ;  /* 0x000000ff0d00720b */ /* 0x000fd20003f55000 */
        /* <DEDUP_REMOVED lines=111> */
.L_x_2041:
[----:B------:R-:W-:Y:S05]  /*9320*/  @P0 BRA `(.L_x_2072) ;  /* 0x0000001400340947 */ /* 0x000fea0003800000 */
[----:B------:R-:W1:Y:S01]  /*9330*/  S2R R0, SR_TID.X ;  /* 0x0000000000007919 */ /* 0x000e620000002100 */
[----:B------:R-:W2:Y:S01]  /*9340*/  LDC R17, c[0x0][0xbe8] ;  /* 0x0002fa00ff117b82 */ /* 0x000ea20000000800 */
[----:B------:R-:W-:Y:S01]  /*9350*/  ULDC.64 UR4, c[0x0][0xbd0] ;  /* 0x0002f40000047ab9 */ /* 0x000fe20000000a00 */
[----:B------:R-:W-:Y:S01]  /*9360*/  ULDC.64 UR6, c[0x0][0xb38] ;  /* 0x0002ce0000067ab9 */ /* 0x000fe20000000a00 */
[----:B------:R-:W3:Y:S01]  /*9370*/  S2R R19, SR_CTAID.X ;  /* 0x0000000000137919 */ /* 0x000ee20000002500 */
[----:B------:R-:W-:Y:S04]  /*9380*/  BSSY B0, `(.L_x_2073) ;  /* 0x00000e3000007945 */ /* 0x000fe80003800000 */
[----:B------:R-:W4:Y:S08]  /*9390*/  S2UR UR9, SR_CTAID.Z ;  /* 0x00000000000979c3 */ /* 0x000f300000002700 */
[----:B------:R-:W5:Y:S08]  /*93a0*/  LDC.64 R20, c[0x0][0xbd8] ;  /* 0x0002f600ff147b82 */ /* 0x000f700000000a00 */
[----:B------:R-:W-:Y:S01]  /*93b0*/  BAR.SYNC.DEFER_BLOCKING 0x1, 0x100 ;  /* 0x0044000000007b1d */ /* 0x000fe20000010000 */
[----:B--2---:R-:W-:-:S07]  /*93c0*/  ISETP.NE.AND P0, PT, R17, 0x1, PT ;  /* 0x000000011100780c */ /* 0x004fce0003f05270 */
[----:B------:R-:W2:Y:S01]  /*93d0*/  S2UR UR8, SR_CTAID.Y ;  /* 0x00000000000879c3 */ /* 0x000ea20000002600 */
[----:B-1----:R-:W-:-:S07]  /*93e0*/  VIADD R0, R0, 0xffffff80 ;  /* 0xffffff8000007836 */ /* 0x002fce0000000000 */
[----:B------:R-:W2:Y:S01]  /*93f0*/  LDC R89, c[0x0][0xc50] ;  /* 0x00031400ff597b82 */ /* 0x000ea20000000800 */
[----:B------:R-:W-:-:S04]  /*9400*/  SHF.R.S32.HI R5, RZ, 0x1f, R0 ;  /* 0x0000001fff057819 */ /* 0x000fc80000011400 */
[----:B------:R-:W-:-:S03]  /*9410*/  LEA.HI R6, R5, R0, RZ, 0x7 ;  /* 0x0000000005067211 */ /* 0x000fc600078f38ff */
[----:B------:R-:W1:Y:S01]  /*9420*/  LDC.64 R22, c[0x0][0xb40] ;  /* 0x0002d000ff167b82 */ /* 0x000e620000000a00 */
[----:B------:R-:W-:Y:S02]  /*9430*/  LEA.HI R5, R5, R0, RZ, 0x2 ;  /* 0x0000000005057211 */ /* 0x000fe400078f10ff */
[----:B------:R-:W-:Y:S02]  /*9440*/  LOP3.LUT R7, R6, 0xffffff80, RZ, 0xc0, !PT ;  /* 0xffffff8006077812 */ /* 0x000fe400078ec0ff */
[----:B------:R-:W-:Y:S02]  /*9450*/  LOP3.LUT R11, R5, 0xfffffffc, RZ, 0xc0, !PT ;  /* 0xfffffffc050b7812 */ /* 0x000fe400078ec0ff */
[----:B------:R-:W-:Y:S01]  /*9460*/  SHF.R.S32.HI R5, RZ, 0x7, R6 ;  /* 0x00000007ff057819 */ /* 0x000fe20000011406 */
[C---:B------:R-:W-:Y:S01]  /*9470*/  IMAD.IADD R88, R0.reuse, 0x1, -R7 ;  /* 0x0000000100587824 */ /* 0x040fe200078e0a07 */
[----:B------:R-:W2:Y:S01]  /*9480*/  @P0 LDC R13, c[0x0][0xbec] ;  /* 0x0002fb00ff0d0b82 */ /* 0x000ea20000000800 */
[----:B------:R-:W-:Y:S01]  /*9490*/  IMAD.IADD R11, R0, 0x1, -R11 ;  /* 0x00000001000b7824 */ /* 0x000fe200078e0a0b */
[----:B------:R-:W-:-:S02]  /*94a0*/  LEA.HI R0, R6, R5, RZ, 0x1 ;  /* 0x0000000506007211 */ /* 0x000fc400078f08ff */
[----:B------:R-:W-:Y:S02]  /*94b0*/  SHF.R.S32.HI R7, RZ, 0x1f, R88 ;  /* 0x0000001fff077819 */ /* 0x000fe40000011458 */
[----:B------:R-:W-:Y:S02]  /*94c0*/  LEA.HI R6, R11, R11, RZ, 0x1 ;  /* 0x0000000b0b067211 */ /* 0x000fe400078f08ff */
[-C--:B------:R-:W-:Y:S01]  /*94d0*/  LEA.HI R90, R7, R88.reuse, RZ, 0x2 ;  /* 0x00000058075a7211 */ /* 0x080fe200078f10ff */
[----:B------:R-:W2:Y:S01]  /*94e0*/  @P0 LDC R93, c[0x0][0xbec] ;  /* 0x0002fb00ff5d0b82 */ /* 0x000ea20000000800 */
[----:B------:R-:W-:Y:S02]  /*94f0*/  LOP3.LUT R6, R6, 0x1ffffffe, RZ, 0xc0, !PT ;  /* 0x1ffffffe06067812 */ /* 0x000fe400078ec0ff */
[--C-:B0-----:R-:W-:Y:S02]  /*9500*/  SHF.R.S32.HI R4, RZ, 0x2, R90.reuse ;  /* 0x00000002ff047819 */ /* 0x101fe4000001145a */
[----:B------:R-:W-:Y:S01]  /*9510*/  SHF.R.S32.HI R9, RZ, 0x1f, R90 ;  /* 0x0000001fff097819 */ /* 0x000fe2000001145a */
[----:B------:R-:W-:Y:S01]  /*9520*/  IMAD.IADD R91, R11, 0x1, -R6 ;  /* 0x000000010b5b7824 */ /* 0x000fe200078e0a06 */
[----:B------:R-:W-:Y:S01]  /*9530*/  LEA.HI R7, R7, R88, RZ, 0x5 ;  /* 0x0000005807077211 */ /* 0x000fe200078f28ff */
[----:B------:R-:W0:Y:S01]  /*9540*/  @P0 LDC R15, c[0x0][0xbf0] ;  /* 0x0002fc00ff0f0b82 */ /* 0x000e220000000800 */
[----:B------:R-:W-:-:S02]  /*9550*/  LEA.HI R9, R9, R4, RZ, 0x3 ;  /* 0x0000000409097211 */ /* 0x000fc400078f18ff */
[----:B------:R-:W-:Y:S02]  /*9560*/  LOP3.LUT R0, R0, 0x3fffffe, RZ, 0xc0, !PT ;  /* 0x03fffffe00007812 */ /* 0x000fe400078ec0ff */
[----:B------:R-:W-:Y:S02]  /*9570*/  LOP3.LUT R9, R9, 0xfffffff8, RZ, 0xc0, !PT ;  /* 0xfffffff809097812 */ /* 0x000fe400078ec0ff */
[----:B------:R-:W-:Y:S01]  /*9580*/  SHF.R.S32.HI R7, RZ, 0x5, R7 ;  /* 0x00000005ff077819 */ /* 0x000fe20000011407 */
[----:B------:R-:W-:Y:S01]  /*9590*/  IMAD.IADD R0, R5, 0x1, -R0 ;  /* 0x0000000105007824 */ /* 0x000fe200078e0a00 */
[----:B------:R-:W-:Y:S01]  /*95a0*/  SHF.R.S32.HI R11, RZ, 0x1f, R18 ;  /* 0x0000001fff0b7819 */ /* 0x000fe20000011412 */
[----:B------:R-:W-:Y:S01]  /*95b0*/  IMAD.IADD R4, R4, 0x1, -R9 ;  /* 0x0000000104047824 */ /* 0x000fe200078e0a09 */
[----:B------:R-:W0:Y:S03]  /*95c0*/  @P0 LDC R14, c[0x0][0xbf0] ;  /* 0x0002fc00ff0e0b82 */ /* 0x000e260000000800 */
[----:B------:R-:W-:-:S02]  /*95d0*/  IMAD R5, R7, 0x10, R4 ;  /* 0x0000001007057824 */ /* 0x000fc400078e0204 */
[----:B------:R-:W-:Y:S02]  /*95e0*/  IMAD R7, R11, UR4, RZ ;  /* 0x000000040b077c24 */ /* 0x000fe4000f8e02ff */
[----:B------:R-:W-:Y:S02]  /*95f0*/  IMAD R0, R0, 0x40, R5 ;  /* 0x0000004000007824 */ /* 0x000fe400078e0205 */
[----:B------:R-:W-:Y:S01]  /*9600*/  IMAD.WIDE.U32 R4, R18, UR4, RZ ;  /* 0x0000000412047c25 */ /* 0x000fe2000f8e00ff */
[----:B----4-:R-:W-:-:S03]  /*9610*/  USHF.R.S32.HI UR4, URZ, 0x1f, UR9 ;  /* 0x0000001f3f047899 */ /* 0x010fc60008011409 */
        /* <DEDUP_REMOVED lines=8> */
[----:B-----5:R-:W-:Y:S02]  /*96a0*/  IMAD R10, R20, UR4, RZ ;  /* 0x00000004140a7c24 */ /* 0x020fe4000f8e02ff */
[----:B---3--:R-:W-:Y:S02]  /*96b0*/  IMAD R8, R19, 0x80, R8 ;  /* 0x0000008013087824 */ /* 0x008fe400078e0208 */
[----:B-1----:R-:W-:Y:S01]  /*96c0*/  IMAD R12, R22, UR4, RZ ;  /* 0x00000004160c7c24 */ /* 0x002fe2000f8e02ff */
[----:B------:R-:W-:Y:S01]  /*96d0*/  ULDC.64 UR4, c[0x0][0xbe0] ;  /* 0x0002f80000047ab9 */ /* 0x000fe20000000a00 */
[----:B--2---:R-:W-:-:S02]  /*96e0*/  IMAD R89, R89, R18, UR8 ;  /* 0x0000000859597e24 */ /* 0x004fc4000f8e0212 */
[----:B------:R-:W-:Y:S02]  /*96f0*/  IMAD.IADD R7, R7, 0x1, R9 ;  /* 0x0000000107077824 */ /* 0x000fe400078e0209 */
[----:B------:R-:W-:Y:S02]  /*9700*/  IMAD R11, R21, UR9, R10 ;  /* 0x00000009150b7c24 */ /* 0x000fe4000f8e020a */
[----:B------:R-:W-:-:S04]  /*9710*/  IMAD.WIDE.U32 R4, R20, UR9, R4 ;  /* 0x0000000914047c25 */ /* 0x000fc8000f8e0004 */
[----:B------:R-:W-:-:S04]  /*9720*/  @P0 IMAD.HI.U32 R10, R8, R13, RZ ;  /* 0x0000000d080a0227 */ /* 0x000fc800078e00ff */
        /* <DEDUP_REMOVED lines=8> */
[----:B0-----:R-:W-:Y:S01]  /*97b0*/  @P0 SHF.R.U32.HI R9, RZ, R15, R10 ;  /* 0x0000000fff090219 */ /* 0x001fe2000001160a */
        /* <DEDUP_REMOVED lines=65> */
[C---:B------:R-:W-:Y:S01]  /*9bd0*/  VIADD R0, R19.reuse, 0x8 ;  /* 0x0000000813007836 */ /* 0x040fe20000000000 */
[----:B------:R-:W-:Y:S01]  /*9be0*/  ULDC UR4, c[0x0][0xac8] ;  /* 0x0002b20000047ab9 */ /* 0x000fe20000000800 */
[C---:B---3--:R-:W-:Y:S01]  /*9bf0*/  VIADD R6, R19.reuse, 0x10 ;  /* 0x0000001013067836 */ /* 0x048fe20000000000 */
        /* <DEDUP_REMOVED lines=91> */
.L_x_2074:
[----:B------:R-:W-:Y:S05]  /*a1b0*/  BSYNC B0 ;  /* 0x0000000000007941 */ /* 0x000fea0003800000 */
.L_x_2073:
[----:B------:R-:W-:Y:S01]  /*a1c0*/  ISETP.GE.AND P0, PT, R16, R17, PT ;  /* 0x000000111000720c */ /* 0x000fe20003f06270 */
[----:B0-----:R2:W0:Y:S04]  /*a1d0*/  SHFL.IDX PT, R13, R22, 0x1, 0x1c1f ;  /* 0x003c1f00160d7f89 */ /* 0x00142800000e0000 */
[----:B------:R2:W0:Y:S08]  /*a1e0*/  SHFL.IDX PT, R12, R20, 0x1, 0x1c1f ;  /* 0x003c1f00140c7f89 */ /* 0x00043000000e0000 */
[----:B--2---:R-:W-:Y:S05]  /*a1f0*/  @P0 BRA `(.L_x_2039) ;  /* 0x0000004800100947 */ /* 0x004fea0003800000 */
[----:B------:R-:W-:Y:S01]  /*a200*/  ULDC UR4, c[0x0][0xac8] ;  /* 0x0002b20000047ab9 */ /* 0x000fe20000000800 */
[C---:B------:R-:W-:Y:S01]  /*a210*/  VIADD R0, R19.reuse, 0x8 ;  /* 0x0000000813007836 */ /* 0x040fe20000000000 */
[C---:B------:R-:W-:Y:S01]  /*a220*/  ISETP.GE.AND P0, PT, R19.reuse, UR4, PT ;  /* 0x0000000413007c0c */ /* 0x040fe2000bf06270 */
[C---:B---3--:R-:W-:Y:S01]  /*a230*/  VIADD R4, R19.reuse, 0x10 ;  /* 0x0000001013047836 */ /* 0x048fe20000000000 */
[C---:B------:R-:W-:Y:S01]  /*a240*/  IADD3 R9, R19.reuse, 0x28, RZ ;  /* 0x0000002813097810 */ /* 0x040fe20007ffe0ff */
        /* <DEDUP_REMOVED lines=8> */
[C---:B------:R-:W-:Y:S01]  /*a2d0*/  VIADD R16, R19.reuse, 0x40 ;  /* 0x0000004013107836 */ /* 0x040fe20000000000 */
[----:B------:R-:W-:Y:S01]  /*a2e0*/  ISETP.GE.AND P2, PT, R10, UR4, PT ;  /* 0x000000040a007c0c */ /* 0x000fe2000bf46270 */
[----:B0-----:R-:W-:Y:S01]  /*a2f0*/  @!P0 IMAD.WIDE R2, R19, 0x4, R12 ;  /* 0x0000000413028825 */ /* 0x001fe200078e020c */
[----:B------:R-:W-:-:S03]  /*a300*/  ISETP.GE.AND P1, PT, R11, UR4, PT ;  /* 0x000000040b007c0c */ /* 0x000fc6000bf26270 */
[----:B------:R-:W-:Y:S01]  /*a310*/  @!P5 LEA.HI R0, R0, R0, RZ, 0x1 ;  /* 0x000000000000d211 */ /* 0x000fe200078f08ff */
[----:B------:R0:W-:Y:S01]  /*a320*/  @!P0 ST.E.64 desc[UR42][R2.64], R26 ;  /* 0x0000001a02008985 */ /* 0x0001e2000c101b2a */
[----:B------:R-:W-:Y:S01]  /*a330*/  ISETP.GE.AND P0, PT, R6, UR4, PT ;  /* 0x0000000406007c0c */ /* 0x000fe2000bf06270 */
[C---:B------:R-:W-:Y:S01]  /*a340*/  VIADD R18, R19.reuse, 0x48 ;  /* 0x0000004813127836 */ /* 0x040fe20000000000 */
[----:B------:R-:W-:Y:S01]  /*a350*/  @!P6 LEA.HI R4, R4, R4, RZ, 0x1 ;  /* 0x000000040404e211 */ /* 0x000fe200078f08ff */
[----:B------:R-:W-:Y:S01]  /*a360*/  VIADD R20, R19, 0x70 ;  /* 0x0000007013147836 */ /* 0x000fe20000000000 */
[----:B------:R-:W-:Y:S02]  /*a370*/  @!P5 LOP3.LUT R5, R0, 0xfffffffe, RZ, 0xc0, !PT ;  /* 0xfffffffe0005d812 */ /* 0x000fe400078ec0ff */
[----:B------:R-:W-:Y:S02]  /*a380*/  @!P6 LOP3.LUT R7, R4, 0xfffffffe, RZ, 0xc0, !PT ;  /* 0xfffffffe0407e812 */ /* 0x000fe400078ec0ff */
[----:B------:R-:W-:-:S02]  /*a390*/  @!P4 LEA.HI R8, R8, R8, RZ, 0x1 ;  /* 0x000000080808c211 */ /* 0x000fc400078f08ff */
[----:B------:R-:W-:Y:S02]  /*a3a0*/  @!P3 LEA.HI R0, R9, R9, RZ, 0x1 ;  /* 0x000000090900b211 */ /* 0x000fe400078f08ff */
[----:B------:R-:W-:Y:S01]  /*a3b0*/  @!P2 LEA.HI R10, R10, R10, RZ, 0x1 ;  /* 0x0000000a0a0aa211 */ /* 0x000fe200078f08ff */
[--C-:B0-----:R-:W-:Y:S01]  /*a3c0*/  @!P5 IMAD.WIDE R2, R5, 0x4, R12.reuse ;  /* 0x000000040502d825 */ /* 0x101fe200078e020c */
[----:B------:R-:W-:Y:S02]  /*a3d0*/  @!P0 LEA.HI R6, R6, R6, RZ, 0x1 ;  /* 0x0000000606068211 */ /* 0x000fe400078f08ff */
[----:B----4-:R-:W-:Y:S01]  /*a3e0*/  @!P1 LEA.HI R14, R11, R11, RZ, 0x1 ;  /* 0x0000000b0b0e9211 */ /* 0x010fe200078f08ff */
[----:B------:R-:W-:Y:S01]  /*a3f0*/  @!P6 IMAD.WIDE R4, R7, 0x4, R12 ;  /* 0x000000040704e825 */ /* 0x000fe200078e020c */
[----:B------:R-:W-:Y:S01]  /*a400*/  @!P0 LOP3.LUT R7, R6, 0xfffffffe, RZ, 0xc0, !PT ;  /* 0xfffffffe06078812 */ /* 0x000fe200078ec0ff */
[----:B------:R0:W-:Y:S01]  /*a410*/  @!P5 ST.E.64 desc[UR42][R2.64], R30 ;  /* 0x0000001e0200d985 */ /* 0x0001e2000c101b2a */
[----:B------:R-:W-:-:S02]  /*a420*/  @!P4 LOP3.LUT R9, R8, 0xfffffffe, RZ, 0xc0, !PT ;  /* 0xfffffffe0809c812 */ /* 0x000fc400078ec0ff */
[----:B------:R-:W-:Y:S01]  /*a430*/  @!P3 LOP3.LUT R11, R0, 0xfffffffe, RZ, 0xc0, !PT ;  /* 0xfffffffe000bb812 */ /* 0x000fe200078ec0ff */
[----:B------:R2:W-:Y:S01]  /*a440*/  @!P6 ST.E.64 desc[UR42][R4.64], R34 ;  /* 0x000000220400e985 */ /* 0x0005e2000c101b2a */
[----:B-1----:R-:W-:Y:S01]  /*a450*/  @!P2 LOP3.LUT R15, R10, 0xfffffffe, RZ, 0xc0, !PT ;  /* 0xfffffffe0a0fa812 */ /* 0x002fe200078ec0ff */
[C---:B------:R-:W-:Y:S01]  /*a460*/  VIADD R0, R19.reuse, 0x50 ;  /* 0x0000005013007836 */ /* 0x040fe20000000000 */
[----:B------:R-:W-:Y:S01]  /*a470*/  @!P1 LOP3.LUT R17, R14, 0xfffffffe, RZ, 0xc0, !PT ;  /* 0xfffffffe0e119812 */ /* 0x000fe200078ec0ff */
        /* <DEDUP_REMOVED lines=56> */
.L_x_2072:
[----:B------:R-:W1:Y:S02]  /*a800*/  S2R R0, SR_TID.X ;  /* 0x0000000000007919 */ /* 0x000e640000002100 */
[----:B-1----:R-:W-:-:S05]  /*a810*/  VIADD R2, R0, 0xffffff80 ;  /* 0xffffff8000027836 */ /* 0x002fca0000000000 */
[----:B------:R-:W-:-:S13]  /*a820*/  ISETP.GT.AND P0, PT, R2, 0x7f, PT ;  /* 0x0000007f0200780c */ /* 0x000fda0003f04270 */
[----:B------:R-:W-:Y:S05]  /*a830*/  @P0 BRA `(.L_x_2039) ;  /* 0x0000004000800947 */ /* 0x000fea0003800000 */
[----:B------:R-:W1:Y:S01]  /*a840*/  S2R R3, SR_CTAID.X ;  /* 0x0000000000037919 */ /* 0x000e620000002500 */
[----:B------:R-:W2:Y:S01]  /*a850*/  LDC R6, c[0x0][0xbe8] ;  /* 0x0002fa00ff067b82 */ /* 0x000ea20000000800 */
[----:B------:R-:W-:Y:S01]  /*a860*/  ULDC UR4, c[0x0][0xa88] ;  /* 0x0002a20000047ab9 */ /* 0x000fe20000000800 */
[----:B-1----:R-:W-:Y:S02]  /*a870*/  IMAD R0, R3, 0x80, R0 ;  /* 0x0000008003007824 */ /* 0x002fe400078e0200 */
[----:B--2---:R-:W-:Y:S02]  /*a880*/  IMAD R3, R6, UR4, RZ ;  /* 0x0000000406037c24 */ /* 0x004fe4000f8e02ff */
[----:B------:R-:W-:-:S05]  /*a890*/  VIADD R0, R0, 0xffffff80 ;  /* 0xffffff8000007836 */ /* 0x000fca0000000000 */
[----:B------:R-:W-:-:S13]  /*a8a0*/  ISETP.GE.AND P0, PT, R0, R3, PT ;  /* 0x000000030000720c */ /* 0x000fda0003f06270 */
[----:B------:R-:W-:Y:S05]  /*a8b0*/  @P0 BRA `(.L_x_2039) ;  /* 0x0000004000600947 */ /* 0x000fea0003800000 */
[----:B------:R-:W-:Y:S01]  /*a8c0*/  ISETP.NE.AND P0, PT, R6, 0x1, PT ;  /* 0x000000010600780c */ /* 0x000fe20003f05270 */
[----:B------:R-:W1:Y:S01]  /*a8d0*/  S2UR UR4, SR_CTAID.Z ;  /* 0x00000000000479c3 */ /* 0x000e620000002700 */
[----:B------:R-:W-:Y:S01]  /*a8e0*/  SHF.R.S32.HI R5, RZ, 0x1f, R18 ;  /* 0x0000001fff057819 */ /* 0x000fe20000011412 */
[----:B------:R-:W-:Y:S02]  /*a8f0*/  ULDC.64 UR6, c[0x0][0xbd0] ;  /* 0x0002f40000067ab9 */ /* 0x000fe40000000a00 */
[----:B------:R-:W-:-:S04]  /*a900*/  IMAD.WIDE.U32 R2, R18, UR6, RZ ;  /* 0x0000000612027c25 */ /* 0x000fc8000f8e00ff */
[----:B------:R-:W2:Y:S01]  /*a910*/  LDC.64 R12, c[0x0][0xbd8] ;  /* 0x0002f600ff0c7b82 */ /* 0x000ea20000000a00 */
[----:B------:R-:W-:-:S04]  /*a920*/  IMAD R5, R5, UR6, RZ ;  /* 0x0000000605057c24 */ /* 0x000fc8000f8e02ff */
[----:B------:R-:W-:Y:S02]  /*a930*/  IMAD R5, R18, UR7, R5 ;  /* 0x0000000712057c24 */ /* 0x000fe4000f8e0205 */
[----:B------:R-:W-:Y:S01]  /*a940*/  IMAD.MOV R18, RZ, RZ, -R18 ;  /* 0x000000ffff127224 */ /* 0x000fe200078e0a12 */
[----:B------:R-:W0:Y:S01]  /*a950*/  @P0 LDC R9, c[0x0][0xbec] ;  /* 0x0002fb00ff090b82 */ /* 0x000e220000000800 */
[----:B------:R-:W-:Y:S02]  /*a960*/  IMAD.IADD R3, R3, 0x1, R5 ;  /* 0x0000000103037824 */ /* 0x000fe400078e0205 */
[----:B------:R-:W-:-:S05]  /*a970*/  IMAD.MOV.U32 R5, RZ, RZ, R0 ;  /* 0x000000ffff057224 */ /* 0x000fca00078e0000 */
[----:B------:R-:W3:Y:S01]  /*a980*/  S2UR UR8, SR_CTAID.Y ;  /* 0x00000000000879c3 */ /* 0x000ee20000002600 */
[----:B-1----:R-:W-:-:S07]  /*a990*/  USHF.R.S32.HI UR5, URZ, 0x1f, UR4 ;  /* 0x0000001f3f057899 */ /* 0x002fce0008011404 */
[----:B------:R-:W3:Y:S01]  /*a9a0*/  LDC R7, c[0x0][0xc50] ;  /* 0x00031400ff077b82 */ /* 0x000ee20000000800 */
[C---:B--2---:R-:W-:Y:S02]  /*a9b0*/  IMAD R8, R12.reuse, UR5, RZ ;  /* 0x000000050c087c24 */ /* 0x044fe4000f8e02ff */
[----:B------:R-:W-:-:S04]  /*a9c0*/  IMAD.WIDE.U32 R2, R12, UR4, R2 ;  /* 0x000000040c027c25 */ /* 0x000fc8000f8e0002 */
[----:B------:R-:W-:Y:S01]  /*a9d0*/  IMAD R13, R13, UR4, R8 ;  /* 0x000000040d0d7c24 */ /* 0x000fe2000f8e0208 */
[----:B------:R-:W1:Y:S01]  /*a9e0*/  @P0 LDC R11, c[0x0][0xbf0] ;  /* 0x0002fc00ff0b0b82 */ /* 0x000e620000000800 */
[----:B0-----:R-:W-:Y:S01]  /*a9f0*/  @P0 IMAD.HI.U32 R4, R0, R9, RZ ;  /* 0x0000000900040227 */ /* 0x001fe200078e00ff */
[----:B------:R-:W-:-:S03]  /*aa00*/  ULDC.64 UR4, c[0x0][0xbe0] ;  /* 0x0002f80000047ab9 */ /* 0x000fc60000000a00 */
[----:B------:R-:W-:Y:S02]  /*aa10*/  IMAD.IADD R3, R13, 0x1, R3 ;  /* 0x000000010d037824 */ /* 0x000fe400078e0203 */
[----:B---3--:R-:W-:-:S04]  /*aa20*/  IMAD R9, R7, R18, UR8 ;  /* 0x0000000807097e24 */ /* 0x008fc8000f8e0212 */
[----:B------:R-:W-:Y:S01]  /*aa30*/  IMAD.WIDE.U32 R2, R9, UR4, R2 ;  /* 0x0000000409027c25 */ /* 0x000fe2000f8e0002 */
[----:B-1----:R-:W-:Y:S02]  /*aa40*/  @P0 SHF.R.U32.HI R5, RZ, R11, R4 ;  /* 0x0000000bff050219 */ /* 0x002fe40000011604 */
        /* <DEDUP_REMOVED lines=20> */
.L_x_2037:
        /* <DEDUP_REMOVED lines=18> */
.L_x_2075:
[----:B------:R-:W-:Y:S01]  /*acb0*/  ULDC UR39, c[0x0][0xc50] ;  /* 0x0003140000277ab9 */ /* 0x000fe20000000800 */
[----:B------:R-:W-:Y:S01]  /*acc0*/  UMOV UR36, UR6 ;  /* 0x0000000600247c82 */ /* 0x000fe20008000000 */
[----:B------:R-:W-:-:S11]  /*acd0*/  UISETP.NE.AND UP0, UPT, UR39, 0x1, UPT ;  /* 0x000000012700788c */ /* 0x000fd6000bf05270 */
[----:B------:R-:W-:Y:S01]  /*ace0*/  @UP0 ULDC UR4, c[0x0][0xc54] ;  /* 0x0003150000040ab9 */ /* 0x000fe20000000800 */
[----:B------:R-:W-:Y:S01]  /*acf0*/  @UP0 ULDC UR7, c[0x0][0xc58] ;  /* 0x0003160000070ab9 */ /* 0x000fe20000000800 */
[----:B------:R-:W-:-:S04]  /*ad00*/  UIMAD.WIDE.U32 UR4, UR6, UR4, URZ ;  /* 0x00000004060472a5 */ /* 0x000fc8000f8e003f */
[----:B------:R-:W-:-:S12]  /*ad10*/  @UP0 USHF.R.U32.HI UR36, URZ, UR7, UR5 ;  /* 0x000000073f240299 */ /* 0x000fd80008011605 */
.L_x_2076:
        /* <DEDUP_REMOVED lines=10> */
[----:B------:R-:W-:Y:S01]  /*adc0*/  UISETP.NE.AND UP1, UPT, UR5, 0x1, UPT ;  /* 0x000000010500788c */ /* 0x000fe2000bf25270 */
[----:B------:R1:W-:Y:S01]  /*add0*/  STL [R1+0xc], RZ ;  /* 0x00000cff01007387 */ /* 0x0003e20000100800 */
[----:B------:R-:W-:Y:S01]  /*ade0*/  UISETP.NE.U32.AND UP0, UPT, UR6, URZ, UPT ;  /* 0x0000003f0600728c */ /* 0x000fe2000bf05070 */
[----:B------:R-:W-:Y:S02]  /*adf0*/  ULDC UR5, c[0x0][0x288] ;  /* 0x0000a20000057ab9 */ /* 0x000fe40000000800 */
[----:B------:R-:W-:Y:S01]  /*ae00*/  ULDC UR6, c[0x0][0x424] ;  /* 0x0001090000067ab9 */ /* 0x000fe20000000800 */
[----:B------:R-:W-:Y:S02]  /*ae10*/  UISETP.NE.AND.EX UP0, UPT, UR7, URZ, UPT, UP0 ;  /* 0x0000003f0700728c */ /* 0x000fe4000bf05300 */
[----:B------:R-:W-:-:S02]  /*ae20*/  UIADD3 UR10, -UR5, 0x80, URZ ;  /* 0x00000080050a7890 */ /* 0x000fc4000fffe13f */
[----:B------:R-:W-:Y:S01]  /*ae30*/  USEL UR7, UR6, 0x1, UP0 ;  /* 0x0000000106077887 */ /* 0x000fe20008000000 */
[----:B------:R-:W-:-:S03]  /*ae40*/  ULDC UR9, c[0x0][0x2f0] ;  /* 0x0000bc0000097ab9 */ /* 0x000fc60000000800 */
[----:B------:R-:W-:Y:S02]  /*ae50*/  UIMAD UR10, UR7, UR9, UR10 ;  /* 0x00000009070a72a4 */ /* 0x000fe4000f8e020a */
[----:B------:R-:W-:Y:S02]  /*ae60*/  UIMAD UR7, UR7, UR9, 0x7f ;  /* 0x0000007f070774a4 */ /* 0x000fe4000f8e0209 */
[----:B0-----:R-:W-:-:S03]  /*ae70*/  ULEA UR8, UR4, 0x7f, 0x7 ;  /* 0x0000007f04087891 */ /* 0x001fc6000f8e383f */
[----:B------:R-:W-:Y:S02]  /*ae80*/  @UP1 ULDC UR4, c[0x0][0x44c] ;  /* 0x0001130000041ab9 */ /* 0x000fe40000000800 */
[----:B------:R-:W-:Y:S02]  /*ae90*/  UIMAD.WIDE.U32 UR4, UR8, UR4, URZ ;  /* 0x00000004080472a5 */ /* 0x000fe4000f8e003f */
[----:B------:R-:W-:Y:S01]  /*aea0*/  UMOV UR6, UR8 ;  /* 0x0000000800067c82 */ /* 0x000fe20008000000 */
[----:B------:R-:W-:Y:S02]  /*aeb0*/  @UP1 ULDC UR8, c[0x0][0x450] ;  /* 0x0001140000081ab9 */ /* 0x000fe40000000800 */
[----:B------:R-:W-:Y:S02]  /*aec0*/  @UP1 USHF.R.U32.HI UR6, URZ, UR8, UR5 ;  /* 0x000000083f061299 */ /* 0x000fe40008011605 */
[----:B------:R-:W-:Y:S02]  /*aed0*/  USHF.R.S32.HI UR5, URZ, 0x1f, UR7 ;  /* 0x0000001f3f057899 */ /* 0x000fe40008011407 */
[----:B------:R-:W-:-:S02]  /*aee0*/  UIADD3 UR6, UR10, UR6, URZ ;  /* 0x000000060a067290 */ /* 0x000fc4000fffe03f */
[----:B------:R-:W-:Y:S02]  /*aef0*/  ULEA.HI UR5, UR5, UR7, URZ, 0x7 ;  /* 0x0000000705057291 */ /* 0x000fe4000f8f383f */
[----:B------:R-:W-:Y:S02]  /*af00*/  USHF.R.S32.HI UR4, URZ, 0x1f, UR6 ;  /* 0x0000001f3f047899 */ /* 0x000fe40008011406 */
[----:B------:R-:W-:Y:S02]  /*af10*/  USHF.R.S32.HI UR5, URZ, 0x7, UR5 ;  /* 0x000000073f057899 */ /* 0x000fe40008011405 */
[----:B------:R-:W-:-:S04]  /*af20*/  ULEA.HI UR4, UR4, UR6, URZ, 0x7 ;  /* 0x0000000604047291 */ /* 0x000fc8000f8f383f */
[----:B------:R-:W-:-:S04]  /*af30*/  USHF.R.S32.HI UR4, URZ, 0x7, UR4 ;  /* 0x000000073f047899 */ /* 0x000fc80008011404 */
[----:B------:R-:W-:-:S04]  /*af40*/  UISETP.LT.AND UP0, UPT, UR5, UR4, UPT ;  /* 0x000000040500728c */ /* 0x000fc8000bf01270 */
[----:B------:R-:W-:Y:S02]  /*af50*/  USEL UR40, UR5, UR4, UP0 ;  /* 0x0000000405287287 */ /* 0x000fe40008000000 */
[----:B------:R-:W-:Y:S02]  /*af60*/  USHF.R.U32.HI UR5, URZ, 0x10, UR39 ;  /* 0x000000103f057899 */ /* 0x000fe40008011627 */
[----:B------:R-:W-:Y:S02]  /*af70*/  UISETP.GE.AND UP1, UPT, UR40, 0x1, UPT ;  /* 0x000000012800788c */ /* 0x000fe4000bf26270 */
[----:B------:R-:W-:Y:S02]  /*af80*/  UISETP.NE.AND UP0, UPT, UR5, URZ, UPT ;  /* 0x0000003f0500728c */ /* 0x000fe4000bf05270 */
[----:B------:R-:W-:Y:S02]  /*af90*/  ULOP3.LUT UR39, UR39, 0xffff, URZ, 0xc0, !UPT ;  /* 0x0000ffff27277892 */ /* 0x000fe4000f8ec03f */
[----:B------:R-:W-:-:S07]  /*afa0*/  PLOP3.LUT P0, PT, PT, PT, UP1, 0x80, 0x0 ;  /* 0x000000000000781c */ /* 0x000fce0003f0f018 */
[----:B------:R-:W-:-:S06]  /*afb0*/  @!UP0 ULDC UR5, c[0x0][0x9f0] ;  /* 0x00027c0000058ab9 */ /* 0x000fcc0000000800 */
[----:B-1----:R-:W-:Y:S05]  /*afc0*/  @!P0 BRA `(.L_x_2078) ;  /* 0x0000000000708947 */ /* 0x002fea0003800000 */
[----:B------:R-:W-:Y:S01]  /*afd0*/  IMAD.U32 R6, RZ, RZ, UR5 ;  /* 0x00000005ff067e24 */ /* 0x000fe2000f8e00ff */
[----:B------:R-:W-:-:S04]  /*afe0*/  UIADD3 UR4, UR5, -0x1, UR40 ;  /* 0xffffffff05047890 */ /* 0x000fc8000fffe028 */
[-C--:B------:R-:W-:Y:S02]  /*aff0*/  IABS R0, R6.reuse ;  /* 0x0000000600007213 */ /* 0x080fe40000000000 */
[----:B------:R-:W-:Y:S02]  /*b000*/  IABS R6, R6 ;  /* 0x0000000600067213 */ /* 0x000fe40000000000 */
[----:B------:R-:W0:Y:S08]  /*b010*/  I2F.RP R4, R0 ;  /* 0x0000000000047306 */ /* 0x000e300000209400 */
[----:B0-----:R-:W0:Y:S02]  /*b020*/  MUFU.RCP R4, R4 ;  /* 0x0000000400047308 */ /* 0x001e240000001000 */
[----:B0-----:R-:W-:-:S06]  /*b030*/  VIADD R2, R4, 0xffffffe ;  /* 0x0ffffffe04027836 */ /* 0x001fcc0000000000 */
        /* <DEDUP_REMOVED lines=21> */
.L_x_2078:
        /* <DEDUP_REMOVED lines=32> */
.L_x_2079:
        /* <DEDUP_REMOVED lines=20> */
.L_x_2081:
        /* <DEDUP_REMOVED lines=15> */
.L_x_2080:
[----:B------:R-:W0:Y:S02]  /*b5c0*/  LDC.64 R2, c[0x0][0x9f8] ;  /* 0x00027e00ff027b82 */ /* 0x000e240000000a00 */
[----:B0-----:R-:W-:-:S04]  /*b5d0*/  ISETP.NE.U32.AND P0, PT, R2, RZ, PT ;  /* 0x000000ff0200720c */ /* 0x001fc80003f05070 */
[----:B------:R-:W-:-:S13]  /*b5e0*/  ISETP.NE.AND.EX P0, PT, R3, RZ, PT, P0 ;  /* 0x000000ff0300720c */ /* 0x000fda0003f05300 */
[----:B------:R-:W0:Y:S02]  /*b5f0*/  @P0 LDC.64 R2, c[0x0][0x9f8] ;  /* 0x00027e00ff020b82 */ /* 0x000e240000000a00 */
[----:B0-----:R-:W-:-:S05]  /*b600*/  @P0 IMAD.WIDE R2, R18, 0x4, R2 ;  /* 0x0000000412020825 */ /* 0x001fca00078e0202 */
[----:B------:R0:W2:Y:S01]  /*b610*/  @P0 LDG.E R18, desc[UR42][R2.64] ;  /* 0x0000002a02120981 */ /* 0x0000a2000c1e1900 */
[----:B------:R-:W-:Y:S01]  /*b620*/  UMOV UR4, 0xffffffff ;  /* 0xffffffff00047882 */ /* 0x000fe20000000000 */
[----:B------:R-:W-:Y:S01]  /*b630*/  VIADD R17, R17, 0xffffffff ;  /* 0xffffffff11117836 */ /* 0x000fe20000000000 */
[----:B------:R-:W1:Y:S01]  /*b640*/  S2R R16, SR_TID.X ;  /* 0x0000000000107919 */ /* 0x000e620000002100 */
[----:B0-----:R-:W0:Y:S02]  /*b650*/  LDC.64 R2, c[0x0][0x418] ;  /* 0x00010600ff027b82 */ /* 0x001e240000000a00 */
[----:B0-----:R-:W-:Y:S02]  /*b660*/  ISETP.NE.U32.AND P0, PT, R2, RZ, PT ;  /* 0x000000ff0200720c */ /* 0x001fe40003f05070 */
[----:B-1----:R-:W-:Y:S02]  /*b670*/  SHF.R.U32.HI R0, RZ, 0x5, R16 ;  /* 0x00000005ff007819 */ /* 0x002fe40000011610 */
[----:B------:R-:W-:-:S02]  /*b680*/  ISETP.NE.AND.EX P1, PT, R3, RZ, PT, P0 ;  /* 0x000000ff0300720c */ /* 0x000fc40003f25300 */
[----:B------:R-:W-:Y:S02]  /*b690*/  LOP3.LUT R0, R0, 0x3, RZ, 0xc0, !PT ;  /* 0x0000000300007812 */ /* 0x000fe400078ec0ff */
[----:B------:R-:W-:-:S05]  /*b6a0*/  P2R R4, PR, RZ, 0x2 ;  /* 0x00000002ff047803 */ /* 0x000fca0000000000 */
[----:B------:R0:W-:Y:S01]  /*b6b0*/  STL [R1+0x4], R4 ;  /* 0x0000040401007387 */ /* 0x0001e20000100800 */
[----:B--2---:R-:W-:Y:S02]  /*b6c0*/  SHF.R.S32.HI R19, RZ, 0x1f, R18 ;  /* 0x0000001fff137819 */ /* 0x004fe40000011412 */
[----:B------:R-:W-:Y:S01]  /*b6d0*/  SEL R16, R18, RZ, !P1 ;  /* 0x000000ff12107207 */ /* 0x000fe20004800000 */
[----:B0-----:R-:W-:Y:S06]  /*b6e0*/  BRA.DIV UR4, `(.L_x_2082) ;  /* 0x0000003604847947 */ /* 0x001fec000b800000 */
[----:B------:R0:W1:Y:S02]  /*b6f0*/  SHFL.IDX PT, R14, R0, RZ, 0x1f ;  /* 0x00001fff000e7589 */ /* 0x00006400000e0000 */
.L_x_2162:
[----:B------:R-:W-:Y:S02]  /*b700*/  PLOP3.LUT P2, PT, PT, PT, PT, 0x8, 0x0 ;  /* 0x000000000000781c */ /* 0x000fe40003f4e170 */
[----:B-1----:R-:W-:Y:S02]  /*b710*/  ISETP.NE.AND P0, PT, R14, RZ, PT ;  /* 0x000000ff0e00720c */ /* 0x002fe40003f05270 */
[----:B0-----:R-:W-:-:S05]  /*b720*/  P2R R0, PR, RZ, 0x4 ;  /* 0x00000004ff007803 */ /* 0x001fca0000000000 */
[----:B------:R0:W-:Y:S06]  /*b730*/  STL [R1], R0 ;  /* 0x0000000001007387 */ /* 0x0001ec0000100800 */
[----:B------:R-:W-:Y:S05]  /*b740*/  @P0 BRA `(.L_x_2083) ;  /* 0x0000000400100947 */ /* 0x000fea0003800000 */
[----:B------:R-:W-:-:S03]  /*b750*/  UMOV UR4, 0xffffffff ;  /* 0xffffffff00047882 */ /* 0x000fc60000000000 */
[----:B------:R-:W-:Y:S05]  /*b760*/  BRA.DIV UR4, `(.L_x_2084) ;  /* 0x0000003604847947 */ /* 0x000fea000b800000 */
[----:B------:R-:W-:-:S13]  /*b770*/  ELECT P6, URZ, PT ;  /* 0x00000000003f782f */ /* 0x000fda00038c0000 */
.L_x_2165:
[----:B------:R-:W-:Y:S05]  /*b780*/  @!P6 BRA `(.L_x_2083) ;  /* 0x000000040000e947 */ /* 0x000fea0003800000 */
[----:B------:R-:W-:Y:S01]  /*b790*/  IMAD.MOV.U32 R16, RZ, RZ, R18 ;  /* 0x000000ffff107224 */ /* 0x000fe200078e0012 */
[----:B------:R-:W-:Y:S06]  /*b7a0*/  @!P1 BRA `(.L_x_2085) ;  /* 0x0000000000489947 */ /* 0x000fec0003800000 */
[----:B------:R-:W1:Y:S01]  /*b7b0*/  LDC R6, c[0x0][0x43c] ;  /* 0x00010f00ff067b82 */ /* 0x000e620000000800 */
[----:B0-----:R-:W-:Y:S01]  /*b7c0*/  IMAD.MOV.U32 R0, RZ, RZ, R17 ;  /* 0x000000ffff007224 */ /* 0x001fe200078e0011 */
[----:B------:R-:W-:Y:S02]  /*b7d0*/  ULDC.64 UR4, c[0x0][0x428] ;  /* 0x00010a0000047ab9 */ /* 0x000fe40000000a00 */
[----:B------:R-:W-:-:S04]  /*b7e0*/  IMAD R7, R19, UR4, RZ ;  /* 0x0000000413077c24 */ /* 0x000fc8000f8e02ff */
[----:B------:R-:W-:Y:S01]  /*b7f0*/  IMAD R7, R18, UR5, R7 ;  /* 0x0000000512077c24 */ /* 0x000fe2000f8e0207 */
[----:B-1----:R-:W-:-:S13]  /*b800*/  ISETP.NE.AND P0, PT, R6, 0x1, PT ;  /* 0x000000010600780c */ /* 0x002fda0003f05270 */
[----:B------:R-:W0:Y:S02]  /*b810*/  @P0 LDC.64 R4, c[0x0][0x440] ;  /* 0x00011000ff040b82 */ /* 0x000e240000000a00 */
[----:B0-----:R-:W-:-:S05]  /*b820*/  @P0 IMAD.HI.U32 R4, R17, R4, RZ ;  /* 0x0000000411040227 */ /* 0x001fca00078e00ff */
[----:B------:R-:W-:-:S04]  /*b830*/  @P0 SHF.R.U32.HI R0, RZ, R5, R4 ;  /* 0x00000005ff000219 */ /* 0x000fc80000011604 */
[--C-:B------:R-:W-:Y:S01]  /*b840*/  SHF.R.S32.HI R5, RZ, 0x1f, R0.reuse ;  /* 0x0000001fff057819 */ /* 0x100fe20000011400 */
[----:B------:R-:W-:-:S04]  /*b850*/  IMAD.MOV.U32 R4, RZ, RZ, R0 ;  /* 0x000000ffff047224 */ /* 0x000fc800078e0000 */
[----:B------:R-:W-:-:S04]  /*b860*/  IMAD.WIDE.U32 R4, R18, UR4, R4 ;  /* 0x0000000412047c25 */ /* 0x000fc8000f8e0004 */
[----:B------:R-:W-:Y:S01]  /*b870*/  IMAD.IADD R5, R5, 0x1, R7 ;  /* 0x0000000105057824 */ /* 0x000fe200078e0207 */
[----:B------:R-:W-:-:S04]  /*b880*/  LEA R2, P0, R4, R2, 0x2 ;  /* 0x0000000204027211 */ /* 0x000fc800078010ff */
[----:B------:R-:W-:-:S05]  /*b890*/  LEA.HI.X R3, R4, R3, R5, 0x2, P0 ;  /* 0x0000000304037211 */ /* 0x000fca00000f1405 */
[----:B------:R1:W5:Y:S01]  /*b8a0*/  LDG.E R16, desc[UR42][R2.64] ;  /* 0x0000002a02107981 */ /* 0x000362000c1e1900 */
[----:B------:R-:W-:-:S04]  /*b8b0*/  IMAD.MOV R0, RZ, RZ, -R0 ;  /* 0x000000ffff007224 */ /* 0x000fc800078e0a00 */
[----:B------:R-:W-:-:S07]  /*b8c0*/  IMAD R17, R6, R0, R17 ;  /* 0x0000000006117224 */ /* 0x000fce00078e0211 */
.L_x_2085:
[----:B0-----:R-:W-:Y:S01]  /*b8d0*/  IMAD.MOV.U32 R0, RZ, RZ, 0x1 ;  /* 0x00000001ff007424 */ /* 0x001fe200078e00ff */
[----:B------:R-:W1:Y:S04]  /*b8e0*/  S2R R8, SR_TID.X ;  /* 0x0000000000087919 */ /* 0x000e680000002100 */
[----:B------:R-:W-:-:S04]  /*b8f0*/  SHF.L.U32 R0, R0, 0x1f, RZ ;  /* 0x0000001f00007819 */ /* 0x000fc800000006ff */
[----:B------:R-:W0:Y:S01]  /*b900*/  SYNCS.PHASECHK.TRANS64.TRYWAIT P0, [UR38+0x34840], R0 ;  /* 0x03484000ff0075a7 */ /* 0x000e220008000166 */
[----:B-1----:R-:W-:-:S04]  /*b910*/  LOP3.LUT R2, R8, 0x7f, RZ, 0xc0, !PT ;  /* 0x0000007f08027812 */ /* 0x002fc800078ec0ff */
[----:B------:R-:W-:Y:S01]  /*b920*/  ISETP.NE.AND P1, PT, R2, RZ, PT ;  /* 0x000000ff0200720c */ /* 0x000fe20003f25270 */
[----:B0-----:R-:W-:-:S12]  /*b930*/  @!P0 BRA `(.L_x_2086) ;  /* 0x0000003400308947 */ /* 0x001fd80003800000 */
.L_x_2166:
[----:B------:R-:W-:Y:S05]  /*b940*/  @P1 BRA `(.L_x_2087) ;  /* 0x0000000000181947 */ /* 0x000fea0003800000 */
[----:B------:R-:W1:Y:S01]  /*b950*/  S2R R2, SR_TID.X ;  /* 0x0000000000027919 */ /* 0x000e620000002100 */
[----:B0-----:R-:W-:-:S04]  /*b960*/  IMAD.MOV.U32 R0, RZ, RZ, 0xc000 ;  /* 0x0000c000ff007424 */ /* 0x001fc800078e00ff */
[----:B------:R2:W-:Y:S01]  /*b970*/  SYNCS.ARRIVE.TRANS64 RZ, [UR38+0x34830], R0 ;  /* 0x03483000ffff79a7 */ /* 0x0005e20008000026 */
[----:B-1----:R-:W-:-:S13]  /*b980*/  LOP3.LUT P0, RZ, R2, 0x1f, RZ, 0xc0, !PT ;  /* 0x0000001f02ff7812 */ /* 0x002fda000780c0ff */
[----:B--2---:R-:W-:Y:S05]  /*b990*/  @!P0 BRA `(.L_x_2087) ;  /* 0x0000000000048947 */ /* 0x004fea0003800000 */
[----:B------:R-:W-:Y:S01]  /*b9a0*/  BPT.TRAP 0x1 ;  /* 0x000000040000795c */ /* 0x000fe20000300000 */
.L_x_2087:
[----:B------:R-:W-:Y:S01]  /*b9b0*/  R2UR UR11, R17 ;  /* 0x00000000110b72ca */ /* 0x000fe200000e0000 */
[----:B------:R-:W-:Y:S01]  /*b9c0*/  ULDC.64 UR4, c[0x0][0x198] ;  /* 0x0000660000047ab9 */ /* 0x000fe20000000a00 */
[----:B-----5:R-:W-:Y:S01]  /*b9d0*/  R2UR UR13, R16 ;  /* 0x00000000100d72ca */ /* 0x020fe200000e0000 */
[----:B------:R-:W-:Y:S01]  /*b9e0*/  UIADD3 UR4, UP0, UR4, 0x370, URZ ;  /* 0x0000037004047890 */ /* 0x000fe2000ff1e03f */
[----:B------:R-:W-:Y:S01]  /*b9f0*/  PLOP3.LUT P0, PT, PT, PT, PT, 0x80, 0x0 ;  /* 0x000000000000781c */ /* 0x000fe20003f0f070 */
[----:B------:R-:W-:Y:S02]  /*ba00*/  UIADD3 UR8, UR38, 0x1c400, URZ ;  /* 0x0001c40026087890 */ /* 0x000fe4000fffe03f */
[----:B------:R-:W-:Y:S01]  /*ba10*/  UIADD3 UR9, UR38, 0x34830, URZ ;  /* 0x0003483026097890 */ /* 0x000fe2000fffe03f */
[----:B0-----:R-:W-:Y:S01]  /*ba20*/  P2R R0, PR, RZ, 0x1 ;  /* 0x00000001ff007803 */ /* 0x001fe20000000000 */
[----:B------:R-:W-:Y:S02]  /*ba30*/  UIADD3.X UR5, URZ, UR5, URZ, UP0, !UPT ;  /* 0x000000053f057290 */ /* 0x000fe400087fe43f */
[----:B------:R-:W-:-:S02]  /*ba40*/  UIADD3 UR16, UR38, 0x20400, URZ ;  /* 0x0002040026107890 */ /* 0x000fc4000fffe03f */
[----:B------:R-:W-:Y:S01]  /*ba50*/  USHF.L.U32 UR11, UR11, 0x7, URZ ;  /* 0x000000070b0b7899 */ /* 0x000fe2000800063f */
[----:B------:R1:W-:Y:S01]  /*ba60*/  STL [R1], R0 ;  /* 0x0000000001007387 */ /* 0x0003e20000100800 */
        /* <DEDUP_REMOVED lines=15> */
[----:B------:R1:W-:Y:S01]  /*bb60*/  UTMALDG.4D [UR16], [UR4], desc[UR6] ;  /* 0x00000610040075b4 */ /* 0x0003e20008019000 */
[----:B------:R1:W-:Y:S02]  /*bb70*/  UTMALDG.4D [UR32], [UR4], desc[UR6] ;  /* 0x00000620040075b4 */ /* 0x0003e40008019000 */
[----:B-1----:R-:W-:Y:S01]  /*bb80*/  NOP ;  /* 0x0000000000007918 */ /* 0x002fe20000000000 */
.L_x_2083:
        /* <DEDUP_REMOVED lines=21> */
[----:B01----:R-:W-:Y:S05]  /*bce0*/  CALL.ABS.NOINC R2 ;  /* 0x0000000002007343 */ /* 0x003fea0003c00000 */
.L_x_2088:
[----:B------:R-:W1:Y:S01]  /*bcf0*/  S2R R4, SR_CTAID.Z ;  /* 0x0000000000047919 */ /* 0x000e620000002700 */
[----:B------:R-:W2:Y:S01]  /*bd00*/  LDC R8, c[0x0][0x448] ;  /* 0x00011200ff087b82 */ /* 0x000ea20000000800 */
[----:B------:R-:W-:Y:S01]  /*bd10*/  USHF.R.S32.HI UR4, URZ, 0x1f, UR36 ;  /* 0x0000001f3f047899 */ /* 0x000fe20008011424 */
[----:B------:R-:W3:Y:S01]  /*bd20*/  S2R R12, SR_TID.X ;  /* 0x00000000000c7919 */ /* 0x000ee20000002100 */
[----:B------:R-:W-:Y:S02]  /*bd30*/  ULDC.64 UR8, c[0x0][0x2d8] ;  /* 0x0000b60000087ab9 */ /* 0x000fe40000000a00 */
[----:B------:R-:W-:Y:S01]  /*bd40*/  UIMAD UR6, UR4, UR8, URZ ;  /* 0x00000008040672a4 */ /* 0x000fe2000f8e023f */
[----:B------:R-:W4:Y:S02]  /*bd50*/  S2R R9, SR_CTAID.X ;  /* 0x0000000000097919 */ /* 0x000f240000002500 */
[----:B------:R-:W0:Y:S01]  /*bd60*/  LDC.64 R2, c[0x0][0x2e0] ;  /* 0x0000b800ff027b82 */ /* 0x000e220000000a00 */
[----:B------:R-:W-:-:S02]  /*bd70*/  UIMAD.WIDE.U32 UR4, UR36, UR8, URZ ;  /* 0x00000008240472a5 */ /* 0x000fc4000f8e003f */
[----:B------:R-:W-:-:S04]  /*bd80*/  UIMAD UR6, UR36, UR9, UR6 ;  /* 0x00000009240672a4 */ /* 0x000fc8000f8e0206 */
[----:B------:R-:W-:Y:S01]  /*bd90*/  UIADD3 UR5, UR5, UR6, URZ ;  /* 0x0000000605057290 */ /* 0x000fe2000fffe03f */
[----:B--2---:R-:W-:Y:S02]  /*bda0*/  ISETP.NE.AND P0, PT, R8, 0x1, PT ;  /* 0x000000010800780c */ /* 0x004fe40003f05270 */
[----:B-1----:R-:W-:Y:S02]  /*bdb0*/  SHF.R.S32.HI R5, RZ, 0x1f, R4 ;  /* 0x0000001fff057819 */ /* 0x002fe40000011404 */
[----:B---3--:R-:W-:-:S03]  /*bdc0*/  LOP3.LUT R11, R12, 0x7f, RZ, 0xc0, !PT ;  /* 0x0000007f0c0b7812 */ /* 0x008fc600078ec0ff */
[----:B0-----:R-:W-:Y:S01]  /*bdd0*/  IMAD R0, R5, R2, RZ ;  /* 0x0000000205007224 */ /* 0x001fe200078e02ff */
[----:B------:R-:W-:-:S03]  /*bde0*/  SHF.R.U32.HI R6, RZ, 0x3, R11 ;  /* 0x00000003ff067819 */ /* 0x000fc6000001160b */
[C---:B------:R-:W-:Y:S02]  /*bdf0*/  IMAD R5, R4.reuse, R3, R0 ;  /* 0x0000000304057224 */ /* 0x040fe400078e0200 */
[----:B------:R-:W-:Y:S01]  /*be00*/  IMAD.WIDE.U32 R2, R4, R2, UR4 ;  /* 0x0000000404027e25 */ /* 0x000fe2000f8e0002 */
[----:B------:R-:W0:Y:S01]  /*be10*/  @P0 LDC R0, c[0x0][0x450] ;  /* 0x00011400ff000b82 */ /* 0x000e220000000800 */
[----:B------:R-:W-:Y:S02]  /*be20*/  ULDC.64 UR4, c[0x0][0x2d0] ;  /* 0x0000b40000047ab9 */ /* 0x000fe40000000a00 */
[----:B------:R-:W-:Y:S02]  /*be30*/  IMAD.IADD R3, R3, 0x1, R5 ;  /* 0x0000000103037824 */ /* 0x000fe400078e0205 */
[----:B------:R-:W-:-:S03]  /*be40*/  IMAD.SHL.U32 R5, R12, 0x10, RZ ;  /* 0x000000100c057824 */ /* 0x000fc600078e00ff */
[----:B------:R-:W1:Y:S02]  /*be50*/  @P0 LDC R4, c[0x0][0x44c] ;  /* 0x00011300ff040b82 */ /* 0x000e640000000800 */
[----:B------:R-:W-:-:S05]  /*be60*/  LOP3.LUT R10, R6, 0x70, R5, 0xf8, !PT ;  /* 0x00000070060a7812 */ /* 0x000fca00078ef805 */
[----:B----4-:R-:W-:-:S04]  /*be70*/  IMAD R5, R9, 0x80, R10 ;  /* 0x0000008009057824 */ /* 0x010fc800078e020a */
[----:B-1----:R-:W-:-:S04]  /*be80*/  @P0 IMAD.HI.U32 R7, R5, R4, RZ ;  /* 0x0000000405070227 */ /* 0x002fc800078e00ff */
[----:B------:R-:W-:Y:S01]  /*be90*/  IMAD.MOV.U32 R4, RZ, RZ, R5 ;  /* 0x000000ffff047224 */ /* 0x000fe200078e0005 */
[----:B0-----:R-:W-:Y:S01]  /*bea0*/  @P0 SHF.R.U32.HI R4, RZ, R0, R7 ;  /* 0x00000000ff040219 */ /* 0x001fe20000011607 */
[----:B------:R-:W-:-:S04]  /*beb0*/  IMAD.SHL.U32 R7, R11, 0x8, RZ ;  /* 0x000000080b077824 */ /* 0x000fc800078e00ff */
        /* <DEDUP_REMOVED lines=14> */
[----:B------:R-:W-:Y:S01]  /*bfa0*/  IMAD.IADD R5, R3, 0x1, R4 ;  /* 0x0000000103057824 */ /* 0x000fe200078e0204 */
[----:B------:R-:W-:-:S04]  /*bfb0*/  ULDC UR4, c[0x0][0x2b8] ;  /* 0x0000ae0000047ab9 */ /* 0x000fc80000000800 */
[----:B------:R-:W-:Y:S02]  /*bfc0*/  LEA.HI.X R5, R2, UR5, R5, 0x1, P0 ;  /* 0x0000000502057c11 */ /* 0x000fe400080f0c05 */
[----:B------:R-:W-:-:S04]  /*bfd0*/  SHF.L.U32 R2, R12, 0x3, RZ ;  /* 0x000000030c027819 */ /* 0x000fc800000006ff */
        /* <DEDUP_REMOVED lines=14> */
[----:B------:R-:W-:Y:S02]  /*c0c0*/  IMAD R6, R9, 0x80, R6 ;  /* 0x0000008009067824 */ /* 0x000fe400078e0206 */
[----:B------:R-:W0:Y:S01]  /*c0d0*/  SHFL.IDX PT, R3, R0, RZ, 0x181f ;  /* 0x00181fff00037589 */ /* 0x000e2200000e0000 */
[----:B------:R-:W-:Y:S02]  /*c0e0*/  IMAD R4, R8, UR4, RZ ;  /* 0x0000000408047c24 */ /* 0x000fe4000f8e02ff */
[C---:B------:R-:W-:Y:S01]  /*c0f0*/  VIADD R9, R6.reuse, 0x10 ;  /* 0x0000001006097836 */ /* 0x040fe20000000000 */
[----:B------:R-:W1:Y:S02]  /*c100*/  SHFL.IDX PT, R8, R5, 0x1, 0x181f ;  /* 0x00381f0005087f89 */ /* 0x000e6400000e0000 */
[----:B------:R-:W-:-:S02]  /*c110*/  ISETP.GE.AND P3, PT, R6, R4, PT ;  /* 0x000000040600720c */ /* 0x000fc40003f66270 */
[----:B------:R-:W2:Y:S11]  /*c120*/  SHFL.IDX PT, R14, R0, 0x1, 0x181f ;  /* 0x00381f00000e7f89 */ /* 0x000eb600000e0000 */
[----:B------:R-:W-:-:S02]  /*c130*/  @!P3 LEA R21, R7, UR38, 0x1 ;  /* 0x000000260715bc11 */ /* 0x000fc4000f8e08ff */
[----:B0-----:R-:W-:-:S04]  /*c140*/  LOP3.LUT R3, R3, R2, RZ, 0x3c, !PT ;  /* 0x0000000203037212 */ /* 0x001fc800078e3cff */
[----:B------:R-:W-:-:S04]  /*c150*/  LOP3.LUT R2, R3, R2, RZ, 0x3c, !PT ;  /* 0x0000000203027212 */ /* 0x000fc800078e3cff */
[----:B------:R-:W-:-:S03]  /*c160*/  LOP3.LUT R3, R3, R2, RZ, 0x3c, !PT ;  /* 0x0000000203037212 */ /* 0x000fc600078e3cff */
[----:B------:R-:W-:-:S05]  /*c170*/  @!P3 IMAD.WIDE.U32 R2, R10, 0x2, R2 ;  /* 0x000000020a02b825 */ /* 0x000fca00078e0002 */
[----:B------:R-:W-:Y:S04]  /*c180*/  @!P3 LDGSTS.E.BYPASS.LTC128B.128 [R21+0x10400], desc[UR42][R2.64], !P2 ;  /* 0x104000000215bfae */ /* 0x000fe8000d101d6a */
[----:B------:R-:W-:Y:S04]  /*c190*/  @!P3 LDGSTS.E.BYPASS.LTC128B.128 [R21+0x14400], desc[UR42][R2.64+0x80], !P0 ;  /* 0x144000800215bfae */ /* 0x000fe8000c101d6a */
[----:B------:R0:W-:Y:S01]  /*c1a0*/  @!P3 LDGSTS.E.BYPASS.LTC128B.128 [R21+0x18400], desc[UR42][R2.64+0x100], !P1 ;  /* 0x184001000215bfae */ /* 0x0001e2000c901d6a */
[----:B------:R-:W-:Y:S01]  /*c1b0*/  ISETP.GE.AND P3, PT, R9, R4, PT ;  /* 0x000000040900720c */ /* 0x000fe20003f66270 */
[----:B-1----:R-:W-:-:S02]  /*c1c0*/  IMAD.MOV.U32 R9, RZ, RZ, R8 ;  /* 0x000000ffff097224 */ /* 0x002fc400078e0008 */
[----:B--2---:R-:W-:Y:S02]  /*c1d0*/  IMAD.MOV.U32 R8, RZ, RZ, R14 ;  /* 0x000000ffff087224 */ /* 0x004fe400078e000e */
[----:B------:R-:W-:Y:S04]  /*c1e0*/  SHFL.IDX PT, R14, R0, 0x2, 0x181f ;  /* 0x00581f00000e7f89 */ /* 0x000fe800000e0000 */
[----:B0-----:R-:W0:Y:S01]  /*c1f0*/  SHFL.IDX PT, R2, R5, 0x2, 0x181f ;  /* 0x00581f0005027f89 */ /* 0x001e2200000e0000 */
[----:B------:R-:W-:-:S03]  /*c200*/  VIADD R3, R6, 0x20 ;  /* 0x0000002006037836 */ /* 0x000fc60000000000 */
[----:B------:R-:W-:Y:S01]  /*c210*/  @!P3 LEA R20, R7, UR38, 0x1 ;  /* 0x000000260714bc11 */ /* 0x000fe2000f8e08ff */
[----:B------:R-:W-:-:S05]  /*c220*/  @!P3 IMAD.WIDE.U32 R8, R10, 0x2, R8 ;  /* 0x000000020a08b825 */ /* 0x000fca00078e0008 */
[----:B------:R-:W-:Y:S04]  /*c230*/  @!P3 LDGSTS.E.BYPASS.LTC128B.128 [R20+0x10c00], desc[UR42][R8.64], !P2 ;  /* 0x10c000000814bfae */ /* 0x000fe8000d101d6a */
[----:B------:R-:W-:Y:S04]  /*c240*/  @!P3 LDGSTS.E.BYPASS.LTC128B.128 [R20+0x14c00], desc[UR42][R8.64+0x80], !P0 ;  /* 0x14c000800814bfae */ /* 0x000fe8000c101d6a */
[----:B------:R1:W-:Y:S01]  /*c250*/  @!P3 LDGSTS.E.BYPASS.LTC128B.128 [R20+0x18c00], desc[UR42][R8.64+0x100], !P1 ;  /* 0x18c001000814bfae */ /* 0x0003e2000c901d6a */
[----:B------:R-:W-:Y:S01]  /*c260*/  ISETP.GE.AND P3, PT, R3, R4, PT ;  /* 0x000000040300720c */ /* 0x000fe20003f66270 */
[----:B0-----:R-:W-:-:S02]  /*c270*/  IMAD.MOV.U32 R3, RZ, RZ, R2 ;  /* 0x000000ffff037224 */ /* 0x001fc400078e0002 */
[----:B------:R-:W-:Y:S01]  /*c280*/  IMAD.MOV.U32 R2, RZ, RZ, R14 ;  /* 0x000000ffff027224 */ /* 0x000fe200078e000e */
[----:B-1----:R-:W0:Y:S01]  /*c290*/  SHFL.IDX PT, R8, R5, 0x3, 0x181f ;  /* 0x00781f0005087f89 */ /* 0x002e2200000e0000 */
[----:B------:R-:W-:-:S08]  /*c2a0*/  VIADD R9, R6, 0x30 ;  /* 0x0000003006097836 */ /* 0x000fd00000000000 */
[----:B------:R-:W-:Y:S01]  /*c2b0*/  @!P3 LEA R21, R7, UR38, 0x1 ;  /* 0x000000260715bc11 */ /* 0x000fe2000f8e08ff */
[----:B------:R-:W-:Y:S01]  /*c2c0*/  @!P3 IMAD.WIDE.U32 R2, R10, 0x2, R2 ;  /* 0x000000020a02b825 */ /* 0x000fe200078e0002 */
        /* <DEDUP_REMOVED lines=47> */
.L_x_2183:
[----:B0-----:R-:W-:Y:S01]  /*c5c0*/  VIADD R3, R6, 0x70 ;  /* 0x0000007006037836 */ /* 0x001fe20000000000 */
[----:B------:R-:W-:Y:S01]  /*c5d0*/  BSSY B0, `(.L_x_2090) ;  /* 0x000000d000007945 */ /* 0x000fe20003800000 */
[----:B--2---:R-:W-:-:S03]  /*c5e0*/  IMAD.MOV.U32 R2, RZ, RZ, R14 ;  /* 0x000000ffff027224 */ /* 0x004fc600078e000e */
        /* <DEDUP_REMOVED lines=11> */
.L_x_2091:
[----:B------:R-:W-:Y:S05]  /*c6a0*/  BSYNC B0 ;  /* 0x0000000000007941 */ /* 0x000fea0003800000 */
.L_x_2090:
        /* <DEDUP_REMOVED lines=13> */
.L_x_2184:
[----:B------:R-:W-:Y:S02]  /*c780*/  IMAD.MOV.U32 R9, RZ, RZ, 0x1 ;  /* 0x00000001ff097424 */ /* 0x000fe400078e00ff */
[----:B------:R-:W-:Y:S01]  /*c790*/  IMAD.MOV.U32 R8, RZ, RZ, RZ ;  /* 0x000000ffff087224 */ /* 0x000fe200078e00ff */
[----:B------:R-:W-:Y:S06]  /*c7a0*/  @!P1 BRA `(.L_x_2093) ;  /* 0x0000001800e89947 */ /* 0x000fec0003800000 */
[----:B------:R-:W2:Y:S04]  /*c7b0*/  LDL.LU R4, [R1+0xc] ;  /* 0x00000c0001047983 */ /* 0x000ea80000300800 */
[----:B-1----:R-:W3:Y:S01]  /*c7c0*/  LDL.LU R3, [R1+0x8] ;  /* 0x0000080001037983 */ /* 0x002ee20000300800 */
        /* <DEDUP_REMOVED lines=17> */
[----:B------:R-:W-:Y:S02]  /*c8e0*/  IMAD.IADD R6, R5, 0x1, -R12 ;  /* 0x0000000105067824 */ /* 0x000fe400078e0a0c */
[----:B------:R-:W-:Y:S02]  /*c8f0*/  IMAD.MOV.U32 R7, RZ, RZ, 0x1 ;  /* 0x00000001ff077424 */ /* 0x000fe400078e00ff */
[----:B------:R-:W-:-:S07]  /*c900*/  IMAD.MOV.U32 R4, RZ, RZ, R16 ;  /* 0x000000ffff047224 */ /* 0x000fce00078e0010 */
.L_x_2127:
[----:B------:R-:W2:Y:S01]  /*c910*/  LDL R2, [R1] ;  /* 0x0000000001027983 */ /* 0x000ea20000100800 */
[----:B------:R-:W-:Y:S01]  /*c920*/  VIADD R6, R6, 0xfffffffe ;  /* 0xfffffffe06067836 */ /* 0x000fe20000000000 */
[----:B------:R-:W-:Y:S04]  /*c930*/  BSSY B1, `(.L_x_2095) ;  /* 0x0000088000017945 */ /* 0x000fe80003800000 */
[----:B------:R-:W-:Y:S02]  /*c940*/  ISETP.NE.AND P1, PT, R6, RZ, PT ;  /* 0x000000ff0600720c */ /* 0x000fe40003f25270 */
[----:B--2---:R-:W-:-:S13]  /*c950*/  ISETP.NE.AND P0, PT, R2, RZ, PT ;  /* 0x000000ff0200720c */ /* 0x004fda0003f05270 */
[----:B------:R-:W-:Y:S05]  /*c960*/  @!P0 BRA `(.L_x_2096) ;  /* 0x0000000800108947 */ /* 0x000fea0003800000 */
[----:B------:R-:W2:Y:S01]  /*c970*/  LDL R2, [R1+0x4] ;  /* 0x0000040001027983 */ /* 0x000ea20000100800 */
[----:B------:R-:W-:Y:S01]  /*c980*/  IMAD.MOV.U32 R9, RZ, RZ, R0 ;  /* 0x000000ffff097224 */ /* 0x000fe200078e0000 */
[----:B--2---:R-:W-:-:S13]  /*c990*/  ISETP.NE.AND P0, PT, R2, RZ, PT ;  /* 0x000000ff0200720c */ /* 0x004fda0003f05270 */
[----:B------:R-:W-:Y:S05]  /*c9a0*/  @!P0 BRA `(.L_x_2097) ;  /* 0x0000000000488947 */ /* 0x000fea0003800000 */
[----:B------:R-:W0:Y:S01]  /*c9b0*/  LDC R9, c[0x0][0x43c] ;  /* 0x00010f00ff097b82 */ /* 0x000e220000000800 */
[----:B------:R-:W-:Y:S02]  /*c9c0*/  ULDC.64 UR4, c[0x0][0x428] ;  /* 0x00010a0000047ab9 */ /* 0x000fe40000000a00 */
[----:B------:R-:W-:Y:S01]  /*c9d0*/  IMAD R5, R19, UR4, RZ ;  /* 0x0000000413057c24 */ /* 0x000fe2000f8e02ff */
[----:B0-----:R-:W-:-:S13]  /*c9e0*/  ISETP.NE.AND P0, PT, R9, 0x1, PT ;  /* 0x000000010900780c */ /* 0x001fda0003f05270 */
[----:B------:R-:W0:Y:S02]  /*c9f0*/  @P0 LDC.64 R2, c[0x0][0x440] ;  /* 0x00011000ff020b82 */ /* 0x000e240000000a00 */
[----:B0-----:R-:W-:-:S04]  /*ca00*/  @P0 IMAD.HI.U32 R4, R0, R2, RZ ;  /* 0x0000000200040227 */ /* 0x001fc800078e00ff */
[----:B------:R-:W-:Y:S01]  /*ca10*/  IMAD.MOV.U32 R2, RZ, RZ, R0 ;  /* 0x000000ffff027224 */ /* 0x000fe200078e0000 */
[----:B------:R-:W-:Y:S01]  /*ca20*/  @P0 SHF.R.U32.HI R2, RZ, R3, R4 ;  /* 0x00000003ff020219 */ /* 0x000fe20000011604 */
[----:B------:R-:W-:-:S04]  /*ca30*/  IMAD R4, R18, UR5, R5 ;  /* 0x0000000512047c24 */ /* 0x000fc8000f8e0205 */
[----:B------:R-:W-:-:S04]  /*ca40*/  IMAD.MOV R3, RZ, RZ, -R2 ;  /* 0x000000ffff037224 */ /* 0x000fc800078e0a02 */
[----:B------:R-:W-:Y:S01]  /*ca50*/  IMAD R9, R9, R3, R0 ;  /* 0x0000000309097224 */ /* 0x000fe200078e0200 */
[----:B------:R-:W-:-:S03]  /*ca60*/  SHF.R.S32.HI R3, RZ, 0x1f, R2 ;  /* 0x0000001fff037819 */ /* 0x000fc60000011402 */
[----:B------:R-:W-:Y:S01]  /*ca70*/  IMAD.WIDE.U32 R2, R18, UR4, R2 ;  /* 0x0000000412027c25 */ /* 0x000fe2000f8e0002 */
[----:B------:R-:W-:-:S03]  /*ca80*/  ULDC.64 UR4, c[0x0][0x418] ;  /* 0x0001060000047ab9 */ /* 0x000fc60000000a00 */
[----:B------:R-:W-:Y:S01]  /*ca90*/  IMAD.IADD R3, R4, 0x1, R3 ;  /* 0x0000000104037824 */ /* 0x000fe200078e0203 */
[----:B------:R-:W-:-:S04]  /*caa0*/  LEA R4, P0, R2, UR4, 0x2 ;  /* 0x0000000402047c11 */ /* 0x000fc8000f8010ff */
[----:B------:R-:W-:-:S05]  /*cab0*/  LEA.HI.X R5, R2, UR5, R3, 0x2, P0 ;  /* 0x0000000502057c11 */ /* 0x000fca00080f1403 */
[----:B------:R0:W5:Y:S04]  /*cac0*/  LDG.E R4, desc[UR42][R4.64] ;  /* 0x0000002a04047981 */ /* 0x000168000c1e1900 */
.L_x_2097:
[----:B------:R-:W1:Y:S01]  /*cad0*/  S2R R2, SR_TID.X ;  /* 0x0000000000027919 */ /* 0x000e620000002100 */
[----:B------:R-:W-:Y:S01]  /*cae0*/  BSSY B2, `(.L_x_2098) ;  /* 0x0000006000027945 */ /* 0x000fe20003800000 */
[----:B-1----:R-:W-:Y:S02]  /*caf0*/  LOP3.LUT R3, R2, 0x7f, RZ, 0xc0, !PT ;  /* 0x0000007f02037812 */ /* 0x002fe400078ec0ff */
[----:B------:R-:W-:Y:S02]  /*cb00*/  SHF.L.U32 R2, R7, 0x1f, RZ ;  /* 0x0000001f07027819 */ /* 0x000fe400000006ff */
[----:B------:R-:W-:Y:S02]  /*cb10*/  ISETP.NE.AND P2, PT, R3, RZ, PT ;  /* 0x000000ff0300720c */ /* 0x000fe40003f45270 */
[----:B------:R-:W1:Y:S02]  /*cb20*/  SYNCS.PHASECHK.TRANS64.TRYWAIT P0, [UR38+0x34848], R2 ;  /* 0x03484802ff0075a7 */ /* 0x000e640008000166 */
[----:B-1----:R-:W-:Y:S09]  /*cb30*/  @!P0 BRA `(.L_x_2099) ;  /* 0x0000002c00988947 */ /* 0x002ff20003800000 */
.L_x_2185:
[----:B------:R-:W-:Y:S05]  /*cb40*/  BSYNC B2 ;  /* 0x0000000000027941 */ /* 0x000fea0003800000 */
.L_x_2098:
[----:B------:R-:W-:Y:S04]  /*cb50*/  BSSY B2, `(.L_x_2100) ;  /* 0x0000007000027945 */ /* 0x000fe80003800000 */
[----:B------:R-:W-:Y:S05]  /*cb60*/  @P2 BRA `(.L_x_2101) ;  /* 0x0000000000142947 */ /* 0x000fea0003800000 */
[----:B------:R-:W-:Y:S01]  /*cb70*/  ISETP.NE.AND P0, PT, R10, RZ, PT ;  /* 0x000000ff0a00720c */ /* 0x000fe20003f05270 */
[----:B-1----:R-:W-:-:S04]  /*cb80*/  IMAD.MOV.U32 R3, RZ, RZ, 0xc000 ;  /* 0x0000c000ff037424 */ /* 0x002fc800078e00ff */
[----:B------:R2:W-:Y:S08]  /*cb90*/  SYNCS.ARRIVE.TRANS64 RZ, [UR38+0x34838], R3 ;  /* 0x03483803ffff79a7 */ /* 0x0005f00008000026 */
[----:B--2---:R-:W-:Y:S05]  /*cba0*/  @!P0 BRA `(.L_x_2101) ;  /* 0x0000000000048947 */ /* 0x004fea0003800000 */
[----:B------:R-:W-:Y:S01]  /*cbb0*/  BPT.TRAP 0x1 ;  /* 0x000000040000795c */ /* 0x000fe20000300000 */
.L_x_2101:
[----:B------:R-:W-:Y:S05]  /*cbc0*/  BSYNC B2 ;  /* 0x0000000000027941 */ /* 0x000fea0003800000 */
.L_x_2100:
        /* <DEDUP_REMOVED lines=11> */
.L_x_2102:
        /* <DEDUP_REMOVED lines=13> */
.L_x_2103:
        /* <DEDUP_REMOVED lines=14> */
.L_x_2104:
        /* <DEDUP_REMOVED lines=12> */
.L_x_2186:
[----:B------:R-:W-:Y:S05]  /*cef0*/  BSYNC B2 ;  /* 0x0000000000027941 */ /* 0x000fea0003800000 */
.L_x_2105:
        /* <DEDUP_REMOVED lines=9> */
.L_x_2108:
[----:B------:R-:W-:Y:S05]  /*cf90*/  BSYNC B2 ;  /* 0x0000000000027941 */ /* 0x000fea0003800000 */
.L_x_2107:
        /* <DEDUP_REMOVED lines=10> */
.L_x_2109:
        /* <DEDUP_REMOVED lines=13> */
.L_x_2110:
        /* <DEDUP_REMOVED lines=10> */
.L_x_2096:
[----:B------:R-:W-:Y:S05]  /*d1b0*/  BSYNC B1 ;  /* 0x0000000000017941 */ /* 0x000fea0003800000 */
.L_x_2095:
[----:B------:R-:W2:Y:S01]  /*d1c0*/  LDL R2, [R1] ;  /* 0x0000000001027983 */ /* 0x000ea20000100800 */
[----:B------:R-:W-:Y:S01]  /*d1d0*/  BSSY B1, `(.L_x_2111) ;  /* 0x0000088000017945 */ /* 0x000fe20003800000 */
[----:B------:R-:W-:Y:S02]  /*d1e0*/  LOP3.LUT R9, R7, 0x1, RZ, 0x3c, !PT ;  /* 0x0000000107097812 */ /* 0x000fe400078e3cff */
[----:B--2---:R-:W-:-:S13]  /*d1f0*/  ISETP.NE.AND P0, PT, R2, RZ, PT ;  /* 0x000000ff0200720c */ /* 0x004fda0003f05270 */
[----:B------:R-:W-:Y:S05]  /*d200*/  @!P0 BRA `(.L_x_2112) ;  /* 0x0000000800108947 */ /* 0x000fea0003800000 */
[----:B------:R-:W2:Y:S01]  /*d210*/  LDL R2, [R1+0x4] ;  /* 0x0000040001027983 */ /* 0x000ea20000100800 */
[----:B------:R-:W-:Y:S01]  /*d220*/  VIADD R11, R0, 0xffffffff ;  /* 0xffffffff000b7836 */ /* 0x000fe20000000000 */
[----:B--2---:R-:W-:-:S13]  /*d230*/  ISETP.NE.AND P0, PT, R2, RZ, PT ;  /* 0x000000ff0200720c */ /* 0x004fda0003f05270 */
[----:B------:R-:W-:Y:S05]  /*d240*/  @!P0 BRA `(.L_x_2113) ;  /* 0x0000000000488947 */ /* 0x000fea0003800000 */
        /* <DEDUP_REMOVED lines=10> */
[----:B------:R-:W-:-:S04]  /*d2f0*/  IMAD R4, R19, UR4, RZ ;  /* 0x0000000413047c24 */ /* 0x000fc8000f8e02ff */
[C---:B------:R-:W-:Y:S02]  /*d300*/  IMAD R4, R18.reuse, UR5, R4 ;  /* 0x0000000512047c24 */ /* 0x040fe4000f8e0204 */
[----:B------:R-:W-:Y:S01]  /*d310*/  IMAD.WIDE.U32 R2, R18, UR4, R2 ;  /* 0x0000000412027c25 */ /* 0x000fe2000f8e0002 */
[----:B------:R-:W-:-:S03]  /*d320*/  ULDC.64 UR4, c[0x0][0x418] ;  /* 0x0001060000047ab9 */ /* 0x000fc60000000a00 */
[----:B------:R-:W-:Y:S01]  /*d330*/  IMAD.IADD R3, R4, 0x1, R3 ;  /* 0x0000000104037824 */ /* 0x000fe200078e0203 */
[----:B------:R-:W-:-:S04]  /*d340*/  LEA R4, P0, R2, UR4, 0x2 ;  /* 0x0000000402047c11 */ /* 0x000fc8000f8010ff */
[----:B------:R-:W-:-:S05]  /*d350*/  LEA.HI.X R5, R2, UR5, R3, 0x2, P0 ;  /* 0x0000000502057c11 */ /* 0x000fca00080f1403 */
[----:B------:R0:W5:Y:S04]  /*d360*/  LDG.E R4, desc[UR42][R4.64] ;  /* 0x0000002a04047981 */ /* 0x000168000c1e1900 */
.L_x_2113:
[----:B------:R-:W1:Y:S01]  /*d370*/  S2R R2, SR_TID.X ;  /* 0x0000000000027919 */ /* 0x000e620000002100 */
[----:B------:R-:W-:Y:S01]  /*d380*/  BSSY B2, `(.L_x_2114) ;  /* 0x0000006000027945 */ /* 0x000fe20003800000 */
[----:B-1----:R-:W-:Y:S02]  /*d390*/  LOP3.LUT R3, R2, 0x7f, RZ, 0xc0, !PT ;  /* 0x0000007f02037812 */ /* 0x002fe400078ec0ff */
[----:B------:R-:W-:Y:S02]  /*d3a0*/  SHF.L.U32 R2, R9, 0x1f, RZ ;  /* 0x0000001f09027819 */ /* 0x000fe400000006ff */
[----:B------:R-:W-:Y:S02]  /*d3b0*/  ISETP.NE.AND P2, PT, R3, RZ, PT ;  /* 0x000000ff0300720c */ /* 0x000fe40003f45270 */
[----:B------:R-:W1:Y:S02]  /*d3c0*/  SYNCS.PHASECHK.TRANS64.TRYWAIT P0, [UR38+0x34840], R2 ;  /* 0x03484002ff0075a7 */ /* 0x000e640008000166 */
[----:B-1----:R-:W-:Y:S09]  /*d3d0*/  @!P0 BRA `(.L_x_2115) ;  /* 0x0000002400a08947 */ /* 0x002ff20003800000 */
.L_x_2187:
[----:B------:R-:W-:Y:S05]  /*d3e0*/  BSYNC B2 ;  /* 0x0000000000027941 */ /* 0x000fea0003800000 */
.L_x_2114:
[----:B------:R-:W-:Y:S04]  /*d3f0*/  BSSY B2, `(.L_x_2116) ;  /* 0x0000007000027945 */ /* 0x000fe80003800000 */
[----:B------:R-:W-:Y:S05]  /*d400*/  @P2 BRA `(.L_x_2117) ;  /* 0x0000000000142947 */ /* 0x000fea0003800000 */
[----:B------:R-:W-:Y:S01]  /*d410*/  ISETP.NE.AND P0, PT, R10, RZ, PT ;  /* 0x000000ff0a00720c */ /* 0x000fe20003f05270 */
[----:B-1----:R-:W-:-:S04]  /*d420*/  IMAD.MOV.U32 R2, RZ, RZ, 0xc000 ;  /* 0x0000c000ff027424 */ /* 0x002fc800078e00ff */
[----:B------:R2:W-:Y:S08]  /*d430*/  SYNCS.ARRIVE.TRANS64 RZ, [UR38+0x34830], R2 ;  /* 0x03483002ffff79a7 */ /* 0x0005f00008000026 */
[----:B--2---:R-:W-:Y:S05]  /*d440*/  @!P0 BRA `(.L_x_2117) ;  /* 0x0000000000048947 */ /* 0x004fea0003800000 */
[----:B------:R-:W-:Y:S01]  /*d450*/  BPT.TRAP 0x1 ;  /* 0x000000040000795c */ /* 0x000fe20000300000 */
.L_x_2117:
[----:B------:R-:W-:Y:S05]  /*d460*/  BSYNC B2 ;  /* 0x0000000000027941 */ /* 0x000fea0003800000 */
.L_x_2116:
        /* <DEDUP_REMOVED lines=11> */
.L_x_2118:
        /* <DEDUP_REMOVED lines=14> */
.L_x_2119:
        /* <DEDUP_REMOVED lines=13> */
.L_x_2120:
        /* <DEDUP_REMOVED lines=12> */
.L_x_2188:
[----:B------:R-:W-:Y:S05]  /*d790*/  BSYNC B2 ;  /* 0x0000000000027941 */ /* 0x000fea0003800000 */
.L_x_2121:
        /* <DEDUP_REMOVED lines=9> */
.L_x_2124:
[----:B------:R-:W-:Y:S05]  /*d830*/  BSYNC B2 ;  /* 0x0000000000027941 */ /* 0x000fea0003800000 */
.L_x_2123:
        /* <DEDUP_REMOVED lines=10> */
.L_x_2125:
        /* <DEDUP_REMOVED lines=13> */
.L_x_2126:
        /* <DEDUP_REMOVED lines=10> */
.L_x_2112:
[----:B------:R-:W-:Y:S05]  /*da50*/  BSYNC B1 ;  /* 0x0000000000017941 */ /* 0x000fea0003800000 */
.L_x_2111:
[----:B------:R-:W-:Y:S02]  /*da60*/  VIADD R0, R0, 0xfffffffe ;  /* 0xfffffffe00007836 */ /* 0x000fe40000000000 */
[----:B------:R-:W-:Y:S01]  /*da70*/  IMAD.MOV.U32 R7, RZ, RZ, R9 ;  /* 0x000000ffff077224 */ /* 0x000fe200078e0009 */
[----:B------:R-:W-:Y:S06]  /*da80*/  @P1 BRA `(.L_x_2127) ;  /* 0xffffffec00a01947 */ /* 0x000fec000383ffff */
[----:B------:R-:W-:Y:S05]  /*da90*/  BSYNC B0 ;  /* 0x0000000000007941 */ /* 0x000fea0003800000 */
.L_x_2094:
[----:B------:R-:W-:Y:S01]  /*daa0*/  ISETP.NE.AND P0, PT, R12, RZ, PT ;  /* 0x000000ff0c00720c */ /* 0x000fe20003f05270 */
[----:B------:R-:W-:-:S12]  /*dab0*/  BSSY B0, `(.L_x_2093) ;  /* 0x0000089000007945 */ /* 0x000fd80003800000 */
[----:B------:R-:W-:Y:S05]  /*dac0*/  @!P0 BRA `(.L_x_2128) ;  /* 0x00000008001c8947 */ /* 0x000fea0003800000 */
[----:B------:R-:W2:Y:S01]  /*dad0*/  LDL R2, [R1] ;  /* 0x0000000001027983 */ /* 0x000ea20000100800 */
[----:B------:R-:W-:Y:S01]  /*dae0*/  IMAD.MOV.U32 R8, RZ, RZ, 0x1 ;  /* 0x00000001ff087424 */ /* 0x000fe200078e00ff */
[----:B--2---:R-:W-:-:S13]  /*daf0*/  ISETP.NE.AND P1, PT, R2, RZ, PT ;  /* 0x000000ff0200720c */ /* 0x004fda0003f25270 */
[----:B------:R-:W-:Y:S05]  /*db00*/  @!P1 BRA `(.L_x_2128) ;  /* 0x00000008000c9947 */ /* 0x000fea0003800000 */
[----:B------:R-:W2:Y:S02]  /*db10*/  LDL.LU R2, [R1+0x4] ;  /* 0x0000040001027983 */ /* 0x000ea40000300800 */
[----:B--2---:R-:W-:-:S13]  /*db20*/  ISETP.NE.AND P1, PT, R2, RZ, PT ;  /* 0x000000ff0200720c */ /* 0x004fda0003f25270 */
[----:B------:R-:W-:Y:S05]  /*db30*/  @!P1 BRA `(.L_x_2129) ;  /* 0x00000000004c9947 */ /* 0x000fea0003800000 */
[----:B------:R-:W0:Y:S01]  /*db40*/  LDC R7, c[0x0][0x43c] ;  /* 0x00010f00ff077b82 */ /* 0x000e220000000800 */
[----:B------:R-:W-:Y:S01]  /*db50*/  IMAD.MOV.U32 R6, RZ, RZ, R0 ;  /* 0x000000ffff067224 */ /* 0x000fe200078e0000 */
[----:B------:R-:W-:Y:S02]  /*db60*/  ULDC.64 UR4, c[0x0][0x428] ;  /* 0x00010a0000047ab9 */ /* 0x000fe40000000a00 */
[----:B------:R-:W-:-:S04]  /*db70*/  IMAD R19, R19, UR4, RZ ;  /* 0x0000000413137c24 */ /* 0x000fc8000f8e02ff */
[----:B------:R-:W-:Y:S01]  /*db80*/  IMAD R19, R18, UR5, R19 ;  /* 0x0000000512137c24 */ /* 0x000fe2000f8e0213 */
[----:B0-----:R-:W-:-:S13]  /*db90*/  ISETP.NE.AND P0, PT, R7, 0x1, PT ;  /* 0x000000010700780c */ /* 0x001fda0003f05270 */
[----:B------:R-:W0:Y:S02]  /*dba0*/  @P0 LDC.64 R2, c[0x0][0x440] ;  /* 0x00011000ff020b82 */ /* 0x000e240000000a00 */
[----:B0-----:R-:W-:-:S05]  /*dbb0*/  @P0 IMAD.HI.U32 R2, R0, R2, RZ ;  /* 0x0000000200020227 */ /* 0x001fca00078e00ff */
[----:B------:R-:W-:-:S04]  /*dbc0*/  @P0 SHF.R.U32.HI R6, RZ, R3, R2 ;  /* 0x00000003ff060219 */ /* 0x000fc80000011602 */
[--C-:B------:R-:W-:Y:S01]  /*dbd0*/  SHF.R.S32.HI R3, RZ, 0x1f, R6.reuse ;  /* 0x0000001fff037819 */ /* 0x100fe20000011406 */
        /* <DEDUP_REMOVED lines=9> */
.L_x_2129:
[----:B------:R-:W1:Y:S01]  /*dc70*/  S2R R2, SR_TID.X ;  /* 0x0000000000027919 */ /* 0x000e620000002100 */
[----:B------:R-:W-:Y:S01]  /*dc80*/  BSSY B1, `(.L_x_2130) ;  /* 0x0000006000017945 */ /* 0x000fe20003800000 */
[----:B-1----:R-:W-:Y:S02]  /*dc90*/  LOP3.LUT R3, R2, 0x7f, RZ, 0xc0, !PT ;  /* 0x0000007f02037812 */ /* 0x002fe400078ec0ff */
[----:B------:R-:W-:Y:S02]  /*dca0*/  SHF.L.U32 R2, R9, 0x1f, RZ ;  /* 0x0000001f09027819 */ /* 0x000fe400000006ff */
[----:B------:R-:W-:Y:S02]  /*dcb0*/  ISETP.NE.AND P1, PT, R3, RZ, PT ;  /* 0x000000ff0300720c */ /* 0x000fe40003f25270 */
[----:B------:R-:W1:Y:S02]  /*dcc0*/  SYNCS.PHASECHK.TRANS64.TRYWAIT P0, [UR38+0x34848], R2 ;  /* 0x03484802ff0075a7 */ /* 0x000e640008000166 */
[----:B-1----:R-:W-:Y:S09]  /*dcd0*/  @!P0 BRA `(.L_x_2131) ;  /* 0x0000001c00908947 */ /* 0x002ff20003800000 */
.L_x_2189:
[----:B------:R-:W-:Y:S05]  /*dce0*/  BSYNC B1 ;  /* 0x0000000000017941 */ /* 0x000fea0003800000 */
.L_x_2130:
[----:B------:R-:W-:Y:S04]  /*dcf0*/  BSSY B1, `(.L_x_2132) ;  /* 0x0000007000017945 */ /* 0x000fe80003800000 */
[----:B------:R-:W-:Y:S05]  /*dd00*/  @P1 BRA `(.L_x_2133) ;  /* 0x0000000000141947 */ /* 0x000fea0003800000 */
[----:B------:R-:W-:Y:S01]  /*dd10*/  ISETP.NE.AND P0, PT, R10, RZ, PT ;  /* 0x000000ff0a00720c */ /* 0x000fe20003f05270 */
[----:B-1----:R-:W-:-:S04]  /*dd20*/  IMAD.MOV.U32 R3, RZ, RZ, 0xc000 ;  /* 0x0000c000ff037424 */ /* 0x002fc800078e00ff */
[----:B------:R2:W-:Y:S08]  /*dd30*/  SYNCS.ARRIVE.TRANS64 RZ, [UR38+0x34838], R3 ;  /* 0x03483803ffff79a7 */ /* 0x0005f00008000026 */
[----:B--2---:R-:W-:Y:S05]  /*dd40*/  @!P0 BRA `(.L_x_2133) ;  /* 0x0000000000048947 */ /* 0x004fea0003800000 */
[----:B------:R-:W-:Y:S01]  /*dd50*/  BPT.TRAP 0x1 ;  /* 0x000000040000795c */ /* 0x000fe20000300000 */
.L_x_2133:
[----:B------:R-:W-:Y:S05]  /*dd60*/  BSYNC B1 ;  /* 0x0000000000017941 */ /* 0x000fea0003800000 */
.L_x_2132:
        /* <DEDUP_REMOVED lines=11> */
.L_x_2134:
        /* <DEDUP_REMOVED lines=14> */
.L_x_2135:
        /* <DEDUP_REMOVED lines=13> */
.L_x_2136:
        /* <DEDUP_REMOVED lines=11> */
.L_x_2190:
[----:B------:R-:W-:Y:S05]  /*e080*/  BSYNC B1 ;  /* 0x0000000000017941 */ /* 0x000fea0003800000 */
.L_x_2137:
        /* <DEDUP_REMOVED lines=9> */
.L_x_2140:
[----:B------:R-:W-:Y:S05]  /*e120*/  BSYNC B1 ;  /* 0x0000000000017941 */ /* 0x000fea0003800000 */
.L_x_2139:
        /* <DEDUP_REMOVED lines=10> */
.L_x_2141:
        /* <DEDUP_REMOVED lines=13> */
.L_x_2142:
        /* <DEDUP_REMOVED lines=10> */
.L_x_2128:
[----:B------:R-:W-:Y:S05]  /*e340*/  BSYNC B0 ;  /* 0x0000000000007941 */ /* 0x000fea0003800000 */
.L_x_2093:
[----:B------:R-:W2:Y:S01]  /*e350*/  LDL.LU R0, [R1] ;  /* 0x0000000001007983 */ /* 0x000ea20000300800 */
[----:B------:R-:W-:Y:S01]  /*e360*/  BSSY B0, `(.L_x_2143) ;  /* 0x0000037000007945 */ /* 0x000fe20003800000 */
[----:B--2---:R-:W-:-:S13]  /*e370*/  ISETP.NE.AND P0, PT, R0, RZ, PT ;  /* 0x000000ff0000720c */ /* 0x004fda0003f05270 */
[----:B------:R-:W-:Y:S05]  /*e380*/  @!P0 BRA `(.L_x_2144) ;  /* 0x0000000000d08947 */ /* 0x000fea0003800000 */
[----:B------:R-:W2:Y:S01]  /*e390*/  S2R R0, SR_TID.X ;  /* 0x0000000000007919 */ /* 0x000ea20000002100 */
[----:B-1----:R-:W-:Y:S01]  /*e3a0*/  LEA R3, R8, UR38, 0x3 ;  /* 0x0000002608037c11 */ /* 0x002fe2000f8e18ff */
[----:B------:R-:W-:Y:S01]  /*e3b0*/  BSSY B1, `(.L_x_2145) ;  /* 0x0000006000017945 */ /* 0x000fe20003800000 */
[----:B--2---:R-:W-:Y:S02]  /*e3c0*/  LOP3.LUT R2, R0, 0x7f, RZ, 0xc0, !PT ;  /* 0x0000007f00027812 */ /* 0x004fe400078ec0ff */
[----:B------:R-:W-:Y:S02]  /*e3d0*/  SHF.L.U32 R0, R9, 0x1f, RZ ;  /* 0x0000001f09007819 */ /* 0x000fe400000006ff */
[----:B------:R-:W-:Y:S02]  /*e3e0*/  ISETP.NE.AND P1, PT, R2, RZ, PT ;  /* 0x000000ff0200720c */ /* 0x000fe40003f25270 */
[----:B------:R-:W1:Y:S02]  /*e3f0*/  SYNCS.PHASECHK.TRANS64.TRYWAIT P0, [R3+URZ+0x34860], R0 ;  /* 0x03486000030075a7 */ /* 0x000e64000800017f */
[----:B-1----:R-:W-:Y:S09]  /*e400*/  @!P0 BRA `(.L_x_2146) ;  /* 0x0000001400f48947 */ /* 0x002ff20003800000 */
.L_x_2191:
[----:B------:R-:W-:Y:S05]  /*e410*/  BSYNC B1 ;  /* 0x0000000000017941 */ /* 0x000fea0003800000 */
.L_x_2145:
        /* <DEDUP_REMOVED lines=8> */
.L_x_2148:
[----:B------:R-:W-:Y:S05]  /*e4a0*/  BSYNC B1 ;  /* 0x0000000000017941 */ /* 0x000fea0003800000 */
.L_x_2147:
        /* <DEDUP_REMOVED lines=13> */
.L_x_2149:
        /* <DEDUP_REMOVED lines=13> */
.L_x_2150:
        /* <DEDUP_REMOVED lines=8> */
.L_x_2144:
[----:B------:R-:W-:Y:S05]  /*e6d0*/  BSYNC B0 ;  /* 0x0000000000007941 */ /* 0x000fea0003800000 */
.L_x_2143:
[----:B-1----:R-:W-:Y:S02]  /*e6e0*/  VIADD R0, R8, 0x1 ;  /* 0x0000000108007836 */ /* 0x002fe40000000000 */
[----:B------:R-:W-:-:S03]  /*e6f0*/  IMAD.MOV.U32 R3, RZ, RZ, RZ ;  /* 0x000000ffff037224 */ /* 0x000fc600078e00ff */
[----:B------:R-:W-:-:S04]  /*e700*/  ISETP.NE.AND P0, PT, R0, 0x2, PT ;  /* 0x000000020000780c */ /* 0x000fc80003f05270 */
[----:B------:R-:W-:Y:S02]  /*e710*/  SEL R2, RZ, 0x1, P0 ;  /* 0x00000001ff027807 */ /* 0x000fe40000000000 */
[----:B------:R-:W-:Y:S02]  /*e720*/  SEL R0, R0, RZ, P0 ;  /* 0x000000ff00007207 */ /* 0x000fe40000000000 */
[----:B------:R-:W-:-:S07]  /*e730*/  LOP3.LUT R9, R9, R2, RZ, 0x3c, !PT ;  /* 0x0000000209097212 */ /* 0x000fce00078e3cff */
.L_x_2077:
[----:B------:R-:W1:Y:S01]  /*e740*/  S2R R5, SR_CgaCtaId ;  /* 0x0000000000057919 */ /* 0x000e620000008800 */
[----:B------:R-:W-:Y:S02]  /*e750*/  MOV R2, 0x400 ;  /* 0x0000040000027802 */ /* 0x000fe40000000f00 */
[----:B------:R-:W-:Y:S02]  /*e760*/  SHF.L.U32 R3, R3, 0x1f, RZ ;  /* 0x0000001f03037819 */ /* 0x000fe400000006ff */
[----:B-1----:R-:W-:-:S04]  /*e770*/  LEA R2, R5, R2, 0x18 ;  /* 0x0000000205027211 */ /* 0x002fc800078ec0ff */
[----:B------:R-:W1:Y:S02]  /*e780*/  SYNCS.PHASECHK.TRANS64.TRYWAIT P0, [R2+URZ+0x34820], R3 ;  /* 0x03482003020075a7 */ /* 0x000e64000800017f */
[----:B-1----:R-:W-:Y:S05]  /*e790*/  @!P0 BRA `(.L_x_2151) ;  /* 0x0000001400248947 */ /* 0x002fea0003800000 */
.L_x_2192:
[----:B------:R-:W-:-:S03]  /*e7a0*/  UMOV UR4, 0xffffffff ;  /* 0xffffffff00047882 */ /* 0x000fc60000000000 */
[----:B------:R-:W-:Y:S05]  /*e7b0*/  BRA.DIV UR4, `(.L_x_2152) ;  /* 0x0000001604307947 */ /* 0x000fea000b800000 */
[----:B-1----:R-:W1:Y:S02]  /*e7c0*/  S2R R3, SR_TID.X ;  /* 0x0000000000037919 */ /* 0x002e640000002100 */
[----:B-1----:R-:W-:-:S04]  /*e7d0*/  SHF.R.U32.HI R3, RZ, 0x5, R3 ;  /* 0x00000005ff037819 */ /* 0x002fc80000011603 */
[----:B------:R-:W-:-:S05]  /*e7e0*/  LOP3.LUT R3, R3, 0x3, RZ, 0xc0, !PT ;  /* 0x0000000303037812 */ /* 0x000fca00078ec0ff */
[----:B------:R1:W2:Y:S02]  /*e7f0*/  SHFL.IDX PT, R14, R3, RZ, 0x1f ;  /* 0x00001fff030e7589 */ /* 0x0002a400000e0000 */
.L_x_2195:
[----:B--2---:R-:W-:-:S13]  /*e800*/  ISETP.NE.AND P0, PT, R14, RZ, PT ;  /* 0x000000ff0e00720c */ /* 0x004fda0003f05270 */
[----:B------:R-:W-:Y:S05]  /*e810*/  @P0 BRA `(.L_x_2039) ;  /* 0x0000000000880947 */ /* 0x000fea0003800000 */
[----:B------:R-:W-:-:S03]  /*e820*/  UMOV UR4, 0xffffffff ;  /* 0xffffffff00047882 */ /* 0x000fc60000000000 */
[----:B------:R-:W-:Y:S05]  /*e830*/  BRA.DIV UR4, `(.L_x_2153) ;  /* 0x0000001604447947 */ /* 0x000fea000b800000 */
[----:B------:R-:W-:-:S13]  /*e840*/  ELECT P6, URZ, PT ;  /* 0x00000000003f782f */ /* 0x000fda00038c0000 */
.L_x_2198:
[----:B------:R-:W-:Y:S05]  /*e850*/  @!P6 BRA `(.L_x_2039) ;  /* 0x000000000078e947 */ /* 0x000fea0003800000 */
[----:B-1----:R-:W2:Y:S02]  /*e860*/  LDL.LU R3, [R1+0x14] ;  /* 0x0000140001037983 */ /* 0x002ea40000300800 */
[----:B--2---:R-:W-:-:S04]  /*e870*/  LOP3.LUT R3, R3, 0x2, RZ, 0xfc, !PT ;  /* 0x0000000203037812 */ /* 0x004fc800078efcff */
[----:B------:R-:W-:-:S13]  /*e880*/  ISETP.NE.AND P2, PT, R3, 0x3, PT ;  /* 0x000000030300780c */ /* 0x000fda0003f45270 */
[----:B------:R-:W-:Y:S05]  /*e890*/  @!P2 BRA `(.L_x_2154) ;  /* 0x000000000004a947 */ /* 0x000fea0003800000 */
[----:B------:R-:W-:Y:S01]  /*e8a0*/  BPT.TRAP 0x1 ;  /* 0x000000040000795c */ /* 0x000fe20000300000 */
.L_x_2154:
[----:B0-----:R-:W-:Y:S01]  /*e8b0*/  VIADD R7, R2, 0x34840 ;  /* 0x0003484002077836 */ /* 0x001fe20000000000 */
        /* <DEDUP_REMOVED lines=11> */
.L_x_2199:
[----:B------:R-:W1:Y:S02]  /*e970*/  SYNCS.PHASECHK.TRANS64.TRYWAIT P0, [R3+URZ], R4 ;  /* 0x00000004030075a7 */ /* 0x000e64000800017f */
[----:B-1----:R-:W-:Y:S05]  /*e980*/  @!P0 BRA `(.L_x_2156) ;  /* 0x0000001400248947 */ /* 0x002fea0003800000 */
.L_x_2200:
[----:B------:R-:W-:Y:S05]  /*e990*/  @!P2 BRA `(.L_x_2157) ;  /* 0x000000000004a947 */ /* 0x000fea0003800000 */
[----:B------:R-:W-:Y:S01]  /*e9a0*/  BPT.TRAP 0x1 ;  /* 0x000000040000795c */ /* 0x000fe20000300000 */
.L_x_2157:
[----:B-1----:R-:W-:-:S04]  /*e9b0*/  VIADD R3, R2, 0x34860 ;  /* 0x0003486002037836 */ /* 0x002fc80000000000 */
[----:B------:R-:W-:-:S04]  /*e9c0*/  IMAD R0, R0, 0x8, R3 ;  /* 0x0000000800007824 */ /* 0x000fc800078e0203 */
[----:B------:R-:W1:Y:S02]  /*e9d0*/  SYNCS.PHASECHK.TRANS64.TRYWAIT P0, [R0+URZ], R5 ;  /* 0x00000005000075a7 */ /* 0x000e64000800017f */
[----:B-1----:R-:W-:Y:S05]  /*e9e0*/  @!P0 BRA `(.L_x_2158) ;  /* 0x0000001400208947 */ /* 0x002fea0003800000 */
.L_x_2201:
[----:B------:R-:W-:-:S07]  /*e9f0*/  IMAD R3, R8, 0x8, R3 ;  /* 0x0000000808037824 */ /* 0x000fce00078e0203 */
.L_x_2159:
[----:B--2---:R2:W3:Y:S02]  /*ea00*/  SYNCS.PHASECHK.TRANS64.TRYWAIT P0, [R3+URZ], R4 ;  /* 0x00000004030075a7 */ /* 0x0044e4000800017f */
[----:B---3--:R-:W-:Y:S05]  /*ea10*/  @!P0 NANOSLEEP.SYNCS 0x989680 ;  /* 0x009896800000895d */ /* 0x008fea0003900000 */
[----:B------:R-:W3:Y:S02]  /*ea20*/  @!P0 SYNCS.PHASECHK.TRANS64 P0, [R3+URZ], R4 ;  /* 0x00000004030085a7 */ /* 0x000ee4000800007f */
[----:B---3--:R-:W-:Y:S05]  /*ea30*/  @!P0 BRA `(.L_x_2159) ;  /* 0xfffffffc00f08947 */ /* 0x008fea000383ffff */
.L_x_2039:
[----:B------:R-:W-:Y:S05]  /*ea40*/  BSYNC B6 ;  /* 0x0000000000067941 */ /* 0x000fea0003800000 */
.L_x_2036:
[----:B------:R-:W-:Y:S05]  /*ea50*/  EXIT ;  /* 0x000000000000794d */ /* 0x000fea0003800000 */
.L_x_2043:
[----:B-1----:R-:W-:-:S04]  /*ea60*/  IMAD.U32 R3, RZ, RZ, UR36 ;  /* 0x00000024ff037e24 */ /* 0x002fc8000f8e00ff */
[----:B------:R1:W2:Y:S03]  /*ea70*/  SYNCS.PHASECHK.TRANS64.TRYWAIT P1, [R3+URZ+0x34800], R2 ;  /* 0x03480002030075a7 */ /* 0x0002a6000802017f */
[----:B--2---:R-:W-:Y:S05]  /*ea80*/  @!P1 NANOSLEEP.SYNCS 0x989680 ;  /* 0x009896800000995d */ /* 0x004fea0003900000 */
[----:B------:R-:W2:Y:S02]  /*ea90*/  @!P1 SYNCS.PHASECHK.TRANS64 P1, [R3+URZ+0x34800], R2 ;  /* 0x03480002030095a7 */ /* 0x000ea4000802007f */
[----:B--2---:R-:W-:Y:S05]  /*eaa0*/  @!P1 BRA `(.L_x_2043) ;  /* 0xfffffffc00ec9947 */ /* 0x004fea000383ffff */
[----:B------:R-:W-:Y:S05]  /*eab0*/  BRA `(.L_x_2160) ;  /* 0xffffff28002c7947 */ /* 0x000fea000383ffff */
.L_x_2047:
[----:B-1----:R-:W-:-:S04]  /*eac0*/  IMAD.U32 R3, RZ, RZ, UR36 ;  /* 0x00000024ff037e24 */ /* 0x002fc8000f8e00ff */
[----:B------:R1:W3:Y:S03]  /*ead0*/  SYNCS.PHASECHK.TRANS64.TRYWAIT P2, [R3+URZ+0x34830], R2 ;  /* 0x03483002030075a7 */ /* 0x0002e6000804017f */
[----:B---3--:R-:W-:Y:S05]  /*eae0*/  @!P2 NANOSLEEP.SYNCS 0x989680 ;  /* 0x009896800000a95d */ /* 0x008fea0003900000 */
[----:B------:R-:W3:Y:S02]  /*eaf0*/  @!P2 SYNCS.PHASECHK.TRANS64 P2, [R3+URZ+0x34830], R2 ;  /* 0x034830020300a5a7 */ /* 0x000ee4000804007f */
[----:B---3--:R-:W-:Y:S05]  /*eb00*/  @!P2 BRA `(.L_x_2047) ;  /* 0xfffffffc00eca947 */ /* 0x008fea000383ffff */
[----:B------:R-:W-:Y:S05]  /*eb10*/  BRA `(.L_x_2046) ;  /* 0xffffff2800487947 */ /* 0x000fea000383ffff */
.L_x_2052:
[----:B-1----:R-:W-:-:S04]  /*eb20*/  IMAD.U32 R21, RZ, RZ, UR60 ;  /* 0x0000003cff157e24 */ /* 0x002fc8000f8e00ff */
[----:B------:R1:W2:Y:S03]  /*eb30*/  SYNCS.PHASECHK.TRANS64.TRYWAIT P3, [R21+URZ+0x34830], R0 ;  /* 0x03483000150075a7 */ /* 0x0002a6000806017f */
[----:B--2---:R-:W-:Y:S05]  /*eb40*/  @!P3 NANOSLEEP.SYNCS 0x989680 ;  /* 0x009896800000b95d */ /* 0x004fea0003900000 */
[----:B------:R-:W2:Y:S02]  /*eb50*/  @!P3 SYNCS.PHASECHK.TRANS64 P3, [R21+URZ+0x34830], R0 ;  /* 0x034830001500b5a7 */ /* 0x000ea4000806007f */
[----:B--2---:R-:W-:Y:S05]  /*eb60*/  @!P3 BRA `(.L_x_2052) ;  /* 0xfffffffc00ecb947 */ /* 0x004fea000383ffff */
[----:B------:R-:W-:Y:S05]  /*eb70*/  BRA `(.L_x_2051) ;  /* 0xffffff5000407947 */ /* 0x000fea000383ffff */
.L_x_2056:
[----:B-1----:R-:W-:-:S04]  /*eb80*/  IMAD.U32 R3, RZ, RZ, UR7 ;  /* 0x00000007ff037e24 */ /* 0x002fc8000f8e00ff */
[----:B------:R1:W2:Y:S03]  /*eb90*/  SYNCS.PHASECHK.TRANS64.TRYWAIT P3, [R3+URZ+0x34850], R0 ;  /* 0x03485000030075a7 */ /* 0x0002a6000806017f */
[----:B--2---:R-:W-:Y:S05]  /*eba0*/  @!P3 NANOSLEEP.SYNCS 0x989680 ;  /* 0x009896800000b95d */ /* 0x004fea0003900000 */
[----:B------:R-:W2:Y:S02]  /*ebb0*/  @!P3 SYNCS.PHASECHK.TRANS64 P3, [R3+URZ+0x34850], R0 ;  /* 0x034850000300b5a7 */ /* 0x000ea4000806007f */
[----:B--2---:R-:W-:Y:S05]  /*ebc0*/  @!P3 BRA `(.L_x_2056) ;  /* 0xfffffffc00ecb947 */ /* 0x004fea000383ffff */
[----:B------:R-:W-:Y:S05]  /*ebd0*/  BRA `(.L_x_2055) ;  /* 0xffffff5800487947 */ /* 0x000fea000383ffff */
.L_x_2062:
[----:B-1----:R-:W-:-:S04]  /*ebe0*/  IMAD.U32 R15, RZ, RZ, UR39 ;  /* 0x00000027ff0f7e24 */ /* 0x002fc8000f8e00ff */
[----:B------:R1:W2:Y:S03]  /*ebf0*/  SYNCS.PHASECHK.TRANS64.TRYWAIT P2, [R15+URZ+0x34830], R0 ;  /* 0x034830000f0075a7 */ /* 0x0002a6000804017f */
[----:B--2---:R-:W-:Y:S05]  /*ec00*/  @!P2 NANOSLEEP.SYNCS 0x989680 ;  /* 0x009896800000a95d */ /* 0x004fea0003900000 */
[----:B------:R-:W2:Y:S02]  /*ec10*/  @!P2 SYNCS.PHASECHK.TRANS64 P2, [R15+URZ+0x34830], R0 ;  /* 0x034830000f00a5a7 */ /* 0x000ea4000804007f */
[----:B--2---:R-:W-:Y:S05]  /*ec20*/  @!P2 BRA `(.L_x_2062) ;  /* 0xfffffffc00eca947 */ /* 0x004fea000383ffff */
[----:B------:R-:W-:Y:S05]  /*ec30*/  BRA `(.L_x_2061) ;  /* 0xffffff7800887947 */ /* 0x000fea000383ffff */
.L_x_2066:
[----:B-1----:R-:W-:-:S04]  /*ec40*/  IMAD.U32 R3, RZ, RZ, UR7 ;  /* 0x00000007ff037e24 */ /* 0x002fc8000f8e00ff */
[----:B------:R1:W2:Y:S03]  /*ec50*/  SYNCS.PHASECHK.TRANS64.TRYWAIT P2, [R3+URZ+0x34850], R0 ;  /* 0x03485000030075a7 */ /* 0x0002a6000804017f */
[----:B--2---:R-:W-:Y:S05]  /*ec60*/  @!P2 NANOSLEEP.SYNCS 0x989680 ;  /* 0x009896800000a95d */ /* 0x004fea0003900000 */
[----:B------:R-:W2:Y:S02]  /*ec70*/  @!P2 SYNCS.PHASECHK.TRANS64 P2, [R3+URZ+0x34850], R0 ;  /* 0x034850000300a5a7 */ /* 0x000ea4000804007f */
[----:B--2---:R-:W-:Y:S05]  /*ec80*/  @!P2 BRA `(.L_x_2066) ;  /* 0xfffffffc00eca947 */ /* 0x004fea000383ffff */
[----:B------:R-:W-:Y:S05]  /*ec90*/  BRA `(.L_x_2065) ;  /* 0xffffff8000907947 */ /* 0x000fea000383ffff */
.L_x_2071:
[----:B-1----:R-:W-:-:S04]  /*eca0*/  IMAD.U32 R2, RZ, RZ, UR5 ;  /* 0x00000005ff027e24 */ /* 0x002fc8000f8e00ff */
[----:B------:R1:W2:Y:S03]  /*ecb0*/  SYNCS.PHASECHK.TRANS64.TRYWAIT P0, [R2+URZ+0x34850], R5 ;  /* 0x03485005020075a7 */ /* 0x0002a6000800017f */
[----:B--2---:R-:W-:Y:S05]  /*ecc0*/  @!P0 NANOSLEEP.SYNCS 0x989680 ;  /* 0x009896800000895d */ /* 0x004fea0003900000 */
[----:B------:R-:W2:Y:S02]  /*ecd0*/  @!P0 SYNCS.PHASECHK.TRANS64 P0, [R2+URZ+0x34850], R5 ;  /* 0x03485005020085a7 */ /* 0x000ea4000800007f */
[----:B--2---:R-:W-:Y:S05]  /*ece0*/  @!P0 BRA `(.L_x_2071) ;  /* 0xfffffffc00ec8947 */ /* 0x004fea000383ffff */
[----:B------:R-:W-:Y:S05]  /*ecf0*/  BRA `(.L_x_2070) ;  /* 0xffffff9c005c7947 */ /* 0x000fea000383ffff */
.L_x_2082:
[----:B------:R-:W-:Y:S02]  /*ed00*/  IMAD.MOV.U32 R13, RZ, RZ, R0 ;  /* 0x000000ffff0d7224 */ /* 0x000fe400078e0000 */
[----:B------:R-:W-:Y:S02]  /*ed10*/  IMAD.MOV.U32 R12, RZ, RZ, RZ ;  /* 0x000000ffff0c7224 */ /* 0x000fe400078e00ff */
[----:B------:R-:W-:Y:S02]  /*ed20*/  IMAD.MOV.U32 R11, RZ, RZ, 0x1f ;  /* 0x0000001fff0b7424 */ /* 0x000fe400078e00ff */
[----:B------:R-:W-:-:S07]  /*ed30*/  IMAD.MOV.U32 R15, RZ, RZ, -0x1 ;  /* 0xffffffffff0f7424 */ /* 0x000fce00078e00ff */
[----:B------:R-:W-:Y:S05]  /*ed40*/  WARPSYNC.COLLECTIVE R15, `(.L_x_2161) ;  /* 0x000000000f087348 */ /* 0x000fea0003c00000 */
[----:B------:R0:W1:Y:S02]  /*ed50*/  SHFL.IDX P6, R14, R13, R12, R11 ;  /* 0x0000000c0d0e7389 */ /* 0x00006400000c000b */
[----:B01----:R-:W-:Y:S01]  /*ed60*/  ENDCOLLECTIVE ;  /* 0x000000000000791b */ /* 0x003fe20003800000 */
.L_x_2161:
[----:B------:R-:W-:Y:S05]  /*ed70*/  BRA `(.L_x_2162) ;  /* 0xffffffc800607947 */ /* 0x000fea000383ffff */
.L_x_2084:
[----:B------:R-:W-:Y:S01]  /*ed80*/  BSSY B0, `(.L_x_2163) ;  /* 0x0000006000007945 */ /* 0x000fe20003800000 */
[----:B------:R-:W-:-:S07]  /*ed90*/  IMAD.MOV.U32 R15, RZ, RZ, -0x1 ;  /* 0xffffffffff0f7424 */ /* 0x000fce00078e00ff */
[----:B0-----:R-:W-:Y:S05]  /*eda0*/  WARPSYNC.COLLECTIVE R15, `(.L_x_2164) ;  /* 0x000000000f0c7348 */ /* 0x001fea0003c00000 */
[----:B------:R-:W-:Y:S02]  /*edb0*/  ELECT P6, UR62, PT ;  /* 0x00000000003e782f */ /* 0x000fe400038c0000 */
[----:B------:R-:W-:Y:S01]  /*edc0*/  MOV R14, UR62 ;  /* 0x0000003e000e7c02 */ /* 0x000fe20008000f00 */
[----:B0-----:R-:W-:Y:S10]  /*edd0*/  ENDCOLLECTIVE ;  /* 0x000000000000791b */ /* 0x001ff40003800000 */
.L_x_2164:
[----:B------:R-:W-:Y:S05]  /*ede0*/  BSYNC B0 ;  /* 0x0000000000007941 */ /* 0x000fea0003800000 */
.L_x_2163:
[----:B------:R-:W-:Y:S05]  /*edf0*/  BRA `(.L_x_2165) ;  /* 0xffffffc800607947 */ /* 0x000fea000383ffff */
.L_x_2086:
[----:B0-----:R-:W-:-:S04]  /*ee00*/  IMAD.U32 R3, RZ, RZ, UR38 ;  /* 0x00000026ff037e24 */ /* 0x001fc8000f8e00ff */
[----:B------:R0:W1:Y:S03]  /*ee10*/  SYNCS.PHASECHK.TRANS64.TRYWAIT P0, [R3+URZ+0x34840], R0 ;  /* 0x03484000030075a7 */ /* 0x000066000800017f */
[----:B-1----:R-:W-:Y:S05]  /*ee20*/  @!P0 NANOSLEEP.SYNCS 0x989680 ;  /* 0x009896800000895d */ /* 0x002fea0003900000 */
[----:B------:R-:W1:Y:S02]  /*ee30*/  @!P0 SYNCS.PHASECHK.TRANS64 P0, [R3+URZ+0x34840], R0 ;  /* 0x03484000030085a7 */ /* 0x000e64000800007f */
[----:B-1----:R-:W-:Y:S05]  /*ee40*/  @!P0 BRA `(.L_x_2086) ;  /* 0xfffffffc00ec8947 */ /* 0x002fea000383ffff */
[----:B------:R-:W-:Y:S05]  /*ee50*/  BRA `(.L_x_2166) ;  /* 0xffffffc800b87947 */ /* 0x000fea000383ffff */
.L_x_2089:
[----:B------:R-:W-:Y:S02]  /*ee60*/  IMAD.MOV.U32 R13, RZ, RZ, R5 ;  /* 0x000000ffff0d7224 */ /* 0x000fe400078e0005 */
[----:B------:R-:W-:Y:S02]  /*ee70*/  IMAD.MOV.U32 R12, RZ, RZ, RZ ;  /* 0x000000ffff0c7224 */ /* 0x000fe400078e00ff */
[----:B------:R-:W-:Y:S02]  /*ee80*/  IMAD.MOV.U32 R11, RZ, RZ, 0x181f ;  /* 0x0000181fff0b7424 */ /* 0x000fe400078e00ff */
[----:B------:R-:W-:Y:S02]  /*ee90*/  IMAD.MOV.U32 R15, RZ, RZ, -0x1 ;  /* 0xffffffffff0f7424 */ /* 0x000fe400078e00ff */
[----:B------:R-:W-:-:S07]  /*eea0*/  IMAD R6, R9, 0x80, R6 ;  /* 0x0000008009067824 */ /* 0x000fce00078e0206 */
[----:B------:R-:W-:Y:S05]  /*eeb0*/  WARPSYNC.COLLECTIVE R15, `(.L_x_2167) ;  /* 0x000000000f087348 */ /* 0x000fea0003c00000 */
[----:B------:R0:W1:Y:S02]  /*eec0*/  SHFL.IDX P6, R14, R13, R12, R11 ;  /* 0x0000000c0d0e7389 */ /* 0x00006400000c000b */
[----:B01----:R-:W-:Y:S01]  /*eed0*/  ENDCOLLECTIVE ;  /* 0x000000000000791b */ /* 0x003fe20003800000 */
.L_x_2167:
[----:B------:R-:W-:Y:S02]  /*eee0*/  VIADD R9, R6, 0x10 ;  /* 0x0000001006097836 */ /* 0x000fe40000000000 */
[----:B------:R-:W-:Y:S02]  /*eef0*/  IMAD.MOV.U32 R13, RZ, RZ, R0 ;  /* 0x000000ffff0d7224 */ /* 0x000fe400078e0000 */
[----:B------:R-:W-:-:S07]  /*ef00*/  IMAD.MOV.U32 R2, RZ, RZ, R14 ;  /* 0x000000ffff027224 */ /* 0x000fce00078e000e */
[----:B------:R-:W-:Y:S05]  /*ef10*/  WARPSYNC.COLLECTIVE R15, `(.L_x_2168) ;  /* 0x000000000f087348 */ /* 0x000fea0003c00000 */
[----:B------:R0:W1:Y:S02]  /*ef20*/  SHFL.IDX P6, R14, R13, R12, R11 ;  /* 0x0000000c0d0e7389 */ /* 0x00006400000c000b */
[----:B01----:R-:W-:Y:S01]  /*ef30*/  ENDCOLLECTIVE ;  /* 0x000000000000791b */ /* 0x003fe20003800000 */
.L_x_2168:
[----:B------:R-:W-:Y:S02]  /*ef40*/  ULDC UR4, c[0x0][0x288] ;  /* 0x0000a20000047ab9 */ /* 0x000fe40000000800 */
[----:B------:R-:W-:-:S05]  /*ef50*/  IMAD R4, R8, UR4, RZ ;  /* 0x0000000408047c24 */ /* 0x000fca000f8e02ff */
        /* <DEDUP_REMOVED lines=8> */
.L_x_2169:
        /* <DEDUP_REMOVED lines=14> */
.L_x_2170:
[----:B------:R-:W-:Y:S01]  /*f0c0*/  @!PT LDS RZ, [RZ] ;  /* 0x00000000fffff984 */ /* 0x000fe20000000800 */
[----:B------:R-:W-:Y:S01]  /*f0d0*/  @!PT LDS RZ, [RZ] ;  /* 0x00000000fffff984 */ /* 0x000fe20000000800 */
[----:B------:R-:W-:Y:S01]  /*f0e0*/  @!PT LDS RZ, [RZ] ;  /* 0x00000000fffff984 */ /* 0x000fe20000000800 */
[----:B------:R0:W-:Y:S01]  /*f0f0*/  @!P3 LDGSTS.E.BYPASS.LTC128B.128 [R21+0x18400], desc[UR42][R2.64+0x100], !P1 ;  /* 0x184001000215bfae */ /* 0x0001e2000c901d6a */
[----:B------:R-:W-:Y:S01]  /*f100*/  ISETP.GE.AND P3, PT, R9, R4, PT ;  /* 0x000000040900720c */ /* 0x000fe20003f66270 */
[----:B------:R-:W-:Y:S02]  /*f110*/  IMAD.MOV.U32 R9, RZ, RZ, R8 ;  /* 0x000000ffff097224 */ /* 0x000fe400078e0008 */
[----:B------:R-:W-:Y:S02]  /*f120*/  IMAD.MOV.U32 R13, RZ, RZ, R5 ;  /* 0x000000ffff0d7224 */ /* 0x000fe400078e0005 */
[----:B------:R-:W-:-:S08]  /*f130*/  IMAD.MOV.U32 R12, RZ, RZ, 0x2 ;  /* 0x00000002ff0c7424 */ /* 0x000fd000078e00ff */
[----:B------:R-:W-:Y:S01]  /*f140*/  @!P3 LEA R20, R7, UR38, 0x1 ;  /* 0x000000260714bc11 */ /* 0x000fe2000f8e08ff */
[----:B0-----:R-:W-:Y:S02]  /*f150*/  VIADD R3, R6, 0x20 ;  /* 0x0000002006037836 */ /* 0x001fe40000000000 */
[----:B------:R-:W-:-:S07]  /*f160*/  IMAD.MOV.U32 R8, RZ, RZ, R14 ;  /* 0x000000ffff087224 */ /* 0x000fce00078e000e */
[----:B------:R-:W-:Y:S05]  /*f170*/  WARPSYNC.COLLECTIVE R15, `(.L_x_2171) ;  /* 0x000000000f087348 */ /* 0x000fea0003c00000 */
[----:B------:R0:W1:Y:S02]  /*f180*/  SHFL.IDX P6, R14, R13, R12, R11 ;  /* 0x0000000c0d0e7389 */ /* 0x00006400000c000b */
[----:B01----:R-:W-:Y:S01]  /*f190*/  ENDCOLLECTIVE ;  /* 0x000000000000791b */ /* 0x003fe20003800000 */
.L_x_2171:
        /* <DEDUP_REMOVED lines=13> */
.L_x_2172:
        /* <DEDUP_REMOVED lines=9> */
.L_x_2173:
        /* <DEDUP_REMOVED lines=13> */
.L_x_2174:
        /* <DEDUP_REMOVED lines=9> */
.L_x_2175:
        /* <DEDUP_REMOVED lines=13> */
.L_x_2176:
        /* <DEDUP_REMOVED lines=9> */
.L_x_2177:
        /* <DEDUP_REMOVED lines=13> */
.L_x_2178:
        /* <DEDUP_REMOVED lines=9> */
.L_x_2179:
        /* <DEDUP_REMOVED lines=13> */
.L_x_2180:
        /* <DEDUP_REMOVED lines=8> */
.L_x_2181:
        /* <DEDUP_REMOVED lines=12> */
.L_x_2182:
[----:B------:R-:W-:Y:S05]  /*f930*/  BRA `(.L_x_2183) ;  /* 0xffffffcc00207947 */ /* 0x000fea000383ffff */
.L_x_2092:
[----:B-1----:R-:W-:-:S04]  /*f940*/  IMAD.U32 R3, RZ, RZ, UR38 ;  /* 0x00000026ff037e24 */ /* 0x002fc8000f8e00ff */
[----:B------:R1:W2:Y:S03]  /*f950*/  SYNCS.PHASECHK.TRANS64.TRYWAIT P0, [R3+URZ+0x34820], R2 ;  /* 0x03482002030075a7 */ /* 0x0002a6000800017f */
[----:B--2---:R-:W-:Y:S05]  /*f960*/  @!P0 NANOSLEEP.SYNCS 0x989680 ;  /* 0x009896800000895d */ /* 0x004fea0003900000 */
[----:B------:R-:W2:Y:S02]  /*f970*/  @!P0 SYNCS.PHASECHK.TRANS64 P0, [R3+URZ+0x34820], R2 ;  /* 0x03482002030085a7 */ /* 0x000ea4000800007f */
[----:B--2---:R-:W-:Y:S05]  /*f980*/  @!P0 BRA `(.L_x_2092) ;  /* 0xfffffffc00ec8947 */ /* 0x004fea000383ffff */
[----:B------:R-:W-:Y:S05]  /*f990*/  BRA `(.L_x_2184) ;  /* 0xffffffcc00787947 */ /* 0x000fea000383ffff */
.L_x_2099:
[----:B-1----:R-:W-:-:S04]  /*f9a0*/  IMAD.U32 R3, RZ, RZ, UR38 ;  /* 0x00000026ff037e24 */ /* 0x002fc8000f8e00ff */
[----:B------:R1:W2:Y:S03]  /*f9b0*/  SYNCS.PHASECHK.TRANS64.TRYWAIT P0, [R3+URZ+0x34848], R2 ;  /* 0x03484802030075a7 */ /* 0x0002a6000800017f */
[----:B--2---:R-:W-:Y:S05]  /*f9c0*/  @!P0 NANOSLEEP.SYNCS 0x989680 ;  /* 0x009896800000895d */ /* 0x004fea0003900000 */
[----:B------:R-:W2:Y:S02]  /*f9d0*/  @!P0 SYNCS.PHASECHK.TRANS64 P0, [R3+URZ+0x34848], R2 ;  /* 0x03484802030085a7 */ /* 0x000ea4000800007f */
[----:B--2---:R-:W-:Y:S05]  /*f9e0*/  @!P0 BRA `(.L_x_2099) ;  /* 0xfffffffc00ec8947 */ /* 0x004fea000383ffff */
[----:B------:R-:W-:Y:S05]  /*f9f0*/  BRA `(.L_x_2185) ;  /* 0xffffffd000507947 */ /* 0x000fea000383ffff */
.L_x_2106:
[----:B0-----:R-:W-:-:S04]  /*fa00*/  IMAD.U32 R3, RZ, RZ, UR38 ;  /* 0x00000026ff037e24 */ /* 0x001fc8000f8e00ff */
[----:B------:R0:W1:Y:S03]  /*fa10*/  SYNCS.PHASECHK.TRANS64.TRYWAIT P0, [R3+URZ+0x34860], R2 ;  /* 0x03486002030075a7 */ /* 0x000066000800017f */
[----:B-1----:R-:W-:Y:S05]  /*fa20*/  @!P0 NANOSLEEP.SYNCS 0x989680 ;  /* 0x009896800000895d */ /* 0x002fea0003900000 */
[----:B------:R-:W1:Y:S02]  /*fa30*/  @!P0 SYNCS.PHASECHK.TRANS64 P0, [R3+URZ+0x34860], R2 ;  /* 0x03486002030085a7 */ /* 0x000e64000800007f */
[----:B-1----:R-:W-:Y:S05]  /*fa40*/  @!P0 BRA `(.L_x_2106) ;  /* 0xfffffffc00ec8947 */ /* 0x002fea000383ffff */
[----:B------:R-:W-:Y:S05]  /*fa50*/  BRA `(.L_x_2186) ;  /* 0xffffffd400247947 */ /* 0x000fea000383ffff */
.L_x_2115:
[----:B-1----:R-:W-:-:S04]  /*fa60*/  IMAD.U32 R3, RZ, RZ, UR38 ;  /* 0x00000026ff037e24 */ /* 0x002fc8000f8e00ff */
[----:B------:R1:W2:Y:S03]  /*fa70*/  SYNCS.PHASECHK.TRANS64.TRYWAIT P0, [R3+URZ+0x34840], R2 ;  /* 0x03484002030075a7 */ /* 0x0002a6000800017f */
[----:B--2---:R-:W-:Y:S05]  /*fa80*/  @!P0 NANOSLEEP.SYNCS 0x989680 ;  /* 0x009896800000895d */ /* 0x004fea0003900000 */
[----:B------:R-:W2:Y:S02]  /*fa90*/  @!P0 SYNCS.PHASECHK.TRANS64 P0, [R3+URZ+0x34840], R2 ;  /* 0x03484002030085a7 */ /* 0x000ea4000800007f */
[----:B--2---:R-:W-:Y:S05]  /*faa0*/  @!P0 BRA `(.L_x_2115) ;  /* 0xfffffffc00ec8947 */ /* 0x004fea000383ffff */
[----:B------:R-:W-:Y:S05]  /*fab0*/  BRA `(.L_x_2187) ;  /* 0xffffffd800487947 */ /* 0x000fea000383ffff */
.L_x_2122:
[----:B0-----:R-:W-:-:S04]  /*fac0*/  IMAD.U32 R3, RZ, RZ, UR38 ;  /* 0x00000026ff037e24 */ /* 0x001fc8000f8e00ff */
[----:B------:R0:W1:Y:S03]  /*fad0*/  SYNCS.PHASECHK.TRANS64.TRYWAIT P0, [R3+URZ+0x34868], R2 ;  /* 0x03486802030075a7 */ /* 0x000066000800017f */
[----:B-1----:R-:W-:Y:S05]  /*fae0*/  @!P0 NANOSLEEP.SYNCS 0x989680 ;  /* 0x009896800000895d */ /* 0x002fea0003900000 */
[----:B------:R-:W1:Y:S02]  /*faf0*/  @!P0 SYNCS.PHASECHK.TRANS64 P0, [R3+URZ+0x34868], R2 ;  /* 0x03486802030085a7 */ /* 0x000e64000800007f */
[----:B-1----:R-:W-:Y:S05]  /*fb00*/  @!P0 BRA `(.L_x_2122) ;  /* 0xfffffffc00ec8947 */ /* 0x002fea000383ffff */
[----:B------:R-:W-:Y:S05]  /*fb10*/  BRA `(.L_x_2188) ;  /* 0xffffffdc001c7947 */ /* 0x000fea000383ffff */
.L_x_2131:
[----:B-1----:R-:W-:-:S04]  /*fb20*/  IMAD.U32 R3, RZ, RZ, UR38 ;  /* 0x00000026ff037e24 */ /* 0x002fc8000f8e00ff */
[----:B------:R1:W2:Y:S03]  /*fb30*/  SYNCS.PHASECHK.TRANS64.TRYWAIT P0, [R3+URZ+0x34848], R2 ;  /* 0x03484802030075a7 */ /* 0x0002a6000800017f */
[----:B--2---:R-:W-:Y:S05]  /*fb40*/  @!P0 NANOSLEEP.SYNCS 0x989680 ;  /* 0x009896800000895d */ /* 0x004fea0003900000 */
[----:B------:R-:W2:Y:S02]  /*fb50*/  @!P0 SYNCS.PHASECHK.TRANS64 P0, [R3+URZ+0x34848], R2 ;  /* 0x03484802030085a7 */ /* 0x000ea4000800007f */
[----:B--2---:R-:W-:Y:S05]  /*fb60*/  @!P0 BRA `(.L_x_2131) ;  /* 0xfffffffc00ec8947 */ /* 0x004fea000383ffff */
[----:B------:R-:W-:Y:S05]  /*fb70*/  BRA `(.L_x_2189) ;  /* 0xffffffe000587947 */ /* 0x000fea000383ffff */
.L_x_2138:
[----:B0-----:R-:W-:-:S04]  /*fb80*/  IMAD.U32 R3, RZ, RZ, UR38 ;  /* 0x00000026ff037e24 */ /* 0x001fc8000f8e00ff */
[----:B------:R0:W1:Y:S03]  /*fb90*/  SYNCS.PHASECHK.TRANS64.TRYWAIT P0, [R3+URZ+0x34860], R2 ;  /* 0x03486002030075a7 */ /* 0x000066000800017f */
[----:B-1----:R-:W-:Y:S05]  /*fba0*/  @!P0 NANOSLEEP.SYNCS 0x989680 ;  /* 0x009896800000895d */ /* 0x002fea0003900000 */
[----:B------:R-:W1:Y:S02]  /*fbb0*/  @!P0 SYNCS.PHASECHK.TRANS64 P0, [R3+URZ+0x34860], R2 ;  /* 0x03486002030085a7 */ /* 0x000e64000800007f */
[----:B-1----:R-:W-:Y:S05]  /*fbc0*/  @!P0 BRA `(.L_x_2138) ;  /* 0xfffffffc00ec8947 */ /* 0x002fea000383ffff */
[----:B------:R-:W-:Y:S05]  /*fbd0*/  BRA `(.L_x_2190) ;  /* 0xffffffe400287947 */ /* 0x000fea000383ffff */
.L_x_2146:
[----:B-1----:R1:W2:Y:S02]  /*fbe0*/  SYNCS.PHASECHK.TRANS64.TRYWAIT P0, [R3+URZ+0x34860], R0 ;  /* 0x03486000030075a7 */ /* 0x0022a4000800017f */
[----:B--2---:R-:W-:Y:S05]  /*fbf0*/  @!P0 NANOSLEEP.SYNCS 0x989680 ;  /* 0x009896800000895d */ /* 0x004fea0003900000 */
[----:B------:R-:W2:Y:S02]  /*fc00*/  @!P0 SYNCS.PHASECHK.TRANS64 P0, [R3+URZ+0x34860], R0 ;  /* 0x03486000030085a7 */ /* 0x000ea4000800007f */
[----:B--2---:R-:W-:Y:S05]  /*fc10*/  @!P0 BRA `(.L_x_2146) ;  /* 0xfffffffc00f08947 */ /* 0x004fea000383ffff */
[----:B------:R-:W-:Y:S05]  /*fc20*/  BRA `(.L_x_2191) ;  /* 0xffffffe400f87947 */ /* 0x000fea000383ffff */
.L_x_2151:
[----:B-1----:R1:W2:Y:S02]  /*fc30*/  SYNCS.PHASECHK.TRANS64.TRYWAIT P0, [R2+URZ+0x34820], R3 ;  /* 0x03482003020075a7 */ /* 0x0022a4000800017f */
[----:B--2---:R-:W-:Y:S05]  /*fc40*/  @!P0 NANOSLEEP.SYNCS 0x989680 ;  /* 0x009896800000895d */ /* 0x004fea0003900000 */
[----:B------:R-:W2:Y:S02]  /*fc50*/  @!P0 SYNCS.PHASECHK.TRANS64 P0, [R2+URZ+0x34820], R3 ;  /* 0x03482003020085a7 */ /* 0x000ea4000800007f */
[----:B--2---:R-:W-:Y:S05]  /*fc60*/  @!P0 BRA `(.L_x_2151) ;  /* 0xfffffffc00f08947 */ /* 0x004fea000383ffff */
[----:B------:R-:W-:Y:S05]  /*fc70*/  BRA `(.L_x_2192) ;  /* 0xffffffe800c87947 */ /* 0x000fea000383ffff */
.L_x_2152:
        /* <DEDUP_REMOVED lines=11> */
.L_x_2194:
[----:B------:R-:W-:Y:S05]  /*fd30*/  BSYNC B0 ;  /* 0x0000000000007941 */ /* 0x000fea0003800000 */
.L_x_2193:
[----:B------:R-:W-:Y:S05]  /*fd40*/  BRA `(.L_x_2195) ;  /* 0xffffffe800ac7947 */ /* 0x000fea000383ffff */
.L_x_2153:
[----:B------:R-:W-:Y:S01]  /*fd50*/  BSSY B0, `(.L_x_2196) ;  /* 0x0000006000007945 */ /* 0x000fe20003800000 */
[----:B------:R-:W-:-:S07]  /*fd60*/  IMAD.MOV.U32 R15, RZ, RZ, -0x1 ;  /* 0xffffffffff0f7424 */ /* 0x000fce00078e00ff */
[----:B01----:R-:W-:Y:S05]  /*fd70*/  WARPSYNC.COLLECTIVE R15, `(.L_x_2197) ;  /* 0x000000000f0c7348 */ /* 0x003fea0003c00000 */
[----:B------:R-:W-:Y:S02]  /*fd80*/  ELECT P6, UR62, PT ;  /* 0x00000000003e782f */ /* 0x000fe400038c0000 */
[----:B------:R-:W-:Y:S01]  /*fd90*/  MOV R14, UR62 ;  /* 0x0000003e000e7c02 */ /* 0x000fe20008000f00 */
[----:B01----:R-:W-:Y:S10]  /*fda0*/  ENDCOLLECTIVE ;  /* 0x000000000000791b */ /* 0x003ff40003800000 */
.L_x_2197:
[----:B------:R-:W-:Y:S05]  /*fdb0*/  BSYNC B0 ;  /* 0x0000000000007941 */ /* 0x000fea0003800000 */
.L_x_2196:
[----:B------:R-:W-:Y:S05]  /*fdc0*/  BRA `(.L_x_2198) ;  /* 0xffffffe800a07947 */ /* 0x000fea000383ffff */
.L_x_2155:
[----:B0-----:R0:W1:Y:S02]  /*fdd0*/  SYNCS.PHASECHK.TRANS64.TRYWAIT P0, [R6+URZ], R5 ;  /* 0x00000005060075a7 */ /* 0x001064000800017f */
[----:B-1----:R-:W-:Y:S05]  /*fde0*/  @!P0 NANOSLEEP.SYNCS 0x989680 ;  /* 0x009896800000895d */ /* 0x002fea0003900000 */
[----:B------:R-:W1:Y:S02]  /*fdf0*/  @!P0 SYNCS.PHASECHK.TRANS64 P0, [R6+URZ], R5 ;  /* 0x00000005060085a7 */ /* 0x000e64000800007f */
[----:B-1----:R-:W-:Y:S05]  /*fe00*/  @!P0 BRA `(.L_x_2155) ;  /* 0xfffffffc00f08947 */ /* 0x002fea000383ffff */
[----:B------:R-:W-:Y:S05]  /*fe10*/  BRA `(.L_x_2199) ;  /* 0xffffffe800d47947 */ /* 0x000fea000383ffff */
.L_x_2156:
[----:B-1----:R1:W2:Y:S02]  /*fe20*/  SYNCS.PHASECHK.TRANS64.TRYWAIT P0, [R3+URZ], R4 ;  /* 0x00000004030075a7 */ /* 0x0022a4000800017f */
[----:B--2---:R-:W-:Y:S05]  /*fe30*/  @!P0 NANOSLEEP.SYNCS 0x989680 ;  /* 0x009896800000895d */ /* 0x004fea0003900000 */
[----:B------:R-:W2:Y:S02]  /*fe40*/  @!P0 SYNCS.PHASECHK.TRANS64 P0, [R3+URZ], R4 ;  /* 0x00000004030085a7 */ /* 0x000ea4000800007f */
[----:B--2---:R-:W-:Y:S05]  /*fe50*/  @!P0 BRA `(.L_x_2156) ;  /* 0xfffffffc00f08947 */ /* 0x004fea000383ffff */
[----:B------:R-:W-:Y:S05]  /*fe60*/  BRA `(.L_x_2200) ;  /* 0xffffffe800c87947 */ /* 0x000fea000383ffff */
.L_x_2158:
[----:B-1----:R1:W2:Y:S02]  /*fe70*/  SYNCS.PHASECHK.TRANS64.TRYWAIT P0, [R0+URZ], R5 ;  /* 0x00000005000075a7 */ /* 0x0022a4000800017f */
[----:B--2---:R-:W-:Y:S05]  /*fe80*/  @!P0 NANOSLEEP.SYNCS 0x989680 ;  /* 0x009896800000895d */ /* 0x004fea0003900000 */
[----:B------:R-:W2:Y:S02]  /*fe90*/  @!P0 SYNCS.PHASECHK.TRANS64 P0, [R0+URZ], R5 ;  /* 0x00000005000085a7 */ /* 0x000ea4000800007f */
[----:B--2---:R-:W-:Y:S05]  /*fea0*/  @!P0 BRA `(.L_x_2158) ;  /* 0xfffffffc00f08947 */ /* 0x004fea000383ffff */
[----:B------:R-:W-:Y:S05]  /*feb0*/  BRA `(.L_x_2201) ;  /* 0xffffffe800cc7947 */ /* 0x000fea000383ffff */
.L_x_2202:
        /* <DEDUP_REMOVED lines=12> */
.L_x_2987:


//--------------------- .text._ZN7cutlass13device_kernelIN5flash11enable_sm90INS1_16FlashAttnFwdSm90INS1_25CollectiveMainloopFwdSm90ILi2EN4cute5tupleIJNS5_1CILi1EEES8_S8_EEENS6_IJNS7_ILi128EEESA_NS7_ILi192EEEEEELi128ENS_6half_tEfNS_4arch4Sm90ELb1ELb0ELb0ELb1ELb0ELb0ELb0ELb1ELb1ELb1ELb1ELb0EEENS1_21CollectiveEpilogueFwdINS6_IJSA_SA_SA_EEES9_SD_SF_Li256ELb1ELb1ELb1ELb0EEENS1_36VarlenDynamicPersistentTileSchedulerILi128ELi128ELi256ELi128ELb1ELb1ELb1ELb1ELb1ELb1EEEEEEEEEvNT_6ParamsE --------------------------
	.section	.text._ZN7cutlass13device_kernelIN5flash11enable_sm90INS1_16FlashAttnFwdSm90INS1_25CollectiveMainloopFwdSm90ILi2EN4cute5tupleIJNS5_1CILi1EEES8_S8_EEENS6_IJNS7_ILi128EEESA_NS7_ILi192EEEEEELi128ENS_6half_tEfNS_4arch4Sm90ELb1ELb0ELb0ELb1ELb0ELb0ELb0ELb1ELb1ELb1ELb1ELb0EEENS1_21CollectiveEpilogueFwdINS6_IJSA_SA_SA_EEES9_SD_SF_Li256ELb1ELb1ELb1ELb0EEENS1_36VarlenDynamicPersistentTileSchedulerILi128ELi128ELi256ELi128ELb1ELb1ELb1ELb1ELb1ELb1EEEEEEEEEvNT_6ParamsE,"ax",@progbits
	.align	128
.text._ZN7cutlass13device_kernelIN5flash11enable_sm90INS1_16FlashAttnFwdSm90INS1_25CollectiveMainloopFwdSm90ILi2EN4cute5tupleIJNS5_1CILi1EEES8_S8_EEENS6_IJNS7_ILi128EEESA_NS7_ILi192EEEEEELi128ENS_6half_tEfNS_4arch4Sm90ELb1ELb0ELb0ELb1ELb0ELb0ELb0ELb1ELb1ELb1ELb1ELb0EEENS1_21CollectiveEpilogueFwdINS6_IJSA_SA_SA_EEES9_SD_SF_Li256ELb1ELb1ELb1ELb0EEENS1_36VarlenDynamicPersistentTileSchedulerILi128ELi128ELi256ELi128ELb1ELb1ELb1ELb1ELb1ELb1EEEEEEEEEvNT_6ParamsE:
        .type           _ZN7cutlass13device_kernelIN5flash11enable_sm90INS1_16FlashAttnFwdSm90INS1_25CollectiveMainloopFwdSm90ILi2EN4cute5tupleIJNS5_1CILi1EEES8_S8_EEENS6_IJNS7_ILi128EEESA_NS7_ILi192EEEEEELi128ENS_6half_tEfNS_4arch4Sm90ELb1ELb0ELb0ELb1ELb0ELb0ELb0ELb1ELb1ELb1ELb1ELb0EEENS1_21CollectiveEpilogueFwdINS6_IJSA_SA_SA_EEES9_SD_SF_Li256ELb1ELb1ELb1ELb0EEENS1_36VarlenDynamicPersistentTileSchedulerILi128ELi128ELi256ELi128ELb1ELb1ELb1ELb1ELb1ELb1EEEEEEEEEvNT_6ParamsE,@function
        .size           _ZN7cutlass13device_kernelIN5flash11enable_sm90INS1_16FlashAttnFwdSm90INS1_25CollectiveMainloopFwdSm90ILi2EN4cute5tupleIJNS5_1CILi1EEES8_S8_EEENS6_IJNS7_ILi128EEESA_NS7_ILi192EEEEEELi128ENS_6half_tEfNS_4arch4Sm90ELb1ELb0ELb0ELb1ELb0ELb0ELb0ELb1ELb1ELb1ELb1ELb0EEENS1_21CollectiveEpilogueFwdINS6_IJSA_SA_SA_EEES9_SD_SF_Li256ELb1ELb1ELb1ELb0EEENS1_36VarlenDynamicPersistentTileSchedulerILi128ELi128ELi256ELi128ELb1ELb1ELb1ELb1ELb1ELb1EEEEEEEEEvNT_6ParamsE,(.L_x_2988 - _ZN7cutlass13device_kernelIN5flash11enable_sm90INS1_16FlashAttnFwdSm90INS1_25CollectiveMainloopFwdSm90ILi2EN4cute5tupleIJNS5_1CILi1EEES8_S8_EEENS6_IJNS7_ILi128EEESA_NS7_ILi192EEEEEELi128ENS_6half_tEfNS_4arch4Sm90ELb1ELb0ELb0ELb1ELb0ELb0ELb0ELb1ELb1ELb1ELb1ELb0EEENS1_21CollectiveEpilogueFwdINS6_IJSA_SA_SA_EEES9_SD_SF_Li256ELb1ELb1ELb1ELb0EEENS1_36VarlenDynamicPersistentTileSchedulerILi128ELi128ELi256ELi128ELb1ELb1ELb1ELb1ELb1ELb1EEEEEEEEEvNT_6ParamsE)
        .other          _ZN7cutlass13device_kernelIN5flash11enable_sm90INS1_16FlashAttnFwdSm90INS1_25CollectiveMainloopFwdSm90ILi2EN4cute5tupleIJNS5_1CILi1EEES8_S8_EEENS6_IJNS7_ILi128EEESA_NS7_ILi192EEEEEELi128ENS_6half_tEfNS_4arch4Sm90ELb1ELb0ELb0ELb1ELb0ELb0ELb0ELb1ELb1ELb1ELb1ELb0EEENS1_21CollectiveEpilogueFwdINS6_IJSA_SA_SA_EEES9_SD_SF_Li256ELb1ELb1ELb1ELb0EEENS1_36VarlenDynamicPersistentTileSchedulerILi128ELi128ELi256ELi128ELb1ELb1ELb1ELb1ELb1ELb1EEEEEEEEEvNT_6ParamsE,@"STO_CUDA_ENTRY STV_DEFAULT"
_ZN7cutlass13device_kernelIN5flash11enable_sm90INS1_16FlashAttnFwdSm90INS1_25CollectiveMainloopFwdSm90ILi2EN4cute5tupleIJNS5_1CILi1EEES8_S8_EEENS6_IJNS7_ILi128EEESA_NS7_ILi192EEEEEELi128ENS_6half_tEfNS_4arch4Sm90ELb1ELb0ELb0ELb1ELb0ELb0ELb0ELb1ELb1ELb1ELb1ELb0EEENS1_21CollectiveEpilogueFwdINS6_IJSA_SA_SA_EEES9_SD_SF_Li256ELb1ELb1ELb1ELb0EEENS1_36VarlenDynamicPersistentTileSchedulerILi128ELi128ELi256ELi128ELb1ELb1ELb1ELb1ELb1ELb1EEEEEEEEEvNT_6ParamsE:
        /* <DEDUP_REMOVED lines=17> */
.L_x_2204:
[----:B------:R-:W-:Y:S05]  /*0110*/  BSYNC B0 ;  /* 0x0000000000007941 */ /* 0x000fea0003800000 */
.L_x_2203:
        /* <DEDUP_REMOVED lines=40> */
.L_x_2205:
        /* <DEDUP_REMOVED lines=22> */
.L_x_2206:
        /* <DEDUP_REMOVED lines=18> */
.L_x_2207:
        /* <DEDUP_REMOVED lines=22> */
.L_x_2208:
        /* <DEDUP_REMOVED lines=22> */
.L_x_2209:
        /* <DEDUP_REMOVED lines=8> */
.L_x_2211:
        /* <DEDUP_REMOVED lines=24> */
[----:B------:R-:W-:Y:S02]  /*0ae0*/  SHF.R.S32.HI R7, RZ, 0x1f, R6 ;  /* 0x0000001fff077819 */ /* 0x000fe40000011406 */
[----:B------:R-:W-:Y:S02]  /*0af0*/  SHF.R.S32.HI R226, RZ, 0x7, R3 ;  /* 0x00000007ffe27819 */ /* 0x000fe40000011403 */
[----:B------:R-:W-:Y:S02]  /*0b00*/  LEA.HI R10, R7, R8, RZ, 0x3 ;  /* 0x00000008070a7211 */ /* 0x000fe400078f18ff */
[----:B------:R-:W-:Y:S02]  /*0b10*/  LEA.HI R4, R0, R231, RZ, 0x5 ;  /* 0x000000e700047211 */ /* 0x000fe400078f28ff */
[----:B------:R-:W-:-:S02]  /*0b20*/  LOP3.LUT R11, R10, 0xfffffff8, RZ, 0xc0, !PT ;  /* 0xfffffff80a0b7812 */ /* 0x000fc400078ec0ff */
[----:B------:R-:W-:Y:S02]  /*0b30*/  LEA.HI R9, R9, R210, RZ, 0x5 ;  /* 0x000000d209097211 */ /* 0x000fe400078f28ff */
[----:B------:R-:W-:Y:S01]  /*0b40*/  LEA.HI R3, R3, R226, RZ, 0x1 ;  /* 0x000000e203037211 */ /* 0x000fe200078f08ff */
[----:B------:R-:W-:Y:S01]  /*0b50*/  IMAD.SHL.U32 R5, R4, 0x20, RZ ;  /* 0x0000002004057824 */ /* 0x000fe200078e00ff */
[----:B------:R-:W-:Y:S01]  /*0b60*/  SHF.R.S32.HI R9, RZ, 0x5, R9 ;  /* 0x00000005ff097819 */ /* 0x000fe20000011409 */
[----:B------:R-:W-:Y:S01]  /*0b70*/  IMAD.IADD R8, R8, 0x1, -R11 ;  /* 0x0000000108087824 */ /* 0x000fe200078e0a0b */
[----:B------:R-:W-:Y:S02]  /*0b80*/  LOP3.LUT R3, R3, 0x3fffffe, RZ, 0xc0, !PT ;  /* 0x03fffffe03037812 */ /* 0x000fe400078ec0ff */
[CC--:B0-----:R-:W-:Y:S02]  /*0b90*/  LEA.HI R2, R0.reuse, R231.reuse, RZ, 0x4 ;  /* 0x000000e700027211 */ /* 0x0c1fe400078f20ff */
[----:B------:R-:W-:Y:S01]  /*0ba0*/  LEA.HI R10, R0, R231, RZ, 0x2 ;  /* 0x000000e7000a7211 */ /* 0x000fe200078f10ff */
[----:B------:R-:W-:Y:S01]  /*0bb0*/  IMAD R8, R9, 0x10, R8 ;  /* 0x0000001009087824 */ /* 0x000fe200078e0208 */
[----:B------:R-:W-:Y:S01]  /*0bc0*/  LOP3.LUT R7, R5, 0xfffffc00, RZ, 0xc0, !PT ;  /* 0xfffffc0005077812 */ /* 0x000fe200078ec0ff */
[----:B------:R-:W-:Y:S01]  /*0bd0*/  IMAD.IADD R3, R226, 0x1, -R3 ;  /* 0x00000001e2037824 */ /* 0x000fe200078e0a03 */
[----:B------:R-:W-:-:S02]  /*0be0*/  LOP3.LUT R4, R2, 0x3fffff0, RZ, 0xc0, !PT ;  /* 0x03fffff002047812 */ /* 0x000fc400078ec0ff */
[----:B------:R-:W-:Y:S02]  /*0bf0*/  SHF.R.S32.HI R5, RZ, 0x4, R2 ;  /* 0x00000004ff057819 */ /* 0x000fe40000011402 */
[----:B------:R-:W-:Y:S02]  /*0c00*/  LOP3.LUT R10, R10, 0xfffffffc, RZ, 0xc0, !PT ;  /* 0xfffffffc0a0a7812 */ /* 0x000fe400078ec0ff */
[----:B------:R-:W-:Y:S01]  /*0c10*/  LEA.HI R0, R0, R231, RZ, 0x3 ;  /* 0x000000e700007211 */ /* 0x000fe200078f18ff */
[----:B------:R-:W-:Y:S01]  /*0c20*/  IMAD R227, R3, 0x40, R8 ;  /* 0x0000004003e37824 */ /* 0x000fe200078e0208 */
[----:B------:R-:W-:Y:S01]  /*0c30*/  LEA.HI R2, R2, R5, RZ, 0x1 ;  /* 0x0000000502027211 */ /* 0x000fe200078f08ff */
[C---:B------:R-:W-:Y:S01]  /*0c40*/  IMAD.IADD R4, R231.reuse, 0x1, -R4 ;  /* 0x00000001e7047824 */ /* 0x040fe200078e0a04 */
[----:B------:R-:W-:Y:S01]  /*0c50*/  LOP3.LUT R188, R0, 0xfffffff8, RZ, 0xc0, !PT ;  /* 0xfffffff800bc7812 */ /* 0x000fe200078ec0ff */
[C---:B------:R-:W-:Y:S01]  /*0c60*/  IMAD.IADD R10, R231.reuse, 0x1, -R10 ;  /* 0x00000001e70a7824 */ /* 0x040fe200078e0a0a */
[----:B------:R-:W-:Y:S01]  /*0c70*/  LOP3.LUT R3, R6, 0x7ffffffc, RZ, 0xc0, !PT ;  /* 0x7ffffffc06037812 */ /* 0x000fe200078ec0ff */
[----:B------:R-:W-:Y:S01]  /*0c80*/  IMAD R7, R4, 0x40, R7 ;  /* 0x0000004004077824 */ /* 0x000fe200078e0207 */
[----:B------:R-:W-:Y:S01]  /*0c90*/  LOP3.LUT R2, R2, 0x1ffffffe, RZ, 0xc0, !PT ;  /* 0x1ffffffe02027812 */ /* 0x000fe200078ec0ff */
[----:B------:R-:W-:Y:S01]  /*0ca0*/  IMAD.IADD R188, R231, 0x1, -R188 ;  /* 0x00000001e7bc7824 */ /* 0x000fe200078e0abc */
[----:B------:R-:W-:Y:S01]  /*0cb0*/  LEA.HI R4, R10, R10, RZ, 0x1 ;  /* 0x0000000a0a047211 */ /* 0x000fe200078f08ff */
[----:B------:R-:W-:-:S02]  /*0cc0*/  IMAD.IADD R3, R210, 0x1, -R3 ;  /* 0x00000001d2037824 */ /* 0x000fc400078e0a03 */
[----:B------:R-:W-:Y:S01]  /*0cd0*/  IMAD.IADD R2, R5, 0x1, -R2 ;  /* 0x0000000105027824 */ /* 0x000fe200078e0a02 */
[----:B------:R-:W-:Y:S01]  /*0ce0*/  LOP3.LUT R5, R4, 0x1ffffffe, RZ, 0xc0, !PT ;  /* 0x1ffffffe04057812 */ /* 0x000fe200078ec0ff */
[----:B------:R-:W-:Y:S02]  /*0cf0*/  IMAD.SHL.U32 R23, R188, 0x8, RZ ;  /* 0x00000008bc177824 */ /* 0x000fe400078e00ff */
[----:B------:R-:W-:Y:S02]  /*0d00*/  IMAD.SHL.U32 R184, R3, 0x2, RZ ;  /* 0x0000000203b87824 */ /* 0x000fe400078e00ff */
[----:B------:R-:W-:Y:S02]  /*0d10*/  VIADD R187, R23, 0x40 ;  /* 0x0000004017bb7836 */ /* 0x000fe40000000000 */
        /* <DEDUP_REMOVED lines=14> */
[----:B------:R-:W-:Y:S02]  /*0e00*/  VIADD R192, R184, 0x78 ;  /* 0x00000078b8c07836 */ /* 0x000fe40000000000 */
[----:B------:R-:W-:Y:S01]  /*0e10*/  IMAD.IADD R10, R10, 0x1, -R5 ;  /* 0x000000010a0a7824 */ /* 0x000fe200078e0a05 */
[----:B------:R-:W-:Y:S01]  /*0e20*/  SHF.R.S32.HI R208, RZ, 0x3, R0 ;  /* 0x00000003ffd07819 */ /* 0x000fe20000011400 */
[----:B------:R-:W-:Y:S01]  /*0e30*/  IMAD R228, R2, 0x8, R7 ;  /* 0x0000000802e47824 */ /* 0x000fe200078e0207 */
[----:B------:R-:W-:Y:S01]  /*0e40*/  SHF.R.S32.HI R230, RZ, 0x1f, R23 ;  /* 0x0000001fffe67819 */ /* 0x000fe20000011417 */
[----:B------:R-:W-:Y:S01]  /*0e50*/  IMAD.MOV.U32 R209, RZ, RZ, RZ ;  /* 0x000000ffffd17224 */ /* 0x000fe200078e00ff */
[----:B------:R-:W-:Y:S01]  /*0e60*/  SHF.R.S32.HI R229, RZ, 0x1f, R187 ;  /* 0x0000001fffe57819 */ /* 0x000fe200000114bb */
[----:B------:R-:W-:Y:S01]  /*0e70*/  IMAD R185, R10, 0x8, R227 ;  /* 0x000000080ab97824 */ /* 0x000fe200078e02e3 */
[----:B------:R-:W-:Y:S02]  /*0e80*/  SHF.R.S32.HI R225, RZ, 0x1f, R206 ;  /* 0x0000001fffe17819 */ /* 0x000fe400000114ce */
        /* <DEDUP_REMOVED lines=13> */
[----:B------:R-:W-:Y:S01]  /*0f60*/  SHF.R.S32.HI R211, RZ, 0x1f, R192 ;  /* 0x0000001fffd37819 */ /* 0x000fe200000114c0 */
[----:B------:R-:W-:Y:S01]  /*0f70*/  UMOV UR38, URZ ;  /* 0x0000003f00267c82 */ /* 0x000fe20008000000 */
[----:B------:R-:W-:Y:S01]  /*0f80*/  UMOV UR36, URZ ;  /* 0x0000003f00247c82 */ /* 0x000fe20008000000 */
[----:B--2---:R-:W-:-:S07]  /*0f90*/  LOP3.LUT R19, R12, 0x1, RZ, 0xfc, !PT ;  /* 0x000000010c137812 */ /* 0x004fce00078efcff */
.L_x_2269:
[----:B0--34-:R-:W0:Y:S01]  /*0fa0*/  LDC.64 R2, c[0x0][0xc88] ;  /* 0x00032200ff027b82 */ /* 0x019e220000000a00 */
[----:B------:R-:W-:Y:S01]  /*0fb0*/  ULDC.64 UR4, c[0x0][0xa28] ;  /* 0x00028a0000047ab9 */ /* 0x000fe20000000a00 */
[----:B------:R-:W-:-:S06]  /*0fc0*/  ULDC.64 UR6, c[0x0][0xa18] ;  /* 0x0002860000067ab9 */ /* 0x000fcc0000000a00 */
[----:B------:R-:W1:Y:S08]  /*0fd0*/  LDC R17, c[0x0][0x288] ;  /* 0x0000a200ff117b82 */ /* 0x000e700000000800 */
[----:B--2---:R-:W2:Y:S01]  /*0fe0*/  LDC.64 R8, c[0x0][0x418] ;  /* 0x00010600ff087b82 */ /* 0x004ea20000000a00 */
[----:B0-----:R-:W-:-:S07]  /*0ff0*/  IMAD.WIDE R2, R27, 0x4, R2 ;  /* 0x000000041b027825 */ /* 0x001fce00078e0202 */
[----:B------:R-:W0:Y:S01]  /*1000*/  LDC R10, c[0x0][0x424] ;  /* 0x00010900ff0a7b82 */ /* 0x000e220000000800 */
[----:B------:R-:W3:Y:S01]  /*1010*/  LDG.E R186, desc[UR56][R2.64] ;  /* 0x0000003802ba7981 */ /* 0x000ee2000c1e1900 */
[----:B------:R-:W-:Y:S01]  /*1020*/  ISETP.NE.U32.AND P1, PT, RZ, UR4, PT ;  /* 0x00000004ff007c0c */ /* 0x000fe2000bf25070 */
[----:B------:R-:W-:Y:S01]  /*1030*/  IMAD.MOV.U32 R7, RZ, RZ, RZ ;  /* 0x000000ffff077224 */ /* 0x000fe200078e00ff */
[----:B------:R-:W-:-:S04]  /*1040*/  ISETP.NE.U32.AND P0, PT, RZ, UR6, PT ;  /* 0x00000006ff007c0c */ /* 0x000fc8000bf05070 */
[----:B------:R-:W4:Y:S01]  /*1050*/  LDC R11, c[0x0][0x2f0] ;  /* 0x0000bc00ff0b7b82 */ /* 0x000f220000000800 */
[----:B------:R-:W-:Y:S02]  /*1060*/  ISETP.NE.AND.EX P1, PT, RZ, UR5, PT, P1 ;  /* 0x00000005ff007c0c */ /* 0x000fe4000bf25310 */
[----:B------:R-:W-:Y:S02]  /*1070*/  ISETP.NE.AND.EX P0, PT, RZ, UR7, PT, P0 ;  /* 0x00000007ff007c0c */ /* 0x000fe4000bf05300 */
[----:B---3--:R-:W-:-:S09]  /*1080*/  SHF.R.S32.HI R191, RZ, 0x1f, R186 ;  /* 0x0000001fffbf7819 */ /* 0x008fd200000114ba */
[----:B------:R-:W-:-:S04]  /*1090*/  @P1 LEA R4, P2, R186, UR4, 0x2 ;  /* 0x00000004ba041c11 */ /* 0x000fc8000f8410ff */
[C-C-:B------:R-:W-:Y:S02]  /*10a0*/  @P1 LEA.HI.X R5, R186.reuse, UR5, R191.reuse, 0x2, P2 ;  /* 0x00000005ba051c11 */ /* 0x140fe400090f14bf */
[----:B------:R-:W-:Y:S02]  /*10b0*/  @P0 LEA R2, P2, R186, UR6, 0x2 ;  /* 0x00000006ba020c11 */ /* 0x000fe4000f8410ff */
[----:B------:R-:W-:Y:S01]  /*10c0*/  LOP3.LUT R6, R26, 0xff000000, RZ, 0xc0, !PT ;  /* 0xff0000001a067812 */ /* 0x000fe200078ec0ff */
[----:B------:R3:W5:Y:S01]  /*10d0*/  @P1 LDG.E R7, desc[UR56][R4.64] ;  /* 0x0000003804071981 */ /* 0x000762000c1e1900 */
[----:B------:R-:W-:Y:S01]  /*10e0*/  @P0 LEA.HI.X R3, R186, UR7, R191, 0x2, P2 ;  /* 0x00000007ba030c11 */ /* 0x000fe200090f14bf */
[----:B------:R-:W-:-:S04]  /*10f0*/  ULDC.64 UR6, c[0x0][0xa20] ;  /* 0x0002880000067ab9 */ /* 0x000fc80000000a00 */
[----:B-1----:R1:W5:Y:S01]  /*1100*/  @P0 LDG.E R17, desc[UR56][R2.64] ;  /* 0x0000003802110981 */ /* 0x002362000c1e1900 */
[----:B--2---:R-:W-:Y:S02]  /*1110*/  ISETP.NE.U32.AND P1, PT, R8, RZ, PT ;  /* 0x000000ff0800720c */ /* 0x004fe40003f25070 */
[----:B------:R-:W-:Y:S02]  /*1120*/  ISETP.NE.U32.AND P2, PT, RZ, UR6, PT ;  /* 0x00000006ff007c0c */ /* 0x000fe4000bf45070 */
[----:B------:R-:W-:Y:S02]  /*1130*/  LOP3.LUT R0, R26, 0xff0000, RZ, 0xc0, !PT ;  /* 0x00ff00001a007812 */ /* 0x000fe400078ec0ff */
[----:B---3--:R-:W-:Y:S02]  /*1140*/  SHF.R.U32.HI R5, RZ, 0x8, R6 ;  /* 0x00000008ff057819 */ /* 0x008fe40000011606 */
[----:B------:R-:W-:Y:S02]  /*1150*/  ISETP.NE.AND.EX P1, PT, R9, RZ, PT, P1 ;  /* 0x000000ff0900720c */ /* 0x000fe40003f25310 */
[----:B------:R-:W-:-:S02]  /*1160*/  ISETP.NE.AND.EX P2, PT, RZ, UR7, PT, P2 ;  /* 0x00000007ff007c0c */ /* 0x000fc4000bf45320 */
[----:B------:R-:W-:Y:S02]  /*1170*/  LEA.HI R190, R0, R5, RZ, 0x10 ;  /* 0x0000000500be7211 */ /* 0x000fe400078f80ff */
[----:B0-----:R-:W-:Y:S01]  /*1180*/  SEL R0, R10, 0x1, P1 ;  /* 0x000000010a007807 */ /* 0x001fe20000800000 */
[----:B-1--4-:R-:W-:Y:S08]  /*1190*/  @P0 BRA `(.L_x_2212) ;  /* 0x0000000000240947 */ /* 0x012ff00003800000 */
        /* <DEDUP_REMOVED lines=9> */
.L_x_2212:
[----:B------:R-:W-:Y:S01]  /*1230*/  IMAD R16, R0, R11, RZ ;  /* 0x0000000b00107224 */ /* 0x000fe200078e02ff */
[----:B------:R-:W-:Y:S01]  /*1240*/  LOP3.LUT R189, R26, 0xffff, RZ, 0xc0, !PT ;  /* 0x0000ffff1abd7812 */ /* 0x000fe200078ec0ff */
[----:B------:R-:W-:Y:S06]  /*1250*/  @!P2 BRA `(.L_x_2213) ;  /* 0x000000000010a947 */ /* 0x000fec0003800000 */
[----:B------:R-:W-:-:S04]  /*1260*/  LEA R2, P0, R186, UR6, 0x2 ;  /* 0x00000006ba027c11 */ /* 0x000fc8000f8010ff */
[----:B------:R-:W-:-:S05]  /*1270*/  LEA.HI.X R3, R186, UR7, R191, 0x2, P0 ;  /* 0x00000007ba037c11 */ /* 0x000fca00080f14bf */
[----:B------:R0:W5:Y:S01]  /*1280*/  LDG.E R16, desc[UR56][R2.64] ;  /* 0x0000003802107981 */ /* 0x000162000c1e1900 */
[----:B------:R-:W-:Y:S05]  /*1290*/  BRA `(.L_x_2214) ;  /* 0x0000000000247947 */ /* 0x000fea0003800000 */
.L_x_2213:
[----:B------:R-:W-:Y:S02]  /*12a0*/  ULDC.64 UR4, c[0x0][0xa08] ;  /* 0x0002820000047ab9 */ /* 0x000fe40000000a00 */
[----:B------:R-:W-:-:S04]  /*12b0*/  ISETP.NE.U32.AND P0, PT, RZ, UR4, PT ;  /* 0x00000004ff007c0c */ /* 0x000fc8000bf05070 */
[----:B------:R-:W-:-:S13]  /*12c0*/  ISETP.NE.AND.EX P0, PT, RZ, UR5, PT, P0 ;  /* 0x00000005ff007c0c */ /* 0x000fda000bf05300 */
[----:B------:R-:W-:Y:S05]  /*12d0*/  @!P0 BRA `(.L_x_2214) ;  /* 0x0000000000148947 */ /* 0x000fea0003800000 */
[----:B------:R-:W0:Y:S02]  /*12e0*/  LDC.64 R2, c[0x0][0xa08] ;  /* 0x00028200ff027b82 */ /* 0x000e240000000a00 */
[----:B0-----:R-:W-:-:S05]  /*12f0*/  IMAD.WIDE R2, R186, 0x4, R2 ;  /* 0x00000004ba027825 */ /* 0x001fca00078e0202 */
[----:B------:R-:W2:Y:S04]  /*1300*/  LDG.E R16, desc[UR56][R2.64] ;  /* 0x0000003802107981 */ /* 0x000ea8000c1e1900 */
[----:B------:R-:W2:Y:S02]  /*1310*/  LDG.E R5, desc[UR56][R2.64+0x4] ;  /* 0x0000043802057981 */ /* 0x000ea4000c1e1900 */
[----:B--2---:R-:W-:-:S07]  /*1320*/  IMAD.IADD R16, R5, 0x1, -R16 ;  /* 0x0000000105107824 */ /* 0x004fce00078e0a10 */
.L_x_2214:
[----:B------:R-:W1:Y:S01]  /*1330*/  LDC R0, c[0x0][0x448] ;  /* 0x00011200ff007b82 */ /* 0x000e620000000800 */
[----:B------:R-:W-:Y:S01]  /*1340*/  IMAD.SHL.U32 R18, R25, 0x80, RZ ;  /* 0x0000008019127824 */ /* 0x000fe200078e00ff */
[----:B------:R-:W-:Y:S01]  /*1350*/  LOP3.LUT R207, R190, 0xff, RZ, 0xc0, !PT ;  /* 0x000000ffbecf7812 */ /* 0x000fe200078ec0ff */
[----:B-----5:R-:W-:Y:S01]  /*1360*/  IMAD.IADD R16, R16, 0x1, -R7 ;  /* 0x0000000110107824 */ /* 0x020fe200078e0a07 */
[----:B------:R-:W-:Y:S01]  /*1370*/  SHF.R.U32.HI R190, RZ, 0x10, R190 ;  /* 0x00000010ffbe7819 */ /* 0x000fe200000116be */
[----:B------:R-:W-:Y:S01]  /*1380*/  IMAD.MOV.U32 R95, RZ, RZ, RZ ;  /* 0x000000ffff5f7224 */ /* 0x000fe200078e00ff */
[----:B-1----:R-:W-:Y:S01]  /*1390*/  ISETP.NE.AND P0, PT, R0, 0x1, PT ;  /* 0x000000010000780c */ /* 0x002fe20003f05270 */
[----:B------:R-:W-:-:S12]  /*13a0*/  VIADD R0, R18, 0x7f ;  /* 0x0000007f12007836 */ /* 0x000fd80000000000 */
[----:B0-----:R-:W0:Y:S08]  /*13b0*/  @P0 LDC R3, c[0x0][0x44c] ;  /* 0x00011300ff030b82 */ /* 0x001e300000000800 */
[----:B------:R-:W1:Y:S01]  /*13c0*/  @P0 LDC R5, c[0x0][0x450] ;  /* 0x00011400ff050b82 */ /* 0x000e620000000800 */
[----:B0-----:R-:W-:Y:S01]  /*13d0*/  @P0 IMAD.HI.U32 R2, R0, R3, RZ ;  /* 0x0000000300020227 */ /* 0x001fe200078e00ff */
[----:B------:R-:W-:-:S04]  /*13e0*/  IADD3 R3, R16, 0x80, -R17 ;  /* 0x0000008010037810 */ /* 0x000fc80007ffe811 */
[----:B-1----:R-:W-:Y:S01]  /*13f0*/  @P0 SHF.R.U32.HI R0, RZ, R5, R2 ;  /* 0x00000005ff000219 */ /* 0x002fe20000011602 */
[----:B------:R-:W-:-:S04]  /*1400*/  VIADD R2, R16, 0x7f ;  /* 0x0000007f10027836 */ /* 0x000fc80000000000 */
        /* <DEDUP_REMOVED lines=10> */
[----:B------:R-:W0:Y:S01]  /*14b0*/  LDC R3, c[0x0][0x9f0] ;  /* 0x00027c00ff037b82 */ /* 0x000e220000000800 */
[----:B------:R-:W-:-:S04]  /*14c0*/  ISETP.NE.AND P0, PT, R190, RZ, PT ;  /* 0x000000ffbe00720c */ /* 0x000fc80003f05270 */
[----:B0-----:R-:W-:-:S04]  /*14d0*/  SEL R9, R190, R3, P0 ;  /* 0x00000003be097207 */ /* 0x001fc80000000000 */
[-C--:B------:R-:W-:Y:S02]  /*14e0*/  IABS R5, R9.reuse ;  /* 0x0000000900057213 */ /* 0x080fe40000000000 */
        /* <DEDUP_REMOVED lines=26> */
.L_x_2215:
[-C--:B------:R-:W-:Y:S01]  /*1690*/  IMAD R22, R207, R95.reuse, RZ ;  /* 0x0000005fcf167224 */ /* 0x080fe200078e02ff */
[----:B------:R-:W-:Y:S01]  /*16a0*/  PLOP3.LUT P0, PT, PT, PT, PT, 0x80, 0x0 ;  /* 0x000000000000781c */ /* 0x000fe20003f0f070 */
[----:B------:R-:W-:Y:S01]  /*16b0*/  IMAD.MOV.U32 R94, RZ, RZ, RZ ;  /* 0x000000ffff5e7224 */ /* 0x000fe200078e00ff */
        /* <DEDUP_REMOVED lines=67> */
.L_x_2217:
[----:B------:R-:W-:Y:S02]  /*1af0*/  LEA.HI R0, R209, R209, RZ, 0x1 ;  /* 0x000000d1d1007211 */ /* 0x000fe400078f08ff */
[----:B------:R-:W-:Y:S02]  /*1b00*/  ISETP.NE.AND P0, PT, R19, 0x3, PT ;  /* 0x000000031300780c */ /* 0x000fe40003f05270 */
[----:B------:R-:W-:-:S05]  /*1b10*/  LOP3.LUT R0, R0, 0xfffffffe, RZ, 0xc0, !PT ;  /* 0xfffffffe00007812 */ /* 0x000fca00078ec0ff */
[----:B------:R-:W-:-:S05]  /*1b20*/  IMAD.IADD R0, R209, 0x1, -R0 ;  /* 0x00000001d1007824 */ /* 0x000fca00078e0a00 */
[----:B------:R-:W-:-:S04]  /*1b30*/  SHF.L.U32 R0, R0, 0x1f, RZ ;  /* 0x0000001f00007819 */ /* 0x000fc800000006ff */
[----:B------:R-:W0:Y:S02]  /*1b40*/  SYNCS.PHASECHK.TRANS64.TRYWAIT P1, [UR37+0x34800], R0 ;  /* 0x03480000ff0075a7 */ /* 0x000e240008020165 */
[----:B0-----:R-:W-:Y:S05]  /*1b50*/  @!P1 BRA `(.L_x_2218) ;  /* 0x0000011800e49947 */ /* 0x001fea0003800000 */
.L_x_2396:
[----:B------:R-:W-:Y:S05]  /*1b60*/  @!P0 BRA `(.L_x_2219) ;  /* 0x0000000000048947 */ /* 0x000fea0003800000 */
[----:B------:R-:W-:Y:S01]  /*1b70*/  BPT.TRAP 0x1 ;  /* 0x000000040000795c */ /* 0x000fe20000300000 */
.L_x_2219:
[----:B------:R-:W-:Y:S02]  /*1b80*/  IMAD.U32 R2, RZ, RZ, UR36 ;  /* 0x00000024ff027e24 */ /* 0x000fe4000f8e00ff */
[----:B0-----:R-:W-:-:S03]  /*1b90*/  IMAD.U32 R3, RZ, RZ, UR38 ;  /* 0x00000026ff037e24 */ /* 0x001fc6000f8e00ff */
[----:B------:R-:W-:Y:S02]  /*1ba0*/  LEA R2, R2, UR37, 0x3 ;  /* 0x0000002502027c11 */ /* 0x000fe4000f8e18ff */
[----:B------:R-:W-:-:S04]  /*1bb0*/  SHF.L.U32 R3, R3, 0x1f, RZ ;  /* 0x0000001f03037819 */ /* 0x000fc800000006ff */
[----:B------:R0:W1:Y:S01]  /*1bc0*/  SYNCS.PHASECHK.TRANS64.TRYWAIT P2, [R2+URZ+0x34830], R3 ;  /* 0x03483003020075a7 */ /* 0x000062000804017f */
[----:B------:R-:W-:Y:S05]  /*1bd0*/  @!P0 BRA `(.L_x_2220) ;  /* 0x0000000000048947 */ /* 0x000fea0003800000 */
[----:B------:R-:W-:Y:S01]  /*1be0*/  BPT.TRAP 0x1 ;  /* 0x000000040000795c */ /* 0x000fe20000300000 */
.L_x_2220:
[----:B------:R-:W2:Y:S02]  /*1bf0*/  S2R R0, SR_TID.X ;  /* 0x0000000000007919 */ /* 0x000ea40000002100 */
[----:B--2---:R-:W-:Y:S01]  /*1c00*/  LOP3.LUT P1, RZ, R0, 0x7f, RZ, 0xc0, !PT ;  /* 0x0000007f00ff7812 */ /* 0x004fe2000782c0ff */
[----:B-1----:R-:W-:-:S12]  /*1c10*/  @P2 BRA `(.L_x_2221) ;  /* 0x0000000000082947 */ /* 0x002fd80003800000 */
[----:B------:R-:W1:Y:S02]  /*1c20*/  SYNCS.PHASECHK.TRANS64.TRYWAIT P2, [R2+URZ+0x34830], R3 ;  /* 0x03483003020075a7 */ /* 0x000e64000804017f */
[----:B-1----:R-:W-:Y:S05]  /*1c30*/  @!P2 BRA `(.L_x_2222) ;  /* 0x0000011800c4a947 */ /* 0x002fea0003800000 */
.L_x_2221:
[----:B------:R-:W-:Y:S05]  /*1c40*/  WARPSYNC.ALL ;  /* 0x0000000000007948 */ /* 0x000fea0003800000 */
[----:B------:R-:W-:Y:S01]  /*1c50*/  UIADD3 UR4, UR37, 0x1c400, URZ ;  /* 0x0001c40025047890 */ /* 0x000fe2000fffe03f */
[----:B------:R-:W-:Y:S01]  /*1c60*/  WARPGROUP.ARRIVE ;  /* 0x00000000000079c5 */ /* 0x000fe20000000000 */
[----:B------:R-:W-:Y:S01]  /*1c70*/  ULOP3.LUT UR52, UR52, 0x10000, URZ, 0xfc, !UPT ;  /* 0x0001000034347892 */ /* 0x000fe2000f8efc3f */
[----:B------:R-:W2:Y:S01]  /*1c80*/  LDC R0, c[0x0][0x448] ;  /* 0x00011200ff007b82 */ /* 0x000ea20000000800 */
[----:B------:R-:W-:Y:S01]  /*1c90*/  USHF.R.U32.HI UR4, URZ, 0x4, UR4 ;  /* 0x000000043f047899 */ /* 0x000fe20008011604 */
[----:B01----:R-:W-:Y:S01]  /*1ca0*/  @!P1 VIADD R2, R2, 0x34840 ;  /* 0x0003484002029836 */ /* 0x003fe20000000000 */
[----:B------:R-:W-:Y:S01]  /*1cb0*/  UMOV UR53, 0x40000040 ;  /* 0x4000004000357882 */ /* 0x000fe20000000000 */
[----:B------:R-:W-:Y:S01]  /*1cc0*/  UMOV UR55, 0x40000040 ;  /* 0x4000004000377882 */ /* 0x000fe20000000000 */
[----:B------:R-:W-:Y:S01]  /*1cd0*/  ULOP3.LUT UR4, UR4, 0x3fff, URZ, 0xc0, !UPT ;  /* 0x00003fff04047892 */ /* 0x000fe2000f8ec03f */
[----:B------:R-:W-:Y:S01]  /*1ce0*/  CS2R R150, SRZ ;  /* 0x0000000000967805 */ /* 0x000fe2000001ff00 */
[----:B------:R-:W-:Y:S01]  /*1cf0*/  UMOV UR5, 0x40000040 ;  /* 0x4000004000057882 */ /* 0x000fe20000000000 */
[----:B------:R-:W-:Y:S01]  /*1d00*/  UMOV UR7, 0x40000040 ;  /* 0x4000004000077882 */ /* 0x000fe20000000000 */
[----:B------:R-:W-:Y:S01]  /*1d10*/  ULOP3.LUT UR39, UR4, 0x10000, URZ, 0xfc, !UPT ;  /* 0x0001000004277892 */ /* 0x000fe2000f8efc3f */
[----:B------:R-:W-:Y:S01]  /*1d20*/  @!P1 PRMT R2, RZ, 0x654, R2 ;  /* 0x00000654ff029816 */ /* 0x000fe20000000002 */
[----:B------:R-:W-:Y:S01]  /*1d30*/  UIADD3 UR4, UR52, 0x2, URZ ;  /* 0x0000000234047890 */ /* 0x000fe2000fffe03f */
[----:B------:R-:W-:Y:S01]  /*1d40*/  CS2R R148, SRZ ;  /* 0x0000000000947805 */ /* 0x000fe2000001ff00 */
[----:B------:R-:W-:Y:S01]  /*1d50*/  UIMAD UR54, UR36, 0xc00, UR39 ;  /* 0x00000c00243678a4 */ /* 0x000fe2000f8e0227 */
[----:B------:R-:W-:Y:S01]  /*1d60*/  CS2R R146, SRZ ;  /* 0x0000000000927805 */ /* 0x000fe2000001ff00 */
[----:B------:R-:W-:Y:S01]  /*1d70*/  UIADD3 UR8, UR52, 0x4, URZ ;  /* 0x0000000434087890 */ /* 0x000fe2000fffe03f */
[----:B------:R-:W-:Y:S01]  /*1d80*/  CS2R R144, SRZ ;  /* 0x0000000000907805 */ /* 0x000fe2000001ff00 */
[----:B------:R-:W-:Y:S01]  /*1d90*/  UIADD3 UR6, UR54, 0x2, URZ ;  /* 0x0000000236067890 */ /* 0x000fe2000fffe03f */
[----:B------:R-:W-:Y:S01]  /*1da0*/  CS2R R142, SRZ ;  /* 0x00000000008e7805 */ /* 0x000fe2000001ff00 */
[----:B------:R-:W-:Y:S01]  /*1db0*/  UIADD3 UR10, UR54, 0x4, URZ ;  /* 0x00000004360a7890 */ /* 0x000fe2000fffe03f */
[----:B------:R-:W-:Y:S01]  /*1dc0*/  CS2R R140, SRZ ;  /* 0x00000000008c7805 */ /* 0x000fe2000001ff00 */
[----:B------:R-:W-:Y:S01]  /*1dd0*/  UMOV UR9, 0x40000040 ;  /* 0x4000004000097882 */ /* 0x000fe20000000000 */
[----:B------:R-:W-:Y:S01]  /*1de0*/  HGMMA.64x128x16.F32 R24, gdesc[UR52], RZ, !UPT, gsb0 ;  /* 0x01e00000341879f0 */ /* 0x000fe2000c0008ff */
[----:B------:R-:W-:Y:S01]  /*1df0*/  UMOV UR11, 0x40000040 ;  /* 0x40000040000b7882 */ /* 0x000fe20000000000 */
[----:B------:R-:W-:Y:S01]  /*1e00*/  UIADD3 UR12, UR52, 0x6, URZ ;  /* 0x00000006340c7890 */ /* 0x000fe2000fffe03f */
[----:B--2---:R-:W-:Y:S01]  /*1e10*/  ISETP.NE.AND P2, PT, R0, 0x1, PT ;  /* 0x000000010000780c */ /* 0x004fe20003f45270 */
[----:B------:R-:W-:Y:S01]  /*1e20*/  UIADD3 UR14, UR54, 0x6, URZ ;  /* 0x00000006360e7890 */ /* 0x000fe2000fffe03f */
[----:B------:R-:W-:Y:S01]  /*1e30*/  IMAD.IADD R0, R185, 0x1, R18 ;  /* 0x00000001b9007824 */ /* 0x000fe200078e0212 */
[----:B------:R-:W-:Y:S01]  /*1e40*/  UMOV UR13, 0x40000040 ;  /* 0x40000040000d7882 */ /* 0x000fe20000000000 */
[----:B------:R-:W-:Y:S01]  /*1e50*/  UMOV UR15, 0x40000040 ;  /* 0x40000040000f7882 */ /* 0x000fe20000000000 */
[----:B------:R-:W-:Y:S01]  /*1e60*/  UIADD3 UR16, UR52, 0x400, URZ ;  /* 0x0000040034107890 */ /* 0x000fe2000fffe03f */
[----:B------:R-:W-:Y:S01]  /*1e70*/  CS2R R138, SRZ ;  /* 0x00000000008a7805 */ /* 0x000fe2000001ff00 */
[----:B------:R-:W-:Y:S01]  /*1e80*/  UIADD3 UR18, UR54, 0x400, URZ ;  /* 0x0000040036127890 */ /* 0x000fe2000fffe03f */
[----:B------:R-:W-:Y:S01]  /*1e90*/  CS2R R136, SRZ ;  /* 0x0000000000887805 */ /* 0x000fe2000001ff00 */
[----:B------:R-:W-:Y:S01]  /*1ea0*/  UMOV UR17, 0x40000040 ;  /* 0x4000004000117882 */ /* 0x000fe20000000000 */
[----:B------:R-:W-:Y:S01]  /*1eb0*/  UMOV UR19, 0x40000040 ;  /* 0x4000004000137882 */ /* 0x000fe20000000000 */
[----:B------:R-:W-:Y:S01]  /*1ec0*/  UIADD3 UR20, UR52, 0x402, URZ ;  /* 0x0000040234147890 */ /* 0x000fe2000fffe03f */
[----:B------:R-:W-:Y:S01]  /*1ed0*/  CS2R R134, SRZ ;  /* 0x0000000000867805 */ /* 0x000fe2000001ff00 */
[----:B------:R-:W-:Y:S01]  /*1ee0*/  UIADD3 UR22, UR54, 0x402, URZ ;  /* 0x0000040236167890 */ /* 0x000fe2000fffe03f */
[----:B------:R-:W0:Y:S01]  /*1ef0*/  @P2 LDC R3, c[0x0][0x44c] ;  /* 0x00011300ff032b82 */ /* 0x000e220000000800 */
        /* <DEDUP_REMOVED lines=9> */
[----:B------:R-:W1:Y:S01]  /*1f90*/  @P2 LDC R4, c[0x0][0x450] ;  /* 0x00011400ff042b82 */ /* 0x000e620000000800 */
[----:B------:R-:W-:Y:S01]  /*1fa0*/  UIADD3 UR30, UR54, 0x406, URZ ;  /* 0x00000406361e7890 */ /* 0x000fe2000fffe03f */
[----:B------:R-:W-:Y:S01]  /*1fb0*/  CS2R R128, SRZ ;  /* 0x0000000000807805 */ /* 0x000fe2000001ff00 */
        /* <DEDUP_REMOVED lines=11> */
[----:B0-----:R-:W-:Y:S01]  /*2070*/  @P2 IMAD.HI.U32 R3, R0, R3, RZ ;  /* 0x0000000300032227 */ /* 0x001fe200078e00ff */
        /* <DEDUP_REMOVED lines=9> */
[----:B-1----:R-:W-:Y:S01]  /*2110*/  @P2 SHF.R.U32.HI R0, RZ, R4, R3 ;  /* 0x00000004ff002219 */ /* 0x002fe20000011603 */
[----:B------:R-:W-:Y:S01]  /*2120*/  UIADD3 UR50, UR54, 0x806, URZ ;  /* 0x0000080636327890 */ /* 0x000fe2000fffe03f */
[----:B------:R-:W-:Y:S01]  /*2130*/  IMAD.MOV.U32 R4, RZ, RZ, -0x80 ;  /* 0xffffff80ff047424 */ /* 0x000fe200078e00ff */
[----:B------:R-:W-:Y:S01]  /*2140*/  UMOV UR49, 0x40000040 ;  /* 0x4000004000317882 */ /* 0x000fe20000000000 */
[----:B------:R-:W-:Y:S01]  /*2150*/  UMOV UR51, 0x40000040 ;  /* 0x4000004000337882 */ /* 0x000fe20000000000 */
[----:B------:R-:W0:Y:S01]  /*2160*/  SHFL.IDX PT, R5, R0, 0x1, 0x1c1f ;  /* 0x003c1f0000057f89 */ /* 0x000e2200000e0000 */
[----:B------:R-:W-:Y:S01]  /*2170*/  IMAD R3, R95, R4, 0x80 ;  /* 0x000000805f037424 */ /* 0x000fe200078e0204 */
[----:B------:R-:W-:-:S04]  /*2180*/  CS2R R116, SRZ ;  /* 0x0000000000747805 */ /* 0x000fc8000001ff00 */
[C-C-:B------:R-:W-:Y:S02]  /*2190*/  IADD3 R4, -R184.reuse, 0x1, R3.reuse ;  /* 0x00000001b8047810 */ /* 0x140fe40007ffe103 */
[----:B------:R-:W-:Y:S02]  /*21a0*/  IADD3 R6, -R184, R16, R3 ;  /* 0x00000010b8067210 */ /* 0x000fe40007ffe103 */
[----:B------:R-:W-:-:S04]  /*21b0*/  IADD3 R89, -R17, R4, R16 ;  /* 0x0000000411597210 */ /* 0x000fc80007ffe110 */
[----:B0-----:R-:W-:-:S04]  /*21c0*/  VIADDMNMX R4, R5, R89, R6, PT ;  /* 0x0000005905047246 */ /* 0x001fc80003800106 */
[C---:B------:R-:W-:Y:S02]  /*21d0*/  ISETP.GT.AND P3, PT, R4.reuse, RZ, PT ;  /* 0x000000ff0400720c */ /* 0x040fe40003f64270 */
[C---:B------:R-:W-:Y:S02]  /*21e0*/  ISETP.GT.AND P4, PT, R4.reuse, 0x1, PT ;  /* 0x000000010400780c */ /* 0x040fe40003f84270 */
[----:B------:R-:W-:Y:S01]  /*21f0*/  ISETP.GT.AND P5, PT, R4, 0x8, PT ;  /* 0x000000080400780c */ /* 0x000fe20003fa4270 */
[----:B------:R-:W-:Y:S02]  /*2200*/  WARPGROUP.DEPBAR.LE gsb0, 0x0 ;  /* 0x00008000000079c5 */ /* 0x000fe40000010000 */
[----:B------:R-:W-:-:S06]  /*2210*/  WARPGROUP.ARRIVE ;  /* 0x00000000000079c5 */ /* 0x000fcc0000000000 */
[----:B------:R-:W-:Y:S01]  /*2220*/  HGMMA.64x128x16.F32 R24, gdesc[UR4], R24, gsb0 ;  /* 0x01e00000041879f0 */ /* 0x000fe20008000818 */
[----:B------:R-:W-:Y:S02]  /*2230*/  ULDC UR6, c[0x0][0x988] ;  /* 0x0002620000067ab9 */ /* 0x000fe40000000800 */
        /* <DEDUP_REMOVED lines=31> */
[----:B------:R-:W-:Y:S01]  /*2430*/  FSEL R91, R26, -INF , P3 ;  /* 0xff8000001a5b7808 */ /* 0x000fe20001800000 */
[----:B------:R0:W-:Y:S01]  /*2440*/  @!P1 SYNCS.ARRIVE.TRANS64.RED.A1T0 RZ, [R2+URZ], RZ ;  /* 0x000000ff02ff99a7 */ /* 0x0001e2000810043f */
[----:B------:R-:W-:Y:S02]  /*2450*/  FSEL R93, R27, -INF , P4 ;  /* 0xff8000001b5d7808 */ /* 0x000fe40002000000 */
[----:B------:R-:W-:Y:S02]  /*2460*/  ISETP.GT.AND P3, PT, R4, 0x9, PT ;  /* 0x000000090400780c */ /* 0x000fe40003f64270 */
[----:B------:R-:W-:-:S02]  /*2470*/  FSEL R97, R30, -INF , P5 ;  /* 0xff8000001e617808 */ /* 0x000fc40002800000 */
[----:B------:R-:W-:Y:S02]  /*2480*/  FMNMX.FTZ R8, R91, R93, !PT ;  /* 0x0000005d5b087209 */ /* 0x000fe40007810000 */
[C---:B------:R-:W-:Y:S02]  /*2490*/  ISETP.GT.AND P4, PT, R4.reuse, 0x10, PT ;  /* 0x000000100400780c */ /* 0x040fe40003f84270 */
[----:B------:R-:W-:Y:S02]  /*24a0*/  FSEL R99, R31, -INF , P3 ;  /* 0xff8000001f637808 */ /* 0x000fe40001800000 */
[----:B------:R-:W-:Y:S02]  /*24b0*/  FMNMX.FTZ R8, R97, R8, !PT ;  /* 0x0000000861087209 */ /* 0x000fe40007810000 */
        /* <DEDUP_REMOVED lines=26> */
[----:B------:R-:W-:Y:S01]  /*2660*/  FMNMX.FTZ R8, R115, R8, !PT ;  /* 0x0000000873087209 */ /* 0x000fe20007810000 */
[----:B------:R-:W1:Y:S01]  /*2670*/  @P2 LDC R50, c[0x0][0x450] ;  /* 0x00011400ff322b82 */ /* 0x000e620000000800 */
        /* <DEDUP_REMOVED lines=54> */
[----:B------:R-:W-:Y:S02]  /*29e0*/  FSEL R87, R87, -INF , P3 ;  /* 0xff80000057577808 */ /* 0x000fe40001800000 */
[----:B------:R-:W-:-:S04]  /*29f0*/  FMNMX.FTZ R8, R21, R8, !PT ;  /* 0x0000000815087209 */ /* 0x000fc80007810000 */
[----:B------:R-:W-:Y:S02]  /*2a00*/  FMNMX.FTZ R10, R87, R8, !PT ;  /* 0x00000008570a7209 */ /* 0x000fe40007810000 */
[----:B------:R2:W3:Y:S04]  /*2a10*/  SHFL.IDX PT, R8, R0, RZ, 0x1c1f ;  /* 0x001c1fff00087589 */ /* 0x0004e800000e0000 */
[----:B------:R-:W4:Y:S01]  /*2a20*/  SHFL.BFLY PT, R35, R10, 0x2, 0x1f ;  /* 0x0c401f000a237f89 */ /* 0x000f2200000e0000 */
[----:B--2---:R-:W-:Y:S01]  /*2a30*/  IMAD.U32 R0, RZ, RZ, UR6 ;  /* 0x00000006ff007e24 */ /* 0x004fe2000f8e00ff */
[----:B---3--:R-:W-:Y:S02]  /*2a40*/  VIADDMNMX R34, R8, R89, R6, PT ;  /* 0x0000005908227246 */ /* 0x008fe40003800106 */
[----:B----4-:R-:W-:-:S02]  /*2a50*/  FMNMX.FTZ R35, R10, R35, !PT ;  /* 0x000000230a237209 */ /* 0x010fc40007810000 */
[C---:B------:R-:W-:Y:S02]  /*2a60*/  ISETP.GT.AND P4, PT, R34.reuse, 0x1, PT ;  /* 0x000000012200780c */ /* 0x040fe40003f84270 */
[----:B------:R-:W-:Y:S01]  /*2a70*/  ISETP.GT.AND P5, PT, R34, 0x8, PT ;  /* 0x000000082200780c */ /* 0x000fe20003fa4270 */
[----:B------:R-:W2:Y:S01]  /*2a80*/  SHFL.BFLY PT, R4, R35, 0x1, 0x1f ;  /* 0x0c201f0023047f89 */ /* 0x000ea200000e0000 */
[----:B------:R-:W-:Y:S02]  /*2a90*/  FSEL R30, R25, -INF , P4 ;  /* 0xff800000191e7808 */ /* 0x000fe40002000000 */
[----:B------:R-:W-:Y:S02]  /*2aa0*/  FSEL R25, R28, -INF , P5 ;  /* 0xff8000001c197808 */ /* 0x000fe40002800000 */
[----:B------:R-:W-:-:S04]  /*2ab0*/  ISETP.GT.AND P4, PT, R34, 0x10, PT ;  /* 0x000000102200780c */ /* 0x000fc80003f84270 */
[----:B------:R-:W-:Y:S02]  /*2ac0*/  FSEL R39, R32, -INF , P4 ;  /* 0xff80000020277808 */ /* 0x000fe40002000000 */
[----:B------:R-:W-:-:S04]  /*2ad0*/  ISETP.GT.AND P4, PT, R34, 0x18, PT ;  /* 0x000000182200780c */ /* 0x000fc80003f84270 */
[----:B------:R-:W-:Y:S02]  /*2ae0*/  FSEL R43, R36, -INF , P4 ;  /* 0xff800000242b7808 */ /* 0x000fe40002000000 */
[----:B------:R-:W-:-:S04]  /*2af0*/  ISETP.GT.AND P4, PT, R34, 0x20, PT ;  /* 0x000000202200780c */ /* 0x000fc80003f84270 */
[----:B------:R-:W-:Y:S02]  /*2b00*/  FSEL R47, R40, -INF , P4 ;  /* 0xff800000282f7808 */ /* 0x000fe40002000000 */
[----:B------:R-:W-:Y:S02]  /*2b10*/  ISETP.GT.AND P4, PT, R34, 0x28, PT ;  /* 0x000000282200780c */ /* 0x000fe40003f84270 */
[----:B--2---:R-:W-:Y:S02]  /*2b20*/  FMNMX.FTZ R4, R35, R4, !PT ;  /* 0x0000000423047209 */ /* 0x004fe40007810000 */
[----:B------:R-:W-:Y:S02]  /*2b30*/  FSEL R89, R44, -INF , P4 ;  /* 0xff8000002c597808 */ /* 0x000fe40002000000 */
[C---:B------:R-:W-:Y:S01]  /*2b40*/  FSETP.NEU.FTZ.AND P3, PT, R4.reuse, -INF , PT ;  /* 0xff8000000400780b */ /* 0x040fe20003f7d000 */
[----:B------:R-:W-:Y:S01]  /*2b50*/  FMUL.FTZ R26, R4, R0 ;  /* 0x00000000041a7220 */ /* 0x000fe20000410000 */
[----:B------:R-:W-:-:S04]  /*2b60*/  ISETP.GT.AND P4, PT, R34, 0x30, PT ;  /* 0x000000302200780c */ /* 0x000fc80003f84270 */
[----:B------:R-:W-:Y:S02]  /*2b70*/  FSEL R26, R26, RZ, P3 ;  /* 0x000000ff1a1a7208 */ /* 0x000fe40001800000 */
[----:B------:R-:W-:-:S03]  /*2b80*/  ISETP.GT.AND P3, PT, R34, RZ, PT ;  /* 0x000000ff2200720c */ /* 0x000fc60003f64270 */
[-CC-:B------:R-:W-:Y:S01]  /*2b90*/  FFMA.FTZ R181, R91, R0.reuse, -R26.reuse ;  /* 0x000000005bb57223 */ /* 0x180fe2000001081a */
[----:B------:R-:W-:Y:S01]  /*2ba0*/  FSEL R35, R24, -INF , P3 ;  /* 0xff80000018237808 */ /* 0x000fe20001800000 */
[-CC-:B------:R-:W-:Y:S01]  /*2bb0*/  FFMA.FTZ R93, R93, R0.reuse, -R26.reuse ;  /* 0x000000005d5d7223 */ /* 0x180fe2000001081a */
[C---:B------:R-:W-:Y:S01]  /*2bc0*/  ISETP.GT.AND P3, PT, R34.reuse, 0x9, PT ;  /* 0x000000092200780c */ /* 0x040fe20003f64270 */
[--C-:B------:R-:W-:Y:S01]  /*2bd0*/  FFMA.FTZ R183, R97, R0, -R26.reuse ;  /* 0x0000000061b77223 */ /* 0x100fe2000001081a */
[----:B------:R-:W-:Y:S01]  /*2be0*/  FMNMX.FTZ R10, R35, R30, !PT ;  /* 0x0000001e230a7209 */ /* 0x000fe20007810000 */
[----:B------:R2:W-:Y:S01]  /*2bf0*/  MUFU.EX2 R6, R93 ;  /* 0x0000005d00067308 */ /* 0x0005e20000000800 */
[----:B------:R-:W-:Y:S01]  /*2c00*/  FSEL R29, R29, -INF , P3 ;  /* 0xff8000001d1d7808 */ /* 0x000fe20001800000 */
[--C-:B------:R-:W-:Y:S01]  /*2c10*/  FFMA.FTZ R177, R101, R0, -R26.reuse ;  /* 0x0000000065b17223 */ /* 0x100fe2000001081a */
[----:B------:R-:W-:Y:S01]  /*2c20*/  FMNMX.FTZ R10, R25, R10, !PT ;  /* 0x0000000a190a7209 */ /* 0x000fe20007810000 */
[-CC-:B------:R-:W-:Y:S01]  /*2c30*/  FFMA.FTZ R8, R99, R0.reuse, -R26.reuse ;  /* 0x0000000063087223 */ /* 0x180fe2000001081a */
[C---:B------:R-:W-:Y:S01]  /*2c40*/  ISETP.GT.AND P3, PT, R34.reuse, 0x11, PT ;  /* 0x000000112200780c */ /* 0x040fe20003f64270 */
[--C-:B------:R-:W-:Y:S01]  /*2c50*/  FFMA.FTZ R169, R31, R0, -R26.reuse ;  /* 0x000000001fa97223 */ /* 0x100fe2000001081a */
[----:B------:R-:W-:Y:S01]  /*2c60*/  FMNMX.FTZ R10, R29, R10, !PT ;  /* 0x0000000a1d0a7209 */ /* 0x000fe20007810000 */
[-CC-:B------:R-:W-:Y:S01]  /*2c70*/  FFMA.FTZ R32, R51, R0.reuse, -R26.reuse ;  /* 0x0000000033207223 */ /* 0x180fe2000001081a */
        /* <DEDUP_REMOVED lines=11> */
[--C-:B------:R-:W-:Y:S01]  /*2d30*/  FFMA.FTZ R163, R7, R0, -R26.reuse ;  /* 0x0000000007a37223 */ /* 0x100fe2000001081a */
[C---:B------:R-:W-:Y:S01]  /*2d40*/  ISETP.GT.AND P3, PT, R34.reuse, 0x21, PT ;  /* 0x000000212200780c */ /* 0x040fe20003f64270 */
[----:B------:R-:W3:Y:S01]  /*2d50*/  MUFU.EX2 R181, R181 ;  /* 0x000000b500b57308 */ /* 0x000ee20000000800 */
[----:B------:R-:W-:Y:S01]  /*2d60*/  FMNMX.FTZ R12, R37, R12, !PT ;  /* 0x0000000c250c7209 */ /* 0x000fe20007810000 */
[-CC-:B------:R-:W-:Y:S01]  /*2d70*/  FFMA.FTZ R103, R103, R0.reuse, -R26.reuse ;  /* 0x0000000067677223 */ /* 0x180fe2000001081a */
[----:B------:R-:W-:Y:S01]  /*2d80*/  FSEL R41, R41, -INF , P3 ;  /* 0xff80000029297808 */ /* 0x000fe20001800000 */
[--C-:B------:R-:W-:Y:S01]  /*2d90*/  FFMA.FTZ R179, R105, R0, -R26.reuse ;  /* 0x0000000069b37223 */ /* 0x100fe2000001081a */
[----:B------:R-:W-:Y:S01]  /*2da0*/  FMNMX.FTZ R12, R47, R12, !PT ;  /* 0x0000000c2f0c7209 */ /* 0x000fe20007810000 */
[--C-:B------:R-:W-:Y:S01]  /*2db0*/  FFMA.FTZ R107, R107, R0, -R26.reuse ;  /* 0x000000006b6b7223 */ /* 0x100fe2000001081a */
[C---:B------:R-:W-:Y:S01]  /*2dc0*/  ISETP.GT.AND P3, PT, R34.reuse, 0x29, PT ;  /* 0x000000292200780c */ /* 0x040fe20003f64270 */
[----:B------:R-:W4:Y:S01]  /*2dd0*/  MUFU.EX2 R183, R183 ;  /* 0x000000b700b77308 */ /* 0x000f220000000800 */
[----:B------:R-:W-:Y:S01]  /*2de0*/  FMNMX.FTZ R14, R41, R12, !PT ;  /* 0x0000000c290e7209 */ /* 0x000fe20007810000 */
[-CC-:B------:R-:W-:Y:S01]  /*2df0*/  FFMA.FTZ R173, R109, R0.reuse, -R26.reuse ;  /* 0x000000006dad7223 */ /* 0x180fe2000001081a */
[----:B------:R-:W-:Y:S01]  /*2e00*/  FSEL R45, R45, -INF , P3 ;  /* 0xff8000002d2d7808 */ /* 0x000fe20001800000 */
[--C-:B------:R-:W-:Y:S01]  /*2e10*/  FFMA.FTZ R157, R9, R0, -R26.reuse ;  /* 0x00000000099d7223 */ /* 0x100fe2000001081a */
[----:B------:R-:W-:Y:S01]  /*2e20*/  FMNMX.FTZ R14, R89, R14, !PT ;  /* 0x0000000e590e7209 */ /* 0x000fe20007810000 */
[-CC-:B------:R-:W-:Y:S01]  /*2e30*/  FFMA.FTZ R111, R111, R0.reuse, -R26.reuse ;  /* 0x000000006f6f7223 */ /* 0x180fe2000001081a */
[----:B------:R-:W-:Y:S01]  /*2e40*/  ISETP.GT.AND P3, PT, R34, 0x31, PT ;  /* 0x000000312200780c */ /* 0x000fe20003f64270 */
[----:B------:R-:W5:Y:S01]  /*2e50*/  MUFU.EX2 R8, R8 ;  /* 0x0000000800087308 */ /* 0x000f620000000800 */
[----:B------:R-:W-:Y:S01]  /*2e60*/  FSEL R91, R48, -INF , P4 ;  /* 0xff800000305b7808 */ /* 0x000fe20002000000 */
[--C-:B------:R-:W-:Y:S01]  /*2e70*/  FFMA.FTZ R175, R113, R0, -R26.reuse ;  /* 0x0000000071af7223 */ /* 0x100fe2000001081a */
[----:B------:R-:W-:Y:S01]  /*2e80*/  FMNMX.FTZ R14, R45, R14, !PT ;  /* 0x0000000e2d0e7209 */ /* 0x000fe20007810000 */
[-CC-:B------:R-:W-:Y:S01]  /*2e90*/  FFMA.FTZ R159, R11, R0.reuse, -R26.reuse ;  /* 0x000000000b9f7223 */ /* 0x180fe2000001081a */
[C---:B------:R-:W-:Y:S01]  /*2ea0*/  ISETP.GT.AND P4, PT, R34.reuse, 0x38, PT ;  /* 0x000000382200780c */ /* 0x040fe20003f84270 */
[--C-:B------:R-:W-:Y:S01]  /*2eb0*/  FFMA.FTZ R153, R15, R0, -R26.reuse ;  /* 0x000000000f997223 */ /* 0x100fe2000001081a */
[----:B------:R-:W-:Y:S01]  /*2ec0*/  FSEL R49, R49, -INF , P3 ;  /* 0xff80000031317808 */ /* 0x000fe20001800000 */
[----:B------:R-:W0:Y:S01]  /*2ed0*/  MUFU.EX2 R177, R177 ;  /* 0x000000b100b17308 */ /* 0x000e220000000800 */
[----:B------:R-:W-:Y:S01]  /*2ee0*/  FMNMX.FTZ R14, R91, R14, !PT ;  /* 0x0000000e5b0e7209 */ /* 0x000fe20007810000 */
[-CC-:B------:R-:W-:Y:S01]  /*2ef0*/  FFMA.FTZ R115, R115, R0.reuse, -R26.reuse ;  /* 0x0000000073737223 */ /* 0x180fe2000001081a */
[----:B------:R-:W-:Y:S01]  /*2f00*/  ISETP.GT.AND P3, PT, R34, 0x39, PT ;  /* 0x000000392200780c */ /* 0x000fe20003f64270 */
[-CC-:B------:R-:W-:Y:S01]  /*2f10*/  FFMA.FTZ R155, R21, R0.reuse, -R26.reuse ;  /* 0x00000000159b7223 */ /* 0x180fe2000001081a */
[----:B--2---:R-:W-:Y:S01]  /*2f20*/  FSEL R93, R52, -INF , P4 ;  /* 0xff800000345d7808 */ /* 0x004fe20002000000 */
[--C-:B------:R-:W-:Y:S01]  /*2f30*/  FFMA.FTZ R59, R59, R0, -R26.reuse ;  /* 0x000000003b3b7223 */ /* 0x100fe2000001081a */
[----:B------:R-:W-:Y:S01]  /*2f40*/  FMNMX.FTZ R20, R49, R14, !PT ;  /* 0x0000000e31147209 */ /* 0x000fe20007810000 */
[----:B------:R2:W1:Y:S01]  /*2f50*/  MUFU.EX2 R10, R103 ;  /* 0x00000067000a7308 */ /* 0x0004620000000800 */
[C---:B------:R-:W-:Y:S01]  /*2f60*/  ISETP.GT.AND P4, PT, R34.reuse, 0x40, PT ;  /* 0x000000402200780c */ /* 0x040fe20003f84270 */
[-CC-:B------:R-:W-:Y:S01]  /*2f70*/  FFMA.FTZ R38, R71, R0.reuse, -R26.reuse ;  /* 0x0000000047267223 */ /* 0x180fe2000001081a */
[----:B------:R-:W-:Y:S01]  /*2f80*/  FSEL R53, R53, -INF , P3 ;  /* 0xff80000035357808 */ /* 0x000fe20001800000 */
[--C-:B------:R-:W-:Y:S01]  /*2f90*/  FFMA.FTZ R42, R79, R0, -R26.reuse ;  /* 0x000000004f2a7223 */ /* 0x100fe2000001081a */
[----:B------:R-:W-:Y:S01]  /*2fa0*/  FMNMX.FTZ R20, R93, R20, !PT ;  /* 0x000000145d147209 */ /* 0x000fe20007810000 */
[----:B------:R-:W-:Y:S01]  /*2fb0*/  FFMA.FTZ R83, R83, R0, -R26 ;  /* 0x0000000053537223 */ /* 0x000fe2000001081a */
[----:B------:R-:W-:Y:S01]  /*2fc0*/  ISETP.GT.AND P3, PT, R34, 0x41, PT ;  /* 0x000000412200780c */ /* 0x000fe20003f64270 */
[----:B------:R-:W1:Y:S01]  /*2fd0*/  MUFU.EX2 R179, R179 ;  /* 0x000000b300b37308 */ /* 0x000e620000000800 */
[----:B------:R-:W-:-:S02]  /*2fe0*/  FSEL R97, R56, -INF , P4 ;  /* 0xff80000038617808 */ /* 0x000fc40002000000 */
[----:B------:R-:W-:Y:S02]  /*2ff0*/  CS2R R112, SRZ ;  /* 0x0000000000707805 */ /* 0x000fe4000001ff00 */
[----:B------:R-:W-:Y:S02]  /*3000*/  FMNMX.FTZ R20, R53, R20, !PT ;  /* 0x0000001435147209 */ /* 0x000fe40007810000 */
[----:B------:R-:W-:Y:S02]  /*3010*/  CS2R R108, SRZ ;  /* 0x00000000006c7805 */ /* 0x000fe4000001ff00 */
[----:B------:R-:W-:Y:S02]  /*3020*/  ISETP.GT.AND P4, PT, R34, 0x48, PT ;  /* 0x000000482200780c */ /* 0x000fe40003f84270 */
[----:B------:R-:W-:Y:S02]  /*3030*/  CS2R R104, SRZ ;  /* 0x0000000000687805 */ /* 0x000fe4000001ff00 */
[----:B------:R-:W-:Y:S01]  /*3040*/  FSEL R57, R57, -INF , P3 ;  /* 0xff80000039397808 */ /* 0x000fe20001800000 */
[----:B------:R3:W1:Y:S01]  /*3050*/  MUFU.EX2 R12, R107 ;  /* 0x0000006b000c7308 */ /* 0x0006620000000800 */
[----:B------:R-:W-:-:S02]  /*3060*/  FMNMX.FTZ R20, R97, R20, !PT ;  /* 0x0000001461147209 */ /* 0x000fc40007810000 */
[----:B--2---:R-:W-:Y:S02]  /*3070*/  CS2R R102, SRZ ;  /* 0x0000000000667805 */ /* 0x004fe4000001ff00 */
[----:B------:R-:W-:Y:S02]  /*3080*/  ISETP.GT.AND P3, PT, R34, 0x49, PT ;  /* 0x000000492200780c */ /* 0x000fe40003f64270 */
[----:B------:R-:W-:Y:S02]  /*3090*/  FSEL R101, R60, -INF , P4 ;  /* 0xff8000003c657808 */ /* 0x000fe40002000000 */
[----:B------:R-:W-:Y:S01]  /*30a0*/  FMNMX.FTZ R24, R57, R20, !PT ;  /* 0x0000001439187209 */ /* 0x000fe20007810000 */
[----:B------:R-:W-:Y:S01]  /*30b0*/  MUFU.EX2 R173, R173 ;  /* 0x000000ad00ad7308 */ /* 0x000fe20000000800 */
[----:B------:R-:W-:Y:S02]  /*30c0*/  ISETP.GT.AND P4, PT, R34, 0x50, PT ;  /* 0x000000502200780c */ /* 0x000fe40003f84270 */
[----:B---3--:R-:W-:-:S02]  /*30d0*/  CS2R R106, SRZ ;  /* 0x00000000006a7805 */ /* 0x008fc4000001ff00 */
[----:B------:R-:W-:Y:S02]  /*30e0*/  FSEL R61, R61, -INF , P3 ;  /* 0xff8000003d3d7808 */ /* 0x000fe40001800000 */
[----:B------:R-:W-:Y:S02]  /*30f0*/  FMNMX.FTZ R24, R101, R24, !PT ;  /* 0x0000001865187209 */ /* 0x000fe40007810000 */
[----:B------:R-:W-:Y:S01]  /*3100*/  ISETP.GT.AND P3, PT, R34, 0x51, PT ;  /* 0x000000512200780c */ /* 0x000fe20003f64270 */
[----:B------:R2:W-:Y:S01]  /*3110*/  MUFU.EX2 R14, R111 ;  /* 0x0000006f000e7308 */ /* 0x0005e20000000800 */
[----:B------:R-:W-:Y:S02]  /*3120*/  FSEL R99, R64, -INF , P4 ;  /* 0xff80000040637808 */ /* 0x000fe40002000000 */
[----:B------:R-:W-:Y:S02]  /*3130*/  FMNMX.FTZ R24, R61, R24, !PT ;  /* 0x000000183d187209 */ /* 0x000fe40007810000 */
[----:B------:R-:W-:-:S02]  /*3140*/  ISETP.GT.AND P4, PT, R34, 0x58, PT ;  /* 0x000000582200780c */ /* 0x000fc40003f84270 */
[----:B------:R-:W-:Y:S01]  /*3150*/  FSEL R65, R65, -INF , P3 ;  /* 0xff80000041417808 */ /* 0x000fe20001800000 */
[----:B------:R-:W-:Y:S01]  /*3160*/  MUFU.EX2 R175, R175 ;  /* 0x000000af00af7308 */ /* 0x000fe20000000800 */
[----:B------:R-:W-:Y:S02]  /*3170*/  FMNMX.FTZ R24, R99, R24, !PT ;  /* 0x0000001863187209 */ /* 0x000fe40007810000 */
[----:B--2---:R-:W-:Y:S02]  /*3180*/  CS2R R110, SRZ ;  /* 0x00000000006e7805 */ /* 0x004fe4000001ff00 */
[----:B------:R-:W-:Y:S02]  /*3190*/  ISETP.GT.AND P3, PT, R34, 0x59, PT ;  /* 0x000000592200780c */ /* 0x000fe40003f64270 */
[----:B------:R-:W-:Y:S02]  /*31a0*/  FSEL R31, R68, -INF , P4 ;  /* 0xff800000441f7808 */ /* 0x000fe40002000000 */
[----:B------:R-:W-:Y:S01]  /*31b0*/  FMNMX.FTZ R28, R65, R24, !PT ;  /* 0x00000018411c7209 */ /* 0x000fe20007810000 */
[----:B------:R2:W-:Y:S01]  /*31c0*/  MUFU.EX2 R20, R115 ;  /* 0x0000007300147308 */ /* 0x0005e20000000800 */
[----:B------:R-:W-:-:S02]  /*31d0*/  ISETP.GT.AND P4, PT, R34, 0x60, PT ;  /* 0x000000602200780c */ /* 0x000fc40003f84270 */
[----:B------:R-:W-:Y:S02]  /*31e0*/  FSEL R69, R69, -INF , P3 ;  /* 0xff80000045457808 */ /* 0x000fe40001800000 */
[----:B------:R-:W-:Y:S02]  /*31f0*/  FMNMX.FTZ R28, R31, R28, !PT ;  /* 0x0000001c1f1c7209 */ /* 0x000fe40007810000 */
[----:B------:R-:W-:Y:S01]  /*3200*/  ISETP.GT.AND P3, PT, R34, 0x61, PT ;  /* 0x000000612200780c */ /* 0x000fe20003f64270 */
[----:B------:R3:W-:Y:S01]  /*3210*/  MUFU.EX2 R24, R32 ;  /* 0x0000002000187308 */ /* 0x0007e20000000800 */
[----:B------:R-:W-:Y:S02]  /*3220*/  FSEL R51, R72, -INF , P4 ;  /* 0xff80000048337808 */ /* 0x000fe40002000000 */
[----:B--2---:R-:W-:Y:S02]  /*3230*/  CS2R R114, SRZ ;  /* 0x0000000000727805 */ /* 0x004fe4000001ff00 */
[----:B------:R-:W-:-:S02]  /*3240*/  FMNMX.FTZ R28, R69, R28, !PT ;  /* 0x0000001c451c7209 */ /* 0x000fc40007810000 */
[C---:B------:R-:W-:Y:S02]  /*3250*/  ISETP.GT.AND P4, PT, R34.reuse, 0x68, PT ;  /* 0x000000682200780c */ /* 0x040fe40003f84270 */
[----:B------:R-:W-:Y:S01]  /*3260*/  FSEL R73, R73, -INF , P3 ;  /* 0xff80000049497808 */ /* 0x000fe20001800000 */
[----:B------:R-:W-:Y:S01]  /*3270*/  MUFU.EX2 R169, R169 ;  /* 0x000000a900a97308 */ /* 0x000fe20000000800 */
[----:B------:R-:W-:Y:S02]  /*3280*/  FMNMX.FTZ R28, R51, R28, !PT ;  /* 0x0000001c331c7209 */ /* 0x000fe40007810000 */
[----:B------:R-:W-:Y:S02]  /*3290*/  ISETP.GT.AND P3, PT, R34, 0x69, PT ;  /* 0x000000692200780c */ /* 0x000fe40003f64270 */
[----:B------:R-:W-:Y:S02]  /*32a0*/  FSEL R27, R76, -INF , P4 ;  /* 0xff8000004c1b7808 */ /* 0x000fe40002000000 */
[----:B---3--:R-:W-:Y:S01]  /*32b0*/  FMNMX.FTZ R32, R73, R28, !PT ;  /* 0x0000001c49207209 */ /* 0x008fe20007810000 */
[----:B------:R-:W-:Y:S01]  /*32c0*/  MUFU.EX2 R171, R171 ;  /* 0x000000ab00ab7308 */ /* 0x000fe20000000800 */
[----:B------:R-:W-:-:S02]  /*32d0*/  ISETP.GT.AND P4, PT, R34, 0x70, PT ;  /* 0x000000702200780c */ /* 0x000fc40003f84270 */
        /* <DEDUP_REMOVED lines=9> */
[----:B------:R-:W-:Y:S01]  /*3370*/  FMNMX.FTZ R32, R55, R32, !PT ;  /* 0x0000002037207209 */ /* 0x000fe20007810000 */
[----:B--2---:R-:W-:Y:S01]  /*3380*/  FFMA.FTZ R36, R67, R0, -R26 ;  /* 0x0000000043247223 */ /* 0x004fe2000001081a */
[----:B------:R-:W-:Y:S02]  /*3390*/  ISETP.GT.AND P3, PT, R34, 0x79, PT ;  /* 0x000000792200780c */ /* 0x000fe40003f64270 */
[----:B------:R-:W-:Y:S02]  /*33a0*/  FSEL R13, R84, -INF , P4 ;  /* 0xff800000540d7808 */ /* 0x000fe40002000000 */
[----:B------:R-:W-:Y:S01]  /*33b0*/  FMNMX.FTZ R34, R81, R32, !PT ;  /* 0x0000002051227209 */ /* 0x000fe20007810000 */
[----:B------:R-:W-:Y:S01]  /*33c0*/  MUFU.EX2 R167, R167 ;  /* 0x000000a700a77308 */ /* 0x000fe20000000800 */
[----:B------:R-:W-:-:S02]  /*33d0*/  FSEL R85, R85, -INF , P3 ;  /* 0xff80000055557808 */ /* 0x000fc40001800000 */
[----:B------:R-:W-:-:S04]  /*33e0*/  FMNMX.FTZ R34, R13, R34, !PT ;  /* 0x000000220d227209 */ /* 0x000fc80007810000 */
[----:B------:R-:W-:Y:S01]  /*33f0*/  FMNMX.FTZ R3, R85, R34, !PT ;  /* 0x0000002255037209 */ /* 0x000fe20007810000 */
[----:B------:R-:W-:Y:S01]  /*3400*/  MUFU.EX2 R32, R59 ;  /* 0x0000003b00207308 */ /* 0x000fe20000000800 */
[----:B------:R-:W-:-:S03]  /*3410*/  FFMA.FTZ R34, R63, R0, -R26 ;  /* 0x000000003f227223 */ /* 0x000fc6000001081a */
[----:B------:R-:W2:Y:S04]  /*3420*/  SHFL.BFLY PT, R40, R3, 0x2, 0x1f ;  /* 0x0c401f0003287f89 */ /* 0x000ea800000e0000 */
[----:B------:R-:W-:Y:S08]  /*3430*/  MUFU.EX2 R34, R34 ;  /* 0x0000002200227308 */ /* 0x000ff00000000800 */
[----:B------:R-:W-:Y:S08]  /*3440*/  MUFU.EX2 R161, R161 ;  /* 0x000000a100a17308 */ /* 0x000ff00000000800 */
[----:B------:R-:W-:Y:S01]  /*3450*/  MUFU.EX2 R36, R36 ;  /* 0x0000002400247308 */ /* 0x000fe20000000800 */
[----:B--2---:R-:W-:Y:S01]  /*3460*/  FMNMX.FTZ R5, R3, R40, !PT ;  /* 0x0000002803057209 */ /* 0x004fe20007810000 */
[-CC-:B------:R-:W-:Y:S01]  /*3470*/  FFMA.FTZ R40, R75, R0.reuse, -R26.reuse ;  /* 0x000000004b287223 */ /* 0x180fe2000001081a */
[----:B------:R-:W-:-:S05]  /*3480*/  FFMA.FTZ R26, R87, R0, -R26 ;  /* 0x00000000571a7223 */ /* 0x000fca000001081a */
[----:B------:R-:W-:Y:S01]  /*3490*/  MUFU.EX2 R163, R163 ;  /* 0x000000a300a37308 */ /* 0x000fe20000000800 */
[----:B------:R-:W2:Y:S07]  /*34a0*/  SHFL.BFLY PT, R44, R5, 0x1, 0x1f ;  /* 0x0c201f00052c7f89 */ /* 0x000eae00000e0000 */
[----:B------:R-:W-:Y:S08]  /*34b0*/  MUFU.EX2 R38, R38 ;  /* 0x0000002600267308 */ /* 0x000ff00000000800 */
[----:B------:R-:W-:Y:S08]  /*34c0*/  MUFU.EX2 R157, R157 ;  /* 0x0000009d009d7308 */ /* 0x000ff00000000800 */
[----:B------:R-:W-:Y:S01]  /*34d0*/  MUFU.EX2 R40, R40 ;  /* 0x0000002800287308 */ /* 0x000fe20000000800 */
[----:B--2---:R-:W-:-:S04]  /*34e0*/  FMNMX.FTZ R7, R5, R44, !PT ;  /* 0x0000002c05077209 */ /* 0x004fc80007810000 */
[C---:B------:R-:W-:Y:S01]  /*34f0*/  FSETP.NEU.FTZ.AND P3, PT, R7.reuse, -INF , PT ;  /* 0xff8000000700780b */ /* 0x040fe20003f7d000 */
[----:B------:R-:W-:Y:S02]  /*3500*/  FMUL.FTZ R3, R7, R0 ;  /* 0x0000000007037220 */ /* 0x000fe40000410000 */
[----:B------:R-:W-:Y:S03]  /*3510*/  MUFU.EX2 R159, R159 ;  /* 0x0000009f009f7308 */ /* 0x000fe60000000800 */
[----:B------:R-:W-:-:S05]  /*3520*/  FSEL R46, R3, RZ, P3 ;  /* 0x000000ff032e7208 */ /* 0x000fca0001800000 */
[-CC-:B------:R-:W-:Y:S01]  /*3530*/  FFMA.FTZ R180, R35, R0.reuse, -R46.reuse ;  /* 0x0000000023b47223 */ /* 0x180fe2000001082e */
[-C--:B------:R-:W-:Y:S01]  /*3540*/  FFMA.FTZ R3, R30, R0.reuse, -R46 ;  /* 0x000000001e037223 */ /* 0x080fe2000001082e */
[----:B------:R-:W-:Y:S01]  /*3550*/  FADD.FTZ R30, R181, R6 ;  /* 0x00000006b51e7221 */ /* 0x000fe20000010000 */
[-CC-:B------:R-:W-:Y:S01]  /*3560*/  FFMA.FTZ R182, R25, R0.reuse, -R46.reuse ;  /* 0x0000000019b67223 */ /* 0x180fe2000001082e */
[-CC-:B------:R-:W-:Y:S01]  /*3570*/  FFMA.FTZ R9, R29, R0.reuse, -R46.reuse ;  /* 0x000000001d097223 */ /* 0x180fe2000001082e */
[-C--:B------:R-:W-:Y:S01]  /*3580*/  FFMA.FTZ R176, R39, R0.reuse, -R46 ;  /* 0x0000000027b07223 */ /* 0x080fe2000001082e */
[----:B------:R-:W-:Y:S01]  /*3590*/  MUFU.EX2 R180, R180 ;  /* 0x000000b400b47308 */ /* 0x000fe20000000800 */
        /* <DEDUP_REMOVED lines=23> */
[----:B------:R-:W1:Y:S01]  /*3710*/  MUFU.EX2 R9, R9 ;  /* 0x0000000900097308 */ /* 0x000e620000000800 */
[----:B--2---:R-:W-:Y:S01]  /*3720*/  FADD.FTZ R5, R180, R3 ;  /* 0x00000003b4057221 */ /* 0x004fe20000010000 */
[----:B------:R-:W-:Y:S01]  /*3730*/  FADD.FTZ R37, R173, R48 ;  /* 0x00000030ad257221 */ /* 0x000fe20000010000 */
[-CC-:B------:R-:W-:Y:S01]  /*3740*/  FFMA.FTZ R99, R99, R0.reuse, -R46.reuse ;  /* 0x0000000063637223 */ /* 0x180fe2000001082e */
[-CC-:B------:R-:W-:Y:S01]  /*3750*/  FFMA.FTZ R65, R65, R0.reuse, -R46.reuse ;  /* 0x0000000041417223 */ /* 0x180fe2000001082e */
[----:B------:R-:W-:Y:S01]  /*3760*/  F2FP.F16.F32.PACK_AB R181, R6, R181 ;  /* 0x000000b506b5723e */ /* 0x000fe200000000ff */
[-CC-:B------:R-:W-:Y:S01]  /*3770*/  FFMA.FTZ R31, R31, R0.reuse, -R46.reuse ;  /* 0x000000001f1f7223 */ /* 0x180fe2000001082e */
[----:B------:R-:W-:Y:S01]  /*3780*/  F2FP.F16.F32.PACK_AB R183, R8, R183 ;  /* 0x000000b708b7723e */ /* 0x000fe200000000ff */
[----:B------:R-:W2:Y:S01]  /*3790*/  MUFU.EX2 R176, R176 ;  /* 0x000000b000b07308 */ /* 0x000ea20000000800 */
[----:B0-----:R-:W-:Y:S01]  /*37a0*/  FADD.FTZ R30, R182, R5 ;  /* 0x00000005b61e7221 */ /* 0x001fe20000010000 */
[-CC-:B------:R-:W-:Y:S01]  /*37b0*/  FFMA.FTZ R69, R69, R0.reuse, -R46.reuse ;  /* 0x0000000045457223 */ /* 0x180fe2000001082e */
[----:B------:R-:W0:Y:S01]  /*37c0*/  @P2 LDC R41, c[0x0][0x44c] ;  /* 0x00011300ff292b82 */ /* 0x000e220000000800 */
[-CC-:B------:R-:W-:Y:S01]  /*37d0*/  FFMA.FTZ R51, R51, R0.reuse, -R46.reuse ;  /* 0x0000000033337223 */ /* 0x180fe2000001082e */
[-CC-:B------:R-:W-:Y:S01]  /*37e0*/  FFMA.FTZ R73, R73, R0.reuse, -R46.reuse ;  /* 0x0000000049497223 */ /* 0x180fe2000001082e */
[-CC-:B------:R-:W-:Y:S01]  /*37f0*/  FFMA.FTZ R27, R27, R0.reuse, -R46.reuse ;  /* 0x000000001b1b7223 */ /* 0x180fe2000001082e */
[-C--:B------:R-:W-:Y:S01]  /*3800*/  FFMA.FTZ R77, R77, R0.reuse, -R46 ;  /* 0x000000004d4d7223 */ /* 0x080fe2000001082e */
[----:B------:R-:W3:Y:S01]  /*3810*/  MUFU.EX2 R11, R11 ;  /* 0x0000000b000b7308 */ /* 0x000ee20000000800 */
[----:B-1----:R-:W-:Y:S01]  /*3820*/  FADD.FTZ R5, R9, R30 ;  /* 0x0000001e09057221 */ /* 0x002fe20000010000 */
[----:B------:R-:W-:Y:S01]  /*3830*/  FADD.FTZ R30, R14, R37 ;  /* 0x000000250e1e7221 */ /* 0x000fe20000010000 */
[-CC-:B------:R-:W-:Y:S01]  /*3840*/  FFMA.FTZ R55, R55, R0.reuse, -R46.reuse ;  /* 0x0000000037377223 */ /* 0x180fe2000001082e */
[----:B------:R-:W-:Y:S01]  /*3850*/  FFMA.FTZ R81, R81, R0, -R46 ;  /* 0x0000000051517223 */ /* 0x000fe2000001082e */
[----:B------:R-:W-:-:S02]  /*3860*/  IMAD.MOV.U32 R39, RZ, RZ, R18 ;  /* 0x000000ffff277224 */ /* 0x000fc400078e0012 */
[----:B------:R-:W-:Y:S01]  /*3870*/  FADD.FTZ R37, R175, R30 ;  /* 0x0000001eaf257221 */ /* 0x000fe20000010000 */
[----:B------:R-:W-:Y:S01]  /*3880*/  F2FP.F16.F32.PACK_AB R182, R9, R182 ;  /* 0x000000b609b6723e */ /* 0x000fe200000000ff */
[----:B------:R-:W1:Y:S01]  /*3890*/  MUFU.EX2 R178, R178 ;  /* 0x000000b200b27308 */ /* 0x000e620000000800 */
[----:B--2---:R-:W-:Y:S01]  /*38a0*/  FADD.FTZ R2, R176, R5 ;  /* 0x00000005b0027221 */ /* 0x004fe20000010000 */
[----:B------:R-:W-:Y:S01]  /*38b0*/  FADD.FTZ R30, R20, R37 ;  /* 0x00000025141e7221 */ /* 0x000fe20000010000 */
[----:B------:R-:W-:Y:S02]  /*38c0*/  F2FP.F16.F32.PACK_AB R179, R12, R179 ;  /* 0x000000b30cb3723e */ /* 0x000fe400000000ff */
[----:B------:R-:W-:Y:S02]  /*38d0*/  CS2R R100, SRZ ;  /* 0x0000000000647805 */ /* 0x000fe4000001ff00 */
[----:B------:R-:W-:Y:S01]  /*38e0*/  F2FP.F16.F32.PACK_AB R180, R3, R180 ;  /* 0x000000b403b4723e */ /* 0x000fe200000000ff */
[----:B------:R-:W-:Y:S01]  /*38f0*/  FADD.FTZ R37, R169, R30 ;  /* 0x0000001ea9257221 */ /* 0x000fe20000010000 */
[----:B------:R-:W-:Y:S01]  /*3900*/  F2FP.F16.F32.PACK_AB R177, R10, R177 ;  /* 0x000000b10ab1723e */ /* 0x000fe200000000ff */
[----:B------:R-:W2:Y:S01]  /*3910*/  MUFU.EX2 R15, R15 ;  /* 0x0000000f000f7308 */ /* 0x000ea20000000800 */
[----:B---3--:R-:W-:Y:S01]  /*3920*/  FADD.FTZ R5, R11, R2 ;  /* 0x000000020b057221 */ /* 0x008fe20000010000 */
[----:B------:R-:W-:Y:S01]  /*3930*/  FADD.FTZ R30, R24, R37 ;  /* 0x00000025181e7221 */ /* 0x000fe20000010000 */
[----:B0-----:R-:W-:Y:S01]  /*3940*/  @P2 IMAD.HI.U32 R41, R18, R41, RZ ;  /* 0x0000002912292227 */ /* 0x001fe200078e00ff */
[----:B------:R-:W-:-:S02]  /*3950*/  F2FP.F16.F32.PACK_AB R173, R14, R173 ;  /* 0x000000ad0ead723e */ /* 0x000fc400000000ff */
[----:B------:R-:W-:Y:S01]  /*3960*/  CS2R R96, SRZ ;  /* 0x0000000000607805 */ /* 0x000fe2000001ff00 */
[----:B------:R-:W-:Y:S01]  /*3970*/  FADD.FTZ R37, R171, R30 ;  /* 0x0000001eab257221 */ /* 0x000fe20000010000 */
[----:B------:R-:W-:Y:S01]  /*3980*/  F2FP.F16.F32.PACK_AB R175, R20, R175 ;  /* 0x000000af14af723e */ /* 0x000fe200000000ff */
[----:B------:R-:W0:Y:S01]  /*3990*/  MUFU.EX2 R172, R172 ;  /* 0x000000ac00ac7308 */ /* 0x000e220000000800 */
[----:B-1----:R-:W-:Y:S01]  /*39a0*/  FADD.FTZ R2, R178, R5 ;  /* 0x00000005b2027221 */ /* 0x002fe20000010000 */
[----:B------:R-:W-:Y:S01]  /*39b0*/  FADD.FTZ R30, R28, R37 ;  /* 0x000000251c1e7221 */ /* 0x000fe20000010000 */
[----:B------:R-:W-:Y:S02]  /*39c0*/  @P2 SHF.R.U32.HI R39, RZ, R50, R41 ;  /* 0x00000032ff272219 */ /* 0x000fe40000011629 */
[----:B------:R-:W-:Y:S02]  /*39d0*/  CS2R R92, SRZ ;  /* 0x00000000005c7805 */ /* 0x000fe4000001ff00 */
[----:B------:R-:W-:Y:S01]  /*39e0*/  F2FP.F16.F32.PACK_AB R169, R24, R169 ;  /* 0x000000a918a9723e */ /* 0x000fe200000000ff */
[----:B------:R-:W-:Y:S01]  /*39f0*/  FADD.FTZ R37, R165, R30 ;  /* 0x0000001ea5257221 */ /* 0x000fe20000010000 */
[----:B------:R-:W-:Y:S01]  /*3a00*/  IADD3 R39, R39, R16, -R17 ;  /* 0x0000001027277210 */ /* 0x000fe20007ffe811 */
[----:B------:R-:W1:Y:S01]  /*3a10*/  MUFU.EX2 R21, R21 ;  /* 0x0000001500157308 */ /* 0x000e620000000800 */
[----:B--2---:R-:W-:Y:S01]  /*3a20*/  FADD.FTZ R5, R15, R2 ;  /* 0x000000020f057221 */ /* 0x004fe20000010000 */
[----:B------:R-:W-:Y:S01]  /*3a30*/  FADD.FTZ R30, R32, R37 ;  /* 0x00000025201e7221 */ /* 0x000fe20000010000 */
[----:B------:R-:W-:-:S02]  /*3a40*/  SHF.R.S32.HI R50, RZ, 0x1f, R39 ;  /* 0x0000001fff327819 */ /* 0x000fc40000011427 */
[----:B------:R-:W-:Y:S02]  /*3a50*/  CS2R R90, SRZ ;  /* 0x00000000005a7805 */ /* 0x000fe4000001ff00 */
[----:B------:R-:W-:Y:S01]  /*3a60*/  F2FP.F16.F32.PACK_AB R171, R28, R171 ;  /* 0x000000ab1cab723e */ /* 0x000fe200000000ff */
[----:B------:R-:W-:Y:S01]  /*3a70*/  FADD.FTZ R37, R167, R30 ;  /* 0x0000001ea7257221 */ /* 0x000fe20000010000 */
[----:B------:R-:W-:Y:S01]  /*3a80*/  F2FP.F16.F32.PACK_AB R165, R32, R165 ;  /* 0x000000a520a5723e */ /* 0x000fe200000000ff */
[----:B------:R-:W2:Y:S01]  /*3a90*/  MUFU.EX2 R174, R174 ;  /* 0x000000ae00ae7308 */ /* 0x000ea20000000800 */
[----:B0-----:R-:W-:Y:S01]  /*3aa0*/  FADD.FTZ R2, R172, R5 ;  /* 0x00000005ac027221 */ /* 0x001fe20000010000 */
[C---:B------:R-:W-:Y:S01]  /*3ab0*/  FADD.FTZ R48, R34.reuse, R37 ;  /* 0x0000002522307221 */ /* 0x040fe20000010000 */
[----:B------:R-:W-:Y:S02]  /*3ac0*/  F2FP.F16.F32.PACK_AB R167, R34, R167 ;  /* 0x000000a722a7723e */ /* 0x000fe400000000ff */
[----:B------:R-:W-:-:S02]  /*3ad0*/  CS2R R88, SRZ ;  /* 0x0000000000587805 */ /* 0x000fc4000001ff00 */
[----:B------:R-:W-:Y:S01]  /*3ae0*/  F2FP.F16.F32.PACK_AB R176, R11, R176 ;  /* 0x000000b00bb0723e */ /* 0x000fe200000000ff */
[----:B------:R-:W-:Y:S01]  /*3af0*/  FADD.FTZ R37, R161, R48 ;  /* 0x00000030a1257221 */ /* 0x000fe20000010000 */
[----:B------:R-:W-:Y:S01]  /*3b00*/  F2FP.F16.F32.PACK_AB R161, R36, R161 ;  /* 0x000000a124a1723e */ /* 0x000fe200000000ff */
[----:B------:R-:W0:Y:S01]  /*3b10*/  MUFU.EX2 R25, R25 ;  /* 0x0000001900197308 */ /* 0x000e220000000800 */
[----:B-1----:R-:W-:Y:S01]  /*3b20*/  FADD.FTZ R5, R21, R2 ;  /* 0x0000000215057221 */ /* 0x002fe20000010000 */
[----:B------:R-:W-:Y:S02]  /*3b30*/  F2FP.F16.F32.PACK_AB R178, R15, R178 ;  /* 0x000000b20fb2723e */ /* 0x000fe400000000ff */
[----:B------:R-:W-:-:S04]  /*3b40*/  F2FP.F16.F32.PACK_AB R172, R21, R172 ;  /* 0x000000ac15ac723e */ /* 0x000fc800000000ff */
        /* <DEDUP_REMOVED lines=8> */
[----:B--2---:R-:W-:Y:S01]  /*3bd0*/  FADD.FTZ R5, R29, R2 ;  /* 0x000000021d057221 */ /* 0x004fe20000010000 */
[-CC-:B------:R-:W-:Y:S01]  /*3be0*/  FFMA.FTZ R2, R13, R0.reuse, -R46.reuse ;  /* 0x000000000d027223 */ /* 0x180fe2000001082e */
[----:B------:R-:W-:Y:S01]  /*3bf0*/  LEA.HI R13, R50, R39, RZ, 0x7 ;  /* 0x00000027320d7211 */ /* 0x000fe200078f38ff */
[----:B------:R-:W-:Y:S01]  /*3c00*/  FFMA.FTZ R46, R85, R0, -R46 ;  /* 0x00000000552e7223 */ /* 0x000fe2000001082e */
[----:B------:R-:W-:Y:S02]  /*3c10*/  F2FP.F16.F32.PACK_AB R168, R29, R168 ;  /* 0x000000a81da8723e */ /* 0x000fe400000000ff */
[----:B------:R-:W-:Y:S01]  /*3c20*/  SHF.R.S32.HI R13, RZ, 0x7, R13 ;  /* 0x00000007ff0d7819 */ /* 0x000fe2000001140d */
[----:B------:R-:W2:Y:S01]  /*3c30*/  MUFU.EX2 R164, R164 ;  /* 0x000000a400a47308 */ /* 0x000ea20000000800 */
[----:B0-----:R-:W-:Y:S02]  /*3c40*/  FADD.FTZ R30, R170, R5 ;  /* 0x00000005aa1e7221 */ /* 0x001fe40000010000 */
[----:B------:R-:W-:-:S05]  /*3c50*/  VIMNMX R12, R22, R13, !PT ;  /* 0x0000000d160c7248 */ /* 0x000fca0007fe0100 */
[----:B------:R-:W0:Y:S01]  /*3c60*/  MUFU.EX2 R35, R35 ;  /* 0x0000002300237308 */ /* 0x000e220000000800 */
[C---:B-1----:R-:W-:Y:S01]  /*3c70*/  FADD.FTZ R5, R33.reuse, R30 ;  /* 0x0000001e21057221 */ /* 0x042fe20000010000 */
[----:B------:R-:W-:Y:S01]  /*3c80*/  FADD.FTZ R30, R36, R37 ;  /* 0x00000025241e7221 */ /* 0x000fe20000010000 */
[----:B------:R-:W-:-:S03]  /*3c90*/  F2FP.F16.F32.PACK_AB R170, R33, R170 ;  /* 0x000000aa21aa723e */ /* 0x000fc600000000ff */
[----:B------:R-:W-:Y:S01]  /*3ca0*/  FADD.FTZ R37, R163, R30 ;  /* 0x0000001ea3257221 */ /* 0x000fe20000010000 */
[----:B------:R-:W-:Y:S01]  /*3cb0*/  F2FP.F16.F32.PACK_AB R163, R38, R163 ;  /* 0x000000a326a3723e */ /* 0x000fe200000000ff */
[----:B------:R-:W1:Y:S01]  /*3cc0*/  MUFU.EX2 R166, R166 ;  /* 0x000000a600a67308 */ /* 0x000e620000000800 */
[----:B--2---:R-:W-:Y:S01]  /*3cd0*/  FADD.FTZ R6, R164, R5 ;  /* 0x00000005a4067221 */ /* 0x004fe20000010000 */
[----:B------:R-:W-:-:S06]  /*3ce0*/  FADD.FTZ R8, R38, R37 ;  /* 0x0000002526087221 */ /* 0x000fcc0000010000 */
[----:B------:R-:W2:Y:S01]  /*3cf0*/  MUFU.EX2 R61, R61 ;  /* 0x0000003d003d7308 */ /* 0x000ea20000000800 */
[C---:B0-----:R-:W-:Y:S01]  /*3d00*/  FADD.FTZ R5, R35.reuse, R6 ;  /* 0x0000000623057221 */ /* 0x041fe20000010000 */
[----:B------:R-:W-:-:S06]  /*3d10*/  F2FP.F16.F32.PACK_AB R164, R35, R164 ;  /* 0x000000a423a4723e */ /* 0x000fcc00000000ff */
[----:B------:R-:W0:Y:S01]  /*3d20*/  MUFU.EX2 R99, R99 ;  /* 0x0000006300637308 */ /* 0x000e220000000800 */
[----:B-1----:R-:W-:Y:S01]  /*3d30*/  FADD.FTZ R6, R166, R5 ;  /* 0x00000005a6067221 */ /* 0x002fe20000010000 */
[----:B------:R-:W-:Y:S01]  /*3d40*/  FADD.FTZ R5, R157, R8 ;  /* 0x000000089d057221 */ /* 0x000fe20000010000 */
[----:B------:R-:W-:-:S03]  /*3d50*/  F2FP.F16.F32.PACK_AB R157, R40, R157 ;  /* 0x0000009d289d723e */ /* 0x000fc600000000ff */
[----:B------:R-:W-:Y:S02]  /*3d60*/  FADD.FTZ R8, R40, R5 ;  /* 0x0000000528087221 */ /* 0x000fe40000010000 */
[----:B------:R-:W1:Y:S01]  /*3d70*/  MUFU.EX2 R160, R65 ;  /* 0x0000004100a07308 */ /* 0x000e620000000800 */
[----:B--2---:R-:W-:Y:S01]  /*3d80*/  FADD.FTZ R6, R61, R6 ;  /* 0x000000063d067221 */ /* 0x004fe20000010000 */
[----:B------:R-:W-:Y:S01]  /*3d90*/  FADD.FTZ R37, R159, R8 ;  /* 0x000000089f257221 */ /* 0x000fe20000010000 */
[----:B------:R-:W-:-:S05]  /*3da0*/  F2FP.F16.F32.PACK_AB R166, R61, R166 ;  /* 0x000000a63da6723e */ /* 0x000fca00000000ff */
[----:B------:R-:W2:Y:S01]  /*3db0*/  MUFU.EX2 R42, R42 ;  /* 0x0000002a002a7308 */ /* 0x000ea20000000800 */
[----:B0-----:R-:W-:-:S07]  /*3dc0*/  FADD.FTZ R5, R99, R6 ;  /* 0x0000000663057221 */ /* 0x001fce0000010000 */
[----:B------:R-:W0:Y:S01]  /*3dd0*/  MUFU.EX2 R31, R31 ;  /* 0x0000001f001f7308 */ /* 0x000e220000000800 */
[C---:B-1----:R-:W-:Y:S01]  /*3de0*/  FADD.FTZ R6, R160.reuse, R5 ;  /* 0x00000005a0067221 */ /* 0x042fe20000010000 */
[----:B------:R-:W-:Y:S02]  /*3df0*/  F2FP.F16.F32.PACK_AB R160, R160, R99 ;  /* 0x00000063a0a0723e */ /* 0x000fe400000000ff */
[----:B------:R-:W-:-:S04]  /*3e00*/  CS2R R98, SRZ ;  /* 0x0000000000627805 */ /* 0x000fc8000001ff00 */
        /* <DEDUP_REMOVED lines=32> */
[----:B------:R-:W-:-:S03]  /*4010*/  F2FP.F16.F32.PACK_AB R152, R152, R55 ;  /* 0x000000379898723e */ /* 0x000fc600000000ff */
[----:B0-----:R-:W-:Y:S01]  /*4020*/  FADD.FTZ R6, R2, R9 ;  /* 0x0000000902067221 */ /* 0x001fe20000010000 */
[----:B------:R-:W-:Y:S01]  /*4030*/  VIADD R9, R95, 0xfffffffe ;  /* 0xfffffffe5f097836 */ /* 0x000fe20000000000 */
[----:B------:R-:W-:-:S04]  /*4040*/  CS2R R94, SRZ ;  /* 0x00000000005e7805 */ /* 0x000fc8000001ff00 */
[----:B------:R-:W-:Y:S01]  /*4050*/  ISETP.GE.AND P3, PT, R9, R12, PT ;  /* 0x0000000c0900720c */ /* 0x000fe20003f66270 */
[C---:B-1----:R-:W-:Y:S01]  /*4060*/  FADD.FTZ R6, R3.reuse, R6 ;  /* 0x0000000603067221 */ /* 0x042fe20000010000 */
[----:B------:R-:W-:Y:S01]  /*4070*/  F2FP.F16.F32.PACK_AB R154, R3, R2 ;  /* 0x00000002039a723e */ /* 0x000fe200000000ff */
[----:B------:R-:W-:Y:S02]  /*4080*/  IMAD.MOV.U32 R2, RZ, RZ, 0x3f800000 ;  /* 0x3f800000ff027424 */ /* 0x000fe400078e00ff */
[----:B------:R-:W-:-:S08]  /*4090*/  IMAD.MOV.U32 R3, RZ, RZ, 0x3f800000 ;  /* 0x3f800000ff037424 */ /* 0x000fd000078e00ff */
[----:B------:R-:W-:Y:S05]  /*40a0*/  @!P3 BRA `(.L_x_2223) ;  /* 0x000000280074b947 */ /* 0x000fea0003800000 */
[----:B------:R-:W-:Y:S01]  /*40b0*/  IMAD.MOV.U32 R8, RZ, RZ, R4 ;  /* 0x000000ffff087224 */ /* 0x000fe200078e0004 */
[----:B------:R-:W-:Y:S01]  /*40c0*/  UMOV UR60, UR38 ;  /* 0x00000026003c7c82 */ /* 0x000fe20008000000 */
[----:B------:R-:W-:Y:S01]  /*40d0*/  IMAD.MOV.U32 R10, RZ, RZ, R7 ;  /* 0x000000ffff0a7224 */ /* 0x000fe200078e0007 */
[----:B------:R-:W-:Y:S01]  /*40e0*/  UMOV UR59, UR36 ;  /* 0x00000024003b7c82 */ /* 0x000fe20008000000 */
[----:B------:R-:W-:Y:S02]  /*40f0*/  IMAD.MOV.U32 R2, RZ, RZ, 0x3f800000 ;  /* 0x3f800000ff027424 */ /* 0x000fe400078e00ff */
[----:B------:R-:W-:-:S07]  /*4100*/  IMAD.MOV.U32 R151, RZ, RZ, RZ ;  /* 0x000000ffff977224 */ /* 0x000fce00078e00ff */
.L_x_2232:
[----:B------:R-:W-:-:S04]  /*4110*/  UIADD3 UR6, UR59, 0x1, URZ ;  /* 0x000000013b067890 */ /* 0x000fc8000fffe03f */
[----:B------:R-:W-:-:S04]  /*4120*/  UISETP.NE.AND UP0, UPT, UR6, 0x2, UPT ;  /* 0x000000020600788c */ /* 0x000fc8000bf05270 */
[----:B------:R-:W-:Y:S02]  /*4130*/  USEL UR38, URZ, 0x1, UP0 ;  /* 0x000000013f267887 */ /* 0x000fe40008000000 */
[----:B------:R-:W-:Y:S02]  /*4140*/  USEL UR36, UR6, URZ, UP0 ;  /* 0x0000003f06247287 */ /* 0x000fe40008000000 */
[----:B------:R-:W-:Y:S01]  /*4150*/  ULOP3.LUT UR38, UR60, UR38, URZ, 0x3c, !UPT ;  /* 0x000000263c267292 */ /* 0x000fe2000f8e3c3f */
[----:B------:R-:W-:Y:S11]  /*4160*/  @!P0 BRA `(.L_x_2224) ;  /* 0x0000000000048947 */ /* 0x000ff60003800000 */
[----:B------:R-:W-:Y:S01]  /*4170*/  BPT.TRAP 0x1 ;  /* 0x000000040000795c */ /* 0x000fe20000300000 */
.L_x_2224:
[----:B------:R-:W-:Y:S01]  /*4180*/  ULEA UR58, UR36, UR37, 0x3 ;  /* 0x00000025243a7291 */ /* 0x000fe2000f8e183f */
[----:B------:R-:W-:-:S05]  /*4190*/  IMAD.U32 R0, RZ, RZ, UR38 ;  /* 0x00000026ff007e24 */ /* 0x000fca000f8e00ff */
[----:B------:R-:W-:-:S04]  /*41a0*/  SHF.L.U32 R0, R0, 0x1f, RZ ;  /* 0x0000001f00007819 */ /* 0x000fc800000006ff */
[----:B------:R0:W1:Y:S01]  /*41b0*/  SYNCS.PHASECHK.TRANS64.TRYWAIT P3, [UR58+0x34830], R0 ;  /* 0x03483000ff0075a7 */ /* 0x000062000806017a */
[----:B------:R-:W-:Y:S05]  /*41c0*/  @!P0 BRA `(.L_x_2225) ;  /* 0x0000000000048947 */ /* 0x000fea0003800000 */
[----:B------:R-:W-:Y:S01]  /*41d0*/  BPT.TRAP 0x1 ;  /* 0x000000040000795c */ /* 0x000fe20000300000 */
.L_x_2225:
[----:B-1----:R-:W-:Y:S05]  /*41e0*/  @P3 BRA `(.L_x_2226) ;  /* 0x0000000000083947 */ /* 0x002fea0003800000 */
[----:B------:R-:W1:Y:S02]  /*41f0*/  SYNCS.PHASECHK.TRANS64.TRYWAIT P3, [UR58+0x34830], R0 ;  /* 0x03483000ff0075a7 */ /* 0x000e64000806017a */
[----:B-1----:R-:W-:Y:S05]  /*4200*/  @!P3 BRA `(.L_x_2227) ;  /* 0x000000f40064b947 */ /* 0x002fea0003800000 */
.L_x_2226:
[----:B------:R-:W-:Y:S01]  /*4210*/  UIMAD UR54, UR36, 0xc00, UR39 ;  /* 0x00000c00243678a4 */ /* 0x000fe2000f8e0227 */
[----:B------:R-:W-:Y:S01]  /*4220*/  WARPGROUP.ARRIVE ;  /* 0x00000000000079c5 */ /* 0x000fe20000000000 */
[----:B------:R-:W-:Y:S01]  /*4230*/  UMOV UR55, 0x40000040 ;  /* 0x4000004000377882 */ /* 0x000fe20000000000 */
[----:B------:R-:W-:Y:S01]  /*4240*/  UMOV UR7, 0x40000040 ;  /* 0x4000004000077882 */ /* 0x000fe20000000000 */
[----:B------:R-:W-:Y:S01]  /*4250*/  UIADD3 UR6, UR54, 0x2, URZ ;  /* 0x0000000236067890 */ /* 0x000fe2000fffe03f */
[-C--:B------:R-:W-:Y:S01]  /*4260*/  FMUL.FTZ R88, R88, R3.reuse ;  /* 0x0000000358587220 */ /* 0x080fe20000410000 */
[----:B------:R-:W-:Y:S01]  /*4270*/  UIADD3 UR10, UR54, 0x4, URZ ;  /* 0x00000004360a7890 */ /* 0x000fe2000fffe03f */
[-C--:B------:R-:W-:Y:S01]  /*4280*/  FMUL.FTZ R89, R89, R3.reuse ;  /* 0x0000000359597220 */ /* 0x080fe20000410000 */
[----:B------:R-:W-:Y:S01]  /*4290*/  UMOV UR11, 0x40000040 ;  /* 0x40000040000b7882 */ /* 0x000fe20000000000 */
[----:B------:R-:W-:Y:S01]  /*42a0*/  HGMMA.64x128x16.F32 R24, gdesc[UR52], RZ, !UPT, gsb0 ;  /* 0x01e00000341879f0 */ /* 0x000fe2000c0008ff */
        /* <DEDUP_REMOVED lines=116> */
.L_x_2228:
[----:B------:R-:W-:Y:S01]  /*49f0*/  ULEA UR7, UR59, UR37, 0x3 ;  /* 0x000000253b077291 */ /* 0x000fe2000f8e183f */
[----:B01----:R-:W-:-:S05]  /*4a00*/  IMAD.U32 R0, RZ, RZ, UR60 ;  /* 0x0000003cff007e24 */ /* 0x003fca000f8e00ff */
[----:B------:R-:W-:-:S04]  /*4a10*/  SHF.L.U32 R0, R0, 0x1f, RZ ;  /* 0x0000001f00007819 */ /* 0x000fc800000006ff */
[----:B------:R0:W1:Y:S01]  /*4a20*/  SYNCS.PHASECHK.TRANS64.TRYWAIT P3, [UR7+0x34850], R0 ;  /* 0x03485000ff0075a7 */ /* 0x0000620008060147 */
[----:B------:R-:W-:Y:S05]  /*4a30*/  @!P0 BRA `(.L_x_2229) ;  /* 0x0000000000048947 */ /* 0x000fea0003800000 */
[----:B------:R-:W-:Y:S01]  /*4a40*/  BPT.TRAP 0x1 ;  /* 0x000000040000795c */ /* 0x000fe20000300000 */
.L_x_2229:
[----:B-1----:R-:W-:Y:S05]  /*4a50*/  @P3 BRA `(.L_x_2230) ;  /* 0x0000000000083947 */ /* 0x002fea0003800000 */
[----:B------:R-:W1:Y:S02]  /*4a60*/  SYNCS.PHASECHK.TRANS64.TRYWAIT P3, [UR7+0x34850], R0 ;  /* 0x03485000ff0075a7 */ /* 0x000e640008060147 */
[----:B-1----:R-:W-:Y:S05]  /*4a70*/  @!P3 BRA `(.L_x_2231) ;  /* 0x000000ec0060b947 */ /* 0x002fea0003800000 */
.L_x_2230:
[----:B------:R-:W-:Y:S01]  /*4a80*/  UIADD3 UR6, UR37, 0x400, URZ ;  /* 0x0000040025067890 */ /* 0x000fe2000fffe03f */
[----:B------:R-:W-:Y:S01]  /*4a90*/  WARPGROUP.ARRIVE ;  /* 0x00000000000079c5 */ /* 0x000fe20000000000 */
[----:B------:R-:W-:Y:S01]  /*4aa0*/  UMOV UR11, 0x40000040 ;  /* 0x40000040000b7882 */ /* 0x000fe20000000000 */
[----:B01----:R-:W0:Y:S01]  /*4ab0*/  @P2 LDC R0, c[0x0][0x44c] ;  /* 0x00011300ff002b82 */ /* 0x003e220000000800 */
[----:B------:R-:W-:Y:S01]  /*4ac0*/  USHF.R.U32.HI UR6, URZ, 0x4, UR6 ;  /* 0x000000043f067899 */ /* 0x000fe20008011606 */
[----:B------:R-:W-:Y:S01]  /*4ad0*/  IMAD.IADD R3, R185, 0x1, R18 ;  /* 0x00000001b9037824 */ /* 0x000fe200078e0212 */
[----:B------:R-:W-:Y:S02]  /*4ae0*/  UMOV UR60, UR38 ;  /* 0x00000026003c7c82 */ /* 0x000fe40008000000 */
        /* <DEDUP_REMOVED lines=9> */
[----:B------:R-:W-:-:S04]  /*4b80*/  UMOV UR11, 0x40000040 ;  /* 0x40000040000b7882 */ /* 0x000fc80000000000 */
[----:B-1----:R-:W-:Y:S01]  /*4b90*/  @P2 SHF.R.U32.HI R3, RZ, R7, R0 ;  /* 0x00000007ff032219 */ /* 0x002fe20000011600 */
[----:B------:R-:W-:-:S04]  /*4ba0*/  IMAD.MOV.U32 R0, RZ, RZ, -0x80 ;  /* 0xffffff80ff007424 */ /* 0x000fc800078e00ff */
[----:B------:R-:W0:Y:S01]  /*4bb0*/  SHFL.IDX PT, R11, R3, 0x1, 0x1c1f ;  /* 0x003c1f00030b7f89 */ /* 0x000e2200000e0000 */
[----:B------:R-:W-:-:S03]  /*4bc0*/  IMAD R7, R9, R0, 0x1 ;  /* 0x0000000109077424 */ /* 0x000fc600078e0200 */
[----:B------:R-:W1:Y:S02]  /*4bd0*/  SHFL.IDX PT, R3, R3, RZ, 0x1c1f ;  /* 0x001c1fff03037589 */ /* 0x000e6400000e0000 */
[----:B------:R-:W-:-:S05]  /*4be0*/  IADD3 R2, R16, R7, -R184 ;  /* 0x0000000710027210 */ /* 0x000fca0007ffe8b8 */
[----:B------:R-:W-:-:S04]  /*4bf0*/  IMAD.IADD R2, R2, 0x1, -R17 ;  /* 0x0000000102027824 */ /* 0x000fc800078e0a11 */
[C---:B0-----:R-:W-:Y:S02]  /*4c00*/  IMAD.IADD R0, R2.reuse, 0x1, R11 ;  /* 0x0000000102007824 */ /* 0x041fe400078e020b */
[----:B-1----:R-:W-:-:S03]  /*4c10*/  IMAD.IADD R2, R2, 0x1, R3 ;  /* 0x0000000102027824 */ /* 0x002fc600078e0203 */
        /* <DEDUP_REMOVED lines=30> */
[C---:B------:R-:W-:Y:S02]  /*4e00*/  ISETP.GT.AND P4, PT, R0.reuse, 0x29, PT ;  /* 0x000000290000780c */ /* 0x040fe40003f84270 */
[----:B------:R-:W-:Y:S02]  /*4e10*/  FMNMX.FTZ R4, R43, R4, !PT ;  /* 0x000000042b047209 */ /* 0x000fe40007810000 */
[----:B------:R-:W-:Y:S02]  /*4e20*/  FSEL R47, R47, -INF , P4 ;  /* 0xff8000002f2f7808 */ /* 0x000fe40002000000 */
[----:B------:R-:W-:Y:S02]  /*4e30*/  ISETP.GT.AND P4, PT, R0, 0x31, PT ;  /* 0x000000310000780c */ /* 0x000fe40003f84270 */
[----:B------:R-:W-:Y:S02]  /*4e40*/  ISETP.GT.AND P5, PT, R2, 0x1, PT ;  /* 0x000000010200780c */ /* 0x000fe40003fa4270 */
[----:B------:R-:W-:-:S02]  /*4e50*/  FSEL R51, R51, -INF , P4 ;  /* 0xff80000033337808 */ /* 0x000fc40002000000 */
[C---:B------:R-:W-:Y:S02]  /*4e60*/  ISETP.GT.AND P4, PT, R0.reuse, 0x39, PT ;  /* 0x000000390000780c */ /* 0x040fe40003f84270 */
[----:B------:R-:W-:Y:S02]  /*4e70*/  FSEL R25, R25, -INF , P5 ;  /* 0xff80000019197808 */ /* 0x000fe40002800000 */
        /* <DEDUP_REMOVED lines=10> */
[C---:B------:R-:W-:Y:S01]  /*4f20*/  ISETP.GT.AND P4, PT, R0.reuse, 0x59, PT ;  /* 0x000000590000780c */ /* 0x040fe20003f84270 */
[----:B------:R-:W-:Y:S02]  /*4f30*/  WARPGROUP.DEPBAR.LE gsb0, 0x0 ;  /* 0x00008000000079c5 */ /* 0x000fe40000010000 */
[----:B------:R-:W-:Y:S01]  /*4f40*/  WARPGROUP.ARRIVE ;  /* 0x00000000000079c5 */ /* 0x000fe20000000000 */
[----:B------:R-:W-:Y:S02]  /*4f50*/  FSEL R71, R71, -INF , P4 ;  /* 0xff80000047477808 */ /* 0x000fe40002000000 */
[C---:B------:R-:W-:Y:S02]  /*4f60*/  ISETP.GT.AND P4, PT, R0.reuse, 0x61, PT ;  /* 0x000000610000780c */ /* 0x040fe40003f84270 */
[----:B------:R-:W-:Y:S01]  /*4f70*/  FSEL R33, R33, -INF , P5 ;  /* 0xff80000021217808 */ /* 0x000fe20002800000 */
[----:B------:R-:W-:Y:S01]  /*4f80*/  HGMMA.64x128x16.F32 R88, R176, gdesc[UR8].tnspB, R88, gsb0 ;  /* 0x41e00008b0587df0 */ /* 0x000fe20008000858 */
[----:B------:R-:W-:Y:S01]  /*4f90*/  UIADD3 UR10, UR6, 0x100, URZ ;  /* 0x00000100060a7890 */ /* 0x000fe2000fffe03f */
[----:B------:R-:W-:Y:S01]  /*4fa0*/  FSEL R75, R75, -INF , P4 ;  /* 0xff8000004b4b7808 */ /* 0x000fe20002000000 */
[----:B------:R-:W-:Y:S01]  /*4fb0*/  UMOV UR11, 0x40000040 ;  /* 0x40000040000b7882 */ /* 0x000fe20000000000 */
[----:B------:R-:W-:-:S02]  /*4fc0*/  ISETP.GT.AND P4, PT, R0, 0x69, PT ;  /* 0x000000690000780c */ /* 0x000fc40003f84270 */
[----:B------:R-:W-:-:S04]  /*4fd0*/  ISETP.GT.AND P5, PT, R2, 0x19, PT ;  /* 0x000000190200780c */ /* 0x000fc80003fa4270 */
[----:B------:R-:W-:Y:S02]  /*4fe0*/  FSEL R37, R37, -INF , P5 ;  /* 0xff80000025257808 */ /* 0x000fe40002800000 */
        /* <DEDUP_REMOVED lines=23> */
[----:B------:R-:W-:Y:S01]  /*5160*/  FSEL R85, R85, -INF , P5 ;  /* 0xff80000055557808 */ /* 0x000fe20002800000 */
        /* <DEDUP_REMOVED lines=12> */
[----:B------:R-:W-:Y:S02]  /*5230*/  FSEL R169, R46, -INF , P3 ;  /* 0xff8000002ea97808 */ /* 0x000fe40001800000 */
[----:B------:R-:W-:Y:S02]  /*5240*/  ISETP.GT.AND P3, PT, R0, 0x30, PT ;  /* 0x000000300000780c */ /* 0x000fe40003f64270 */
[----:B------:R-:W-:-:S02]  /*5250*/  FMNMX.FTZ R4, R169, R4, !PT ;  /* 0x00000004a9047209 */ /* 0x000fc40007810000 */
[----:B------:R-:W-:Y:S01]  /*5260*/  HGMMA.64x128x16.F32 R88, R164, gdesc[UR8].tnspB, R88, gsb0 ;  /* 0x41e00008a4587df0 */ /* 0x000fe20008000858 */
[----:B------:R-:W-:Y:S01]  /*5270*/  FSEL R171, R50, -INF , P3 ;  /* 0xff80000032ab7808 */ /* 0x000fe20001800000 */
[----:B------:R-:W-:Y:S01]  /*5280*/  UIADD3 UR10, UR6, 0x280, URZ ;  /* 0x00000280060a7890 */ /* 0x000fe2000fffe03f */
[----:B------:R-:W-:Y:S01]  /*5290*/  FMNMX.FTZ R4, R47, R4, !PT ;  /* 0x000000042f047209 */ /* 0x000fe20007810000 */
[----:B------:R-:W-:Y:S01]  /*52a0*/  UMOV UR11, 0x40000040 ;  /* 0x40000040000b7882 */ /* 0x000fe20000000000 */
[----:B------:R-:W-:Y:S02]  /*52b0*/  ISETP.GT.AND P3, PT, R0, 0x38, PT ;  /* 0x000000380000780c */ /* 0x000fe40003f64270 */
[----:B------:R-:W-:Y:S02]  /*52c0*/  FMNMX.FTZ R4, R171, R4, !PT ;  /* 0x00000004ab047209 */ /* 0x000fe40007810000 */
[----:B------:R-:W-:Y:S02]  /*52d0*/  FSEL R173, R54, -INF , P3 ;  /* 0xff80000036ad7808 */ /* 0x000fe40001800000 */
[----:B------:R-:W-:-:S02]  /*52e0*/  FMNMX.FTZ R4, R51, R4, !PT ;  /* 0x0000000433047209 */ /* 0x000fc40007810000 */
[----:B------:R-:W-:Y:S02]  /*52f0*/  ISETP.GT.AND P3, PT, R0, 0x40, PT ;  /* 0x000000400000780c */ /* 0x000fe40003f64270 */
[----:B------:R-:W-:Y:S02]  /*5300*/  FMNMX.FTZ R4, R173, R4, !PT ;  /* 0x00000004ad047209 */ /* 0x000fe40007810000 */
[----:B------:R-:W-:Y:S02]  /*5310*/  FSEL R175, R58, -INF , P3 ;  /* 0xff8000003aaf7808 */ /* 0x000fe40001800000 */
[----:B------:R-:W-:Y:S02]  /*5320*/  FMNMX.FTZ R4, R55, R4, !PT ;  /* 0x0000000437047209 */ /* 0x000fe40007810000 */
[----:B------:R-:W-:Y:S02]  /*5330*/  ISETP.GT.AND P3, PT, R0, 0x48, PT ;  /* 0x000000480000780c */ /* 0x000fe40003f64270 */
[----:B------:R-:W-:-:S02]  /*5340*/  FMNMX.FTZ R4, R175, R4, !PT ;  /* 0x00000004af047209 */ /* 0x000fc40007810000 */
[----:B------:R-:W-:Y:S02]  /*5350*/  FSEL R177, R62, -INF , P3 ;  /* 0xff8000003eb17808 */ /* 0x000fe40001800000 */
[----:B------:R-:W-:Y:S02]  /*5360*/  FMNMX.FTZ R4, R59, R4, !PT ;  /* 0x000000043b047209 */ /* 0x000fe40007810000 */
        /* <DEDUP_REMOVED lines=16> */
[C---:B------:R-:W-:Y:S02]  /*5470*/  ISETP.GT.AND P3, PT, R0.reuse, 0x70, PT ;  /* 0x000000700000780c */ /* 0x040fe40003f64270 */
[----:B------:R-:W-:Y:S01]  /*5480*/  FMNMX.FTZ R4, R233, R4, !PT ;  /* 0x00000004e9047209 */ /* 0x000fe20007810000 */
[----:B------:R-:W-:Y:S02]  /*5490*/  WARPGROUP.DEPBAR.LE gsb0, 0x0 ;  /* 0x00008000000079c5 */ /* 0x000fe40000010000 */
[----:B------:R-:W-:Y:S01]  /*54a0*/  WARPGROUP.ARRIVE ;  /* 0x00000000000079c5 */ /* 0x000fe20000000000 */
[----:B------:R-:W-:Y:S02]  /*54b0*/  FSEL R165, R79, -INF , P4 ;  /* 0xff8000004fa57808 */ /* 0x000fe40002000000 */
[----:B------:R-:W-:Y:S02]  /*54c0*/  ISETP.GT.AND P4, PT, R0, 0x71, PT ;  /* 0x000000710000780c */ /* 0x000fe40003f84270 */
[----:B------:R-:W-:Y:S01]  /*54d0*/  FSEL R79, R82, -INF , P3 ;  /* 0xff800000524f7808 */ /* 0x000fe20001800000 */
[----:B------:R-:W-:Y:S01]  /*54e0*/  HGMMA.64x128x16.F32 R88, R160, gdesc[UR8].tnspB, R88, gsb0 ;  /* 0x41e00008a0587df0 */ /* 0x000fe20008000858 */
[----:B------:R-:W-:Y:S01]  /*54f0*/  FMNMX.FTZ R4, R165, R4, !PT ;  /* 0x00000004a5047209 */ /* 0x000fe20007810000 */
[----:B------:R-:W-:Y:S01]  /*5500*/  UIADD3 UR10, UR6, 0x300, URZ ;  /* 0x00000300060a7890 */ /* 0x000fe2000fffe03f */
[----:B------:R-:W-:Y:S01]  /*5510*/  ISETP.GT.AND P3, PT, R0, 0x78, PT ;  /* 0x000000780000780c */ /* 0x000fe20003f64270 */
[----:B------:R-:W-:Y:S01]  /*5520*/  UMOV UR11, 0x40000040 ;  /* 0x40000040000b7882 */ /* 0x000fe20000000000 */
[----:B------:R-:W-:Y:S01]  /*5530*/  FSEL R83, R83, -INF , P4 ;  /* 0xff80000053537808 */ /* 0x000fe20002000000 */
[----:B------:R-:W-:Y:S01]  /*5540*/  UIADD3 UR6, UR6, 0x380, URZ ;  /* 0x0000038006067890 */ /* 0x000fe2000fffe03f */
[----:B------:R-:W-:-:S02]  /*5550*/  FMNMX.FTZ R4, R79, R4, !PT ;  /* 0x000000044f047209 */ /* 0x000fc40007810000 */
[----:B------:R-:W-:Y:S02]  /*5560*/  ISETP.GT.AND P4, PT, R0, 0x79, PT ;  /* 0x000000790000780c */ /* 0x000fe40003f84270 */
[----:B------:R-:W-:Y:S01]  /*5570*/  FSEL R167, R86, -INF , P3 ;  /* 0xff80000056a77808 */ /* 0x000fe20001800000 */
[----:B------:R-:W0:Y:S01]  /*5580*/  LDC R0, c[0x0][0x988] ;  /* 0x00026200ff007b82 */ /* 0x000e220000000800 */
[----:B------:R-:W-:Y:S02]  /*5590*/  FMNMX.FTZ R4, R83, R4, !PT ;  /* 0x0000000453047209 */ /* 0x000fe40007810000 */
[----:B------:R-:W-:Y:S02]  /*55a0*/  FSEL R87, R87, -INF , P4 ;  /* 0xff80000057577808 */ /* 0x000fe40002000000 */
[----:B------:R-:W-:Y:S02]  /*55b0*/  FMNMX.FTZ R4, R167, R4, !PT ;  /* 0x00000004a7047209 */ /* 0x000fe40007810000 */
[----:B------:R-:W-:-:S02]  /*55c0*/  ISETP.GT.AND P4, PT, R2, RZ, PT ;  /* 0x000000ff0200720c */ /* 0x000fc40003f84270 */
[----:B------:R-:W-:Y:S02]  /*55d0*/  FMNMX.FTZ R20, R87, R4, !PT ;  /* 0x0000000457147209 */ /* 0x000fe40007810000 */
[----:B------:R-:W-:Y:S02]  /*55e0*/  FSEL R3, R24, -INF , P4 ;  /* 0xff80000018037808 */ /* 0x000fe40002000000 */
[----:B------:R-:W-:Y:S01]  /*55f0*/  ISETP.GT.AND P4, PT, R2, 0x8, PT ;  /* 0x000000080200780c */ /* 0x000fe20003f84270 */
[----:B------:R-:W1:Y:S01]  /*5600*/  SHFL.BFLY PT, R235, R20, 0x2, 0x1f ;  /* 0x0c401f0014eb7f89 */ /* 0x000e6200000e0000 */
[----:B------:R-:W-:-:S04]  /*5610*/  FMNMX.FTZ R24, R3, R10, !PT ;  /* 0x0000000a03187209 */ /* 0x000fc80007810000 */
[----:B------:R-:W-:Y:S02]  /*5620*/  FMNMX.FTZ R24, R25, R24, !PT ;  /* 0x0000001819187209 */ /* 0x000fe40007810000 */
[----:B-1----:R-:W-:-:S05]  /*5630*/  FMNMX.FTZ R235, R20, R235, !PT ;  /* 0x000000eb14eb7209 */ /* 0x002fca0007810000 */
[----:B------:R-:W1:Y:S02]  /*5640*/  SHFL.BFLY PT, R4, R235, 0x1, 0x1f ;  /* 0x0c201f00eb047f89 */ /* 0x000e6400000e0000 */
[----:B-1----:R-:W-:-:S04]  /*5650*/  FMNMX.FTZ R4, R235, R4, !PT ;  /* 0x00000004eb047209 */ /* 0x002fc80007810000 */
[C---:B------:R-:W-:Y:S01]  /*5660*/  FSETP.NEU.FTZ.AND P3, PT, R4.reuse, -INF , PT ;  /* 0xff8000000400780b */ /* 0x040fe20003f7d000 */
[----:B0-----:R-:W-:-:S05]  /*5670*/  FMUL.FTZ R14, R4, R0 ;  /* 0x00000000040e7220 */ /* 0x001fca0000410000 */
[----:B------:R-:W-:-:S05]  /*5680*/  FSEL R14, R14, RZ, P3 ;  /* 0x000000ff0e0e7208 */ /* 0x000fca0001800000 */
[-CC-:B------:R-:W-:Y:S01]  /*5690*/  FFMA.FTZ R20, R27, R0.reuse, -R14.reuse ;  /* 0x000000001b147223 */ /* 0x180fe2000001080e */
[----:B------:R-:W-:Y:S01]  /*56a0*/  FSEL R27, R28, -INF , P4 ;  /* 0xff8000001c1b7808 */ /* 0x000fe20002000000 */
[-CC-:B------:R-:W-:Y:S01]  /*56b0*/  FFMA.FTZ R7, R7, R0.reuse, -R14.reuse ;  /* 0x0000000007077223 */ /* 0x180fe2000001080e */
[----:B------:R-:W-:Y:S01]  /*56c0*/  ISETP.GT.AND P4, PT, R2, 0x10, PT ;  /* 0x000000100200780c */ /* 0x000fe20003f84270 */
        /* <DEDUP_REMOVED lines=8> */
[-CC-:B------:R-:W-:Y:S01]  /*5750*/  FFMA.FTZ R21, R21, R0.reuse, -R14.reuse ;  /* 0x0000000015157223 */ /* 0x180fe2000001080e */
[-CC-:B------:R-:W-:Y:S01]  /*5760*/  FFMA.FTZ R55, R55, R0.reuse, -R14.reuse ;  /* 0x0000000037377223 */ /* 0x180fe2000001080e */
[-CC-:B------:R-:W-:Y:S01]  /*5770*/  FFMA.FTZ R42, R181, R0.reuse, -R14.reuse ;  /* 0x00000000b52a7223 */ /* 0x180fe2000001080e */
[----:B------:R-:W-:Y:S01]  /*5780*/  MUFU.EX2 R11, R11 ;  /* 0x0000000b000b7308 */ /* 0x000fe20000000800 */
[-CC-:B------:R-:W-:Y:S01]  /*5790*/  FFMA.FTZ R46, R183, R0.reuse, -R14.reuse ;  /* 0x00000000b72e7223 */ /* 0x180fe2000001080e */
[----:B------:R-:W-:-:S06]  /*57a0*/  FFMA.FTZ R54, R167, R0, -R14 ;  /* 0x00000000a7367223 */ /* 0x000fcc000001080e */
[----:B------:R-:W-:Y:S08]  /*57b0*/  MUFU.EX2 R13, R13 ;  /* 0x0000000d000d7308 */ /* 0x000ff00000000800 */
[----:B------:R-:W-:Y:S08]  /*57c0*/  MUFU.EX2 R15, R15 ;  /* 0x0000000f000f7308 */ /* 0x000ff00000000800 */
[----:B------:R-:W-:Y:S08]  /*57d0*/  MUFU.EX2 R21, R21 ;  /* 0x0000001500157308 */ /* 0x000ff00000000800 */
[----:B------:R-:W-:Y:S01]  /*57e0*/  MUFU.EX2 R42, R42 ;  /* 0x0000002a002a7308 */ /* 0x000fe20000000800 */
[----:B------:R-:W-:-:S02]  /*57f0*/  WARPGROUP.DEPBAR.LE gsb0, 0x0 ;  /* 0x00008000000079c5 */ /* 0x000fc40000010000 */
[----:B------:R-:W-:Y:S01]  /*5800*/  FSEL R163, R32, -INF , P4 ;  /* 0xff80000020a37808 */ /* 0x000fe20002000000 */
[----:B------:R-:W-:Y:S01]  /*5810*/  WARPGROUP.ARRIVE ;  /* 0x00000000000079c5 */ /* 0x000fe20000000000 */
[----:B------:R-:W-:Y:S02]  /*5820*/  ISETP.GT.AND P4, PT, R2, 0x18, PT ;  /* 0x000000180200780c */ /* 0x000fe40003f84270 */
[----:B------:R-:W-:Y:S01]  /*5830*/  FMNMX.FTZ R26, R163, R24, !PT ;  /* 0x00000018a31a7209 */ /* 0x000fe20007810000 */
[----:B------:R0:W1:Y:S02]  /*5840*/  MUFU.EX2 R161, R7 ;  /* 0x0000000700a17308 */ /* 0x0000640000000800 */
[----:B------:R-:W-:Y:S01]  /*5850*/  HGMMA.64x128x16.F32 R88, R156, gdesc[UR8].tnspB, R88, gsb0 ;  /* 0x41e000089c587df0 */ /* 0x000fe20008000858 */
[----:B------:R-:W-:-:S05]  /*5860*/  FMNMX.FTZ R26, R33, R26, !PT ;  /* 0x0000001a211a7209 */ /* 0x000fca0007810000 */
[----:B------:R-:W-:Y:S01]  /*5870*/  MUFU.EX2 R46, R46 ;  /* 0x0000002e002e7308 */ /* 0x000fe20000000800 */
[--C-:B0-----:R-:W-:Y:S01]  /*5880*/  FFMA.FTZ R7, R31, R0, -R14.reuse ;  /* 0x000000001f077223 */ /* 0x101fe2000001080e */
[----:B------:R-:W-:Y:S02]  /*5890*/  FSEL R31, R36, -INF , P4 ;  /* 0xff800000241f7808 */ /* 0x000fe40002000000 */
[----:B------:R-:W-:Y:S02]  /*58a0*/  ISETP.GT.AND P4, PT, R2, 0x20, PT ;  /* 0x000000200200780c */ /* 0x000fe40003f84270 */
[----:B------:R-:W-:Y:S02]  /*58b0*/  FMNMX.FTZ R26, R31, R26, !PT ;  /* 0x0000001a1f1a7209 */ /* 0x000fe40007810000 */
[----:B------:R-:W-:Y:S01]  /*58c0*/  FSEL R235, R40, -INF , P4 ;  /* 0xff80000028eb7808 */ /* 0x000fe20002000000 */
[----:B------:R0:W-:Y:S01]  /*58d0*/  MUFU.EX2 R24, R7 ;  /* 0x0000000700187308 */ /* 0x0001e20000000800 */
[----:B------:R-:W-:Y:S01]  /*58e0*/  FMNMX.FTZ R26, R37, R26, !PT ;  /* 0x0000001a251a7209 */ /* 0x000fe20007810000 */
[----:B------:R-:W-:Y:S01]  /*58f0*/  FFMA.FTZ R40, R175, R0, -R14 ;  /* 0x00000000af287223 */ /* 0x000fe2000001080e */
[----:B------:R-:W-:-:S02]  /*5900*/  ISETP.GT.AND P4, PT, R2, 0x28, PT ;  /* 0x000000280200780c */ /* 0x000fc40003f84270 */
[----:B------:R-:W-:Y:S02]  /*5910*/  FMNMX.FTZ R28, R235, R26, !PT ;  /* 0x0000001aeb1c7209 */ /* 0x000fe40007810000 */
[----:B-1----:R-:W-:Y:S01]  /*5920*/  F2FP.F16.F32.PACK_AB R181, R20, R161 ;  /* 0x000000a114b5723e */ /* 0x002fe200000000ff */
[----:B------:R-:W-:Y:S01]  /*5930*/  MUFU.EX2 R40, R40 ;  /* 0x0000002800287308 */ /* 0x000fe20000000800 */
[-CC-:B0-----:R-:W-:Y:S01]  /*5940*/  FFMA.FTZ R7, R35, R0.reuse, -R14.reuse ;  /* 0x0000000023077223 */ /* 0x181fe2000001080e */
[----:B------:R-:W-:Y:S01]  /*5950*/  FSEL R35, R44, -INF , P4 ;  /* 0xff8000002c237808 */ /* 0x000fe20002000000 */
[--C-:B------:R-:W-:Y:S01]  /*5960*/  FFMA.FTZ R44, R179, R0, -R14.reuse ;  /* 0x00000000b32c7223 */ /* 0x100fe2000001080e */
[----:B------:R-:W-:Y:S02]  /*5970*/  FMNMX.FTZ R28, R41, R28, !PT ;  /* 0x0000001c291c7209 */ /* 0x000fe40007810000 */
[----:B------:R-:W-:Y:S02]  /*5980*/  ISETP.GT.AND P4, PT, R2, 0x30, PT ;  /* 0x000000300200780c */ /* 0x000fe40003f84270 */
[----:B------:R-:W-:Y:S01]  /*5990*/  FMNMX.FTZ R28, R35, R28, !PT ;  /* 0x0000001c231c7209 */ /* 0x000fe20007810000 */
[----:B------:R0:W1:Y:S01]  /*59a0*/  MUFU.EX2 R26, R7 ;  /* 0x00000007001a7308 */ /* 0x0000620000000800 */
[----:B------:R-:W-:Y:S01]  /*59b0*/  FSEL R237, R48, -INF , P4 ;  /* 0xff80000030ed7808 */ /* 0x000fe20002000000 */
[----:B------:R-:W-:Y:S01]  /*59c0*/  FFMA.FTZ R48, R233, R0, -R14 ;  /* 0x00000000e9307223 */ /* 0x000fe2000001080e */
[----:B------:R-:W-:-:S02]  /*59d0*/  FMNMX.FTZ R28, R45, R28, !PT ;  /* 0x0000001c2d1c7209 */ /* 0x000fc40007810000 */
[----:B------:R-:W-:Y:S02]  /*59e0*/  ISETP.GT.AND P4, PT, R2, 0x38, PT ;  /* 0x000000380200780c */ /* 0x000fe40003f84270 */
[----:B------:R-:W-:Y:S01]  /*59f0*/  FMNMX.FTZ R30, R237, R28, !PT ;  /* 0x0000001ced1e7209 */ /* 0x000fe20007810000 */
[----:B------:R-:W-:Y:S01]  /*5a00*/  MUFU.EX2 R44, R44 ;  /* 0x0000002c002c7308 */ /* 0x000fe20000000800 */
[----:B------:R-:W-:Y:S02]  /*5a10*/  FSEL R52, R52, -INF , P4 ;  /* 0xff80000034347808 */ /* 0x000fe40002000000 */
[----:B0-----:R-:W-:Y:S02]  /*5a20*/  FMNMX.FTZ R7, R49, R30, !PT ;  /* 0x0000001e31077209 */ /* 0x001fe40007810000 */
[----:B------:R-:W-:Y:S02]  /*5a30*/  ISETP.GT.AND P4, PT, R2, 0x40, PT ;  /* 0x000000400200780c */ /* 0x000fe40003f84270 */
[----:B------:R-:W-:Y:S01]  /*5a40*/  FMNMX.FTZ R30, R52, R7, !PT ;  /* 0x00000007341e7209 */ /* 0x000fe20007810000 */
[----:B------:R0:W2:Y:S01]  /*5a50*/  MUFU.EX2 R28, R39 ;  /* 0x00000027001c7308 */ /* 0x0000a20000000800 */
[----:B------:R-:W-:-:S02]  /*5a60*/  FSEL R56, R56, -INF , P4 ;  /* 0xff80000038387808 */ /* 0x000fc40002000000 */
[----:B------:R-:W-:Y:S01]  /*5a70*/  FMNMX.FTZ R7, R53, R30, !PT ;  /* 0x0000001e35077209 */ /* 0x000fe20007810000 */
[-CC-:B------:R-:W-:Y:S01]  /*5a80*/  FFMA.FTZ R30, R43, R0.reuse, -R14.reuse ;  /* 0x000000002b1e7223 */ /* 0x180fe2000001080e */
[----:B------:R-:W-:Y:S02]  /*5a90*/  ISETP.GT.AND P4, PT, R2, 0x48, PT ;  /* 0x000000480200780c */ /* 0x000fe40003f84270 */
[----:B------:R-:W-:Y:S01]  /*5aa0*/  FMNMX.FTZ R32, R56, R7, !PT ;  /* 0x0000000738207209 */ /* 0x000fe20007810000 */
[----:B------:R-:W-:Y:S01]  /*5ab0*/  MUFU.EX2 R48, R48 ;  /* 0x0000003000307308 */ /* 0x000fe20000000800 */
[----:B------:R-:W-:Y:S01]  /*5ac0*/  FSEL R43, R60, -INF , P4 ;  /* 0xff8000003c2b7808 */ /* 0x000fe20002000000 */
[--C-:B0-----:R-:W-:Y:S01]  /*5ad0*/  FFMA.FTZ R39, R47, R0, -R14.reuse ;  /* 0x000000002f277223 */ /* 0x101fe2000001080e */
[----:B------:R-:W-:Y:S01]  /*5ae0*/  FMNMX.FTZ R32, R57, R32, !PT ;  /* 0x0000002039207209 */ /* 0x000fe20007810000 */
[-CC-:B------:R-:W-:Y:S01]  /*5af0*/  FFMA.FTZ R47, R59, R0.reuse, -R14.reuse ;  /* 0x000000003b2f7223 */ /* 0x180fe2000001080e */
[----:B------:R-:W-:Y:S01]  /*5b00*/  ISETP.GT.AND P4, PT, R2, 0x50, PT ;  /* 0x000000500200780c */ /* 0x000fe20003f84270 */
[--C-:B------:R-:W-:Y:S01]  /*5b10*/  FFMA.FTZ R59, R67, R0, -R14.reuse ;  /* 0x00000000433b7223 */ /* 0x100fe2000001080e */
[----:B------:R-:W-:Y:S01]  /*5b20*/  FMNMX.FTZ R34, R43, R32, !PT ;  /* 0x000000202b227209 */ /* 0x000fe20007810000 */
[----:B------:R-:W-:Y:S01]  /*5b30*/  MUFU.EX2 R30, R30 ;  /* 0x0000001e001e7308 */ /* 0x000fe20000000800 */
[----:B------:R-:W-:Y:S01]  /*5b40*/  FSEL R64, R64, -INF , P4 ;  /* 0xff80000040407808 */ /* 0x000fe20002000000 */
[----:B------:R-:W-:Y:S01]  /*5b50*/  FFMA.FTZ R67, R165, R0, -R14 ;  /* 0x00000000a5437223 */ /* 0x000fe2000001080e */
[----:B------:R-:W-:-:S02]  /*5b60*/  FMNMX.FTZ R7, R61, R34, !PT ;  /* 0x000000223d077209 */ /* 0x000fc40007810000 */
[----:B------:R-:W-:Y:S02]  /*5b70*/  ISETP.GT.AND P4, PT, R2, 0x58, PT ;  /* 0x000000580200780c */ /* 0x000fe40003f84270 */
[----:B------:R-:W-:Y:S01]  /*5b80*/  FMNMX.FTZ R34, R64, R7, !PT ;  /* 0x0000000740227209 */ /* 0x000fe20007810000 */
[----:B------:R0:W-:Y:S01]  /*5b90*/  MUFU.EX2 R32, R169 ;  /* 0x000000a900207308 */ /* 0x0001e20000000800 */
[----:B------:R-:W-:Y:S02]  /*5ba0*/  FSEL R68, R68, -INF , P4 ;  /* 0xff80000044447808 */ /* 0x000fe40002000000 */
[----:B------:R-:W-:Y:S02]  /*5bb0*/  FMNMX.FTZ R7, R65, R34, !PT ;  /* 0x0000002241077209 */ /* 0x000fe40007810000 */
[----:B------:R-:W-:Y:S02]  /*5bc0*/  ISETP.GT.AND P4, PT, R2, 0x60, PT ;  /* 0x000000600200780c */ /* 0x000fe40003f84270 */
[----:B------:R-:W-:Y:S01]  /*5bd0*/  FMNMX.FTZ R34, R68, R7, !PT ;  /* 0x0000000744227209 */ /* 0x000fe20007810000 */
[----:B------:R-:W3:Y:S01]  /*5be0*/  MUFU.EX2 R39, R39 ;  /* 0x0000002700277308 */ /* 0x000ee20000000800 */
[----:B------:R-:W-:Y:S01]  /*5bf0*/  FSEL R72, R72, -INF , P4 ;  /* 0xff80000048487808 */ /* 0x000fe20002000000 */
[--C-:B0-----:R-:W-:Y:S01]  /*5c00*/  FFMA.FTZ R169, R171, R0, -R14.reuse ;  /* 0x00000000aba97223 */ /* 0x101fe2000001080e */
[----:B------:R-:W-:Y:S01]  /*5c10*/  FMNMX.FTZ R7, R69, R34, !PT ;  /* 0x0000002245077209 */ /* 0x000fe20007810000 */
[-CC-:B------:R-:W-:Y:S01]  /*5c20*/  FFMA.FTZ R171, R173, R0.reuse, -R14.reuse ;  /* 0x00000000adab7223 */ /* 0x180fe2000001080e */
[----:B------:R-:W-:Y:S01]  /*5c30*/  ISETP.GT.AND P4, PT, R2, 0x68, PT ;  /* 0x000000680200780c */ /* 0x000fe20003f84270 */
[-CC-:B------:R-:W-:Y:S01]  /*5c40*/  FFMA.FTZ R34, R51, R0.reuse, -R14.reuse ;  /* 0x0000000033227223 */ /* 0x180fe2000001080e */
[----:B------:R-:W-:Y:S01]  /*5c50*/  FMNMX.FTZ R36, R72, R7, !PT ;  /* 0x0000000748247209 */ /* 0x000fe20007810000 */
[----:B------:R-:W-:Y:S01]  /*5c60*/  MUFU.EX2 R169, R169 ;  /* 0x000000a900a97308 */ /* 0x000fe20000000800 */
[----:B------:R-:W-:Y:S01]  /*5c70*/  FSEL R76, R76, -INF , P4 ;  /* 0xff8000004c4c7808 */ /* 0x000fe20002000000 */
[--C-:B------:R-:W-:Y:S01]  /*5c80*/  FFMA.FTZ R51, R63, R0, -R14.reuse ;  /* 0x000000003f337223 */ /* 0x100fe2000001080e */
[----:B------:R-:W-:Y:S01]  /*5c90*/  FMNMX.FTZ R7, R73, R36, !PT ;  /* 0x0000002449077209 */ /* 0x000fe20007810000 */
[----:B------:R-:W-:Y:S01]  /*5ca0*/  FFMA.FTZ R63, R75, R0, -R14 ;  /* 0x000000004b3f7223 */ /* 0x000fe2000001080e */
[----:B------:R-:W-:-:S02]  /*5cb0*/  ISETP.GT.AND P4, PT, R2, 0x70, PT ;  /* 0x000000700200780c */ /* 0x000fc40003f84270 */
[----:B------:R-:W-:Y:S01]  /*5cc0*/  FMNMX.FTZ R36, R76, R7, !PT ;  /* 0x000000074c247209 */ /* 0x000fe20007810000 */
[----:B------:R-:W-:Y:S01]  /*5cd0*/  MUFU.EX2 R34, R34 ;  /* 0x0000002200227308 */ /* 0x000fe20000000800 */
[----:B------:R-:W-:Y:S02]  /*5ce0*/  FSEL R173, R80, -INF , P4 ;  /* 0xff80000050ad7808 */ /* 0x000fe40002000000 */
[----:B------:R-:W-:Y:S02]  /*5cf0*/  FMNMX.FTZ R36, R77, R36, !PT ;  /* 0x000000244d247209 */ /* 0x000fe40007810000 */
[----:B------:R-:W-:Y:S02]  /*5d00*/  ISETP.GT.AND P4, PT, R2, 0x78, PT ;  /* 0x000000780200780c */ /* 0x000fe40003f84270 */
[----:B------:R-:W-:Y:S01]  /*5d10*/  FMNMX.FTZ R38, R173, R36, !PT ;  /* 0x00000024ad267209 */ /* 0x000fe20007810000 */
[----:B------:R-:W-:Y:S01]  /*5d20*/  MUFU.EX2 R171, R171 ;  /* 0x000000ab00ab7308 */ /* 0x000fe20000000800 */
[----:B------:R-:W-:-:S02]  /*5d30*/  FSEL R84, R84, -INF , P4 ;  /* 0xff80000054547808 */ /* 0x000fc40002000000 */
[----:B------:R-:W-:Y:S01]  /*5d40*/  FMNMX.FTZ R7, R81, R38, !PT ;  /* 0x0000002651077209 */ /* 0x000fe20007810000 */
[----:B------:R-:W-:Y:S01]  /*5d50*/  FFMA.FTZ R38, R177, R0, -R14 ;  /* 0x00000000b1267223 */ /* 0x000fe2000001080e */
[----:B-1----:R-:W-:Y:S02]  /*5d60*/  F2FP.F16.F32.PACK_AB R177, R26, R13 ;  /* 0x0000000d1ab1723e */ /* 0x002fe400000000ff */
[----:B------:R-:W-:Y:S01]  /*5d70*/  FMNMX.FTZ R2, R84, R7, !PT ;  /* 0x0000000754027209 */ /* 0x000fe20007810000 */
[----:B------:R0:W-:Y:S01]  /*5d80*/  MUFU.EX2 R36, R55 ;  /* 0x0000003700247308 */ /* 0x0001e20000000800 */
[----:B--2---:R-:W-:Y:S02]  /*5d90*/  F2FP.F16.F32.PACK_AB R179, R28, R15 ;  /* 0x0000000f1cb3723e */ /* 0x004fe400000000ff */
[----:B------:R-:W-:Y:S02]  /*5da0*/  FMNMX.FTZ R2, R85, R2, !PT ;  /* 0x0000000255027209 */ /* 0x000fe40007810000 */
[----:B------:R-:W-:-:S02]  /*5db0*/  F2FP.F16.F32.PACK_AB R183, R24, R11 ;  /* 0x0000000b18b7723e */ /* 0x000fc400000000ff */
[----:B---3--:R-:W-:Y:S01]  /*5dc0*/  F2FP.F16.F32.PACK_AB R175, R39, R32 ;  /* 0x0000002027af723e */ /* 0x008fe200000000ff */
[----:B------:R-:W1:Y:S01]  /*5dd0*/  SHFL.BFLY PT, R7, R2, 0x2, 0x1f ;  /* 0x0c401f0002077f89 */ /* 0x000e6200000e0000 */
[----:B------:R-:W2:Y:S01]  /*5de0*/  MUFU.EX2 R47, R47 ;  /* 0x0000002f002f7308 */ /* 0x000ea20000000800 */
[-CC-:B0-----:R-:W-:Y:S01]  /*5df0*/  FFMA.FTZ R55, R71, R0.reuse, -R14.reuse ;  /* 0x0000000047377223 */ /* 0x181fe2000001080e */
[----:B------:R-:W-:-:S06]  /*5e00*/  FFMA.FTZ R71, R83, R0, -R14 ;  /* 0x0000000053477223 */ /* 0x000fcc000001080e */
[----:B------:R-:W-:Y:S08]  /*5e10*/  MUFU.EX2 R38, R38 ;  /* 0x0000002600267308 */ /* 0x000ff00000000800 */
[----:B------:R-:W0:Y:S01]  /*5e20*/  MUFU.EX2 R51, R51 ;  /* 0x0000003300337308 */ /* 0x000e220000000800 */
[----:B--2---:R-:W-:Y:S01]  /*5e30*/  F2FP.F16.F32.PACK_AB R165, R47, R40 ;  /* 0x000000282fa5723e */ /* 0x004fe200000000ff */
[----:B------:R-:W-:-:S02]  /*5e40*/  WARPGROUP.DEPBAR.LE gsb0, 0x0 ;  /* 0x00008000000079c5 */ /* 0x000fc40000010000 */
[----:B-1----:R-:W-:Y:S01]  /*5e50*/  FMNMX.FTZ R50, R2, R7, !PT ;  /* 0x0000000702327209 */ /* 0x002fe20007810000 */
[----:B------:R-:W-:-:S03]  /*5e60*/  WARPGROUP.ARRIVE ;  /* 0x00000000000079c5 */ /* 0x000fc60000000000 */
[----:B------:R-:W-:Y:S01]  /*5e70*/  MUFU.EX2 R59, R59 ;  /* 0x0000003b003b7308 */ /* 0x000fe20000000800 */
[----:B------:R-:W1:Y:S07]  /*5e80*/  SHFL.BFLY PT, R7, R50, 0x1, 0x1f ;  /* 0x0c201f0032077f89 */ /* 0x000e6e00000e0000 */
[----:B------:R-:W-:Y:S01]  /*5e90*/  MUFU.EX2 R55, R55 ;  /* 0x0000003700377308 */ /* 0x000fe20000000800 */
[----:B0-----:R-:W-:-:S07]  /*5ea0*/  F2FP.F16.F32.PACK_AB R167, R51, R38 ;  /* 0x0000002633a7723e */ /* 0x001fce00000000ff */
[----:B------:R-:W0:Y:S08]  /*5eb0*/  MUFU.EX2 R63, R63 ;  /* 0x0000003f003f7308 */ /* 0x000e300000000800 */
[----:B------:R-:W-:Y:S01]  /*5ec0*/  MUFU.EX2 R67, R67 ;  /* 0x0000004300437308 */ /* 0x000fe20000000800 */
[----:B-1----:R-:W-:Y:S01]  /*5ed0*/  FMNMX.FTZ R7, R50, R7, !PT ;  /* 0x0000000732077209 */ /* 0x002fe20007810000 */
[-CC-:B------:R-:W-:Y:S01]  /*5ee0*/  FFMA.FTZ R50, R79, R0.reuse, -R14.reuse ;  /* 0x000000004f327223 */ /* 0x180fe2000001080e */
[----:B------:R-:W-:-:S02]  /*5ef0*/  FFMA.FTZ R14, R87, R0, -R14 ;  /* 0x00000000570e7223 */ /* 0x000fc4000001080e */
[C---:B------:R-:W-:Y:S01]  /*5f00*/  FSETP.NEU.FTZ.AND P4, PT, R7.reuse, -INF , PT ;  /* 0xff8000000700780b */ /* 0x040fe20003f9d000 */
[----:B------:R-:W-:Y:S02]  /*5f10*/  FMUL.FTZ R58, R7, R0 ;  /* 0x00000000073a7220 */ /* 0x000fe40000410000 */
[----:B------:R-:W-:Y:S01]  /*5f20*/  MUFU.EX2 R71, R71 ;  /* 0x0000004700477308 */ /* 0x000fe20000000800 */
[----:B0-----:R-:W-:Y:S02]  /*5f30*/  F2FP.F16.F32.PACK_AB R157, R63, R46 ;  /* 0x0000002e3f9d723e */ /* 0x001fe400000000ff */
[----:B------:R-:W-:-:S05]  /*5f40*/  FSEL R58, R58, RZ, P4 ;  /* 0x000000ff3a3a7208 */ /* 0x000fca0002000000 */
[----:B------:R-:W-:Y:S01]  /*5f50*/  MUFU.EX2 R50, R50 ;  /* 0x0000003200327308 */ /* 0x000fe20000000800 */
[-CC-:B------:R-:W-:Y:S01]  /*5f60*/  FFMA.FTZ R180, R3, R0.reuse, -R58.reuse ;  /* 0x0000000003b47223 */ /* 0x180fe2000001083a */
[----:B------:R-:W-:Y:S01]  /*5f70*/  FSEL R3, R4, RZ, P3 ;  /* 0x000000ff04037208 */ /* 0x000fe20001800000 */
[-CC-:B------:R-:W-:Y:S01]  /*5f80*/  FFMA.FTZ R174, R35, R0.reuse, -R58.reuse ;  /* 0x0000000023ae7223 */ /* 0x180fe2000001083a */
[-CC-:B------:R-:W-:Y:S01]  /*5f90*/  FFMA.FTZ R35, R45, R0.reuse, -R58.reuse ;  /* 0x000000002d237223 */ /* 0x180fe2000001083a */
[-CC-:B------:R-:W-:Y:S01]  /*5fa0*/  FFMA.FTZ R25, R25, R0.reuse, -R58.reuse ;  /* 0x0000000019197223 */ /* 0x180fe2000001083a */
[----:B------:R-:W-:Y:S01]  /*5fb0*/  FFMA.FTZ R182, R27, R0, -R58 ;  /* 0x000000001bb67223 */ /* 0x000fe2000001083a */
[----:B------:R-:W-:Y:S01]  /*5fc0*/  FADD.FTZ R45, -R3, R8 ;  /* 0x00000008032d7221 */ /* 0x000fe20000010100 */
[----:B------:R-:W-:Y:S01]  /*5fd0*/  FSEL R3, R7, RZ, P4 ;  /* 0x000000ff07037208 */ /* 0x000fe20002000000 */
[----:B------:R-:W-:Y:S01]  /*5fe0*/  MUFU.EX2 R180, R180 ;  /* 0x000000b400b47308 */ /* 0x000fe20000000800 */
[----:B------:R-:W-:-:S02]  /*5ff0*/  IMAD.U32 R8, RZ, RZ, UR58 ;  /* 0x0000003aff087e24 */ /* 0x000fc4000f8e00ff */
[-C--:B------:R-:W-:Y:S01]  /*6000*/  FMUL.FTZ R2, R45, R0.reuse ;  /* 0x000000002d027220 */ /* 0x080fe20000410000 */
[-C--:B------:R-:W-:Y:S01]  /*6010*/  FFMA.FTZ R27, R29, R0.reuse, -R58 ;  /* 0x000000001d1b7223 */ /* 0x080fe2000001083a */
[----:B------:R-:W-:Y:S01]  /*6020*/  FADD.FTZ R3, -R3, R10 ;  /* 0x0000000a03037221 */ /* 0x000fe20000010100 */
[----:B------:R-:W-:Y:S01]  /*6030*/  IMAD.U32 R10, RZ, RZ, UR7 ;  /* 0x00000007ff0a7e24 */ /* 0x000fe2000f8e00ff */
[----:B------:R-:W-:Y:S01]  /*6040*/  UMOV UR7, 0x40000040 ;  /* 0x4000004000077882 */ /* 0x000fe20000000000 */
[----:B------:R-:W-:Y:S01]  /*6050*/  @!P1 VIADD R8, R8, 0x34840 ;  /* 0x0003484008089836 */ /* 0x000fe20000000000 */
[----:B------:R-:W-:Y:S01]  /*6060*/  HGMMA.64x128x16.F32 R88, R152, gdesc[UR4].tnspB, R88, gsb0 ;  /* 0x41e0000498587df0 */ /* 0x000fe20008000858 */
[-C--:B------:R-:W-:Y:S01]  /*6070*/  FMUL.FTZ R3, R3, R0.reuse ;  /* 0x0000000003037220 */ /* 0x080fe20000410000 */
[----:B------:R-:W0:Y:S01]  /*6080*/  MUFU.EX2 R2, R2 ;  /* 0x0000000200027308 */ /* 0x000e220000000800 */
[-C--:B------:R-:W-:Y:S01]  /*6090*/  FFMA.FTZ R176, R163, R0.reuse, -R58 ;  /* 0x00000000a3b07223 */ /* 0x080fe2000001083a */
[----:B------:R-:W-:Y:S01]  /*60a0*/  @!P1 PRMT R8, RZ, 0x654, R8 ;  /* 0x00000654ff089816 */ /* 0x000fe20000000008 */
        /* <DEDUP_REMOVED lines=12> */
[-CC-:B------:R-:W-:Y:S01]  /*6170*/  FFMA.FTZ R164, R56, R0.reuse, -R58.reuse ;  /* 0x0000000038a47223 */ /* 0x180fe2000001083a */
[----:B------:R-:W2:Y:S01]  /*6180*/  MUFU.EX2 R25, R25 ;  /* 0x0000001900197308 */ /* 0x000ea20000000800 */
[----:B0-----:R-:W-:Y:S01]  /*6190*/  FFMA.FTZ R43, R2, R5, R161 ;  /* 0x00000005022b7223 */ /* 0x001fe200000100a1 */
[-CC-:B------:R-:W-:Y:S01]  /*61a0*/  FFMA.FTZ R61, R61, R0.reuse, -R58.reuse ;  /* 0x000000003d3d7223 */ /* 0x180fe2000001083a */
[-CC-:B------:R-:W-:Y:S01]  /*61b0*/  FFMA.FTZ R160, R64, R0.reuse, -R58.reuse ;  /* 0x0000000040a07223 */ /* 0x180fe2000001083a */
[-CC-:B------:R-:W-:Y:S01]  /*61c0*/  FFMA.FTZ R162, R68, R0.reuse, -R58.reuse ;  /* 0x0000000044a27223 */ /* 0x180fe2000001083a */
[-CC-:B------:R-:W-:Y:S01]  /*61d0*/  FFMA.FTZ R156, R72, R0.reuse, -R58.reuse ;  /* 0x00000000489c7223 */ /* 0x180fe2000001083a */
[-CC-:B------:R-:W-:Y:S01]  /*61e0*/  FFMA.FTZ R73, R73, R0.reuse, -R58.reuse ;  /* 0x0000000049497223 */ /* 0x180fe2000001083a */
[----:B------:R-:W-:Y:S01]  /*61f0*/  FFMA.FTZ R76, R76, R0, -R58 ;  /* 0x000000004c4c7223 */ /* 0x000fe2000001083a */
[----:B------:R-:W0:Y:S01]  /*6200*/  MUFU.EX2 R182, R182 ;  /* 0x000000b600b67308 */ /* 0x000e220000000800 */
[----:B-1----:R-:W-:Y:S01]  /*6210*/  FFMA.FTZ R6, R3, R6, R180 ;  /* 0x0000000603067223 */ /* 0x002fe200000100b4 */
[-CC-:B------:R-:W-:Y:S01]  /*6220*/  FFMA.FTZ R77, R77, R0.reuse, -R58.reuse ;  /* 0x000000004d4d7223 */ /* 0x180fe2000001083a */
[-CC-:B------:R-:W-:Y:S01]  /*6230*/  FFMA.FTZ R81, R81, R0.reuse, -R58.reuse ;  /* 0x0000000051517223 */ /* 0x180fe2000001083a */
[----:B------:R-:W-:Y:S01]  /*6240*/  FFMA.FTZ R84, R84, R0, -R58 ;  /* 0x0000000054547223 */ /* 0x000fe2000001083a */
[C---:B------:R-:W-:Y:S01]  /*6250*/  ISETP.GT.AND P3, PT, R9.reuse, R12, PT ;  /* 0x0000000c0900720c */ /* 0x040fe20003f64270 */
[----:B------:R-:W-:Y:S01]  /*6260*/  VIADD R9, R9, 0xffffffff ;  /* 0xffffffff09097836 */ /* 0x000fe20000000000 */
[----:B------:R-:W-:Y:S01]  /*6270*/  F2FP.F16.F32.PACK_AB R161, R59, R44 ;  /* 0x0000002c3ba1723e */ /* 0x000fe200000000ff */
[----:B------:R-:W1:Y:S01]  /*6280*/  MUFU.EX2 R27, R27 ;  /* 0x0000001b001b7308 */ /* 0x000e620000000800 */
[C---:B--2---:R-:W-:Y:S01]  /*6290*/  FADD.FTZ R49, R25.reuse, R6 ;  /* 0x0000000619317221 */ /* 0x044fe20000010000 */
[----:B------:R-:W-:Y:S01]  /*62a0*/  FADD.FTZ R6, R20, R43 ;  /* 0x0000002b14067221 */ /* 0x000fe20000010000 */
[----:B------:R-:W-:-:S02]  /*62b0*/  F2FP.F16.F32.PACK_AB R180, R25, R180 ;  /* 0x000000b419b4723e */ /* 0x000fc400000000ff */
[----:B------:R-:W-:Y:S01]  /*62c0*/  F2FP.F16.F32.PACK_AB R163, R55, R42 ;  /* 0x0000002a37a3723e */ /* 0x000fe200000000ff */
[----:B------:R-:W-:Y:S01]  /*62d0*/  FADD.FTZ R43, R11, R6 ;  /* 0x000000060b2b7221 */ /* 0x000fe20000010000 */
[----:B------:R-:W-:Y:S01]  /*62e0*/  F2FP.F16.F32.PACK_AB R159, R67, R48 ;  /* 0x00000030439f723e */ /* 0x000fe200000000ff */
[----:B------:R-:W2:Y:S02]  /*62f0*/  MUFU.EX2 R176, R176 ;  /* 0x000000b000b07308 */ /* 0x000ea40000000800 */
[----:B------:R-:W-:Y:S01]  /*6300*/  FADD.FTZ R6, R24, R43 ;  /* 0x0000002b18067221 */ /* 0x000fe20000010000 */
[----:B------:R-:W-:-:S03]  /*6310*/  FFMA.FTZ R43, R65, R0, -R58 ;  /* 0x00000000412b7223 */ /* 0x000fc6000001083a */
[----:B------:R-:W-:Y:S02]  /*6320*/  FADD.FTZ R53, R13, R6 ;  /* 0x000000060d357221 */ /* 0x000fe40000010000 */
[----:B------:R-:W3:Y:S02]  /*6330*/  MUFU.EX2 R29, R29 ;  /* 0x0000001d001d7308 */ /* 0x000ee40000000800 */
[----:B------:R-:W-:-:S04]  /*6340*/  FADD.FTZ R6, R26, R53 ;  /* 0x000000351a067221 */ /* 0x000fc80000010000 */
[----:B------:R-:W-:Y:S01]  /*6350*/  FADD.FTZ R53, R15, R6 ;  /* 0x000000060f357221 */ /* 0x000fe20000010000 */
[----:B------:R-:W-:Y:S01]  /*6360*/  FFMA.FTZ R6, R173, R0, -R58 ;  /* 0x00000000ad067223 */ /* 0x000fe2000001083a */
[----:B------:R-:W4:Y:S01]  /*6370*/  MUFU.EX2 R178, R178 ;  /* 0x000000b200b27308 */ /* 0x000f220000000800 */
[----:B------:R-:W-:-:S07]  /*6380*/  F2FP.F16.F32.PACK_AB R173, R30, R21 ;  /* 0x000000151ead723e */ /* 0x000fce00000000ff */
[----:B------:R-:W5:Y:S08]  /*6390*/  MUFU.EX2 R31, R31 ;  /* 0x0000001f001f7308 */ /* 0x000f700000000800 */
        /* <DEDUP_REMOVED lines=8> */
[----:B------:R-:W5:Y:S01]  /*6420*/  MUFU.EX2 R164, R164 ;  /* 0x000000a400a47308 */ /* 0x000f620000000800 */
[----:B------:R-:W-:-:S02]  /*6430*/  WARPGROUP.DEPBAR.LE gsb0, 0x0 ;  /* 0x00008000000079c5 */ /* 0x000fc40000010000 */
[----:B------:R0:W-:Y:S01]  /*6440*/  @!P1 SYNCS.ARRIVE.TRANS64.RED.A1T0 RZ, [R8+URZ], RZ ;  /* 0x000000ff08ff99a7 */ /* 0x0001e2000810043f */
[----:B------:R-:W-:-:S04]  /*6450*/  F2FP.F16.F32.PACK_AB R153, R71, R50 ;  /* 0x000000324799723e */ /* 0x000fc800000000ff */
[----:B------:R-:W5:Y:S01]  /*6460*/  MUFU.EX2 R45, R45 ;  /* 0x0000002d002d7308 */ /* 0x000f620000000800 */
[----:B0-----:R-:W-:-:S07]  /*6470*/  @!P1 VIADD R8, R10, 0x34860 ;  /* 0x000348600a089836 */ /* 0x001fce0000000000 */
[----:B------:R-:W0:Y:S01]  /*6480*/  MUFU.EX2 R166, R166 ;  /* 0x000000a600a67308 */ /* 0x000e220000000800 */
[----:B------:R-:W-:-:S04]  /*6490*/  @!P1 PRMT R8, RZ, 0x654, R8 ;  /* 0x00000654ff089816 */ /* 0x000fc80000000008 */
[----:B------:R1:W-:Y:S03]  /*64a0*/  @!P1 SYNCS.ARRIVE.TRANS64.RED.A1T0 RZ, [R8+URZ], RZ ;  /* 0x000000ff08ff99a7 */ /* 0x0003e6000810043f */
[----:B------:R-:W0:Y:S01]  /*64b0*/  MUFU.EX2 R5, R61 ;  /* 0x0000003d00057308 */ /* 0x000e220000000800 */
[----:B-1----:R-:W-:-:S07]  /*64c0*/  FADD.FTZ R8, R182, R49 ;  /* 0x00000031b6087221 */ /* 0x002fce0000010000 */
[----:B------:R-:W1:Y:S01]  /*64d0*/  MUFU.EX2 R160, R160 ;  /* 0x000000a000a07308 */ /* 0x000e620000000800 */
[C---:B------:R-:W-:Y:S01]  /*64e0*/  F2FP.F16.F32.PACK_AB R182, R27.reuse, R182 ;  /* 0x000000b61bb6723e */ /* 0x040fe200000000ff */
[----:B------:R-:W-:-:S04]  /*64f0*/  FADD.FTZ R49, R27, R8 ;  /* 0x000000081b317221 */ /* 0x000fc80000010000 */
[----:B--2---:R-:W-:Y:S02]  /*6500*/  FADD.FTZ R8, R176, R49 ;  /* 0x00000031b0087221 */ /* 0x004fe40000010000 */
[----:B------:R-:W2:Y:S01]  /*6510*/  MUFU.EX2 R43, R43 ;  /* 0x0000002b002b7308 */ /* 0x000ea20000000800 */
[-CC-:B------:R-:W-:Y:S01]  /*6520*/  FFMA.FTZ R49, R69, R0.reuse, -R58.reuse ;  /* 0x0000000045317223 */ /* 0x180fe2000001083a */
[----:B------:R-:W-:Y:S01]  /*6530*/  FFMA.FTZ R58, R85, R0, -R58 ;  /* 0x00000000553a7223 */ /* 0x000fe2000001083a */
[C---:B---3--:R-:W-:Y:S01]  /*6540*/  FADD.FTZ R57, R29.reuse, R8 ;  /* 0x000000081d397221 */ /* 0x048fe20000010000 */
[----:B------:R-:W-:-:S03]  /*6550*/  F2FP.F16.F32.PACK_AB R176, R29, R176 ;  /* 0x000000b01db0723e */ /* 0x000fc600000000ff */
[----:B----4-:R-:W-:Y:S01]  /*6560*/  FADD.FTZ R8, R178, R57 ;  /* 0x00000039b2087221 */ /* 0x010fe20000010000 */
[----:B------:R-:W3:Y:S01]  /*6570*/  MUFU.EX2 R162, R162 ;  /* 0x000000a200a27308 */ /* 0x000ee20000000800 */
[C---:B-----5:R-:W-:Y:S02]  /*6580*/  F2FP.F16.F32.PACK_AB R178, R31.reuse, R178 ;  /* 0x000000b21fb2723e */ /* 0x060fe400000000ff */
[----:B------:R-:W-:Y:S01]  /*6590*/  FADD.FTZ R57, R31, R8 ;  /* 0x000000081f397221 */ /* 0x000fe20000010000 */
[----:B------:R-:W-:-:S03]  /*65a0*/  FADD.FTZ R8, R28, R53 ;  /* 0x000000351c087221 */ /* 0x000fc60000010000 */
[----:B------:R-:W-:Y:S01]  /*65b0*/  FADD.FTZ R10, R172, R57 ;  /* 0x00000039ac0a7221 */ /* 0x000fe20000010000 */
[----:B------:R-:W-:Y:S01]  /*65c0*/  FADD.FTZ R53, R21, R8 ;  /* 0x0000000815357221 */ /* 0x000fe20000010000 */
[----:B------:R-:W4:Y:S01]  /*65d0*/  MUFU.EX2 R49, R49 ;  /* 0x0000003100317308 */ /* 0x000f220000000800 */
[C---:B------:R-:W-:Y:S01]  /*65e0*/  F2FP.F16.F32.PACK_AB R172, R33.reuse, R172 ;  /* 0x000000ac21ac723e */ /* 0x040fe200000000ff */
[----:B------:R-:W-:Y:S01]  /*65f0*/  FADD.FTZ R57, R33, R10 ;  /* 0x0000000a21397221 */ /* 0x000fe20000010000 */
[----:B------:R-:W-:-:S03]  /*6600*/  FADD.FTZ R53, R30, R53 ;  /* 0x000000351e357221 */ /* 0x000fc60000010000 */
[----:B------:R-:W-:Y:S01]  /*6610*/  FADD.FTZ R8, R174, R57 ;  /* 0x00000039ae087221 */ /* 0x000fe20000010000 */
[----:B------:R-:W-:Y:S01]  /*6620*/  FADD.FTZ R10, R32, R53 ;  /* 0x00000035200a7221 */ /* 0x000fe20000010000 */
[----:B------:R-:W-:Y:S01]  /*6630*/  MUFU.EX2 R156, R156 ;  /* 0x0000009c009c7308 */ /* 0x000fe20000000800 */
        /* <DEDUP_REMOVED lines=8> */
[C---:B------:R-:W-:Y:S01]  /*66c0*/  FADD.FTZ R8, R34.reuse, R13 ;  /* 0x0000000d22087221 */ /* 0x040fe20000010000 */
[----:B------:R-:W-:Y:S02]  /*66d0*/  F2FP.F16.F32.PACK_AB R169, R34, R169 ;  /* 0x000000a922a9723e */ /* 0x000fe400000000ff */
[----:B------:R-:W-:Y:S01]  /*66e0*/  FADD.FTZ R10, R170, R25 ;  /* 0x00000019aa0a7221 */ /* 0x000fe20000010000 */
[----:B------:R-:W-:Y:S01]  /*66f0*/  FADD.FTZ R13, R171, R8 ;  /* 0x00000008ab0d7221 */ /* 0x000fe20000010000 */
[----:B------:R-:W-:Y:S01]  /*6700*/  MUFU.EX2 R27, R76 ;  /* 0x0000004c001b7308 */ /* 0x000fe20000000800 */
[C---:B------:R-:W-:Y:S01]  /*6710*/  F2FP.F16.F32.PACK_AB R170, R41.reuse, R170 ;  /* 0x000000aa29aa723e */ /* 0x040fe200000000ff */
[----:B------:R-:W-:Y:S01]  /*6720*/  FADD.FTZ R25, R41, R10 ;  /* 0x0000000a29197221 */ /* 0x000fe20000010000 */
[C---:B------:R-:W-:Y:S01]  /*6730*/  FADD.FTZ R13, R36.reuse, R13 ;  /* 0x0000000d240d7221 */ /* 0x040fe20000010000 */
[----:B------:R-:W-:-:S02]  /*6740*/  F2FP.F16.F32.PACK_AB R171, R36, R171 ;  /* 0x000000ab24ab723e */ /* 0x000fc400000000ff */
[----:B------:R-:W-:Y:S01]  /*6750*/  FADD.FTZ R8, R164, R25 ;  /* 0x00000019a4087221 */ /* 0x000fe20000010000 */
[----:B------:R-:W-:Y:S01]  /*6760*/  FADD.FTZ R10, R40, R13 ;  /* 0x0000000d280a7221 */ /* 0x000fe20000010000 */
[----:B------:R3:W-:Y:S01]  /*6770*/  MUFU.EX2 R21, R6 ;  /* 0x0000000600157308 */ /* 0x0007e20000000800 */
[C---:B------:R-:W-:Y:S01]  /*6780*/  F2FP.F16.F32.PACK_AB R164, R45.reuse, R164 ;  /* 0x000000a42da4723e */ /* 0x040fe200000000ff */
[----:B------:R-:W-:Y:S01]  /*6790*/  FADD.FTZ R13, R45, R8 ;  /* 0x000000082d0d7221 */ /* 0x000fe20000010000 */
[----:B------:R-:W-:-:S03]  /*67a0*/  FADD.FTZ R15, R47, R10 ;  /* 0x0000000a2f0f7221 */ /* 0x000fc60000010000 */
[----:B0-----:R-:W-:Y:S01]  /*67b0*/  FADD.FTZ R8, R166, R13 ;  /* 0x0000000da6087221 */ /* 0x001fe20000010000 */
[----:B------:R-:W-:Y:S01]  /*67c0*/  FADD.FTZ R10, R38, R15 ;  /* 0x0000000f260a7221 */ /* 0x000fe20000010000 */
[----:B------:R-:W0:Y:S01]  /*67d0*/  MUFU.EX2 R77, R77 ;  /* 0x0000004d004d7308 */ /* 0x000e220000000800 */
[C---:B------:R-:W-:Y:S01]  /*67e0*/  F2FP.F16.F32.PACK_AB R166, R5.reuse, R166 ;  /* 0x000000a605a6723e */ /* 0x040fe200000000ff */
[----:B------:R-:W-:Y:S01]  /*67f0*/  FADD.FTZ R13, R5, R8 ;  /* 0x00000008050d7221 */ /* 0x000fe20000010000 */
[----:B------:R-:W-:-:S03]  /*6800*/  FADD.FTZ R15, R51, R10 ;  /* 0x0000000a330f7221 */ /* 0x000fc60000010000 */
[----:B-1----:R-:W-:Y:S01]  /*6810*/  FADD.FTZ R8, R160, R13 ;  /* 0x0000000da0087221 */ /* 0x002fe20000010000 */
[----:B------:R-:W-:Y:S01]  /*6820*/  FADD.FTZ R10, R44, R15 ;  /* 0x0000000f2c0a7221 */ /* 0x000fe20000010000 */
[----:B------:R-:W1:Y:S01]  /*6830*/  MUFU.EX2 R81, R81 ;  /* 0x0000005100517308 */ /* 0x000e620000000800 */
[C---:B--2---:R-:W-:Y:S01]  /*6840*/  F2FP.F16.F32.PACK_AB R160, R43.reuse, R160 ;  /* 0x000000a02ba0723e */ /* 0x044fe200000000ff */
[----:B------:R-:W-:Y:S01]  /*6850*/  FADD.FTZ R13, R43, R8 ;  /* 0x000000082b0d7221 */ /* 0x000fe20000010000 */
[----:B------:R-:W-:Y:S01]  /*6860*/  FADD.FTZ R15, R59, R10 ;  /* 0x0000000a3b0f7221 */ /* 0x000fe20000010000 */
[----:B------:R-:W-:Y:S02]  /*6870*/  IMAD.MOV.U32 R10, RZ, RZ, R7 ;  /* 0x000000ffff0a7224 */ /* 0x000fe400078e0007 */
[----:B---3--:R-:W-:Y:S01]  /*6880*/  FADD.FTZ R6, R162, R13 ;  /* 0x0000000da2067221 */ /* 0x008fe20000010000 */
[----:B------:R-:W-:Y:S01]  /*6890*/  FADD.FTZ R8, R42, R15 ;  /* 0x0000000f2a087221 */ /* 0x000fe20000010000 */
[----:B------:R-:W-:Y:S01]  /*68a0*/  MUFU.EX2 R54, R54 ;  /* 0x0000003600367308 */ /* 0x000fe20000000800 */
[C---:B----4-:R-:W-:Y:S01]  /*68b0*/  F2FP.F16.F32.PACK_AB R162, R49.reuse, R162 ;  /* 0x000000a231a2723e */ /* 0x050fe200000000ff */
[----:B------:R-:W-:Y:S01]  /*68c0*/  FADD.FTZ R5, R49, R6 ;  /* 0x0000000631057221 */ /* 0x000fe20000010000 */
[----:B------:R-:W-:Y:S01]  /*68d0*/  FADD.FTZ R13, R55, R8 ;  /* 0x00000008370d7221 */ /* 0x000fe20000010000 */
[----:B0-----:R-:W-:-:S02]  /*68e0*/  F2FP.F16.F32.PACK_AB R158, R77, R27 ;  /* 0x0000001b4d9e723e */ /* 0x001fc400000000ff */
[----:B------:R-:W-:Y:S01]  /*68f0*/  FADD.FTZ R6, R156, R5 ;  /* 0x000000059c067221 */ /* 0x000fe20000010000 */
[----:B------:R-:W-:Y:S01]  /*6900*/  FADD.FTZ R8, R46, R13 ;  /* 0x0000000d2e087221 */ /* 0x000fe20000010000 */
[----:B------:R-:W0:Y:S01]  /*6910*/  MUFU.EX2 R15, R84 ;  /* 0x00000054000f7308 */ /* 0x000e220000000800 */
[C---:B------:R-:W-:Y:S01]  /*6920*/  F2FP.F16.F32.PACK_AB R156, R11.reuse, R156 ;  /* 0x0000009c0b9c723e */ /* 0x040fe200000000ff */
[----:B------:R-:W-:Y:S01]  /*6930*/  FADD.FTZ R6, R11, R6 ;  /* 0x000000060b067221 */ /* 0x000fe20000010000 */
[----:B------:R-:W-:Y:S01]  /*6940*/  FADD.FTZ R5, R63, R8 ;  /* 0x000000083f057221 */ /* 0x000fe20000010000 */
[----:B-1----:R-:W-:Y:S02]  /*6950*/  F2FP.F16.F32.PACK_AB R152, R81, R21 ;  /* 0x000000155198723e */ /* 0x002fe400000000ff */
[----:B------:R-:W-:Y:S01]  /*6960*/  FADD.FTZ R6, R27, R6 ;  /* 0x000000061b067221 */ /* 0x000fe20000010000 */
[----:B------:R-:W-:Y:S01]  /*6970*/  FADD.FTZ R8, R48, R5 ;  /* 0x0000000530087221 */ /* 0x000fe20000010000 */
[----:B------:R-:W1:Y:S02]  /*6980*/  MUFU.EX2 R58, R58 ;  /* 0x0000003a003a7308 */ /* 0x000e640000000800 */
[----:B------:R-:W-:Y:S01]  /*6990*/  FADD.FTZ R6, R77, R6 ;  /* 0x000000064d067221 */ /* 0x000fe20000010000 */
[----:B------:R-:W-:-:S03]  /*69a0*/  FADD.FTZ R5, R67, R8 ;  /* 0x0000000843057221 */ /* 0x000fc60000010000 */
[----:B------:R-:W-:Y:S01]  /*69b0*/  FADD.FTZ R6, R21, R6 ;  /* 0x0000000615067221 */ /* 0x000fe20000010000 */
[----:B------:R-:W-:Y:S01]  /*69c0*/  FADD.FTZ R8, R50, R5 ;  /* 0x0000000532087221 */ /* 0x000fe20000010000 */
[----:B------:R-:W2:Y:S02]  /*69d0*/  MUFU.EX2 R14, R14 ;  /* 0x0000000e000e7308 */ /* 0x000ea40000000800 */
[----:B------:R-:W-:Y:S01]  /*69e0*/  FADD.FTZ R6, R81, R6 ;  /* 0x0000000651067221 */ /* 0x000fe20000010000 */
[----:B------:R-:W-:Y:S01]  /*69f0*/  FADD.FTZ R5, R71, R8 ;  /* 0x0000000847057221 */ /* 0x000fe20000010000 */
[----:B------:R-:W-:Y:S02]  /*6a00*/  IMAD.MOV.U32 R8, RZ, RZ, R4 ;  /* 0x000000ffff087224 */ /* 0x000fe400078e0004 */
[----:B0-----:R-:W-:Y:S01]  /*6a10*/  FADD.FTZ R6, R15, R6 ;  /* 0x000000060f067221 */ /* 0x001fe20000010000 */
[----:B------:R-:W-:Y:S01]  /*6a20*/  FADD.FTZ R5, R54, R5 ;  /* 0x0000000536057221 */ /* 0x000fe20000010000 */
[----:B-1----:R-:W-:-:S02]  /*6a30*/  F2FP.F16.F32.PACK_AB R154, R58, R15 ;  /* 0x0000000f3a9a723e */ /* 0x002fc400000000ff */
[----:B------:R-:W-:Y:S01]  /*6a40*/  FADD.FTZ R6, R58, R6 ;  /* 0x000000063a067221 */ /* 0x000fe20000010000 */
[C---:B--2---:R-:W-:Y:S01]  /*6a50*/  FADD.FTZ R5, R14.reuse, R5 ;  /* 0x000000050e057221 */ /* 0x044fe20000010000 */
[----:B------:R-:W-:Y:S01]  /*6a60*/  F2FP.F16.F32.PACK_AB R155, R14, R54 ;  /* 0x000000360e9b723e */ /* 0x000fe200000000ff */
[----:B------:R-:W-:Y:S06]  /*6a70*/  @P3 BRA `(.L_x_2232) ;  /* 0xffffffd400a43947 */ /* 0x000fec000383ffff */
.L_x_2223:
[----:B------:R-:W-:-:S13]  /*6a80*/  ISETP.GE.AND P2, PT, R9, R22, PT ;  /* 0x000000160900720c */ /* 0x000fda0003f46270 */
[----:B------:R-:W-:Y:S05]  /*6a90*/  @!P2 BRA `(.L_x_2233) ;  /* 0x000000200024a947 */ /* 0x000fea0003800000 */
[----:B------:R-:W-:Y:S01]  /*6aa0*/  IMAD.MOV.U32 R11, RZ, RZ, R4 ;  /* 0x000000ffff0b7224 */ /* 0x000fe200078e0004 */
[----:B------:R-:W-:Y:S01]  /*6ab0*/  UMOV UR59, UR38 ;  /* 0x00000026003b7c82 */ /* 0x000fe20008000000 */
[----:B------:R-:W-:Y:S01]  /*6ac0*/  IMAD.MOV.U32 R8, RZ, RZ, R7 ;  /* 0x000000ffff087224 */ /* 0x000fe200078e0007 */
[----:B------:R-:W-:-:S06]  /*6ad0*/  UMOV UR58, UR36 ;  /* 0x00000024003a7c82 */ /* 0x000fcc0008000000 */
.L_x_2242:
[----:B------:R-:W-:-:S04]  /*6ae0*/  UIADD3 UR36, UR58, 0x1, URZ ;  /* 0x000000013a247890 */ /* 0x000fc8000fffe03f */
[----:B------:R-:W-:-:S04]  /*6af0*/  UISETP.NE.AND UP0, UPT, UR36, 0x2, UPT ;  /* 0x000000022400788c */ /* 0x000fc8000bf05270 */
[----:B------:R-:W-:Y:S02]  /*6b00*/  USEL UR38, URZ, 0x1, UP0 ;  /* 0x000000013f267887 */ /* 0x000fe40008000000 */
[----:B------:R-:W-:Y:S02]  /*6b10*/  USEL UR36, UR36, URZ, UP0 ;  /* 0x0000003f24247287 */ /* 0x000fe40008000000 */
[----:B------:R-:W-:Y:S01]  /*6b20*/  ULOP3.LUT UR38, UR59, UR38, URZ, 0x3c, !UPT ;  /* 0x000000263b267292 */ /* 0x000fe2000f8e3c3f */
[----:B------:R-:W-:Y:S11]  /*6b30*/  @!P0 BRA `(.L_x_2234) ;  /* 0x0000000000048947 */ /* 0x000ff60003800000 */
[----:B------:R-:W-:Y:S01]  /*6b40*/  BPT.TRAP 0x1 ;  /* 0x000000040000795c */ /* 0x000fe20000300000 */
.L_x_2234:
[----:B------:R-:W-:Y:S01]  /*6b50*/  ULEA UR6, UR36, UR37, 0x3 ;  /* 0x0000002524067291 */ /* 0x000fe2000f8e183f */
[----:B------:R-:W-:-:S05]  /*6b60*/  IMAD.U32 R0, RZ, RZ, UR38 ;  /* 0x00000026ff007e24 */ /* 0x000fca000f8e00ff */
[----:B------:R-:W-:-:S04]  /*6b70*/  SHF.L.U32 R0, R0, 0x1f, RZ ;  /* 0x0000001f00007819 */ /* 0x000fc800000006ff */
[----:B------:R0:W1:Y:S01]  /*6b80*/  SYNCS.PHASECHK.TRANS64.TRYWAIT P2, [UR6+0x34830], R0 ;  /* 0x03483000ff0075a7 */ /* 0x0000620008040146 */
[----:B------:R-:W-:Y:S05]  /*6b90*/  @!P0 BRA `(.L_x_2235) ;  /* 0x0000000000048947 */ /* 0x000fea0003800000 */
[----:B------:R-:W-:Y:S01]  /*6ba0*/  BPT.TRAP 0x1 ;  /* 0x000000040000795c */ /* 0x000fe20000300000 */
.L_x_2235:
[----:B-1----:R-:W-:Y:S05]  /*6bb0*/  @P2 BRA `(.L_x_2236) ;  /* 0x0000000000082947 */ /* 0x002fea0003800000 */
[----:B------:R-:W1:Y:S02]  /*6bc0*/  SYNCS.PHASECHK.TRANS64.TRYWAIT P2, [UR6+0x34830], R0 ;  /* 0x03483000ff0075a7 */ /* 0x000e640008040146 */
[----:B-1----:R-:W-:Y:S05]  /*6bd0*/  @!P2 BRA `(.L_x_2237) ;  /* 0x000000cc0020a947 */ /* 0x002fea0003800000 */
.L_x_2236:
        /* <DEDUP_REMOVED lines=126> */
.L_x_2238:
[----:B------:R-:W-:Y:S01]  /*73c0*/  ULEA UR7, UR58, UR37, 0x3 ;  /* 0x000000253a077291 */ /* 0x000fe2000f8e183f */
[----:B01----:R-:W-:-:S05]  /*73d0*/  IMAD.U32 R0, RZ, RZ, UR59 ;  /* 0x0000003bff007e24 */ /* 0x003fca000f8e00ff */
[----:B------:R-:W-:-:S04]  /*73e0*/  SHF.L.U32 R0, R0, 0x1f, RZ ;  /* 0x0000001f00007819 */ /* 0x000fc800000006ff */
[----:B------:R0:W1:Y:S01]  /*73f0*/  SYNCS.PHASECHK.TRANS64.TRYWAIT P2, [UR7+0x34850], R0 ;  /* 0x03485000ff0075a7 */ /* 0x0000620008040147 */
[----:B------:R-:W-:Y:S05]  /*7400*/  @!P0 BRA `(.L_x_2239) ;  /* 0x0000000000048947 */ /* 0x000fea0003800000 */
[----:B------:R-:W-:Y:S01]  /*7410*/  BPT.TRAP 0x1 ;  /* 0x000000040000795c */ /* 0x000fe20000300000 */
.L_x_2239:
[----:B-1----:R-:W-:Y:S05]  /*7420*/  @P2 BRA `(.L_x_2240) ;  /* 0x0000000000082947 */ /* 0x002fea0003800000 */
[----:B------:R-:W1:Y:S02]  /*7430*/  SYNCS.PHASECHK.TRANS64.TRYWAIT P2, [UR7+0x34850], R0 ;  /* 0x03485000ff0075a7 */ /* 0x000e640008040147 */
[----:B-1----:R-:W-:Y:S05]  /*7440*/  @!P2 BRA `(.L_x_2241) ;  /* 0x000000c4001ca947 */ /* 0x002fea0003800000 */
.L_x_2240:
[----:B------:R-:W-:Y:S01]  /*7450*/  UIADD3 UR6, UR37, 0x400, URZ ;  /* 0x0000040025067890 */ /* 0x000fe2000fffe03f */
[----:B------:R-:W-:Y:S01]  /*7460*/  WARPGROUP.ARRIVE ;  /* 0x00000000000079c5 */ /* 0x000fe20000000000 */
[----:B------:R-:W-:Y:S01]  /*7470*/  UMOV UR11, 0x40000040 ;  /* 0x40000040000b7882 */ /* 0x000fe20000000000 */
[----:B01----:R-:W-:Y:S01]  /*7480*/  FMNMX.FTZ R0, R24, R8, !PT ;  /* 0x0000000818007209 */ /* 0x003fe20007810000 */
[----:B------:R-:W-:Y:S01]  /*7490*/  USHF.R.U32.HI UR6, URZ, 0x4, UR6 ;  /* 0x000000043f067899 */ /* 0x000fe20008011606 */
[----:B------:R-:W-:Y:S01]  /*74a0*/  ISETP.GT.AND P2, PT, R9, R22, PT ;  /* 0x000000160900720c */ /* 0x000fe20003f44270 */
[----:B------:R-:W-:Y:S01]  /*74b0*/  UMOV UR59, UR38 ;  /* 0x00000026003b7c82 */ /* 0x000fe20008000000 */
[----:B------:R-:W-:Y:S01]  /*74c0*/  FMNMX.FTZ R3, R25, R0, !PT ;  /* 0x0000000019037209 */ /* 0x000fe20007810000 */
[----:B------:R-:W-:Y:S01]  /*74d0*/  ULOP3.LUT UR6, UR6, 0x3fff, URZ, 0xc0, !UPT ;  /* 0x00003fff06067892 */ /* 0x000fe2000f8ec03f */
[----:B------:R-:W-:Y:S02]  /*74e0*/  VIADD R9, R9, 0xffffffff ;  /* 0xffffffff09097836 */ /* 0x000fe40000000000 */
        /* <DEDUP_REMOVED lines=51> */
[----:B------:R-:W-:-:S04]  /*7820*/  FMNMX.FTZ R15, R35, R2, !PT ;  /* 0x00000002230f7209 */ /* 0x000fc80007810000 */
[----:B------:R-:W-:Y:S02]  /*7830*/  FMNMX.FTZ R2, R38, R15, !PT ;  /* 0x0000000f26027209 */ /* 0x000fe40007810000 */
[----:B-1----:R-:W-:Y:S02]  /*7840*/  FMNMX.FTZ R7, R4, R7, !PT ;  /* 0x0000000704077209 */ /* 0x002fe40007810000 */
[----:B------:R-:W-:-:S03]  /*7850*/  FMNMX.FTZ R15, R39, R2, !PT ;  /* 0x00000002270f7209 */ /* 0x000fc60007810000 */
[----:B------:R-:W-:Y:S01]  /*7860*/  FADD.FTZ R3, -R7, R8 ;  /* 0x0000000807037221 */ /* 0x000fe20000010100 */
[----:B------:R-:W-:-:S03]  /*7870*/  FMNMX.FTZ R2, R42, R15, !PT ;  /* 0x0000000f2a027209 */ /* 0x000fc60007810000 */
[----:B0-----:R-:W-:Y:S01]  /*7880*/  FMUL.FTZ R3, R3, R0 ;  /* 0x0000000003037220 */ /* 0x001fe20000410000 */
[----:B------:R-:W-:-:S04]  /*7890*/  FMNMX.FTZ R15, R43, R2, !PT ;  /* 0x000000022b0f7209 */ /* 0x000fc80007810000 */
[----:B------:R-:W-:Y:S01]  /*78a0*/  FMNMX.FTZ R2, R46, R15, !PT ;  /* 0x0000000f2e027209 */ /* 0x000fe20007810000 */
[----:B------:R-:W-:Y:S03]  /*78b0*/  MUFU.EX2 R3, R3 ;  /* 0x0000000300037308 */ /* 0x000fe60000000800 */
        /* <DEDUP_REMOVED lines=24> */
[----:B------:R-:W-:-:S04]  /*7a40*/  FMUL.FTZ R169, R7, R0 ;  /* 0x0000000007a97220 */ /* 0x000fc80000410000 */
[-CC-:B------:R-:W-:Y:S02]  /*7a50*/  FFMA.FTZ R13, R25, R0.reuse, -R169.reuse ;  /* 0x00000000190d7223 */ /* 0x180fe400000108a9 */
[----:B------:R-:W-:Y:S01]  /*7a60*/  HGMMA.64x128x16.F32 R88, R164, gdesc[UR8].tnspB, R88, gsb0 ;  /* 0x41e00008a4587df0 */ /* 0x000fe20008000858 */
[----:B------:R-:W-:Y:S01]  /*7a70*/  UIADD3 UR10, UR6, 0x280, URZ ;  /* 0x00000280060a7890 */ /* 0x000fe2000fffe03f */
[--C-:B------:R-:W-:Y:S01]  /*7a80*/  FFMA.FTZ R25, R37, R0, -R169.reuse ;  /* 0x0000000025197223 */ /* 0x100fe200000108a9 */
[----:B------:R-:W-:Y:S01]  /*7a90*/  UMOV UR11, 0x40000040 ;  /* 0x40000040000b7882 */ /* 0x000fe20000000000 */
[----:B------:R-:W-:Y:S01]  /*7aa0*/  FMNMX.FTZ R37, R71, R2, !PT ;  /* 0x0000000247257209 */ /* 0x000fe20007810000 */
[-CC-:B------:R-:W-:Y:S01]  /*7ab0*/  FFMA.FTZ R41, R41, R0.reuse, -R169.reuse ;  /* 0x0000000029297223 */ /* 0x180fe200000108a9 */
[-CC-:B------:R-:W-:Y:S01]  /*7ac0*/  FFMA.FTZ R29, R29, R0.reuse, -R169.reuse ;  /* 0x000000001d1d7223 */ /* 0x180fe200000108a9 */
[-CC-:B------:R-:W-:Y:S01]  /*7ad0*/  FFMA.FTZ R180, R24, R0.reuse, -R169.reuse ;  /* 0x0000000018b47223 */ /* 0x180fe200000108a9 */
[----:B------:R-:W-:Y:S01]  /*7ae0*/  FMNMX.FTZ R2, R74, R37, !PT ;  /* 0x000000254a027209 */ /* 0x000fe20007810000 */
[----:B------:R0:W-:Y:S01]  /*7af0*/  MUFU.EX2 R15, R41 ;  /* 0x00000029000f7308 */ /* 0x0001e20000000800 */
[-CC-:B------:R-:W-:Y:S01]  /*7b00*/  FFMA.FTZ R182, R28, R0.reuse, -R169.reuse ;  /* 0x000000001cb67223 */ /* 0x180fe200000108a9 */
[--C-:B------:R-:W-:Y:S01]  /*7b10*/  FFMA.FTZ R176, R32, R0, -R169.reuse ;  /* 0x0000000020b07223 */ /* 0x100fe200000108a9 */
[----:B------:R-:W-:Y:S01]  /*7b20*/  FMNMX.FTZ R37, R75, R2, !PT ;  /* 0x000000024b257209 */ /* 0x000fe20007810000 */
[-CC-:B------:R-:W-:Y:S01]  /*7b30*/  FFMA.FTZ R33, R33, R0.reuse, -R169.reuse ;  /* 0x0000000021217223 */ /* 0x180fe200000108a9 */
[-CC-:B------:R-:W-:Y:S01]  /*7b40*/  FFMA.FTZ R178, R36, R0.reuse, -R169.reuse ;  /* 0x0000000024b27223 */ /* 0x180fe200000108a9 */
[-CC-:B------:R-:W-:Y:S01]  /*7b50*/  FFMA.FTZ R172, R40, R0.reuse, -R169.reuse ;  /* 0x0000000028ac7223 */ /* 0x180fe200000108a9 */
[----:B------:R-:W-:Y:S01]  /*7b60*/  FMNMX.FTZ R2, R78, R37, !PT ;  /* 0x000000254e027209 */ /* 0x000fe20007810000 */
[----:B------:R-:W1:Y:S01]  /*7b70*/  MUFU.EX2 R180, R180 ;  /* 0x000000b400b47308 */ /* 0x000e620000000800 */
[-CC-:B------:R-:W-:Y:S01]  /*7b80*/  FFMA.FTZ R174, R44, R0.reuse, -R169.reuse ;  /* 0x000000002cae7223 */ /* 0x180fe200000108a9 */
[--C-:B------:R-:W-:Y:S01]  /*7b90*/  FFMA.FTZ R53, R53, R0, -R169.reuse ;  /* 0x0000000035357223 */ /* 0x100fe200000108a9 */
[----:B0-----:R-:W-:Y:S01]  /*7ba0*/  FMNMX.FTZ R41, R79, R2, !PT ;  /* 0x000000024f297209 */ /* 0x001fe20007810000 */
[-CC-:B------:R-:W-:Y:S01]  /*7bb0*/  FFMA.FTZ R45, R45, R0.reuse, -R169.reuse ;  /* 0x000000002d2d7223 */ /* 0x180fe200000108a9 */
[-CC-:B------:R-:W-:Y:S01]  /*7bc0*/  FFMA.FTZ R57, R57, R0.reuse, -R169.reuse ;  /* 0x0000000039397223 */ /* 0x180fe200000108a9 */
[-CC-:B------:R-:W-:Y:S01]  /*7bd0*/  FFMA.FTZ R168, R48, R0.reuse, -R169.reuse ;  /* 0x0000000030a87223 */ /* 0x180fe200000108a9 */
[----:B------:R-:W-:Y:S01]  /*7be0*/  FMNMX.FTZ R2, R82, R41, !PT ;  /* 0x0000002952027209 */ /* 0x000fe20007810000 */
[----:B------:R-:W0:Y:S01]  /*7bf0*/  MUFU.EX2 R13, R13 ;  /* 0x0000000d000d7308 */ /* 0x000e220000000800 */
[-CC-:B------:R-:W-:Y:S01]  /*7c00*/  FFMA.FTZ R170, R52, R0.reuse, -R169.reuse ;  /* 0x0000000034aa7223 */ /* 0x180fe200000108a9 */
[--C-:B------:R-:W-:Y:S01]  /*7c10*/  FFMA.FTZ R8, R72, R0, -R169.reuse ;  /* 0x0000000048087223 */ /* 0x100fe200000108a9 */
[----:B------:R-:W-:Y:S01]  /*7c20*/  FMNMX.FTZ R41, R83, R2, !PT ;  /* 0x0000000253297209 */ /* 0x000fe20007810000 */
[-CC-:B------:R-:W-:Y:S01]  /*7c30*/  FFMA.FTZ R73, R73, R0.reuse, -R169.reuse ;  /* 0x0000000049497223 */ /* 0x180fe200000108a9 */
[-CC-:B------:R-:W-:Y:S01]  /*7c40*/  FFMA.FTZ R10, R76, R0.reuse, -R169.reuse ;  /* 0x000000004c0a7223 */ /* 0x180fe200000108a9 */
[-CC-:B------:R-:W-:Y:S01]  /*7c50*/  FFMA.FTZ R12, R80, R0.reuse, -R169.reuse ;  /* 0x00000000500c7223 */ /* 0x180fe200000108a9 */
[----:B------:R-:W-:Y:S01]  /*7c60*/  FMNMX.FTZ R2, R86, R41, !PT ;  /* 0x0000002956027209 */ /* 0x000fe20007810000 */
[--C-:B------:R-:W-:Y:S01]  /*7c70*/  FFMA.FTZ R41, R65, R0, -R169.reuse ;  /* 0x0000000041297223 */ /* 0x100fe200000108a9 */
[----:B------:R-:W-:Y:S01]  /*7c80*/  MUFU.EX2 R182, R182 ;  /* 0x000000b600b67308 */ /* 0x000fe20000000800 */
[----:B-1----:R-:W-:Y:S01]  /*7c90*/  FFMA.FTZ R6, R3, R6, R180 ;  /* 0x0000000603067223 */ /* 0x002fe200000100b4 */
[----:B------:R-:W-:Y:S01]  /*7ca0*/  FMNMX.FTZ R2, R87, R2, !PT ;  /* 0x0000000257027209 */ /* 0x000fe20007810000 */
[-CC-:B------:R-:W-:Y:S01]  /*7cb0*/  FFMA.FTZ R14, R84, R0.reuse, -R169.reuse ;  /* 0x00000000540e7223 */ /* 0x180fe200000108a9 */
[----:B------:R-:W-:-:S04]  /*7cc0*/  FFMA.FTZ R85, R85, R0, -R169 ;  /* 0x0000000055557223 */ /* 0x000fc800000108a9 */
[----:B------:R-:W-:Y:S01]  /*7cd0*/  MUFU.EX2 R176, R176 ;  /* 0x000000b000b07308 */ /* 0x000fe20000000800 */
[----:B0-----:R-:W-:-:S07]  /*7ce0*/  F2FP.F16.F32.PACK_AB R180, R13, R180 ;  /* 0x000000b40db4723e */ /* 0x001fce00000000ff */
[----:B------:R-:W-:Y:S08]  /*7cf0*/  MUFU.EX2 R33, R33 ;  /* 0x0000002100217308 */ /* 0x000ff00000000800 */
[----:B------:R-:W-:Y:S08]  /*7d00*/  MUFU.EX2 R178, R178 ;  /* 0x000000b200b27308 */ /* 0x000ff00000000800 */
[----:B------:R-:W-:Y:S08]  /*7d10*/  MUFU.EX2 R25, R25 ;  /* 0x0000001900197308 */ /* 0x000ff00000000800 */
[----:B------:R-:W-:Y:S08]  /*7d20*/  MUFU.EX2 R172, R172 ;  /* 0x000000ac00ac7308 */ /* 0x000ff00000000800 */
[----:B------:R-:W-:Y:S08]  /*7d30*/  MUFU.EX2 R174, R174 ;  /* 0x000000ae00ae7308 */ /* 0x000ff00000000800 */
[----:B------:R0:W-:Y:S08]  /*7d40*/  MUFU.EX2 R21, R53 ;  /* 0x0000003500157308 */ /* 0x0001f00000000800 */
[----:B------:R1:W-:Y:S01]  /*7d50*/  MUFU.EX2 R17, R45 ;  /* 0x0000002d00117308 */ /* 0x0003e20000000800 */
[-CC-:B0-----:R-:W-:Y:S01]  /*7d60*/  FFMA.FTZ R53, R61, R0.reuse, -R169.reuse ;  /* 0x000000003d357223 */ /* 0x181fe200000108a9 */
[----:B------:R-:W-:-:S06]  /*7d70*/  FFMA.FTZ R61, R81, R0, -R169 ;  /* 0x00000000513d7223 */ /* 0x000fcc00000108a9 */
[----:B------:R0:W-:Y:S01]  /*7d80*/  MUFU.EX2 R37, R57 ;  /* 0x0000003900257308 */ /* 0x0001e20000000800 */
[----:B-1----:R-:W-:-:S07]  /*7d90*/  FFMA.FTZ R45, R69, R0, -R169 ;  /* 0x00000000452d7223 */ /* 0x002fce00000108a9 */
[----:B------:R-:W-:Y:S01]  /*7da0*/  MUFU.EX2 R168, R168 ;  /* 0x000000a800a87308 */ /* 0x000fe20000000800 */
[----:B0-----:R-:W-:-:S07]  /*7db0*/  FFMA.FTZ R57, R77, R0, -R169 ;  /* 0x000000004d397223 */ /* 0x001fce00000108a9 */
[----:B------:R-:W-:Y:S08]  /*7dc0*/  MUFU.EX2 R170, R170 ;  /* 0x000000aa00aa7308 */ /* 0x000ff00000000800 */
[----:B------:R-:W-:Y:S08]  /*7dd0*/  MUFU.EX2 R53, R53 ;  /* 0x0000003500357308 */ /* 0x000ff00000000800 */
[----:B------:R-:W-:Y:S01]  /*7de0*/  MUFU.EX2 R41, R41 ;  /* 0x0000002900297308 */ /* 0x000fe20000000800 */
[----:B------:R-:W-:-:S02]  /*7df0*/  WARPGROUP.DEPBAR.LE gsb0, 0x0 ;  /* 0x00008000000079c5 */ /* 0x000fc40000010000 */
[----:B------:R-:W-:Y:S01]  /*7e00*/  WARPGROUP.ARRIVE ;  /* 0x00000000000079c5 */ /* 0x000fe20000000000 */
[----:B------:R-:W-:-:S04]  /*7e10*/  FFMA.FTZ R164, R56, R0, -R169 ;  /* 0x0000000038a47223 */ /* 0x000fc800000108a9 */
[----:B------:R0:W-:Y:S01]  /*7e20*/  MUFU.EX2 R165, R29 ;  /* 0x0000001d00a57308 */ /* 0x0001e20000000800 */
[-CC-:B------:R-:W-:Y:S01]  /*7e30*/  FFMA.FTZ R166, R60, R0.reuse, -R169.reuse ;  /* 0x000000003ca67223 */ /* 0x180fe200000108a9 */
[----:B------:R-:W-:Y:S01]  /*7e40*/  HGMMA.64x128x16.F32 R88, R160, gdesc[UR8].tnspB, R88, gsb0 ;  /* 0x41e00008a0587df0 */ /* 0x000fe20008000858 */
[----:B------:R-:W-:Y:S01]  /*7e50*/  UIADD3 UR10, UR6, 0x300, URZ ;  /* 0x00000300060a7890 */ /* 0x000fe2000fffe03f */
[----:B------:R-:W-:Y:S01]  /*7e60*/  UMOV UR11, 0x40000040 ;  /* 0x40000040000b7882 */ /* 0x000fe20000000000 */
[----:B------:R-:W-:Y:S01]  /*7e70*/  UIADD3 UR6, UR6, 0x380, URZ ;  /* 0x0000038006067890 */ /* 0x000fe2000fffe03f */
[----:B0-----:R-:W-:Y:S02]  /*7e80*/  FFMA.FTZ R29, R49, R0, -R169 ;  /* 0x00000000311d7223 */ /* 0x001fe400000108a9 */
[----:B------:R-:W-:Y:S01]  /*7e90*/  MUFU.EX2 R164, R164 ;  /* 0x000000a400a47308 */ /* 0x000fe20000000800 */
[----:B------:R-:W0:Y:S07]  /*7ea0*/  SHFL.BFLY PT, R49, R2, 0x2, 0x1f ;  /* 0x0c401f0002317f89 */ /* 0x000e2e00000e0000 */
        /* <DEDUP_REMOVED lines=8> */
[----:B0-----:R-:W-:-:S07]  /*7f30*/  FMNMX.FTZ R4, R16, R65, !PT ;  /* 0x0000004110047209 */ /* 0x001fce0007810000 */
[----:B------:R-:W-:Y:S01]  /*7f40*/  MUFU.EX2 R57, R57 ;  /* 0x0000003900397308 */ /* 0x000fe20000000800 */
[----:B------:R-:W-:-:S04]  /*7f50*/  FADD.FTZ R65, -R4, R11 ;  /* 0x0000000b04417221 */ /* 0x000fc80000010100 */
[-C--:B------:R-:W-:Y:S01]  /*7f60*/  FMUL.FTZ R2, R65, R0.reuse ;  /* 0x0000000041027220 */ /* 0x080fe20000410000 */
[-C--:B------:R-:W-:Y:S02]  /*7f70*/  FMUL.FTZ R65, R4, R0.reuse ;  /* 0x0000000004417220 */ /* 0x080fe40000410000 */
[----:B------:R-:W-:Y:S02]  /*7f80*/  MUFU.EX2 R12, R12 ;  /* 0x0000000c000c7308 */ /* 0x000fe40000000800 */
[-CC-:B------:R-:W-:Y:S01]  /*7f90*/  FFMA.FTZ R24, R35, R0.reuse, -R65.reuse ;  /* 0x0000000023187223 */ /* 0x180fe20000010841 */
[----:B------:R-:W-:Y:S01]  /*7fa0*/  IMAD.U32 R35, RZ, RZ, UR7 ;  /* 0x00000007ff237e24 */ /* 0x000fe2000f8e00ff */
[----:B------:R-:W-:Y:S01]  /*7fb0*/  UMOV UR7, 0x40000040 ;  /* 0x4000004000077882 */ /* 0x000fe20000000000 */
[-CC-:B------:R-:W-:Y:S01]  /*7fc0*/  FFMA.FTZ R20, R31, R0.reuse, -R65.reuse ;  /* 0x000000001f147223 */ /* 0x180fe20000010841 */
[----:B------:R-:W-:Y:S01]  /*7fd0*/  FFMA.FTZ R181, R26, R0, -R65 ;  /* 0x000000001ab57223 */ /* 0x000fe20000010841 */
[----:B------:R-:W-:-:S02]  /*7fe0*/  IMAD.U32 R31, RZ, RZ, UR36 ;  /* 0x00000024ff1f7e24 */ /* 0x000fc4000f8e00ff */
[-CC-:B------:R-:W-:Y:S01]  /*7ff0*/  FFMA.FTZ R16, R27, R0.reuse, -R65.reuse ;  /* 0x000000001b107223 */ /* 0x180fe20000010841 */
[----:B------:R-:W-:Y:S01]  /*8000*/  MUFU.EX2 R2, R2 ;  /* 0x0000000200027308 */ /* 0x000fe20000000800 */
[-CC-:B------:R-:W-:Y:S01]  /*8010*/  FFMA.FTZ R183, R30, R0.reuse, -R65.reuse ;  /* 0x000000001eb77223 */ /* 0x180fe20000010841 */
[-CC-:B------:R-:W-:Y:S01]  /*8020*/  FFMA.FTZ R177, R34, R0.reuse, -R65.reuse ;  /* 0x0000000022b17223 */ /* 0x180fe20000010841 */
[----:B------:R-:W-:Y:S01]  /*8030*/  @!P1 LEA R31, R31, UR37, 0x3 ;  /* 0x000000251f1f9c11 */ /* 0x000fe2000f8e18ff */
[-CC-:B------:R-:W-:Y:S01]  /*8040*/  FFMA.FTZ R179, R38, R0.reuse, -R65.reuse ;  /* 0x0000000026b37223 */ /* 0x180fe20000010841 */
[-CC-:B------:R-:W-:Y:S01]  /*8050*/  FFMA.FTZ R26, R39, R0.reuse, -R65.reuse ;  /* 0x00000000271a7223 */ /* 0x180fe20000010841 */
[-CC-:B------:R-:W-:Y:S01]  /*8060*/  FFMA.FTZ R173, R42, R0.reuse, -R65.reuse ;  /* 0x000000002aad7223 */ /* 0x180fe20000010841 */
[----:B------:R-:W-:Y:S01]  /*8070*/  FFMA.FTZ R28, R43, R0, -R65 ;  /* 0x000000002b1c7223 */ /* 0x000fe20000010841 */
[----:B------:R-:W0:Y:S01]  /*8080*/  MUFU.EX2 R181, R181 ;  /* 0x000000b500b57308 */ /* 0x000e220000000800 */
[----:B------:R-:W-:-:S02]  /*8090*/  @!P1 VIADD R31, R31, 0x34840 ;  /* 0x000348401f1f9836 */ /* 0x000fc40000000000 */
[-CC-:B------:R-:W-:Y:S01]  /*80a0*/  FFMA.FTZ R175, R46, R0.reuse, -R65.reuse ;  /* 0x000000002eaf7223 */ /* 0x180fe20000010841 */
[-CC-:B------:R-:W-:Y:S01]  /*80b0*/  FFMA.FTZ R30, R47, R0.reuse, -R65.reuse ;  /* 0x000000002f1e7223 */ /* 0x180fe20000010841 */
[-CC-:B------:R-:W-:Y:S01]  /*80c0*/  FFMA.FTZ R32, R51, R0.reuse, -R65.reuse ;  /* 0x0000000033207223 */ /* 0x180fe20000010841 */
[-C--:B------:R-:W-:Y:S01]  /*80d0*/  FFMA.FTZ R171, R54, R0.reuse, -R65 ;  /* 0x0000000036ab7223 */ /* 0x080fe20000010841 */
[----:B------:R-:W-:Y:S01]  /*80e0*/  @!P1 PRMT R31, RZ, 0x654, R31 ;  /* 0x00000654ff1f9816 */ /* 0x000fe2000000001f */
        /* <DEDUP_REMOVED lines=8> */
[-C--:B------:R-:W-:Y:S01]  /*8170*/  FFMA.FTZ R82, R82, R0.reuse, -R65 ;  /* 0x0000000052527223 */ /* 0x080fe20000010841 */
[----:B------:R-:W2:Y:S01]  /*8180*/  MUFU.EX2 R183, R183 ;  /* 0x000000b700b77308 */ /* 0x000ea20000000800 */
[----:B0-----:R-:W-:Y:S01]  /*8190*/  FFMA.FTZ R5, R2, R5, R181 ;  /* 0x0000000502057223 */ /* 0x001fe200000100b5 */
[-CC-:B------:R-:W-:Y:S01]  /*81a0*/  FFMA.FTZ R83, R83, R0.reuse, -R65.reuse ;  /* 0x0000000053537223 */ /* 0x180fe20000010841 */
[----:B------:R-:W-:-:S05]  /*81b0*/  FFMA.FTZ R86, R86, R0, -R65 ;  /* 0x0000000056567223 */ /* 0x000fca0000010841 */
[----:B------:R-:W0:Y:S01]  /*81c0*/  MUFU.EX2 R20, R20 ;  /* 0x0000001400147308 */ /* 0x000e220000000800 */
[C---:B-1----:R-:W-:Y:S01]  /*81d0*/  FADD.FTZ R38, R16.reuse, R5 ;  /* 0x0000000510267221 */ /* 0x042fe20000010000 */
[----:B------:R-:W-:-:S06]  /*81e0*/  F2FP.F16.F32.PACK_AB R181, R16, R181 ;  /* 0x000000b510b5723e */ /* 0x000fcc00000000ff */
[----:B------:R-:W-:Y:S01]  /*81f0*/  MUFU.EX2 R177, R177 ;  /* 0x000000b100b17308 */ /* 0x000fe20000000800 */
[----:B--2---:R-:W-:Y:S01]  /*8200*/  FADD.FTZ R5, R183, R38 ;  /* 0x00000026b7057221 */ /* 0x004fe20000010000 */
[----:B------:R-:W-:-:S06]  /*8210*/  FFMA.FTZ R38, R67, R0, -R65 ;  /* 0x0000000043267223 */ /* 0x000fcc0000010841 */
[----:B------:R-:W-:Y:S01]  /*8220*/  MUFU.EX2 R24, R24 ;  /* 0x0000001800187308 */ /* 0x000fe20000000800 */
[----:B0-----:R-:W-:-:S07]  /*8230*/  F2FP.F16.F32.PACK_AB R183, R20, R183 ;  /* 0x000000b714b7723e */ /* 0x001fce00000000ff */
[----:B------:R-:W-:Y:S01]  /*8240*/  MUFU.EX2 R179, R179 ;  /* 0x000000b300b37308 */ /* 0x000fe20000000800 */
[----:B------:R-:W-:Y:S02]  /*8250*/  WARPGROUP.DEPBAR.LE gsb0, 0x0 ;  /* 0x00008000000079c5 */ /* 0x000fe40000010000 */
[----:B------:R-:W-:-:S05]  /*8260*/  WARPGROUP.ARRIVE ;  /* 0x00000000000079c5 */ /* 0x000fca0000000000 */
[----:B------:R-:W-:Y:S01]  /*8270*/  MUFU.EX2 R26, R26 ;  /* 0x0000001a001a7308 */ /* 0x000fe20000000800 */
[-CC-:B------:R-:W-:Y:S01]  /*8280*/  FFMA.FTZ R160, R64, R0.reuse, -R169.reuse ;  /* 0x0000000040a07223 */ /* 0x180fe200000108a9 */
[-C--:B------:R-:W-:Y:S01]  /*8290*/  FFMA.FTZ R162, R68, R0.reuse, -R169 ;  /* 0x0000000044a27223 */ /* 0x080fe200000108a9 */
[-CC-:B------:R-:W-:Y:S01]  /*82a0*/  FFMA.FTZ R169, R50, R0.reuse, -R65.reuse ;  /* 0x0000000032a97223 */ /* 0x180fe20000010841 */
[-CC-:B------:R-:W-:Y:S01]  /*82b0*/  FFMA.FTZ R161, R66, R0.reuse, -R65.reuse ;  /* 0x0000000042a17223 */ /* 0x180fe20000010841 */
[----:B------:R-:W-:Y:S01]  /*82c0*/  HGMMA.64x128x16.F32 R88, R156, gdesc[UR8].tnspB, R88, gsb0 ;  /* 0x41e000089c587df0 */ /* 0x000fe20008000858 */
[----:B------:R-:W-:Y:S02]  /*82d0*/  FFMA.FTZ R163, R70, R0, -R65 ;  /* 0x0000000046a37223 */ /* 0x000fe40000010841 */
        /* <DEDUP_REMOVED lines=20> */
[----:B------:R-:W-:Y:S01]  /*8420*/  FFMA.FTZ R157, R74, R0, -R65 ;  /* 0x000000004a9d7223 */ /* 0x000fe20000010841 */
[----:B------:R-:W-:-:S03]  /*8430*/  F2FP.F16.F32.PACK_AB R156, R49, R8 ;  /* 0x00000008319c723e */ /* 0x000fc600000000ff */
[----:B------:R-:W-:Y:S01]  /*8440*/  MUFU.EX2 R159, R78 ;  /* 0x0000004e009f7308 */ /* 0x000fe20000000800 */
[----:B------:R-:W-:Y:S01]  /*8450*/  F2FP.F16.F32.PACK_AB R158, R57, R10 ;  /* 0x0000000a399e723e */ /* 0x000fe200000000ff */
[----:B------:R-:W-:Y:S06]  /*8460*/  HGMMA.64x128x16.F32 R88, R152, gdesc[UR4].tnspB, R88, gsb0 ;  /* 0x41e0000498587df0 */ /* 0x000fec0008000858 */
[----:B------:R-:W-:Y:S08]  /*8470*/  MUFU.EX2 R157, R157 ;  /* 0x0000009d009d7308 */ /* 0x000ff00000000800 */
[----:B------:R-:W-:Y:S08]  /*8480*/  MUFU.EX2 R61, R61 ;  /* 0x0000003d003d7308 */ /* 0x000ff00000000800 */
[----:B------:R-:W-:Y:S08]  /*8490*/  MUFU.EX2 R83, R83 ;  /* 0x0000005300537308 */ /* 0x000ff00000000800 */
[----:B------:R-:W-:Y:S08]  /*84a0*/  MUFU.EX2 R14, R14 ;  /* 0x0000000e000e7308 */ /* 0x000ff00000000800 */
[----:B------:R-:W0:Y:S01]  /*84b0*/  MUFU.EX2 R11, R85 ;  /* 0x00000055000b7308 */ /* 0x000e220000000800 */
[----:B------:R-:W-:-:S02]  /*84c0*/  WARPGROUP.DEPBAR.LE gsb0, 0x0 ;  /* 0x00008000000079c5 */ /* 0x000fc40000010000 */
[----:B------:R1:W-:Y:S05]  /*84d0*/  @!P1 SYNCS.ARRIVE.TRANS64.RED.A1T0 RZ, [R31+URZ], RZ ;  /* 0x000000ff1fff99a7 */ /* 0x0003ea000810043f */
[----:B------:R-:W-:Y:S01]  /*84e0*/  MUFU.EX2 R153, R82 ;  /* 0x0000005200997308 */ /* 0x000fe20000000800 */
[----:B0-----:R-:W-:Y:S02]  /*84f0*/  F2FP.F16.F32.PACK_AB R154, R11, R14 ;  /* 0x0000000e0b9a723e */ /* 0x001fe400000000ff */
[----:B------:R-:W-:Y:S01]  /*8500*/  F2FP.F16.F32.PACK_AB R152, R61, R12 ;  /* 0x0000000c3d98723e */ /* 0x000fe200000000ff */
[----:B-1----:R-:W-:-:S04]  /*8510*/  @!P1 VIADD R31, R35, 0x34860 ;  /* 0x00034860231f9836 */ /* 0x002fc80000000000 */
[----:B------:R-:W-:Y:S01]  /*8520*/  MUFU.EX2 R155, R86 ;  /* 0x00000056009b7308 */ /* 0x000fe20000000800 */
[----:B------:R-:W-:Y:S01]  /*8530*/  @!P1 PRMT R35, RZ, 0x654, R31 ;  /* 0x00000654ff239816 */ /* 0x000fe2000000001f */
[----:B------:R-:W-:Y:S01]  /*8540*/  FADD.FTZ R31, R13, R6 ;  /* 0x000000060d1f7221 */ /* 0x000fe20000010000 */
[----:B------:R-:W-:Y:S02]  /*8550*/  FFMA.FTZ R6, R63, R0, -R65 ;  /* 0x000000003f067223 */ /* 0x000fe40000010841 */
[----:B------:R0:W-:Y:S01]  /*8560*/  @!P1 SYNCS.ARRIVE.TRANS64.RED.A1T0 RZ, [R35+URZ], RZ ;  /* 0x000000ff23ff99a7 */ /* 0x0001e2000810043f */
[----:B------:R-:W-:Y:S01]  /*8570*/  FADD.FTZ R40, R182, R31 ;  /* 0x0000001fb6287221 */ /* 0x000fe20000010000 */
[C---:B------:R-:W-:Y:S02]  /*8580*/  F2FP.F16.F32.PACK_AB R182, R165.reuse, R182 ;  /* 0x000000b6a5b6723e */ /* 0x040fe400000000ff */
[----:B------:R-:W1:Y:S01]  /*8590*/  MUFU.EX2 R6, R6 ;  /* 0x0000000600067308 */ /* 0x000e620000000800 */
[----:B------:R-:W-:Y:S01]  /*85a0*/  FADD.FTZ R31, R165, R40 ;  /* 0x00000028a51f7221 */ /* 0x000fe20000010000 */
[----:B------:R-:W-:Y:S01]  /*85b0*/  FADD.FTZ R40, R20, R5 ;  /* 0x0000000514287221 */ /* 0x000fe20000010000 */
[----:B------:R-:W-:-:S02]  /*85c0*/  F2FP.F16.F32.PACK_AB R165, R36, R27 ;  /* 0x0000001b24a5723e */ /* 0x000fc400000000ff */
[----:B------:R-:W-:Y:S01]  /*85d0*/  FADD.FTZ R42, R176, R31 ;  /* 0x0000001fb02a7221 */ /* 0x000fe20000010000 */
[----:B------:R-:W-:Y:S01]  /*85e0*/  FADD.FTZ R5, R177, R40 ;  /* 0x00000028b1057221 */ /* 0x000fe20000010000 */
[-CC-:B------:R-:W-:Y:S01]  /*85f0*/  FFMA.FTZ R40, R71, R0.reuse, -R65.reuse ;  /* 0x0000000047287223 */ /* 0x180fe20000010841 */
[----:B------:R-:W-:Y:S01]  /*8600*/  FFMA.FTZ R65, R87, R0, -R65 ;  /* 0x0000000057417223 */ /* 0x000fe20000010841 */
[C---:B------:R-:W-:Y:S01]  /*8610*/  FADD.FTZ R31, R33.reuse, R42 ;  /* 0x0000002a211f7221 */ /* 0x040fe20000010000 */
[----:B------:R-:W-:Y:S01]  /*8620*/  FADD.FTZ R42, R24, R5 ;  /* 0x00000005182a7221 */ /* 0x000fe20000010000 */
[----:B------:R-:W-:Y:S02]  /*8630*/  F2FP.F16.F32.PACK_AB R176, R33, R176 ;  /* 0x000000b021b0723e */ /* 0x000fe400000000ff */
[----:B------:R-:W-:Y:S01]  /*8640*/  FADD.FTZ R44, R178, R31 ;  /* 0x0000001fb22c7221 */ /* 0x000fe20000010000 */
[----:B------:R-:W-:Y:S01]  /*8650*/  FADD.FTZ R5, R179, R42 ;  /* 0x0000002ab3057221 */ /* 0x000fe20000010000 */
[----:B------:R-:W2:Y:S01]  /*8660*/  MUFU.EX2 R40, R40 ;  /* 0x0000002800287308 */ /* 0x000ea20000000800 */
[----:B------:R-:W-:Y:S01]  /*8670*/  F2FP.F16.F32.PACK_AB R177, R24, R177 ;  /* 0x000000b118b1723e */ /* 0x000fe200000000ff */
[C---:B------:R-:W-:Y:S01]  /*8680*/  FADD.FTZ R31, R25.reuse, R44 ;  /* 0x0000002c191f7221 */ /* 0x040fe20000010000 */
[----:B------:R-:W-:Y:S01]  /*8690*/  FADD.FTZ R42, R26, R5 ;  /* 0x000000051a2a7221 */ /* 0x000fe20000010000 */
[----:B------:R-:W-:-:S02]  /*86a0*/  F2FP.F16.F32.PACK_AB R178, R25, R178 ;  /* 0x000000b219b2723e */ /* 0x000fc400000000ff */
[----:B------:R-:W-:Y:S01]  /*86b0*/  FADD.FTZ R44, R172, R31 ;  /* 0x0000001fac2c7221 */ /* 0x000fe20000010000 */
[----:B------:R-:W-:Y:S01]  /*86c0*/  FADD.FTZ R5, R173, R42 ;  /* 0x0000002aad057221 */ /* 0x000fe20000010000 */
[----:B------:R-:W3:Y:S01]  /*86d0*/  MUFU.EX2 R65, R65 ;  /* 0x0000004100417308 */ /* 0x000ee20000000800 */
[----:B------:R-:W-:Y:S01]  /*86e0*/  F2FP.F16.F32.PACK_AB R179, R26, R179 ;  /* 0x000000b31ab3723e */ /* 0x000fe200000000ff */
        /* <DEDUP_REMOVED lines=29> */
[C---:B-1----:R-:W-:Y:S02]  /*88c0*/  F2FP.F16.F32.PACK_AB R167, R6.reuse, R167 ;  /* 0x000000a706a7723e */ /* 0x042fe400000000ff */
[C---:B------:R-:W-:Y:S01]  /*88d0*/  FADD.FTZ R13, R53.reuse, R20 ;  /* 0x00000014350d7221 */ /* 0x040fe20000010000 */
[----:B------:R-:W-:Y:S01]  /*88e0*/  FADD.FTZ R16, R6, R5 ;  /* 0x0000000506107221 */ /* 0x000fe20000010000 */
        /* <DEDUP_REMOVED lines=11> */
[C---:B--2---:R-:W-:Y:S01]  /*89a0*/  FADD.FTZ R16, R40.reuse, R5 ;  /* 0x0000000528107221 */ /* 0x044fe20000010000 */
[----:B------:R-:W-:Y:S02]  /*89b0*/  F2FP.F16.F32.PACK_AB R163, R40, R163 ;  /* 0x000000a328a3723e */ /* 0x000fe400000000ff */
[----:B------:R-:W-:Y:S01]  /*89c0*/  FADD.FTZ R6, R8, R13 ;  /* 0x0000000d08067221 */ /* 0x000fe20000010000 */
[----:B------:R-:W-:Y:S01]  /*89d0*/  FADD.FTZ R16, R157, R16 ;  /* 0x000000109d107221 */ /* 0x000fe20000010000 */
[----:B------:R-:W-:Y:S01]  /*89e0*/  F2FP.F16.F32.PACK_AB R157, R75, R157 ;  /* 0x0000009d4b9d723e */ /* 0x000fe200000000ff */
[----:B------:R-:W-:Y:S02]  /*89f0*/  IMAD.MOV.U32 R8, RZ, RZ, R7 ;  /* 0x000000ffff087224 */ /* 0x000fe400078e0007 */
[----:B------:R-:W-:Y:S01]  /*8a00*/  FADD.FTZ R5, R49, R6 ;  /* 0x0000000631057221 */ /* 0x000fe20000010000 */
[----:B------:R-:W-:-:S03]  /*8a10*/  FADD.FTZ R16, R75, R16 ;  /* 0x000000104b107221 */ /* 0x000fc60000010000 */
[----:B------:R-:W-:Y:S01]  /*8a20*/  FADD.FTZ R6, R10, R5 ;  /* 0x000000050a067221 */ /* 0x000fe20000010000 */
[----:B------:R-:W-:Y:S01]  /*8a30*/  FADD.FTZ R16, R159, R16 ;  /* 0x000000109f107221 */ /* 0x000fe20000010000 */
[----:B------:R-:W-:Y:S02]  /*8a40*/  F2FP.F16.F32.PACK_AB R159, R79, R159 ;  /* 0x0000009f4f9f723e */ /* 0x000fe400000000ff */
        /* <DEDUP_REMOVED lines=9> */
[----:B---3--:R-:W-:Y:S02]  /*8ae0*/  F2FP.F16.F32.PACK_AB R155, R65, R155 ;  /* 0x0000009b419b723e */ /* 0x008fe400000000ff */
[----:B------:R-:W-:Y:S01]  /*8af0*/  FADD.FTZ R6, R11, R6 ;  /* 0x000000060b067221 */ /* 0x000fe20000010000 */
[----:B------:R-:W-:Y:S01]  /*8b00*/  FADD.FTZ R5, R65, R16 ;  /* 0x0000001041057221 */ /* 0x000fe20000010000 */
[----:B------:R-:W-:Y:S01]  /*8b10*/  IMAD.MOV.U32 R11, RZ, RZ, R4 ;  /* 0x000000ffff0b7224 */ /* 0x000fe200078e0004 */
[----:B0-----:R-:W-:Y:S06]  /*8b20*/  @P2 BRA `(.L_x_2242) ;  /* 0xffffffdc00ec2947 */ /* 0x001fec000383ffff */
.L_x_2233:
        /* <DEDUP_REMOVED lines=67> */
.L_x_2243:
[----:B------:R-:W-:Y:S01]  /*8f60*/  ULEA UR5, UR36, UR37, 0x3 ;  /* 0x0000002524057291 */ /* 0x000fe2000f8e183f */
[----:B------:R-:W-:-:S05]  /*8f70*/  IMAD.U32 R2, RZ, RZ, UR38 ;  /* 0x00000026ff027e24 */ /* 0x000fca000f8e00ff */
[----:B------:R-:W-:-:S04]  /*8f80*/  SHF.L.U32 R2, R2, 0x1f, RZ ;  /* 0x0000001f02027819 */ /* 0x000fc800000006ff */
[----:B------:R0:W1:Y:S01]  /*8f90*/  SYNCS.PHASECHK.TRANS64.TRYWAIT P2, [UR5+0x34850], R2 ;  /* 0x03485002ff0075a7 */ /* 0x0000620008040145 */
[----:B------:R-:W-:Y:S05]  /*8fa0*/  @!P0 BRA `(.L_x_2244) ;  /* 0x0000000000048947 */ /* 0x000fea0003800000 */
[----:B------:R-:W-:Y:S01]  /*8fb0*/  BPT.TRAP 0x1 ;  /* 0x000000040000795c */ /* 0x000fe20000300000 */
.L_x_2244:
[----:B-1----:R-:W-:Y:S05]  /*8fc0*/  @P2 BRA `(.L_x_2245) ;  /* 0x0000000000082947 */ /* 0x002fea0003800000 */
[----:B------:R-:W1:Y:S02]  /*8fd0*/  SYNCS.PHASECHK.TRANS64.TRYWAIT P0, [UR5+0x34850], R2 ;  /* 0x03485002ff0075a7 */ /* 0x000e640008000145 */
[----:B-1----:R-:W-:Y:S05]  /*8fe0*/  @!P0 BRA `(.L_x_2246) ;  /* 0x000000a8004c8947 */ /* 0x002fea0003800000 */
.L_x_2245:
[----:B------:R-:W-:Y:S01]  /*8ff0*/  UIADD3 UR37, UR37, 0x400, URZ ;  /* 0x0000040025257890 */ /* 0x000fe2000fffe03f */
[----:B------:R-:W-:Y:S01]  /*9000*/  WARPGROUP.ARRIVE ;  /* 0x00000000000079c5 */ /* 0x000fe20000000000 */
[----:B------:R-:W-:Y:S01]  /*9010*/  UMOV UR7, 0x40000040 ;  /* 0x4000004000077882 */ /* 0x000fe20000000000 */
[----:B-1----:R-:W1:Y:S01]  /*9020*/  SHFL.BFLY PT, R3, R6, 0x2, 0x1f ;  /* 0x0c401f0006037f89 */ /* 0x002e6200000e0000 */
[----:B------:R-:W-:Y:S01]  /*9030*/  USHF.R.U32.HI UR37, URZ, 0x4, UR37 ;  /* 0x000000043f257899 */ /* 0x000fe20008011625 */
[----:B------:R-:W-:Y:S02]  /*9040*/  IMAD.MOV.U32 R102, RZ, RZ, -0x800000 ;  /* 0xff800000ff667424 */ /* 0x000fe400078e00ff */
[----:B0-----:R-:W0:Y:S01]  /*9050*/  SHFL.BFLY PT, R2, R5, 0x2, 0x1f ;  /* 0x0c401f0005027f89 */ /* 0x001e2200000e0000 */
[----:B------:R-:W-:Y:S01]  /*9060*/  ULOP3.LUT UR37, UR37, 0x3fff, URZ, 0xc0, !UPT ;  /* 0x00003fff25257892 */ /* 0x000fe2000f8ec03f */
[----:B------:R-:W-:Y:S02]  /*9070*/  IMAD.MOV.U32 R94, RZ, RZ, -0x800000 ;  /* 0xff800000ff5e7424 */ /* 0x000fe400078e00ff */
[----:B------:R-:W-:Y:S01]  /*9080*/  VIADD R209, R209, 0x1 ;  /* 0x00000001d1d17836 */ /* 0x000fe20000000000 */
[----:B------:R-:W-:-:S04]  /*9090*/  ULOP3.LUT UR4, UR37, 0x4000000, URZ, 0xfc, !UPT ;  /* 0x0400000025047892 */ /* 0x000fc8000f8efc3f */
[----:B------:R-:W-:Y:S02]  /*90a0*/  ULEA UR4, UR36, UR4, 0xb ;  /* 0x0000000424047291 */ /* 0x000fe4000f8e583f */
[----:B------:R-:W-:-:S04]  /*90b0*/  UIADD3 UR36, UR36, 0x1, URZ ;  /* 0x0000000124247890 */ /* 0x000fc8000fffe03f */
[----:B------:R-:W-:Y:S01]  /*90c0*/  UISETP.NE.AND UP0, UPT, UR36, 0x2, UPT ;  /* 0x000000022400788c */ /* 0x000fe2000bf05270 */
[----:B------:R-:W-:Y:S02]  /*90d0*/  UMOV UR6, UR4 ;  /* 0x0000000400067c82 */ /* 0x000fe40008000000 */
[----:B------:R-:W-:Y:S01]  /*90e0*/  HGMMA.64x128x16.F32 R24, R180, gdesc[UR4].tnspB, R24, gsb0 ;  /* 0x41e00004b4187df0 */ /* 0x000fe20008000818 */
[----:B------:R-:W-:Y:S01]  /*90f0*/  UIADD3 UR6, UR4, 0x80, URZ ;  /* 0x0000008004067890 */ /* 0x000fe2000fffe03f */
[----:B-1----:R-:W-:Y:S01]  /*9100*/  FADD.FTZ R3, R3, R6 ;  /* 0x0000000603037221 */ /* 0x002fe20000010000 */
[----:B------:R-:W-:Y:S01]  /*9110*/  UMOV UR7, 0x40000040 ;  /* 0x4000004000077882 */ /* 0x000fe20000000000 */
[----:B------:R-:W-:Y:S02]  /*9120*/  IMAD.MOV.U32 R6, RZ, RZ, RZ ;  /* 0x000000ffff067224 */ /* 0x000fe400078e00ff */
[----:B0-----:R-:W-:Y:S01]  /*9130*/  FADD.FTZ R8, R2, R5 ;  /* 0x0000000502087221 */ /* 0x001fe20000010000 */
[----:B------:R-:W-:Y:S01]  /*9140*/  IMAD.MOV.U32 R5, RZ, RZ, RZ ;  /* 0x000000ffff057224 */ /* 0x000fe200078e00ff */
[----:B------:R-:W0:Y:S01]  /*9150*/  SHFL.BFLY PT, R2, R3, 0x1, 0x1f ;  /* 0x0c201f0003027f89 */ /* 0x000e2200000e0000 */
[----:B------:R-:W-:-:S03]  /*9160*/  USEL UR36, UR36, URZ, UP0 ;  /* 0x0000003f24247287 */ /* 0x000fc60008000000 */
[----:B------:R-:W1:Y:S01]  /*9170*/  SHFL.BFLY PT, R9, R8, 0x1, 0x1f ;  /* 0x0c201f0008097f89 */ /* 0x000e6200000e0000 */
[----:B0-----:R-:W-:Y:S01]  /*9180*/  FADD.FTZ R11, R3, R2 ;  /* 0x00000002030b7221 */ /* 0x001fe20000010000 */
[----:B------:R-:W-:Y:S02]  /*9190*/  IMAD.U32 R2, RZ, RZ, UR5 ;  /* 0x00000005ff027e24 */ /* 0x000fe4000f8e00ff */
[----:B-1----:R-:W-:Y:S02]  /*91a0*/  FADD.FTZ R12, R8, R9 ;  /* 0x00000009080c7221 */ /* 0x002fe40000010000 */
[----:B------:R-:W-:Y:S01]  /*91b0*/  FSETP.NE.FTZ.AND P0, PT, R11, RZ, PT ;  /* 0x000000ff0b00720b */ /* 0x000fe20003f15000 */
[----:B------:R-:W-:Y:S02]  /*91c0*/  @!P1 VIADD R8, R2, 0x34860 ;  /* 0x0003486002089836 */ /* 0x000fe40000000000 */
[----:B------:R-:W-:-:S03]  /*91d0*/  FSETP.NE.FTZ.AND P2, PT, R12, RZ, PT ;  /* 0x000000ff0c00720b */ /* 0x000fc60003f55000 */
[----:B------:R-:W-:-:S07]  /*91e0*/  @!P1 PRMT R8, RZ, 0x654, R8 ;  /* 0x00000654ff089816 */ /* 0x000fce0000000008 */
        /* <DEDUP_REMOVED lines=113> */
.L_x_2216:
        /* <DEDUP_REMOVED lines=8> */
[----:B------:R-:W2:Y:S01]  /*9980*/  S2R R5, SR_SWINHI ;  /* 0x0000000000057919 */ /* 0x000ea20000002f00 */
[----:B------:R-:W-:Y:S01]  /*9990*/  F2FP.F16.F32.PACK_AB R36, R73, R72 ;  /* 0x000000484924723e */ /* 0x000fe200000000ff */
[C---:B------:R-:W-:Y:S01]  /*99a0*/  IMAD.SHL.U32 R107, R186.reuse, 0x4, RZ ;  /* 0x00000004ba6b7824 */ /* 0x040fe200078e00ff */
[----:B------:R-:W-:Y:S01]  /*99b0*/  SHF.L.U64.HI R106, R186, 0x2, R191 ;  /* 0x00000002ba6a7819 */ /* 0x000fe200000102bf */
[----:B------:R-:W-:Y:S06]  /*99c0*/  BAR.SYNC.DEFER_BLOCKING 0x1, 0x100 ;  /* 0x0044000000007b1d */ /* 0x000fec0000010000 */
[----:B------:R-:W-:Y:S01]  /*99d0*/  ULDC.64 UR4, c[0x0][0xc08] ;  /* 0x0003020000047ab9 */ /* 0x000fe20000000a00 */
[----:B------:R-:W-:-:S02]  /*99e0*/  MOV R16, R0 ;  /* 0x0000000000107202 */ /* 0x000fc40000000f00 */
[----:B--2---:R-:W-:-:S03]  /*99f0*/  MOV R17, R5 ;  /* 0x0000000500117202 */ /* 0x004fc60000000f00 */
        /* <DEDUP_REMOVED lines=17> */
[----:B------:R-:W-:-:S02]  /*9b10*/  IADD3 R37, P5, R8, 0x40, RZ ;  /* 0x0000004008257810 */ /* 0x000fc40007fbe0ff */
[----:B------:R-:W-:Y:S01]  /*9b20*/  LOP3.LUT R12, R105, 0x380, RZ, 0xc0, !PT ;  /* 0x00000380690c7812 */ /* 0x000fe200078ec0ff */
[----:B------:R-:W-:Y:S01]  /*9b30*/  IMAD.X R7, RZ, RZ, R9, P4 ;  /* 0x000000ffff077224 */ /* 0x000fe200020e0609 */
[----:B------:R-:W-:Y:S02]  /*9b40*/  LOP3.LUT R28, R4, R11, RZ, 0x3c, !PT ;  /* 0x0000000b041c7212 */ /* 0x000fe400078e3cff */
[----:B------:R-:W-:Y:S02]  /*9b50*/  SHF.R.U64 R5, R5, 0x3, RZ ;  /* 0x0000000305057819 */ /* 0x000fe400000012ff */
[----:B------:R-:W-:Y:S02]  /*9b60*/  LOP3.LUT R10, R103, 0x380, RZ, 0xc0, !PT ;  /* 0x00000380670a7812 */ /* 0x000fe400078ec0ff */
[----:B------:R-:W-:Y:S02]  /*9b70*/  LOP3.LUT R32, R6, R95, RZ, 0x3c, !PT ;  /* 0x0000005f06207212 */ /* 0x000fe400078e3cff */
[----:B------:R-:W-:-:S02]  /*9b80*/  LOP3.LUT R4, R35, 0x380, RZ, 0xc0, !PT ;  /* 0x0000038023047812 */ /* 0x000fc400078ec0ff */
[----:B------:R-:W-:Y:S02]  /*9b90*/  LOP3.LUT R6, R39, 0x380, RZ, 0xc0, !PT ;  /* 0x0000038027067812 */ /* 0x000fe400078ec0ff */
[----:B------:R-:W-:Y:S02]  /*9ba0*/  LOP3.LUT R22, R37, 0x380, RZ, 0xc0, !PT ;  /* 0x0000038025167812 */ /* 0x000fe400078ec0ff */
[----:B------:R-:W-:Y:S02]  /*9bb0*/  SHF.R.U64 R12, R12, 0x3, RZ ;  /* 0x000000030c0c7819 */ /* 0x000fe400000012ff */
[----:B------:R-:W-:Y:S01]  /*9bc0*/  LOP3.LUT R8, R5, R8, RZ, 0x3c, !PT ;  /* 0x0000000805087212 */ /* 0x000fe200078e3cff */
[----:B------:R-:W-:Y:S01]  /*9bd0*/  IMAD.X R5, RZ, RZ, R9, P5 ;  /* 0x000000ffff057224 */ /* 0x000fe200028e0609 */
[----:B------:R-:W-:Y:S02]  /*9be0*/  SHF.R.U64 R10, R10, 0x3, RZ ;  /* 0x000000030a0a7819 */ /* 0x000fe400000012ff */
[----:B------:R-:W-:-:S02]  /*9bf0*/  SHF.R.U64 R4, R4, 0x3, RZ ;  /* 0x0000000304047819 */ /* 0x000fc400000012ff */
[----:B------:R-:W-:Y:S02]  /*9c00*/  SHF.R.U64 R6, R6, 0x3, RZ ;  /* 0x0000000306067819 */ /* 0x000fe400000012ff */
[----:B------:R-:W-:Y:S02]  /*9c10*/  SHF.R.U64 R22, R22, 0x3, RZ ;  /* 0x0000000316167819 */ /* 0x000fe400000012ff */
[----:B------:R-:W-:Y:S02]  /*9c20*/  LOP3.LUT R30, R12, R105, RZ, 0x3c, !PT ;  /* 0x000000690c1e7212 */ /* 0x000fe400078e3cff */
[----:B------:R-:W-:Y:S01]  /*9c30*/  LOP3.LUT R14, R10, R103, RZ, 0x3c, !PT ;  /* 0x000000670a0e7212 */ /* 0x000fe200078e3cff */
[----:B------:R-:W2:Y:S01]  /*9c40*/  LDC.64 R104, c[0x0][0xc00] ;  /* 0x00030000ff687b82 */ /* 0x000ea20000000a00 */
[----:B------:R-:W-:Y:S02]  /*9c50*/  MOV R34, R8 ;  /* 0x0000000800227202 */ /* 0x000fe40000000f00 */
[----:B------:R-:W-:-:S02]  /*9c60*/  LOP3.LUT R12, R4, R35, RZ, 0x3c, !PT ;  /* 0x00000023040c7212 */ /* 0x000fc400078e3cff */
        /* <DEDUP_REMOVED lines=14> */
[----:B-1----:R-:W-:Y:S02]  /*9d50*/  MOV R24, R14 ;  /* 0x0000000e00187202 */ /* 0x002fe40000000f00 */
[----:B---3--:R-:W-:Y:S01]  /*9d60*/  F2FP.F16.F32.PACK_AB R8, R41, R40 ;  /* 0x000000282908723e */ /* 0x008fe200000000ff */
        /* <DEDUP_REMOVED lines=10> */
[----:B-1----:R-:W-:Y:S01]  /*9e10*/  IMAD.MOV.U32 R95, RZ, RZ, RZ ;  /* 0x000000ffff5f7224 */ /* 0x002fe200078e00ff */
        /* <DEDUP_REMOVED lines=13> */
[----:B-1----:R-:W-:Y:S01]  /*9ef0*/  F2FP.F16.F32.PACK_AB R38, R77, R76 ;  /* 0x0000004c4d26723e */ /* 0x002fe200000000ff */
[----:B------:R-:W-:Y:S01]  /*9f00*/  STSM.16.M88.4 [R103], R32 ;  /* 0x0000002067007844 */ /* 0x000fe20000000200 */
[----:B------:R-:W-:Y:S02]  /*9f10*/  F2FP.F16.F32.PACK_AB R4, R81, R80 ;  /* 0x000000505104723e */ /* 0x000fe400000000ff */
[----:B------:R-:W-:-:S02]  /*9f20*/  F2FP.F16.F32.PACK_AB R5, R83, R82 ;  /* 0x000000525305723e */ /* 0x000fc400000000ff */
[----:B------:R-:W-:Y:S02]  /*9f30*/  F2FP.F16.F32.PACK_AB R6, R85, R84 ;  /* 0x000000545506723e */ /* 0x000fe400000000ff */
[----:B----4-:R-:W-:Y:S02]  /*9f40*/  F2FP.F16.F32.PACK_AB R39, R79, R78 ;  /* 0x0000004e4f27723e */ /* 0x010fe400000000ff */
[----:B------:R-:W-:Y:S02]  /*9f50*/  F2FP.F16.F32.PACK_AB R7, R87, R86 ;  /* 0x000000565707723e */ /* 0x000fe400000000ff */
[----:B--2---:R-:W-:Y:S01]  /*9f60*/  ISETP.NE.U32.AND P0, PT, R104, RZ, PT ;  /* 0x000000ff6800720c */ /* 0x004fe20003f05070 */
[----:B------:R1:W-:Y:S01]  /*9f70*/  STSM.16.M88.4 [R24], R36 ;  /* 0x0000002418007844 */ /* 0x0003e20000000200 */
[----:B------:R-:W-:Y:S02]  /*9f80*/  IADD3 R8, P1, R107, R104, RZ ;  /* 0x000000686b087210 */ /* 0x000fe40007f3e0ff */
[----:B------:R-:W-:Y:S01]  /*9f90*/  ISETP.NE.AND.EX P0, PT, R105, RZ, PT, P0 ;  /* 0x000000ff6900720c */ /* 0x000fe20003f05300 */
[----:B------:R2:W-:Y:S02]  /*9fa0*/  STSM.16.M88.4 [R22], R4 ;  /* 0x0000000416007844 */ /* 0x0005e40000000200 */
[----:B------:R-:W-:Y:S01]  /*9fb0*/  IMAD.X R9, R106, 0x1, R105, P1 ;  /* 0x000000016a097824 */ /* 0x000fe200008e0669 */
[----:B------:R-:W-:Y:S08]  /*9fc0*/  BAR.SYNC.DEFER_BLOCKING 0x1, 0x100 ;  /* 0x0044000000007b1d */ /* 0x000ff00000010000 */
[----:B-1----:R-:W1:Y:S08]  /*9fd0*/  LDC R24, c[0x0][0xbe8] ;  /* 0x0002fa00ff187b82 */ /* 0x002e700000000800 */
[----:B--2---:R-:W2:Y:S01]  /*9fe0*/  LDC R5, c[0x0][0xad4] ;  /* 0x0002b500ff057b82 */ /* 0x004ea20000000800 */
[----:B------:R-:W3:Y:S01]  /*9ff0*/  @P0 LDG.E R95, desc[UR56][R8.64] ;  /* 0x00000038085f0981 */ /* 0x000ee2000c1e1900 */
[----:B------:R-:W-:-:S04]  /*a000*/  ISETP.NE.U32.AND P1, PT, RZ, UR4, PT ;  /* 0x00000004ff007c0c */ /* 0x000fc8000bf25070 */
[----:B------:R-:W-:Y:S01]  /*a010*/  ISETP.NE.AND.EX P1, PT, RZ, UR5, PT, P1 ;  /* 0x00000005ff007c0c */ /* 0x000fe2000bf25310 */
[----:B------:R-:W-:-:S12]  /*a020*/  IMAD.MOV.U32 R28, RZ, RZ, 0x9b8 ;  /* 0x000009b8ff1c7424 */ /* 0x000fd800078e00ff */
[----:B------:R-:W-:Y:S01]  /*a030*/  @P1 IADD3 R12, P2, R107, UR4, RZ ;  /* 0x000000046b0c1c10 */ /* 0x000fe2000ff5e0ff */
[----:B------:R-:W-:Y:S01]  /*a040*/  ULDC UR4, c[0x0][0xa88] ;  /* 0x0002a20000047ab9 */ /* 0x000fe20000000800 */
[----:B-1----:R-:W-:Y:S01]  /*a050*/  ISETP.NE.AND P4, PT, R24, 0x1, PT ;  /* 0x000000011800780c */ /* 0x002fe20003f85270 */
[----:B------:R-:W-:Y:S01]  /*a060*/  IMAD.U32 R29, RZ, RZ, UR4 ;  /* 0x00000004ff1d7e24 */ /* 0x000fe2000f8e00ff */
[----:B------:R-:W-:Y:S02]  /*a070*/  @P1 IADD3.X R13, R106, UR5, RZ, P2, !PT ;  /* 0x000000056a0d1c10 */ /* 0x000fe400097fe4ff */
[----:B------:R-:W-:-:S03]  /*a080*/  ISETP.NE.AND P2, PT, R190, RZ, PT ;  /* 0x000000ffbe00720c */ /* 0x000fc60003f45270 */
[----:B------:R1:W5:Y:S01]  /*a090*/  @P1 LDG.E R29, desc[UR56][R12.64] ;  /* 0x000000380c1d1981 */ /* 0x000362000c1e1900 */
[----:B--2---:R-:W-:Y:S01]  /*a0a0*/  SEL R5, R190, R5, P2 ;  /* 0x00000005be057207 */ /* 0x004fe20001000000 */
[----:B------:R-:W-:Y:S01]  /*a0b0*/  IMAD.IADD R37, R185, 0x1, R18 ;  /* 0x00000001b9257824 */ /* 0x000fe200078e0212 */
[----:B------:R-:W-:Y:S02]  /*a0c0*/  ISETP.NE.U32.AND P2, PT, R104, RZ, PT ;  /* 0x000000ff6800720c */ /* 0x000fe40003f45070 */
[----:B------:R-:W-:Y:S01]  /*a0d0*/  ISETP.GT.AND P3, PT, R5, 0x1, PT ;  /* 0x000000010500780c */ /* 0x000fe20003f64270 */
[----:B------:R-:W2:Y:S01]  /*a0e0*/  @P4 LDC R30, c[0x0][0xbec] ;  /* 0x0002fb00ff1e4b82 */ /* 0x000ea20000000800 */
[----:B------:R-:W-:Y:S02]  /*a0f0*/  ISETP.NE.AND.EX P2, PT, R105, RZ, PT, P2 ;  /* 0x000000ff6900720c */ /* 0x000fe40003f45320 */
[----:B------:R-:W-:Y:S02]  /*a100*/  SEL R28, R28, 0x978, P3 ;  /* 0x000009781c1c7807 */ /* 0x000fe40001800000 */
[----:B------:R-:W-:-:S02]  /*a110*/  SEL R186, R186, RZ, !P2 ;  /* 0x000000ffbaba7207 */ /* 0x000fc40005000000 */
[----:B------:R-:W-:Y:S01]  /*a120*/  SEL R191, R191, RZ, !P2 ;  /* 0x000000ffbfbf7207 */ /* 0x000fe20005000000 */
[----:B------:R-:W4:Y:S01]  /*a130*/  LDC.64 R10, c[0x0][R28+0x220] ;  /* 0x000088001c0a7b82 */ /* 0x000f220000000a00 */
[----:B------:R-:W-:-:S07]  /*a140*/  SEL R31, R207, RZ, P3 ;  /* 0x000000ffcf1f7207 */ /* 0x000fce0001800000 */
[----:B------:R-:W0:Y:S08]  /*a150*/  LDC.64 R6, c[0x0][R28+0x218] ;  /* 0x000086001c067b82 */ /* 0x000e300000000a00 */
[----:B------:R-:W2:Y:S08]  /*a160*/  @P4 LDC R35, c[0x0][0xbf0] ;  /* 0x0002fc00ff234b82 */ /* 0x000eb00000000800 */
[----:B------:R-:W2:Y:S01]  /*a170*/  LDC.64 R4, c[0x0][0xba8] ;  /* 0x0002ea00ff047b82 */ /* 0x000ea20000000a00 */
[----:B----4-:R-:W-:-:S04]  /*a180*/  IMAD R11, R11, R186, RZ ;  /* 0x000000ba0b0b7224 */ /* 0x010fc800078e02ff */
[C---:B------:R-:W-:Y:S02]  /*a190*/  IMAD R191, R10.reuse, R191, R11 ;  /* 0x000000bf0abf7224 */ /* 0x040fe400078e020b */
[----:B------:R-:W-:Y:S01]  /*a1a0*/  IMAD.WIDE.U32 R10, R10, R186, RZ ;  /* 0x000000ba0a0a7225 */ /* 0x000fe200078e00ff */
[----:B-1----:R-:W1:Y:S03]  /*a1b0*/  LDC.64 R12, c[0x0][R28+0x228] ;  /* 0x00008a001c0c7b82 */ /* 0x002e660000000a00 */
[----:B0-----:R-:W-:-:S04]  /*a1c0*/  IMAD.WIDE.U32 R14, R6, R189, RZ ;  /* 0x000000bd060e7225 */ /* 0x001fc800078e00ff */
[----:B------:R-:W-:Y:S02]  /*a1d0*/  IMAD R33, R7, R189, RZ ;  /* 0x000000bd07217224 */ /* 0x000fe400078e02ff */
[----:B------:R-:W0:Y:S01]  /*a1e0*/  LDC.64 R6, c[0x0][R28+0x210] ;  /* 0x000084001c067b82 */ /* 0x000e220000000a00 */
[----:B------:R-:W-:Y:S02]  /*a1f0*/  IMAD.IADD R191, R11, 0x1, R191 ;  /* 0x000000010bbf7824 */ /* 0x000fe400078e02bf */
[----:B------:R-:W-:Y:S02]  /*a200*/  IMAD.IADD R32, R15, 0x1, R33 ;  /* 0x000000010f207824 */ /* 0x000fe400078e0221 */
[----:B------:R-:W-:-:S03]  /*a210*/  IMAD.MOV.U32 R15, RZ, RZ, R37 ;  /* 0x000000ffff0f7224 */ /* 0x000fc600078e0025 */
[----:B--2---:R-:W2:Y:S01]  /*a220*/  @!P3 LDC R4, c[0x0][0xb50] ;  /* 0x0002d400ff04bb82 */ /* 0x004ea20000000800 */
[----:B-1----:R-:W-:-:S07]  /*a230*/  IMAD R13, R13, R31, RZ ;  /* 0x0000001f0d0d7224 */ /* 0x002fce00078e02ff */
[----:B------:R-:W1:Y:S01]  /*a240*/  @!P3 LDC R5, c[0x0][0xb54] ;  /* 0x0002d500ff05bb82 */ /* 0x000e620000000800 */
[--C-:B---3--:R-:W-:Y:S01]  /*a250*/  IADD3 R22, P2, P5, R10, R14, R95.reuse ;  /* 0x0000000e0a167210 */ /* 0x108fe20007d5e05f */
[----:B------:R-:W-:Y:S01]  /*a260*/  @P4 IMAD.HI.U32 R14, R37, R30, RZ ;  /* 0x0000001e250e4227 */ /* 0x000fe200078e00ff */
[----:B------:R-:W-:-:S03]  /*a270*/  SHF.R.S32.HI R103, RZ, 0x1f, R95 ;  /* 0x0000001fff677819 */ /* 0x000fc6000001145f */
[----:B------:R-:W-:Y:S01]  /*a280*/  IMAD.WIDE.U32 R10, R12, R31, RZ ;  /* 0x0000001f0c0a7225 */ /* 0x000fe200078e00ff */
[----:B------:R-:W-:Y:S02]  /*a290*/  @P4 SHF.R.U32.HI R15, RZ, R35, R14 ;  /* 0x00000023ff0f4219 */ /* 0x000fe4000001160e */
[----:B------:R-:W-:Y:S01]  /*a2a0*/  IADD3.X R12, R191, R32, R103, P2, P5 ;  /* 0x00000020bf0c7210 */ /* 0x000fe200017ea467 */
[----:B------:R-:W-:Y:S01]  /*a2b0*/  IMAD.IADD R14, R11, 0x1, R13 ;  /* 0x000000010b0e7824 */ /* 0x000fe200078e020d */
[----:B------:R-:W-:Y:S01]  /*a2c0*/  IADD3 R10, P2, P5, R15, R22, R10 ;  /* 0x000000160f0a7210 */ /* 0x000fe20007d5e00a */
[--C-:B------:R-:W-:Y:S01]  /*a2d0*/  IMAD.MOV R31, RZ, RZ, -R15.reuse ;  /* 0x000000ffff1f7224 */ /* 0x100fe200078e0a0f */
[----:B------:R-:W-:-:S03]  /*a2e0*/  SHF.R.S32.HI R11, RZ, 0x1f, R15 ;  /* 0x0000001fff0b7819 */ /* 0x000fc6000001140f */
[----:B------:R-:W-:Y:S01]  /*a2f0*/  IMAD R13, R24, R31, R37 ;  /* 0x0000001f180d7224 */ /* 0x000fe200078e0225 */
[----:B------:R-:W-:-:S03]  /*a300*/  IADD3.X R11, R11, R12, R14, P2, P5 ;  /* 0x0000000c0b0b7210 */ /* 0x000fc600017ea40e */
[----:B0-----:R-:W-:Y:S01]  /*a310*/  IMAD R7, R7, R13, RZ ;  /* 0x0000000d07077224 */ /* 0x001fe200078e02ff */
[----:B------:R-:W-:-:S05]  /*a320*/  SHF.R.S32.HI R15, RZ, 0x1f, R13 ;  /* 0x0000001fff0f7819 */ /* 0x000fca000001140d */
[C---:B------:R-:W-:Y:S02]  /*a330*/  IMAD R15, R6.reuse, R15, R7 ;  /* 0x0000000f060f7224 */ /* 0x040fe400078e0207 */
[----:B------:R-:W-:-:S04]  /*a340*/  IMAD.WIDE.U32 R6, R6, R13, R10 ;  /* 0x0000000d06067225 */ /* 0x000fc800078e000a */
[----:B------:R-:W-:Y:S01]  /*a350*/  IMAD.IADD R7, R7, 0x1, R15 ;  /* 0x0000000107077824 */ /* 0x000fe200078e020f */
[----:B--2---:R-:W-:-:S04]  /*a360*/  LEA R10, P2, R6, R4, 0x2 ;  /* 0x00000004060a7211 */ /* 0x004fc800078410ff */
[----:B-1----:R-:W-:Y:S01]  /*a370*/  LEA.HI.X R11, R6, R5, R7, 0x2, P2 ;  /* 0x00000005060b7211 */ /* 0x002fe200010f1407 */
[----:B------:R-:W-:Y:S08]  /*a380*/  @P1 BRA `(.L_x_2249) ;  /* 0x0000000000101947 */ /* 0x000ff00003800000 */
[----:B------:R-:W-:Y:S05]  /*a390*/  @!P0 BRA `(.L_x_2249) ;  /* 0x00000000000c8947 */ /* 0x000fea0003800000 */
[----:B------:R-:W2:Y:S04]  /*a3a0*/  LDG.E R4, desc[UR56][R8.64] ;  /* 0x0000003808047981 */ /* 0x000ea8000c1e1900 */
[----:B-----5:R-:W2:Y:S02]  /*a3b0*/  LDG.E R29, desc[UR56][R8.64+0x4] ;  /* 0x00000438081d7981 */ /* 0x020ea4000c1e1900 */
[----:B--2---:R-:W-:-:S07]  /*a3c0*/  IMAD.IADD R29, R29, 0x1, -R4 ;  /* 0x000000011d1d7824 */ /* 0x004fce00078e0a04 */
.L_x_2249:
[----:B------:R-:W-:Y:S01]  /*a3d0*/  SHFL.IDX PT, R4, R10, RZ, 0x1c1f ;  /* 0x001c1fff0a047589 */ /* 0x000fe200000e0000 */
[----:B------:R-:W-:Y:S01]  /*a3e0*/  IMAD.IADD R13, R227, 0x1, R18 ;  /* 0x00000001e30d7824 */ /* 0x000fe200078e0212 */
        /* <DEDUP_REMOVED lines=11> */
[----:B------:R-:W-:Y:S01]  /*a4a0*/  IMAD R3, R208, 0x40, R23 ;  /* 0x00000040d0037824 */ /* 0x000fe200078e0217 */
[----:B------:R-:W1:Y:S01]  /*a4b0*/  @P4 LDC R49, c[0x0][0xbec] ;  /* 0x0002fb00ff314b82 */ /* 0x000e620000000800 */
[----:B------:R-:W-:Y:S02]  /*a4c0*/  ULDC.64 UR4, c[0x0][0xaa0] ;  /* 0x0002a80000047ab9 */ /* 0x000fe40000000a00 */
[----:B------:R-:W-:-:S03]  /*a4d0*/  IMAD.WIDE R16, R3, 0x2, R16 ;  /* 0x0000000203107825 */ /* 0x000fc600078e0210 */
[C---:B------:R-:W-:Y:S02]  /*a4e0*/  IADD3 R9, P6, R16.reuse, 0x1000, RZ ;  /* 0x0000100010097810 */ /* 0x040fe40007fde0ff */
[----:B------:R-:W2:Y:S01]  /*a4f0*/  @P4 LDC R51, c[0x0][0xbf0] ;  /* 0x0002fc00ff334b82 */ /* 0x000ea20000000800 */
[C---:B------:R-:W-:Y:S02]  /*a500*/  IADD3 R13, P5, R16.reuse, 0x2000, RZ ;  /* 0x00002000100d7810 */ /* 0x040fe40007fbe0ff */
[----:B------:R-:W-:Y:S02]  /*a510*/  LOP3.LUT R8, R9, 0x380, RZ, 0xc0, !PT ;  /* 0x0000038009087812 */ /* 0x000fe400078ec0ff */
[----:B------:R-:W-:Y:S02]  /*a520*/  IADD3 R29, P3, R16, 0x3000, RZ ;  /* 0x00003000101d7810 */ /* 0x000fe40007f7e0ff */
[----:B------:R-:W-:Y:S02]  /*a530*/  SHF.R.U64 R8, R8, 0x3, RZ ;  /* 0x0000000308087819 */ /* 0x000fe400000012ff */
[----:B------:R-:W-:-:S02]  /*a540*/  IADD3 R33, P2, R16, 0x4000, RZ ;  /* 0x0000400010217810 */ /* 0x000fc40007f5e0ff */
[----:B------:R-:W-:Y:S01]  /*a550*/  LOP3.LUT R8, R8, R9, RZ, 0x3c, !PT ;  /* 0x0000000908087212 */ /* 0x000fe200078e3cff */
[--C-:B------:R-:W-:Y:S01]  /*a560*/  IMAD.X R9, RZ, RZ, R17.reuse, P6 ;  /* 0x000000ffff097224 */ /* 0x100fe200030e0611 */
[C---:B------:R-:W-:Y:S02]  /*a570*/  IADD3 R3, P6, R16.reuse, 0x7000, RZ ;  /* 0x0000700010037810 */ /* 0x040fe40007fde0ff */
[C---:B------:R-:W-:Y:S02]  /*a580*/  IADD3 R37, P1, R16.reuse, 0x5000, RZ ;  /* 0x0000500010257810 */ /* 0x040fe40007f3e0ff */
[C---:B------:R-:W-:Y:S01]  /*a590*/  IADD3 R41, P0, R16.reuse, 0x6000, RZ ;  /* 0x0000600010297810 */ /* 0x040fe20007f1e0ff */
[----:B------:R-:W-:Y:S01]  /*a5a0*/  IMAD.X R45, RZ, RZ, R17, P6 ;  /* 0x000000ffff2d7224 */ /* 0x000fe200030e0611 */
[----:B0-----:R-:W-:Y:S01]  /*a5b0*/  LOP3.LUT R5, R16, 0x380, RZ, 0xc0, !PT ;  /* 0x0000038010057812 */ /* 0x001fe200078ec0ff */
[----:B------:R-:W5:Y:S01]  /*a5c0*/  LD.E.128 R8, desc[UR56][R8.64] ;  /* 0x0000003808087980 */ /* 0x000f62000c101d00 */
[----:B------:R-:W-:-:S02]  /*a5d0*/  LOP3.LUT R2, R3, 0x380, RZ, 0xc0, !PT ;  /* 0x0000038003027812 */ /* 0x000fc400078ec0ff */
[----:B------:R-:W-:Y:S02]  /*a5e0*/  LOP3.LUT R12, R13, 0x380, RZ, 0xc0, !PT ;  /* 0x000003800d0c7812 */ /* 0x000fe400078ec0ff */
[----:B------:R-:W-:Y:S02]  /*a5f0*/  LOP3.LUT R28, R29, 0x380, RZ, 0xc0, !PT ;  /* 0x000003801d1c7812 */ /* 0x000fe400078ec0ff */
[----:B------:R-:W-:Y:S02]  /*a600*/  LOP3.LUT R32, R33, 0x380, RZ, 0xc0, !PT ;  /* 0x0000038021207812 */ /* 0x000fe400078ec0ff */
[----:B------:R-:W-:Y:S02]  /*a610*/  LOP3.LUT R36, R37, 0x380, RZ, 0xc0, !PT ;  /* 0x0000038025247812 */ /* 0x000fe400078ec0ff */
[----:B------:R-:W-:Y:S02]  /*a620*/  LOP3.LUT R40, R41, 0x380, RZ, 0xc0, !PT ;  /* 0x0000038029287812 */ /* 0x000fe400078ec0ff */
[----:B------:R-:W-:-:S02]  /*a630*/  SHF.R.U64 R5, R5, 0x3, RZ ;  /* 0x0000000305057819 */ /* 0x000fc400000012ff */
[----:B------:R-:W-:Y:S02]  /*a640*/  SHF.R.U64 R2, R2, 0x3, RZ ;  /* 0x0000000302027819 */ /* 0x000fe400000012ff */
[----:B------:R-:W-:Y:S02]  /*a650*/  SHF.R.U64 R12, R12, 0x3, RZ ;  /* 0x000000030c0c7819 */ /* 0x000fe400000012ff */
[----:B------:R-:W-:Y:S02]  /*a660*/  SHF.R.U64 R28, R28, 0x3, RZ ;  /* 0x000000031c1c7819 */ /* 0x000fe400000012ff */
[----:B------:R-:W-:Y:S02]  /*a670*/  SHF.R.U64 R32, R32, 0x3, RZ ;  /* 0x0000000320207819 */ /* 0x000fe400000012ff */
[----:B------:R-:W-:Y:S02]  /*a680*/  SHF.R.U64 R36, R36, 0x3, RZ ;  /* 0x0000000324247819 */ /* 0x000fe400000012ff */
[----:B------:R-:W-:-:S02]  /*a690*/  SHF.R.U64 R40, R40, 0x3, RZ ;  /* 0x0000000328287819 */ /* 0x000fc400000012ff */
[----:B------:R-:W-:Y:S02]  /*a6a0*/  LOP3.LUT R16, R5, R16, RZ, 0x3c, !PT ;  /* 0x0000001005107212 */ /* 0x000fe400078e3cff */
[----:B------:R-:W-:Y:S01]  /*a6b0*/  LOP3.LUT R44, R2, R3, RZ, 0x3c, !PT ;  /* 0x00000003022c7212 */ /* 0x000fe200078e3cff */
[----:B------:R-:W-:Y:S01]  /*a6c0*/  IMAD R2, R103, UR4, RZ ;  /* 0x0000000467027c24 */ /* 0x000fe2000f8e02ff */
        /* <DEDUP_REMOVED lines=10> */
[----:B------:R0:W5:Y:S01]  /*a770*/  LD.E.128 R4, desc[UR56][R16.64] ;  /* 0x0000003810047980 */ /* 0x000162000c101d00 */
[----:B------:R-:W-:-:S03]  /*a780*/  SHF.R.S32.HI R21, RZ, 0x1f, R186 ;  /* 0x0000001fff157819 */ /* 0x000fc600000114ba */
[----:B------:R-:W5:Y:S04]  /*a790*/  LD.E.128 R12, desc[UR56][R12.64] ;  /* 0x000000380c0c7980 */ /* 0x000f68000c101d00 */
[----:B------:R-:W5:Y:S01]  /*a7a0*/  LD.E.128 R28, desc[UR56][R28.64] ;  /* 0x000000381c1c7980 */ /* 0x000f62000c101d00 */
[C---:B0-----:R-:W-:Y:S02]  /*a7b0*/  IMAD R17, R95.reuse, UR5, R2 ;  /* 0x000000055f117c24 */ /* 0x041fe4000f8e0202 */
[----:B------:R-:W-:Y:S01]  /*a7c0*/  IMAD.WIDE.U32 R2, R95, UR4, RZ ;  /* 0x000000045f027c25 */ /* 0x000fe2000f8e00ff */
[----:B------:R-:W-:Y:S01]  /*a7d0*/  ULDC.64 UR4, c[0x0][0xae8] ;  /* 0x0002ba0000047ab9 */ /* 0x000fe20000000a00 */
[----:B------:R-:W5:Y:S02]  /*a7e0*/  LD.E.128 R32, desc[UR56][R32.64] ;  /* 0x0000003820207980 */ /* 0x000f64000c101d00 */
[----:B------:R-:W-:-:S02]  /*a7f0*/  IMAD.IADD R3, R3, 0x1, R17 ;  /* 0x0000000103037824 */ /* 0x000fc400078e0211 */
[----:B------:R-:W-:Y:S01]  /*a800*/  IMAD R17, R188, 0x20, R208 ;  /* 0x00000020bc117824 */ /* 0x000fe200078e02d0 */
[----:B------:R-:W5:Y:S01]  /*a810*/  LD.E.128 R36, desc[UR56][R36.64] ;  /* 0x0000003824247980 */ /* 0x000f62000c101d00 */
[----:B------:R-:W-:-:S03]  /*a820*/  IMAD.WIDE.U32 R2, R189, UR4, R2 ;  /* 0x00000004bd027c25 */ /* 0x000fc6000f8e0002 */
[----:B------:R-:W5:Y:S01]  /*a830*/  LD.E.128 R40, desc[UR56][R40.64] ;  /* 0x0000003828287980 */ /* 0x000f62000c101d00 */
[----:B------:R-:W-:Y:S02]  /*a840*/  IMAD.IADD R20, R18, 0x1, R17 ;  /* 0x0000000112147824 */ /* 0x000fe400078e0211 */
[----:B------:R-:W-:Y:S01]  /*a850*/  IMAD R3, R189, UR5, R3 ;  /* 0x00000005bd037c24 */ /* 0x000fe2000f8e0203 */
[----:B------:R-:W-:Y:S01]  /*a860*/  ULDC.64 UR4, c[0x0][0xaf0] ;  /* 0x0002bc0000047ab9 */ /* 0x000fe20000000a00 */
[----:B-1----:R-:W-:Y:S01]  /*a870*/  @P4 IMAD.HI.U32 R16, R20, R49, RZ ;  /* 0x0000003114104227 */ /* 0x002fe200078e00ff */
[----:B------:R-:W5:Y:S03]  /*a880*/  LD.E.128 R44, desc[UR56][R44.64] ;  /* 0x000000382c2c7980 */ /* 0x000f66000c101d00 */
[----:B------:R-:W-:Y:S01]  /*a890*/  IMAD.MOV.U32 R17, RZ, RZ, R20 ;  /* 0x000000ffff117224 */ /* 0x000fe200078e0014 */
[----:B--2---:R-:W-:Y:S01]  /*a8a0*/  @P4 SHF.R.U32.HI R17, RZ, R51, R16 ;  /* 0x00000033ff114219 */ /* 0x004fe20000011610 */
[----:B------:R-:W-:Y:S01]  /*a8b0*/  IMAD R21, R21, UR4, RZ ;  /* 0x0000000415157c24 */ /* 0x000fe2000f8e02ff */
[----:B------:R-:W-:Y:S01]  /*a8c0*/  @!PT LDS RZ, [RZ] ;  /* 0x00000000fffff984 */ /* 0x000fe20000000800 */
[----:B------:R-:W-:Y:S01]  /*a8d0*/  @!PT LDS RZ, [RZ] ;  /* 0x00000000fffff984 */ /* 0x000fe20000000800 */
[----:B------:R-:W-:Y:S01]  /*a8e0*/  @!PT LDS RZ, [RZ] ;  /* 0x00000000fffff984 */ /* 0x000fe20000000800 */
[----:B------:R-:W-:Y:S01]  /*a8f0*/  @!PT LDS RZ, [RZ] ;  /* 0x00000000fffff984 */ /* 0x000fe20000000800 */
[----:B------:R0:W-:Y:S06]  /*a900*/  MEMBAR.ALL.CTA ;  /* 0x0000000000007992 */ /* 0x0001ec0000008000 */
[----:B0-----:R-:W0:Y:S01]  /*a910*/  FENCE.VIEW.ASYNC.S ;  /* 0x00000000000073c6 */ /* 0x001e220000000000 */
[----:B------:R-:W-:Y:S01]  /*a920*/  IMAD.WIDE.U32 R2, R186, UR4, R2 ;  /* 0x00000004ba027c25 */ /* 0x000fe2000f8e0002 */
[----:B------:R-:W-:-:S03]  /*a930*/  SHF.R.S32.HI R16, RZ, 0x1f, R17 ;  /* 0x0000001fff107819 */ /* 0x000fc60000011411 */
[----:B------:R-:W-:Y:S01]  /*a940*/  IMAD R21, R186, UR5, R21 ;  /* 0x00000005ba157c24 */ /* 0x000fe2000f8e0215 */
[----:B------:R-:W-:Y:S01]  /*a950*/  ULDC.64 UR4, c[0x0][0xae0] ;  /* 0x0002b80000047ab9 */ /* 0x000fe20000000a00 */
        /* <DEDUP_REMOVED lines=10> */
[----:B------:R-:W-:Y:S02]  /*aa00*/  IMAD.IADD R51, R208, 0x1, R18 ;  /* 0x00000001d0337824 */ /* 0x000fe400078e0212 */
[----:B------:R-:W-:-:S02]  /*aa10*/  IMAD R49, R21, UR5, R16 ;  /* 0x0000000515317c24 */ /* 0x000fc4000f8e0210 */
[----:B------:R-:W-:Y:S01]  /*aa20*/  IMAD.WIDE.U32 R2, R21, UR4, R2 ;  /* 0x0000000415027c25 */ /* 0x000fe2000f8e0002 */
[----:B------:R-:W-:Y:S01]  /*aa30*/  ISETP.GE.AND P2, PT, R51, R22, PT ;  /* 0x000000163300720c */ /* 0x000fe20003f46270 */
[----:B------:R-:W-:Y:S02]  /*aa40*/  ULDC.64 UR4, c[0x0][0xa80] ;  /* 0x0002a00000047ab9 */ /* 0x000fe40000000a00 */
[----:B------:R-:W-:Y:S01]  /*aa50*/  VIADD R0, R0, 0x34820 ;  /* 0x0003482000007836 */ /* 0x000fe20000000000 */
[C---:B------:R-:W-:Y:S01]  /*aa60*/  LEA R18, P3, R2.reuse, UR4, 0x1 ;  /* 0x0000000402127c11 */ /* 0x040fe2000f8608ff */
[----:B------:R-:W-:Y:S02]  /*aa70*/  IMAD.IADD R3, R3, 0x1, R49 ;  /* 0x0000000103037824 */ /* 0x000fe400078e0231 */
[----:B------:R-:W-:Y:S01]  /*aa80*/  VIADD R17, R51, 0x20 ;  /* 0x0000002033117836 */ /* 0x000fe20000000000 */
[----:B------:R-:W-:Y:S02]  /*aa90*/  PRMT R0, RZ, 0x654, R0 ;  /* 0x00000654ff007816 */ /* 0x000fe40000000000 */
[----:B------:R-:W-:-:S02]  /*aaa0*/  LEA.HI.X R20, R2, UR5, R3, 0x1, P3 ;  /* 0x0000000502147c11 */ /* 0x000fc400098f0c03 */
[-C--:B------:R-:W-:Y:S01]  /*aab0*/  ISETP.GE.AND P0, PT, R17, R22.reuse, PT ;  /* 0x000000161100720c */ /* 0x080fe20003f06270 */
[----:B------:R-:W-:Y:S01]  /*aac0*/  VIADD R17, R51, 0x40 ;  /* 0x0000004033117836 */ /* 0x000fe20000000000 */
[----:B0-----:R0:W-:Y:S01]  /*aad0*/  SYNCS.ARRIVE.TRANS64.RED.A1T0 RZ, [R0+URZ], RZ ;  /* 0x000000ff00ff79a7 */ /* 0x0011e2000810043f */
[----:B------:R1:W2:Y:S01]  /*aae0*/  SHFL.IDX PT, R16, R18, RZ, 0x181f ;  /* 0x00181fff12107589 */ /* 0x0002a200000e0000 */
[----:B------:R-:W-:Y:S02]  /*aaf0*/  BSSY B1, `(.L_x_2251) ;  /* 0x000000d000017945 */ /* 0x000fe40003800000 */
[----:B------:R-:W-:Y:S01]  /*ab00*/  ISETP.GE.AND P1, PT, R17, R22, PT ;  /* 0x000000161100720c */ /* 0x000fe20003f26270 */
[----:B0-----:R1:W0:Y:S01]  /*ab10*/  SHFL.IDX PT, R0, R20, RZ, 0x181f ;  /* 0x00181fff14007589 */ /* 0x00122200000e0000 */
[----:B------:R-:W-:Y:S11]  /*ab20*/  @P2 BRA `(.L_x_2252) ;  /* 0x0000000000242947 */ /* 0x000ff60003800000 */
[----:B------:R-:W-:Y:S02]  /*ab30*/  ULDC UR4, c[0x0][0xac8] ;  /* 0x0002b20000047ab9 */ /* 0x000fe40000000800 */
[----:B------:R-:W-:Y:S02]  /*ab40*/  ISETP.GE.AND P2, PT, R23, UR4, PT ;  /* 0x0000000417007c0c */ /* 0x000fe4000bf46270 */
[----:B------:R-:W-:-:S11]  /*ab50*/  ISETP.GE.AND P3, PT, R187, UR4, PT ;  /* 0x00000004bb007c0c */ /* 0x000fd6000bf66270 */
[-C--:B--2---:R-:W-:Y:S02]  /*ab60*/  @!P2 LEA R2, P4, R23, R16.reuse, 0x1 ;  /* 0x000000101702a211 */ /* 0x084fe400078808ff */
[----:B------:R-:W-:Y:S02]  /*ab70*/  @!P3 LEA R16, P5, R187, R16, 0x1 ;  /* 0x00000010bb10b211 */ /* 0x000fe400078a08ff */
[-C--:B0-----:R-:W-:Y:S02]  /*ab80*/  @!P2 LEA.HI.X R3, R23, R0.reuse, R230, 0x1, P4 ;  /* 0x000000001703a211 */ /* 0x081fe400020f0ce6 */
[----:B------:R-:W-:-:S03]  /*ab90*/  @!P3 LEA.HI.X R17, R187, R0, R229, 0x1, P5 ;  /* 0x00000000bb11b211 */ /* 0x000fc600028f0ce5 */
[----:B-----5:R3:W-:Y:S04]  /*aba0*/  @!P2 ST.E.128 desc[UR56][R2.64], R4 ;  /* 0x000000040200a985 */ /* 0x0207e8000c101d38 */
[----:B------:R3:W-:Y:S02]  /*abb0*/  @!P3 ST.E.128 desc[UR56][R16.64], R32 ;  /* 0x000000201000b985 */ /* 0x0007e4000c101d38 */
.L_x_2252:
[----:B------:R-:W-:Y:S05]  /*abc0*/  BSYNC B1 ;  /* 0x0000000000017941 */ /* 0x000fea0003800000 */
.L_x_2251:
[----:B0-----:R0:W4:Y:S01]  /*abd0*/  SHFL.IDX PT, R0, R20, 0x1, 0x181f ;  /* 0x00381f0014007f89 */ /* 0x00112200000e0000 */
        /* <DEDUP_REMOVED lines=12> */
.L_x_2254:
[----:B------:R-:W-:Y:S05]  /*aca0*/  BSYNC B1 ;  /* 0x0000000000017941 */ /* 0x000fea0003800000 */
.L_x_2253:
        /* <DEDUP_REMOVED lines=13> */
.L_x_2256:
[----:B------:R-:W-:Y:S05]  /*ad80*/  BSYNC B1 ;  /* 0x0000000000017941 */ /* 0x000fea0003800000 */
.L_x_2255:
[----:B0-----:R-:W-:Y:S01]  /*ad90*/  VIADD R3, R51, 0x60 ;  /* 0x0000006033037836 */ /* 0x001fe20000000000 */
[----:B-1--4-:R-:W0:Y:S04]  /*ada0*/  SHFL.IDX PT, R20, R20, 0x3, 0x181f ;  /* 0x00781f0014147f89 */ /* 0x012e2800000e0000 */
[----:B------:R-:W-:Y:S01]  /*adb0*/  ISETP.GE.AND P0, PT, R3, R22, PT ;  /* 0x000000160300720c */ /* 0x000fe20003f06270 */
[----:B------:R-:W1:-:S12]  /*adc0*/  SHFL.IDX PT, R18, R18, 0x3, 0x181f ;  /* 0x00781f0012127f89 */ /* 0x000e5800000e0000 */
[----:B------:R-:W-:Y:S05]  /*add0*/  @P0 BRA `(.L_x_2257) ;  /* 0x0000001400dc0947 */ /* 0x000fea0003800000 */
[----:B------:R-:W-:Y:S02]  /*ade0*/  ULDC UR4, c[0x0][0xac8] ;  /* 0x0002b20000047ab9 */ /* 0x000fe40000000800 */
[----:B------:R-:W-:-:S13]  /*adf0*/  ISETP.GE.AND P1, PT, R23, UR4, PT ;  /* 0x0000000417007c0c */ /* 0x000fda000bf26270 */
[----:B-1----:R-:W-:-:S04]  /*ae00*/  @!P1 LEA R2, P0, R23, R18, 0x1 ;  /* 0x0000001217029211 */ /* 0x002fc800078008ff */
        /* <DEDUP_REMOVED lines=8> */
.L_x_2250:
[----:B------:R-:W1:Y:S01]  /*ae90*/  @P4 LDC R8, c[0x0][0xbec] ;  /* 0x0002fb00ff084b82 */ /* 0x000e620000000800 */
[----:B------:R-:W-:Y:S01]  /*aea0*/  ULDC.64 UR4, c[0x0][0xb08] ;  /* 0x0002c20000047ab9 */ /* 0x000fe20000000a00 */
[----:B0-----:R-:W-:Y:S01]  /*aeb0*/  SHF.R.S32.HI R7, RZ, 0x1f, R186 ;  /* 0x0000001fff077819 */ /* 0x001fe200000114ba */
[----:B------:R-:W-:Y:S01]  /*aec0*/  IMAD R6, R103, UR4, RZ ;  /* 0x0000000467067c24 */ /* 0x000fe2000f8e02ff */
[----:B------:R-:W-:Y:S01]  /*aed0*/  ULDC.64 UR6, c[0x0][0xb30] ;  /* 0x0002cc0000067ab9 */ /* 0x000fe20000000a00 */
[----:B------:R-:W-:Y:S01]  /*aee0*/  IMAD.WIDE.U32 R4, R95, UR4, RZ ;  /* 0x000000045f047c25 */ /* 0x000fe2000f8e00ff */
[----:B------:R-:W-:Y:S01]  /*aef0*/  ISETP.GE.AND P0, PT, R13, R22, PT ;  /* 0x000000160d00720c */ /* 0x000fe20003f06270 */
[----:B------:R-:W-:Y:S01]  /*af00*/  BSSY B1, `(.L_x_2258) ;  /* 0x0000068000017945 */ /* 0x000fe20003800000 */
[----:B------:R-:W0:Y:S01]  /*af10*/  @P4 LDC R11, c[0x0][0xbf0] ;  /* 0x0002fc00ff0b4b82 */ /* 0x000e220000000800 */
[----:B------:R-:W-:Y:S01]  /*af20*/  IMAD R95, R95, UR5, R6 ;  /* 0x000000055f5f7c24 */ /* 0x000fe2000f8e0206 */
[----:B------:R-:W-:-:S03]  /*af30*/  ULDC.64 UR4, c[0x0][0xb38] ;  /* 0x0002ce0000047ab9 */ /* 0x000fc60000000a00 */
[----:B------:R-:W-:Y:S02]  /*af40*/  IMAD.IADD R5, R5, 0x1, R95 ;  /* 0x0000000105057824 */ /* 0x000fe400078e025f */
[----:B------:R-:W-:-:S04]  /*af50*/  IMAD.WIDE.U32 R4, R189, UR4, R4 ;  /* 0x00000004bd047c25 */ /* 0x000fc8000f8e0004 */
[----:B------:R-:W-:Y:S01]  /*af60*/  IMAD R5, R189, UR5, R5 ;  /* 0x00000005bd057c24 */ /* 0x000fe2000f8e0205 */
[----:B------:R-:W-:Y:S02]  /*af70*/  ULDC.64 UR4, c[0x0][0xb40] ;  /* 0x0002d00000047ab9 */ /* 0x000fe40000000a00 */
[----:B------:R-:W-:Y:S02]  /*af80*/  IMAD R7, R7, UR4, RZ ;  /* 0x0000000407077c24 */ /* 0x000fe4000f8e02ff */
[----:B-1----:R-:W-:-:S04]  /*af90*/  @P4 IMAD.HI.U32 R8, R37, R8, RZ ;  /* 0x0000000825084227 */ /* 0x002fc800078e00ff */
[C---:B------:R-:W-:Y:S02]  /*afa0*/  IMAD R9, R186.reuse, UR5, R7 ;  /* 0x00000005ba097c24 */ /* 0x040fe4000f8e0207 */
[----:B------:R-:W-:Y:S01]  /*afb0*/  IMAD.WIDE.U32 R4, R186, UR4, R4 ;  /* 0x00000004ba047c25 */ /* 0x000fe2000f8e0004 */
[----:B------:R-:W-:-:S03]  /*afc0*/  ULDC.64 UR4, c[0x0][0xb48] ;  /* 0x0002d20000047ab9 */ /* 0x000fc60000000a00 */
[----:B------:R-:W-:Y:S01]  /*afd0*/  IMAD.MOV.U32 R7, RZ, RZ, R37 ;  /* 0x000000ffff077224 */ /* 0x000fe200078e0025 */
[----:B0-----:R-:W-:Y:S01]  /*afe0*/  @P4 SHF.R.U32.HI R7, RZ, R11, R8 ;  /* 0x0000000bff074219 */ /* 0x001fe20000011608 */
[----:B------:R-:W-:-:S03]  /*aff0*/  IMAD.IADD R5, R5, 0x1, R9 ;  /* 0x0000000105057824 */ /* 0x000fc600078e0209 */
        /* <DEDUP_REMOVED lines=88> */
.L_x_2259:
[----:B------:R-:W-:Y:S05]  /*b580*/  BSYNC B1 ;  /* 0x0000000000017941 */ /* 0x000fea0003800000 */
.L_x_2258:
[----:B------:R-:W-:Y:S01]  /*b590*/  ISETP.GE.AND P0, PT, R29, R22, PT ;  /* 0x000000161d00720c */ /* 0x000fe20003f06270 */
[----:B----4-:R3:W4:Y:S04]  /*b5a0*/  SHFL.IDX PT, R5, R16, 0x1, 0x1c1f ;  /* 0x003c1f0010057f89 */ /* 0x01072800000e0000 */
[----:B------:R3:W0:Y:S08]  /*b5b0*/  SHFL.IDX PT, R4, R0, 0x1, 0x1c1f ;  /* 0x003c1f0000047f89 */ /* 0x00063000000e0000 */
[----:B---3--:R-:W-:Y:S05]  /*b5c0*/  @P0 BRA `(.L_x_2257) ;  /* 0x0000000c00e00947 */ /* 0x008fea0003800000 */
[----:B------:R-:W-:Y:S02]  /*b5d0*/  ULDC UR4, c[0x0][0xac8] ;  /* 0x0002b20000047ab9 */ /* 0x000fe40000000800 */
[----:B------:R-:W-:Y:S02]  /*b5e0*/  ISETP.GE.AND P1, PT, R206, UR4, PT ;  /* 0x00000004ce007c0c */ /* 0x000fe4000bf26270 */
[----:B------:R-:W-:Y:S02]  /*b5f0*/  ISETP.GE.AND P0, PT, R205, UR4, PT ;  /* 0x00000004cd007c0c */ /* 0x000fe4000bf06270 */
[----:B------:R-:W-:Y:S02]  /*b600*/  ISETP.GE.AND P2, PT, R184, UR4, PT ;  /* 0x00000004b8007c0c */ /* 0x000fe4000bf46270 */
[----:B------:R-:W-:Y:S02]  /*b610*/  ISETP.GE.AND P4, PT, R203, UR4, PT ;  /* 0x00000004cb007c0c */ /* 0x000fe4000bf86270 */
[----:B------:R-:W-:-:S05]  /*b620*/  ISETP.GE.AND P3, PT, R204, UR4, PT ;  /* 0x00000004cc007c0c */ /* 0x000fca000bf66270 */
[CC--:B0-----:R-:W-:Y:S02]  /*b630*/  @!P1 LEA R6, P5, R206.reuse, R4.reuse, 0x2 ;  /* 0x00000004ce069211 */ /* 0x0c1fe400078a10ff */
        /* <DEDUP_REMOVED lines=55> */
[----:B---3--:R-:W-:-:S04]  /*b9b0*/  LEA R2, P0, R192, R4, 0x2 ;  /* 0x00000004c0027211 */ /* 0x008fc800078010ff */
[----:B------:R-:W-:-:S05]  /*b9c0*/  LEA.HI.X R3, R192, R5, R211, 0x2, P0 ;  /* 0x00000005c0037211 */ /* 0x000fca00000f14d3 */
[----:B------:R0:W-:Y:S01]  /*b9d0*/  ST.E.64 desc[UR56][R2.64], R86 ;  /* 0x0000005602007985 */ /* 0x0001e2000c101b38 */
[----:B------:R-:W-:Y:S05]  /*b9e0*/  BRA `(.L_x_2257) ;  /* 0x0000000800d87947 */ /* 0x000fea0003800000 */
.L_x_2248:
[----:B------:R-:W2:Y:S01]  /*b9f0*/  LDC.64 R4, c[0x0][0xc00] ;  /* 0x00030000ff047b82 */ /* 0x000ea20000000a00 */
[----:B------:R-:W-:Y:S01]  /*ba00*/  ULDC.64 UR4, c[0x0][0xc08] ;  /* 0x0003020000047ab9 */ /* 0x000fe20000000a00 */
[----:B------:R-:W-:Y:S01]  /*ba10*/  IMAD.MOV.U32 R13, RZ, RZ, RZ ;  /* 0x000000ffff0d7224 */ /* 0x000fe200078e00ff */
[----:B------:R-:W-:-:S04]  /*ba20*/  ISETP.NE.U32.AND P0, PT, RZ, UR4, PT ;  /* 0x00000004ff007c0c */ /* 0x000fc8000bf05070 */
[----:B------:R-:W-:Y:S01]  /*ba30*/  ISETP.NE.AND.EX P1, PT, RZ, UR5, PT, P0 ;  /* 0x00000005ff007c0c */ /* 0x000fe2000bf25300 */
[----:B------:R-:W3:Y:S01]  /*ba40*/  LDC.64 R2, c[0x0][0xc00] ;  /* 0x00030000ff027b82 */ /* 0x000ee20000000a00 */
[----:B--2---:R-:W-:-:S04]  /*ba50*/  ISETP.NE.U32.AND P0, PT, R4, RZ, PT ;  /* 0x000000ff0400720c */ /* 0x004fc80003f05070 */
[----:B------:R-:W-:-:S07]  /*ba60*/  ISETP.NE.AND.EX P0, PT, R5, RZ, PT, P0 ;  /* 0x000000ff0500720c */ /* 0x000fce0003f05300 */
[----:B------:R-:W2:Y:S01]  /*ba70*/  @P1 LDC.64 R4, c[0x0][0xc08] ;  /* 0x00030200ff041b82 */ /* 0x000ea20000000a00 */
[----:B------:R-:W-:Y:S01]  /*ba80*/  ULDC UR4, c[0x0][0xa88] ;  /* 0x0002a20000047ab9 */ /* 0x000fe20000000800 */
[----:B---3--:R-:W-:-:S04]  /*ba90*/  IMAD.WIDE R6, R186, 0x4, R2 ;  /* 0x00000004ba067825 */ /* 0x008fc800078e0202 */
[----:B0-----:R-:W-:Y:S01]  /*baa0*/  IMAD.U32 R0, RZ, RZ, UR4 ;  /* 0x00000004ff007e24 */ /* 0x001fe2000f8e00ff */
        /* <DEDUP_REMOVED lines=12> */
.L_x_2260:
[----:B------:R-:W-:Y:S01]  /*bb70*/  BSSY B1, `(.L_x_2261) ;  /* 0x0000036000017945 */ /* 0x000fe20003800000 */
[----:B------:R-:W-:Y:S02]  /*bb80*/  SEL R21, R186, RZ, !P0 ;  /* 0x000000ffba157207 */ /* 0x000fe40004000000 */
[----:B------:R-:W-:Y:S02]  /*bb90*/  SEL R191, R191, RZ, !P0 ;  /* 0x000000ffbfbf7207 */ /* 0x000fe40004000000 */
[----:B-----5:R-:W-:Y:S01]  /*bba0*/  SHF.R.S32.HI R16, RZ, 0x1f, R13 ;  /* 0x0000001fff107819 */ /* 0x020fe2000001140d */
[----:B------:R-:W-:Y:S06]  /*bbb0*/  @P3 BRA `(.L_x_2262) ;  /* 0x0000000000c43947 */ /* 0x000fec0003800000 */
[----:B------:R-:W0:Y:S01]  /*bbc0*/  S2R R3, SR_TID.X ;  /* 0x0000000000037919 */ /* 0x000e220000002100 */
[----:B------:R-:W2:Y:S02]  /*bbd0*/  LDC R33, c[0x0][0xbe8] ;  /* 0x0002fa00ff217b82 */ /* 0x000ea40000000800 */
[----:B--2---:R-:W-:Y:S01]  /*bbe0*/  IMAD R2, R0, R33, RZ ;  /* 0x0000002100027224 */ /* 0x004fe200078e02ff */
[----:B0-----:R-:W-:-:S04]  /*bbf0*/  IADD3 R29, R18, -0x80, R3 ;  /* 0xffffff80121d7810 */ /* 0x001fc80007ffe003 */
        /* <DEDUP_REMOVED lines=9> */
[----:B------:R-:W2:Y:S08]  /*bc90*/  LDC.64 R4, c[0x0][R14+0x220] ;  /* 0x000088000e047b82 */ /* 0x000eb00000000a00 */
[----:B------:R-:W3:Y:S08]  /*bca0*/  @P1 LDC R12, c[0x0][0xbec] ;  /* 0x0002fb00ff0c1b82 */ /* 0x000ef00000000800 */
[----:B------:R-:W4:Y:S08]  /*bcb0*/  LDC.64 R2, c[0x0][R14+0x218] ;  /* 0x000086000e027b82 */ /* 0x000f300000000a00 */
[----:B------:R-:W5:Y:S01]  /*bcc0*/  @P1 LDC R35, c[0x0][0xbf0] ;  /* 0x0002fc00ff231b82 */ /* 0x000f620000000800 */
[----:B--2---:R-:W-:-:S02]  /*bcd0*/  IMAD R5, R5, R21, RZ ;  /* 0x0000001505057224 */ /* 0x004fc400078e02ff */
[----:B------:R-:W-:-:S04]  /*bce0*/  IMAD.WIDE.U32 R10, R4, R21, RZ ;  /* 0x00000015040a7225 */ /* 0x000fc800078e00ff */
[----:B------:R-:W-:Y:S01]  /*bcf0*/  IMAD R5, R4, R191, R5 ;  /* 0x000000bf04057224 */ /* 0x000fe200078e0205 */
[----:B------:R-:W2:Y:S01]  /*bd00*/  LDC.64 R6, c[0x0][R14+0x228] ;  /* 0x00008a000e067b82 */ /* 0x000ea20000000a00 */
[----:B---3--:R-:W-:-:S04]  /*bd10*/  @P1 IMAD.HI.U32 R12, R29, R12, RZ ;  /* 0x0000000c1d0c1227 */ /* 0x008fc800078e00ff */
[----:B------:R-:W-:-:S03]  /*bd20*/  IMAD.IADD R11, R11, 0x1, R5 ;  /* 0x000000010b0b7824 */ /* 0x000fc600078e0205 */
[----:B------:R-:W3:Y:S01]  /*bd30*/  LDC.64 R8, c[0x0][R14+0x210] ;  /* 0x000084000e087b82 */ /* 0x000ee20000000a00 */
[-C--:B----4-:R-:W-:Y:S02]  /*bd40*/  IMAD R17, R3, R189.reuse, RZ ;  /* 0x000000bd03117224 */ /* 0x090fe400078e02ff */
[----:B------:R-:W-:-:S04]  /*bd50*/  IMAD.WIDE.U32 R2, R2, R189, RZ ;  /* 0x000000bd02027225 */ /* 0x000fc800078e00ff */
[----:B------:R-:W-:Y:S01]  /*bd60*/  IMAD.IADD R17, R3, 0x1, R17 ;  /* 0x0000000103117824 */ /* 0x000fe200078e0211 */
[----:B-----5:R-:W-:Y:S01]  /*bd70*/  @P1 SHF.R.U32.HI R15, RZ, R35, R12 ;  /* 0x00000023ff0f1219 */ /* 0x020fe2000001160c */
[----:B0-----:R-:W0:Y:S01]  /*bd80*/  @!P0 LDC R30, c[0x0][0xb50] ;  /* 0x0002d400ff1e8b82 */ /* 0x001e220000000800 */
[----:B------:R-:W-:-:S03]  /*bd90*/  IADD3 R4, P1, P3, R10, R2, R13 ;  /* 0x000000020a047210 */ /* 0x000fc60007b3e00d */
[----:B------:R-:W-:Y:S02]  /*bda0*/  IMAD.MOV R10, RZ, RZ, -R15 ;  /* 0x000000ffff0a7224 */ /* 0x000fe400078e0a0f */
[----:B--2---:R-:W-:Y:S02]  /*bdb0*/  IMAD.WIDE.U32 R2, R6, R207, RZ ;  /* 0x000000cf06027225 */ /* 0x004fe400078e00ff */
[----:B------:R-:W2:Y:S01]  /*bdc0*/  @!P0 LDC R31, c[0x0][0xb54] ;  /* 0x0002d500ff1f8b82 */ /* 0x000ea20000000800 */
[----:B------:R-:W-:Y:S01]  /*bdd0*/  IADD3.X R6, R11, R17, R16, P1, P3 ;  /* 0x000000110b067210 */ /* 0x000fe20000fe6410 */
[----:B------:R-:W-:Y:S01]  /*bde0*/  IMAD R7, R7, R207, RZ ;  /* 0x000000cf07077224 */ /* 0x000fe200078e02ff */
[----:B------:R-:W-:Y:S01]  /*bdf0*/  IADD3 R2, P0, P1, R15, R4, R2 ;  /* 0x000000040f027210 */ /* 0x000fe2000791e002 */
[----:B------:R-:W-:Y:S01]  /*be00*/  IMAD R5, R33, R10, R29 ;  /* 0x0000000a21057224 */ /* 0x000fe200078e021d */
[----:B------:R-:W-:Y:S01]  /*be10*/  SHF.R.S32.HI R15, RZ, 0x1f, R15 ;  /* 0x0000001fff0f7819 */ /* 0x000fe2000001140f */
[----:B------:R-:W-:-:S02]  /*be20*/  IMAD.IADD R7, R3, 0x1, R7 ;  /* 0x0000000103077824 */ /* 0x000fc400078e0207 */
[----:B---3--:R-:W-:-:S03]  /*be30*/  IMAD R4, R9, R5, RZ ;  /* 0x0000000509047224 */ /* 0x008fc600078e02ff */
[----:B------:R-:W-:Y:S02]  /*be40*/  IADD3.X R3, R15, R6, R7, P0, P1 ;  /* 0x000000060f037210 */ /* 0x000fe400007e2407 */
[----:B------:R-:W-:Y:S01]  /*be50*/  SHF.R.S32.HI R7, RZ, 0x1f, R5 ;  /* 0x0000001fff077819 */ /* 0x000fe20000011405 */
[----:B------:R-:W-:-:S04]  /*be60*/  IMAD.WIDE.U32 R2, R8, R5, R2 ;  /* 0x0000000508027225 */ /* 0x000fc800078e0002 */
[----:B------:R-:W-:Y:S01]  /*be70*/  IMAD R7, R8, R7, R4 ;  /* 0x0000000708077224 */ /* 0x000fe200078e0204 */
[----:B0-----:R-:W-:-:S03]  /*be80*/  LEA R4, P0, R2, R30, 0x2 ;  /* 0x0000001e02047211 */ /* 0x001fc600078010ff */
[----:B------:R-:W-:-:S05]  /*be90*/  IMAD.IADD R3, R3, 0x1, R7 ;  /* 0x0000000103037824 */ /* 0x000fca00078e0207 */
[----:B--2---:R-:W-:Y:S01]  /*bea0*/  LEA.HI.X R5, R2, R31, R3, 0x2, P0 ;  /* 0x0000001f02057211 */ /* 0x004fe200000f1403 */
[----:B------:R-:W-:-:S05]  /*beb0*/  IMAD.MOV.U32 R3, RZ, RZ, -0x800000 ;  /* 0xff800000ff037424 */ /* 0x000fca00078e00ff */
[----:B------:R0:W-:Y:S02]  /*bec0*/  STG.E desc[UR56][R4.64], R3 ;  /* 0x0000000304007986 */ /* 0x0001e4000c101938 */
.L_x_2262:
[----:B------:R-:W-:Y:S05]  /*bed0*/  BSYNC B1 ;  /* 0x0000000000017941 */ /* 0x000fea0003800000 */
.L_x_2261:
[----:B------:R-:W-:Y:S05]  /*bee0*/  @P2 BRA `(.L_x_2257) ;  /* 0x0000000400982947 */ /* 0x000fea0003800000 */
[----:B------:R-:W2:Y:S01]  /*bef0*/  LDC R11, c[0x0][0xbe8] ;  /* 0x0002fa00ff0b7b82 */ /* 0x000ea20000000800 */
[----:B------:R-:W-:Y:S01]  /*bf00*/  ULDC.64 UR4, c[0x0][0xaa0] ;  /* 0x0002a80000047ab9 */ /* 0x000fe20000000a00 */
[----:B------:R-:W-:Y:S01]  /*bf10*/  IMAD R7, R188, 0x20, R208 ;  /* 0x00000020bc077824 */ /* 0x000fe200078e02d0 */
[----:B------:R-:W-:Y:S01]  /*bf20*/  ULDC.64 UR6, c[0x0][0xaf0] ;  /* 0x0002bc0000067ab9 */ /* 0x000fe20000000a00 */
[----:B------:R-:W-:Y:S01]  /*bf30*/  IMAD R2, R16, UR4, RZ ;  /* 0x0000000410027c24 */ /* 0x000fe2000f8e02ff */
[----:B------:R-:W-:Y:S01]  /*bf40*/  BSSY B1, `(.L_x_2263) ;  /* 0x0000036000017945 */ /* 0x000fe20003800000 */
[----:B------:R-:W-:Y:S02]  /*bf50*/  IMAD.IADD R9, R18, 0x1, R7 ;  /* 0x0000000112097824 */ /* 0x000fe400078e0207 */
[C---:B0-----:R-:W-:Y:S02]  /*bf60*/  IMAD R5, R13.reuse, UR5, R2 ;  /* 0x000000050d057c24 */ /* 0x041fe4000f8e0202 */
[----:B------:R-:W-:Y:S01]  /*bf70*/  IMAD.WIDE.U32 R2, R13, UR4, RZ ;  /* 0x000000040d027c25 */ /* 0x000fe2000f8e00ff */
[----:B------:R-:W-:-:S03]  /*bf80*/  ULDC.64 UR4, c[0x0][0xae8] ;  /* 0x0002ba0000047ab9 */ /* 0x000fc60000000a00 */
[----:B------:R-:W-:Y:S02]  /*bf90*/  IMAD.IADD R3, R3, 0x1, R5 ;  /* 0x0000000103037824 */ /* 0x000fe400078e0205 */
[----:B------:R-:W-:Y:S02]  /*bfa0*/  IMAD.MOV.U32 R5, RZ, RZ, R9 ;  /* 0x000000ffff057224 */ /* 0x000fe400078e0009 */
[----:B------:R-:W-:-:S04]  /*bfb0*/  IMAD.WIDE.U32 R2, R189, UR4, R2 ;  /* 0x00000004bd027c25 */ /* 0x000fc8000f8e0002 */
[----:B------:R-:W-:Y:S01]  /*bfc0*/  IMAD R6, R191, UR6, RZ ;  /* 0x00000006bf067c24 */ /* 0x000fe2000f8e02ff */
[----:B--2---:R-:W-:Y:S01]  /*bfd0*/  ISETP.NE.AND P0, PT, R11, 0x1, PT ;  /* 0x000000010b00780c */ /* 0x004fe20003f05270 */
[----:B------:R-:W-:Y:S01]  /*bfe0*/  IMAD R3, R189, UR5, R3 ;  /* 0x00000005bd037c24 */ /* 0x000fe2000f8e0203 */
[----:B------:R-:W-:Y:S01]  /*bff0*/  ULDC.64 UR4, c[0x0][0xae0] ;  /* 0x0002b80000047ab9 */ /* 0x000fe20000000a00 */
[C---:B------:R-:W-:Y:S02]  /*c000*/  IMAD R7, R21.reuse, UR7, R6 ;  /* 0x0000000715077c24 */ /* 0x040fe4000f8e0206 */
[----:B------:R-:W-:-:S04]  /*c010*/  IMAD.WIDE.U32 R2, R21, UR6, R2 ;  /* 0x0000000615027c25 */ /* 0x000fc8000f8e0002 */
[----:B------:R-:W-:Y:S02]  /*c020*/  IMAD.IADD R3, R3, 0x1, R7 ;  /* 0x0000000103037824 */ /* 0x000fe400078e0207 */
[----:B------:R-:W-:Y:S02]  /*c030*/  IMAD.IADD R18, R208, 0x1, R18 ;  /* 0x00000001d0127824 */ /* 0x000fe400078e0212 */
[----:B------:R-:W0:Y:S08]  /*c040*/  @P0 LDC R4, c[0x0][0xbec] ;  /* 0x0002fb00ff040b82 */ /* 0x000e300000000800 */
[----:B------:R-:W2:Y:S01]  /*c050*/  @P0 LDC R15, c[0x0][0xbf0] ;  /* 0x0002fc00ff0f0b82 */ /* 0x000ea20000000800 */
[----:B0-----:R-:W-:-:S05]  /*c060*/  @P0 IMAD.HI.U32 R4, R9, R4, RZ ;  /* 0x0000000409040227 */ /* 0x001fca00078e00ff */
        /* <DEDUP_REMOVED lines=21> */
[----:B------:R-:W-:Y:S02]  /*c1c0*/  ISETP.GE.AND P0, PT, R0, R11, PT ;  /* 0x0000000b0000720c */ /* 0x000fe40003f06270 */
[----:B------:R-:W-:Y:S02]  /*c1d0*/  LEA.HI.X R5, R2, UR5, R3, 0x1, P3 ;  /* 0x0000000502057c11 */ /* 0x000fe400098f0c03 */
[----:B------:R0:W2:Y:S04]  /*c1e0*/  SHFL.IDX PT, R2, R4, RZ, 0x181f ;  /* 0x00181fff04027589 */ /* 0x0000a800000e0000 */
        /* <DEDUP_REMOVED lines=11> */
.L_x_2264:
[----:B------:R-:W-:Y:S05]  /*c2a0*/  BSYNC B1 ;  /* 0x0000000000017941 */ /* 0x000fea0003800000 */
.L_x_2263:
[----:B---3--:R3:W0:Y:S01]  /*c2b0*/  SHFL.IDX PT, R0, R5, 0x1, 0x181f ;  /* 0x00381f0005007f89 */ /* 0x00862200000e0000 */
[----:B------:R-:W-:Y:S03]  /*c2c0*/  BSSY B1, `(.L_x_2265) ;  /* 0x000000c000017945 */ /* 0x000fe60003800000 */
[----:B--2-4-:R3:W2:Y:S01]  /*c2d0*/  SHFL.IDX PT, R2, R4, 0x1, 0x181f ;  /* 0x00381f0004027f89 */ /* 0x0146a200000e0000 */
[----:B------:R-:W-:Y:S05]  /*c2e0*/  @P1 BRA `(.L_x_2266) ;  /* 0x0000000000241947 */ /* 0x000fea0003800000 */
        /* <DEDUP_REMOVED lines=9> */
.L_x_2266:
[----:B------:R-:W-:Y:S05]  /*c380*/  BSYNC B1 ;  /* 0x0000000000017941 */ /* 0x000fea0003800000 */
.L_x_2265:
[----:B0-----:R0:W0:Y:S01]  /*c390*/  SHFL.IDX PT, R0, R5, 0x2, 0x181f ;  /* 0x00581f0005007f89 */ /* 0x00102200000e0000 */
[----:B------:R-:W-:Y:S03]  /*c3a0*/  BSSY B1, `(.L_x_2267) ;  /* 0x000000c000017945 */ /* 0x000fe60003800000 */
[----:B--2-4-:R2:W4:Y:S01]  /*c3b0*/  SHFL.IDX PT, R2, R4, 0x2, 0x181f ;  /* 0x00581f0004027f89 */ /* 0x01452200000e0000 */
[----:B------:R-:W-:Y:S05]  /*c3c0*/  @P0 BRA `(.L_x_2268) ;  /* 0x0000000000240947 */ /* 0x000fea0003800000 */
        /* <DEDUP_REMOVED lines=9> */
.L_x_2268:
[----:B------:R-:W-:Y:S05]  /*c460*/  BSYNC B1 ;  /* 0x0000000000017941 */ /* 0x000fea0003800000 */
.L_x_2267:
[----:B0-----:R-:W-:Y:S01]  /*c470*/  VIADD R0, R18, 0x60 ;  /* 0x0000006012007836 */ /* 0x001fe20000000000 */
[----:B------:R0:W0:Y:S04]  /*c480*/  SHFL.IDX PT, R6, R5, 0x3, 0x181f ;  /* 0x00781f0005067f89 */ /* 0x00002800000e0000 */
[----:B------:R-:W-:Y:S01]  /*c490*/  ISETP.GE.AND P0, PT, R0, R11, PT ;  /* 0x0000000b0000720c */ /* 0x000fe20003f06270 */
[----:B----4-:R4:W0:-:S12]  /*c4a0*/  SHFL.IDX PT, R2, R4, 0x3, 0x181f ;  /* 0x00781f0004027f89 */ /* 0x01081800000e0000 */
[----:B----4-:R-:W-:Y:S05]  /*c4b0*/  @P0 BRA `(.L_x_2257) ;  /* 0x0000000000240947 */ /* 0x010fea0003800000 */
[----:B------:R-:W-:Y:S02]  /*c4c0*/  ULDC UR4, c[0x0][0xac8] ;  /* 0x0002b20000047ab9 */ /* 0x000fe40000000800 */
[----:B------:R-:W-:Y:S02]  /*c4d0*/  ISETP.GE.AND P2, PT, R23, UR4, PT ;  /* 0x0000000417007c0c */ /* 0x000fe4000bf46270 */
[----:B------:R-:W-:-:S11]  /*c4e0*/  ISETP.GE.AND P3, PT, R187, UR4, PT ;  /* 0x00000004bb007c0c */ /* 0x000fd6000bf66270 */
[-C--:B0-23--:R-:W-:Y:S02]  /*c4f0*/  @!P2 LEA R4, P0, R23, R2.reuse, 0x1 ;  /* 0x000000021704a211 */ /* 0x08dfe400078008ff */
[----:B------:R-:W-:Y:S02]  /*c500*/  @!P3 LEA R2, P1, R187, R2, 0x1 ;  /* 0x00000002bb02b211 */ /* 0x000fe400078208ff */
[-C--:B------:R-:W-:Y:S02]  /*c510*/  @!P2 LEA.HI.X R5, R23, R6.reuse, R230, 0x1, P0 ;  /* 0x000000061705a211 */ /* 0x080fe400000f0ce6 */
[----:B------:R-:W-:-:S03]  /*c520*/  @!P3 LEA.HI.X R3, R187, R6, R229, 0x1, P1 ;  /* 0x00000006bb03b211 */ /* 0x000fc600008f0ce5 */
[----:B------:R4:W-:Y:S04]  /*c530*/  @!P2 ST.E.128 desc[UR56][R4.64], RZ ;  /* 0x000000ff0400a985 */ /* 0x0009e8000c101d38 */
[----:B------:R4:W-:Y:S02]  /*c540*/  @!P3 ST.E.128 desc[UR56][R2.64], RZ ;  /* 0x000000ff0200b985 */ /* 0x0009e4000c101d38 */
.L_x_2257:
[----:B------:R-:W-:Y:S05]  /*c550*/  BSYNC B0 ;  /* 0x0000000000007941 */ /* 0x000fea0003800000 */
.L_x_2247:
[----:B------:R-:W-:Y:S02]  /*c560*/  ULDC UR4, c[0x0][0xc3c] ;  /* 0x00030f0000047ab9 */ /* 0x000fe40000000800 */
[----:B-1----:R-:W-:-:S13]  /*c570*/  ISETP.GE.AND P0, PT, R27, UR4, PT ;  /* 0x000000041b007c0c */ /* 0x002fda000bf06270 */
[----:B------:R-:W-:Y:S05]  /*c580*/  @!P0 BRA `(.L_x_2269) ;  /* 0xffffff4800848947 */ /* 0x000fea000383ffff */
[----:B------:R-:W-:Y:S05]  /*c590*/  EXIT ;  /* 0x000000000000794d */ /* 0x000fea0003800000 */
.L_x_2210:
[----:B------:R-:W-:-:S08]  /*c5a0*/  NOP ;  /* 0x0000000000007918 */ /* 0x000fd00000000000 */
[----:B0-----:R-:W0:-:S00]  /*c5b0*/  USETMAXREG.DEALLOC.CTAPOOL 0x18 ;  /* 0x00000018000079c8 */ /* 0x001e0000080e0500 */
[----:B0-----:R-:W-:Y:S01]  /*c5c0*/  LOP3.LUT R0, R0, 0x3, RZ, 0xc0, !PT ;  /* 0x0000000300007812 */ /* 0x001fe200078ec0ff */
[----:B------:R-:W-:-:S05]  /*c5d0*/  IMAD.MOV.U32 R6, RZ, RZ, RZ ;  /* 0x000000ffff067224 */ /* 0x000fca00078e00ff */
[----:B------:R-:W0:Y:S02]  /*c5e0*/  SHFL.IDX PT, R0, R0, RZ, 0x1f ;  /* 0x00001fff00007589 */ /* 0x000e2400000e0000 */
[----:B0-----:R-:W-:-:S04]  /*c5f0*/  ISETP.NE.AND P0, PT, R0, RZ, PT ;  /* 0x000000ff0000720c */ /* 0x001fc80003f05270 */
[----:B------:R-:W-:-:S05]  /*c600*/  P2R R0, PR, RZ, 0x1 ;  /* 0x00000001ff007803 */ /* 0x000fca0000000000 */
[----:B------:R0:W-:Y:S04]  /*c610*/  STL [R1+0x5c], R0 ;  /* 0x00005c0001007387 */ /* 0x0001e80000100800 */
        /* <DEDUP_REMOVED lines=10> */
.L_x_2270:
[----:B0-----:R-:W0:Y:S01]  /*c6c0*/  S2R R0, SR_TID.X ;  /* 0x0000000000007919 */ /* 0x001e220000002100 */
[----:B------:R-:W-:Y:S01]  /*c6d0*/  ULDC UR4, c[0x0][0xc3c] ;  /* 0x00030f0000047ab9 */ /* 0x000fe20000000800 */
[----:B------:R-:W1:Y:S01]  /*c6e0*/  S2UR UR6, SR_CTAID.X ;  /* 0x00000000000679c3 */ /* 0x000e620000002500 */
[----:B------:R-:W-:Y:S01]  /*c6f0*/  ULDC UR5, c[0x0][0xc38] ;  /* 0x00030e0000057ab9 */ /* 0x000fe20000000800 */
[----:B0-----:R-:W-:-:S04]  /*c700*/  LOP3.LUT R0, R0, 0x1f, RZ, 0xc0, !PT ;  /* 0x0000001f00007812 */ /* 0x001fc800078ec0ff */
[----:B------:R-:W-:-:S04]  /*c710*/  ISETP.NE.AND P0, PT, R0, 0x1f, PT ;  /* 0x0000001f0000780c */ /* 0x000fc80003f05270 */
[----:B------:R-:W-:-:S13]  /*c720*/  ISETP.GE.OR P1, PT, R0, UR4, !P0 ;  /* 0x0000000400007c0c */ /* 0x000fda000c726670 */
[----:B------:R-:W0:Y:S08]  /*c730*/  @!P1 LDC.64 R2, c[0x0][0xc80] ;  /* 0x00032000ff029b82 */ /* 0x000e300000000a00 */
[----:B------:R-:W2:Y:S01]  /*c740*/  @!P1 LDC.64 R4, c[0x0][0xc78] ;  /* 0x00031e00ff049b82 */ /* 0x000ea20000000a00 */
[----:B0-----:R-:W-:-:S05]  /*c750*/  @!P1 IMAD.WIDE.U32 R2, R0, 0x4, R2 ;  /* 0x0000000400029825 */ /* 0x001fca00078e0002 */
[----:B------:R2:W3:Y:S02]  /*c760*/  @!P1 LDG.E R6, desc[UR56][R2.64] ;  /* 0x0000003802069981 */ /* 0x0004e4000c1e1900 */
[----:B--2---:R-:W-:-:S04]  /*c770*/  @!P1 IMAD.WIDE.U32 R2, R0, 0x4, R4 ;  /* 0x0000000400029825 */ /* 0x004fc800078e0004 */
[----:B------:R-:W-:-:S06]  /*c780*/  IMAD.MOV.U32 R5, RZ, RZ, RZ ;  /* 0x000000ffff057224 */ /* 0x000fcc00078e00ff */
        /* <DEDUP_REMOVED lines=28> */
[----:B------:R-:W-:Y:S01]  /*c950*/  IMAD.MOV.U32 R7, RZ, RZ, R4 ;  /* 0x000000ffff077224 */ /* 0x000fe200078e0004 */
[----:B------:R-:W-:Y:S01]  /*c960*/  UMOV UR4, URZ ;  /* 0x0000003f00047c82 */ /* 0x000fe20008000000 */
[----:B------:R-:W-:-:S05]  /*c970*/  ULDC UR5, c[0x0][0xc38] ;  /* 0x00030e0000057ab9 */ /* 0x000fca0000000800 */
.L_x_2274:
        /* <DEDUP_REMOVED lines=39> */
.L_x_2272:
        /* <DEDUP_REMOVED lines=10> */
[----:B------:R-:W-:-:S06]  /*cc90*/  VIADD R8, R10, 0xffffffff ;  /* 0xffffffff0a087836 */ /* 0x000fcc0000000000 */
[----:B------:R3:W4:Y:S02]  /*cca0*/  SHFL.IDX PT, R8, R3, R8, 0x1f ;  /* 0x00001f0803087589 */ /* 0x00072400000e0000 */
.L_x_2275:
[----:B---34-:R-:W-:Y:S01]  /*ccb0*/  IMAD R3, R8, UR5, R9 ;  /* 0x0000000508037c24 */ /* 0x018fe2000f8e0209 */
[----:B-1----:R-:W-:Y:S01]  /*ccc0*/  ISETP.NE.AND P0, PT, R7, 0x1, PT ;  /* 0x000000010700780c */ /* 0x002fe20003f05270 */
[----:B------:R-:W-:-:S03]  /*ccd0*/  VIADD R13, R10, UR4 ;  /* 0x000000040a0d7c36 */ /* 0x000fc60008000000 */
[----:B------:R1:W-:Y:S01]  /*cce0*/  STL [R1], R3 ;  /* 0x0000000301007387 */ /* 0x0003e20000100800 */
[----:B0-----:R-:W-:-:S03]  /*ccf0*/  IADD3 R5, -R3, UR6, RZ ;  /* 0x0000000603057c10 */ /* 0x001fc6000fffe1ff */
[----:B------:R1:W-:Y:S05]  /*cd00*/  STL [R1+0xc], R13 ;  /* 0x00000c0d01007387 */ /* 0x0003ea0000100800 */
[----:B------:R-:W-:Y:S05]  /*cd10*/  @!P0 BRA `(.L_x_2276) ;  /* 0x0000000000e08947 */ /* 0x000fea0003800000 */
[----:B--2---:R-:W-:Y:S01]  /*cd20*/  IABS R6, R4 ;  /* 0x0000000400067213 */ /* 0x004fe20000000000 */
[----:B------:R-:W-:Y:S01]  /*cd30*/  IMAD.MOV.U32 R2, RZ, RZ, RZ ;  /* 0x000000ffff027224 */ /* 0x000fe200078e00ff */
[----:B------:R-:W-:Y:S02]  /*cd40*/  IABS R8, R7 ;  /* 0x0000000700087213 */ /* 0x000fe40000000000 */
[----:B------:R-:W0:Y:S08]  /*cd50*/  I2F.RP R9, R6 ;  /* 0x0000000600097306 */ /* 0x000e300000209400 */
[----:B------:R-:W-:Y:S08]  /*cd60*/  I2F.RP R12, R8 ;  /* 0x00000008000c7306 */ /* 0x000ff00000209400 */
[----:B0-----:R-:W1:Y:S02]  /*cd70*/  MUFU.RCP R9, R9 ;  /* 0x0000000900097308 */ /* 0x001e640000001000 */
[----:B-1----:R-:W-:-:S06]  /*cd80*/  VIADD R3, R9, 0xffffffe ;  /* 0x0ffffffe09037836 */ /* 0x002fcc0000000000 */
[----:B------:R-:W0:Y:S02]  /*cd90*/  F2I.FTZ.U32.TRUNC.NTZ R3, R3 ;  /* 0x0000000300037305 */ /* 0x000e24000021f000 */
[----:B0-----:R-:W-:-:S04]  /*cda0*/  IMAD.MOV R11, RZ, RZ, -R3 ;  /* 0x000000ffff0b7224 */ /* 0x001fc800078e0a03 */
[----:B------:R-:W-:-:S04]  /*cdb0*/  IMAD R11, R11, R6, RZ ;  /* 0x000000060b0b7224 */ /* 0x000fc800078e02ff */
[----:B------:R-:W-:Y:S01]  /*cdc0*/  IMAD.HI.U32 R10, R3, R11, R2 ;  /* 0x0000000b030a7227 */ /* 0x000fe200078e0002 */
[----:B------:R-:W-:Y:S01]  /*cdd0*/  IABS R11, R5 ;  /* 0x00000005000b7213 */ /* 0x000fe20000000000 */
[----:B------:R-:W0:Y:S01]  /*cde0*/  MUFU.RCP R2, R12 ;  /* 0x0000000c00027308 */ /* 0x000e220000001000 */
[----:B------:R-:W-:-:S03]  /*cdf0*/  IABS R3, R4 ;  /* 0x0000000400037213 */ /* 0x000fc60000000000 */
[----:B------:R-:W-:-:S04]  /*ce00*/  IMAD.HI.U32 R9, R10, R11, RZ ;  /* 0x0000000b0a097227 */ /* 0x000fc800078e00ff */
[----:B------:R-:W-:-:S04]  /*ce10*/  IMAD.MOV R14, RZ, RZ, -R3 ;  /* 0x000000ffff0e7224 */ /* 0x000fc800078e0a03 */
[----:B------:R-:W-:Y:S02]  /*ce20*/  IMAD R11, R9, R14, R11 ;  /* 0x0000000e090b7224 */ /* 0x000fe400078e020b */
[----:B0-----:R-:W-:-:S03]  /*ce30*/  VIADD R3, R2, 0xffffffe ;  /* 0x0ffffffe02037836 */ /* 0x001fc60000000000 */
[----:B------:R-:W-:Y:S01]  /*ce40*/  ISETP.GT.U32.AND P1, PT, R6, R11, PT ;  /* 0x0000000b0600720c */ /* 0x000fe20003f24070 */
[----:B------:R-:W-:Y:S02]  /*ce50*/  IMAD.MOV.U32 R2, RZ, RZ, RZ ;  /* 0x000000ffff027224 */ /* 0x000fe400078e00ff */
[----:B------:R-:W0:Y:S10]  /*ce60*/  F2I.FTZ.U32.TRUNC.NTZ R3, R3 ;  /* 0x0000000300037305 */ /* 0x000e34000021f000 */
[----:B------:R-:W-:-:S02]  /*ce70*/  @!P1 IMAD.IADD R11, R11, 0x1, -R6 ;  /* 0x000000010b0b9824 */ /* 0x000fc400078e0a06 */
[----:B------:R-:W-:Y:S01]  /*ce80*/  @!P1 VIADD R9, R9, 0x1 ;  /* 0x0000000109099836 */ /* 0x000fe20000000000 */
[----:B------:R-:W-:Y:S02]  /*ce90*/  ISETP.NE.AND P1, PT, R4, RZ, PT ;  /* 0x000000ff0400720c */ /* 0x000fe40003f25270 */
[----:B------:R-:W-:Y:S01]  /*cea0*/  ISETP.GE.U32.AND P0, PT, R11, R6, PT ;  /* 0x000000060b00720c */ /* 0x000fe20003f06070 */
[----:B0-----:R-:W-:-:S04]  /*ceb0*/  IMAD.MOV R11, RZ, RZ, -R3 ;  /* 0x000000ffff0b7224 */ /* 0x001fc800078e0a03 */
[----:B------:R-:W-:-:S04]  /*cec0*/  IMAD R11, R11, R8, RZ ;  /* 0x000000080b0b7224 */ /* 0x000fc800078e02ff */
[----:B------:R-:W-:Y:S01]  /*ced0*/  IMAD.HI.U32 R6, R3, R11, R2 ;  /* 0x0000000b03067227 */ /* 0x000fe200078e0002 */
[----:B------:R-:W-:-:S03]  /*cee0*/  LOP3.LUT R2, R5, R4, RZ, 0x3c, !PT ;  /* 0x0000000405027212 */ /* 0x000fc600078e3cff */
[----:B------:R-:W-:Y:S01]  /*cef0*/  @P0 VIADD R9, R9, 0x1 ;  /* 0x0000000109090836 */ /* 0x000fe20000000000 */
[----:B------:R-:W-:Y:S02]  /*cf00*/  ISETP.GE.AND P2, PT, R2, RZ, PT ;  /* 0x000000ff0200720c */ /* 0x000fe40003f46270 */
[----:B------:R-:W-:-:S05]  /*cf10*/  IABS R2, R7 ;  /* 0x0000000700027213 */ /* 0x000fca0000000000 */
[----:B------:R-:W-:-:S06]  /*cf20*/  IMAD.MOV R2, RZ, RZ, -R2 ;  /* 0x000000ffff027224 */ /* 0x000fcc00078e0a02 */
[----:B------:R-:W-:Y:S01]  /*cf30*/  @!P2 IMAD.MOV R9, RZ, RZ, -R9 ;  /* 0x000000ffff09a224 */ /* 0x000fe200078e0a09 */
[----:B------:R-:W-:-:S04]  /*cf40*/  @!P1 LOP3.LUT R9, RZ, R4, RZ, 0x33, !PT ;  /* 0x00000004ff099212 */ /* 0x000fc800078e33ff */
[----:B------:R-:W-:-:S05]  /*cf50*/  IABS R3, R9 ;  /* 0x0000000900037213 */ /* 0x000fca0000000000 */
        /* <DEDUP_REMOVED lines=12> */
[--C-:B------:R-:W-:Y:S02]  /*d020*/  IMAD.MOV R2, RZ, RZ, -R6.reuse ;  /* 0x000000ffff027224 */ /* 0x100fe400078e0a06 */
[C---:B------:R-:W-:Y:S02]  /*d030*/  IMAD R6, R7.reuse, 0x1000000, R6 ;  /* 0x0100000007067824 */ /* 0x040fe400078e0206 */
[--C-:B------:R-:W-:Y:S02]  /*d040*/  IMAD R7, R7, R2, R9.reuse ;  /* 0x0000000207077224 */ /* 0x100fe400078e0209 */
[----:B------:R-:W-:Y:S02]  /*d050*/  IMAD.MOV R2, RZ, RZ, -R9 ;  /* 0x000000ffff027224 */ /* 0x000fe400078e0a09 */
[----:B------:R-:W-:Y:S02]  /*d060*/  IMAD R3, R7, 0x10000, R6 ;  /* 0x0001000007037824 */ /* 0x000fe400078e0206 */
[----:B------:R-:W-:-:S03]  /*d070*/  IMAD R2, R4, R2, R5 ;  /* 0x0000000204027224 */ /* 0x000fc600078e0205 */
[----:B------:R0:W-:Y:S01]  /*d080*/  STL [R1+0x8], R3 ;  /* 0x0000080301007387 */ /* 0x0001e20000100800 */
[----:B------:R-:W-:Y:S05]  /*d090*/  BRA `(.L_x_2277) ;  /* 0x0000000000f47947 */ /* 0x000fea0003800000 */
.L_x_2276:
[----:B-1----:R-:W0:Y:S02]  /*d0a0*/  LDC.64 R2, c[0x0][0xc90] ;  /* 0x00032400ff027b82 */ /* 0x002e240000000a00 */
[----:B0-----:R-:W-:-:S05]  /*d0b0*/  IMAD.WIDE R2, R13, 0x4, R2 ;  /* 0x000000040d027825 */ /* 0x001fca00078e0202 */
[----:B------:R0:W2:Y:S02]  /*d0c0*/  LDG.E R7, desc[UR56][R2.64] ;  /* 0x0000003802077981 */ /* 0x0000a4000c1e1900 */
        /* <DEDUP_REMOVED lines=29> */
[----:B------:R-:W-:-:S04]  /*d2a0*/  VIADDMNMX R7, R10, UR5, R7, PT ;  /* 0x000000050a077c46 */ /* 0x000fc8000b800107 */
[-C--:B------:R-:W-:Y:S02]  /*d2b0*/  IABS R9, R7.reuse ;  /* 0x0000000700097213 */ /* 0x080fe40000000000 */
        /* <DEDUP_REMOVED lines=11> */
[----:B------:R-:W-:Y:S02]  /*d370*/  LOP3.LUT R3, R5, R7, RZ, 0x3c, !PT ;  /* 0x0000000705037212 */ /* 0x000fe400078e3cff */
[----:B------:R-:W-:Y:S01]  /*d380*/  IADD3 R5, R8, 0x1000000, R5 ;  /* 0x0100000008057810 */ /* 0x000fe20007ffe005 */
        /* <DEDUP_REMOVED lines=10> */
[----:B------:R-:W-:Y:S01]  /*d430*/  @!P1 LOP3.LUT R2, RZ, R7, RZ, 0x33, !PT ;  /* 0x00000007ff029212 */ /* 0x000fe200078e33ff */
[----:B------:R-:W-:-:S04]  /*d440*/  IMAD.MOV R7, RZ, RZ, -R7 ;  /* 0x000000ffff077224 */ /* 0x000fc800078e0a07 */
[----:B------:R-:W-:-:S05]  /*d450*/  IMAD R3, R2, R7, R5 ;  /* 0x0000000702037224 */ /* 0x000fca00078e0205 */
[----:B------:R1:W-:Y:S02]  /*d460*/  STL [R1+0x8], R3 ;  /* 0x0000080301007387 */ /* 0x0003e40000100800 */
.L_x_2277:
[----:B01----:R-:W-:-:S05]  /*d470*/  LOP3.LUT R3, RZ, R2, RZ, 0x33, !PT ;  /* 0x00000002ff037212 */ /* 0x003fca00078e33ff */
[----:B------:R-:W-:-:S05]  /*d480*/  IMAD.IADD R2, R4, 0x1, R3 ;  /* 0x0000000104027824 */ /* 0x000fca00078e0203 */
[----:B------:R1:W-:Y:S01]  /*d490*/  STL [R1+0x4], R2 ;  /* 0x0000040201007387 */ /* 0x0003e20000100800 */
[----:B------:R-:W-:Y:S05]  /*d4a0*/  BRA `(.L_x_2278) ;  /* 0x0000000000107947 */ /* 0x000fea0003800000 */
.L_x_2273:
[----:B------:R-:W-:Y:S01]  /*d4b0*/  IMAD.U32 R2, RZ, RZ, UR6 ;  /* 0x00000006ff027e24 */ /* 0x000fe2000f8e00ff */
[----:B------:R0:W-:Y:S04]  /*d4c0*/  STL [R1+0x4], RZ ;  /* 0x000004ff01007387 */ /* 0x0001e80000100800 */
[----:B------:R0:W-:Y:S04]  /*d4d0*/  STL [R1+0x8], RZ ;  /* 0x000008ff01007387 */ /* 0x0001e80000100800 */
[----:B------:R0:W-:Y:S02]  /*d4e0*/  STL [R1], R2 ;  /* 0x0000000201007387 */ /* 0x0001e40000100800 */
.L_x_2278:
        /* <DEDUP_REMOVED lines=10> */
.L_x_2271:
[----:B0-2---:R-:W2:Y:S01]  /*d590*/  LDL R0, [R1+0xc] ;  /* 0x00000c0001007983 */ /* 0x005ea20000100800 */
[----:B------:R-:W-:Y:S01]  /*d5a0*/  ULDC UR4, c[0x0][0xc3c] ;  /* 0x00030f0000047ab9 */ /* 0x000fe20000000800 */
[----:B------:R-:W-:Y:S02]  /*d5b0*/  IMAD.MOV.U32 R19, RZ, RZ, RZ ;  /* 0x000000ffff137224 */ /* 0x000fe400078e00ff */
[----:B------:R0:W-:Y:S01]  /*d5c0*/  STL [R1+0x48], RZ ;  /* 0x000048ff01007387 */ /* 0x0001e20000100800 */
[----:B--2---:R-:W-:Y:S01]  /*d5d0*/  ISETP.GE.AND P0, PT, R0, UR4, PT ;  /* 0x0000000400007c0c */ /* 0x004fe2000bf06270 */
[----:B------:R-:W-:-:S05]  /*d5e0*/  IMAD.MOV.U32 R0, RZ, RZ, 0x1 ;  /* 0x00000001ff007424 */ /* 0x000fca00078e00ff */
[----:B------:R0:W-:Y:S07]  /*d5f0*/  STL [R1+0x14], R0 ;  /* 0x0000140001007387 */ /* 0x0001ee0000100800 */
[----:B------:R-:W-:Y:S05]  /*d600*/  @P0 BRA `(.L_x_2279) ;  /* 0x0000005c004c0947 */ /* 0x000fea0003800000 */
[----:B---3--:R-:W2:Y:S01]  /*d610*/  S2R R5, SR_TID.X ;  /* 0x0000000000057919 */ /* 0x008ea20000002100 */
        /* <DEDUP_REMOVED lines=9> */
[----:B0-----:R-:W-:-:S05]  /*d6b0*/  IMAD.SHL.U32 R0, R5, 0x8, RZ ;  /* 0x0000000805007824 */ /* 0x001fca00078e00ff */
[C---:B-1----:R-:W-:Y:S02]  /*d6c0*/  LOP3.LUT R2, R0.reuse, 0x1f8, RZ, 0xc0, !PT ;  /* 0x000001f800027812 */ /* 0x042fe400078ec0ff */
        /* <DEDUP_REMOVED lines=14> */
.L_x_2383:
[----:B------:R-:W2:Y:S01]  /*d7b0*/  LDL R0, [R1+0xc] ;  /* 0x00000c0001007983 */ /* 0x000ea20000100800 */
[----:B------:R-:W2:Y:S01]  /*d7c0*/  LDC.64 R2, c[0x0][0xc88] ;  /* 0x00032200ff027b82 */ /* 0x000ea20000000a00 */
[----:B------:R-:W-:Y:S05]  /*d7d0*/  YIELD ;  /* 0x0000000000007946 */ /* 0x000fea0003800000 */
[----:B------:R-:W-:Y:S01]  /*d7e0*/  ULDC.64 UR4, c[0x0][0xa28] ;  /* 0x00028a0000047ab9 */ /* 0x000fe20000000a00 */
[----:B01----:R-:W-:Y:S01]  /*d7f0*/  IMAD.MOV.U32 R6, RZ, RZ, RZ ;  /* 0x000000ffff067224 */ /* 0x003fe200078e00ff */
        /* <DEDUP_REMOVED lines=47> */
[----:B------:R-:W0:Y:S04]  /*daf0*/  LDG.E R7, desc[UR56][R2.64] ;  /* 0x0000003802077981 */ /* 0x000e28000c1e1900 */
[----:B------:R-:W0:Y:S02]  /*db00*/  LDG.E R2, desc[UR56][R2.64+0x4] ;  /* 0x0000043802027981 */ /* 0x000e24000c1e1900 */
[----:B0-----:R-:W-:-:S05]  /*db10*/  IMAD.IADD R9, R2, 0x1, -R7 ;  /* 0x0000000102097824 */ /* 0x001fca00078e0a07 */
[----:B------:R1:W-:Y:S02]  /*db20*/  STL [R1+0x38], R9 ;  /* 0x0000380901007387 */ /* 0x0003e40000100800 */
.L_x_2280:
[----:B------:R-:W2:Y:S01]  /*db30*/  LDL.LU R7, [R1+0x8] ;  /* 0x0000080001077983 */ /* 0x000ea20000300800 */
[----:B------:R-:W-:Y:S02]  /*db40*/  ULDC.64 UR4, c[0x0][0xa20] ;  /* 0x0002880000047ab9 */ /* 0x000fe40000000a00 */
[----:B------:R-:W-:-:S04]  /*db50*/  ISETP.NE.U32.AND P1, PT, RZ, UR4, PT ;  /* 0x00000004ff007c0c */ /* 0x000fc8000bf25070 */
[----:B------:R-:W-:Y:S02]  /*db60*/  ISETP.NE.AND.EX P1, PT, RZ, UR5, PT, P1 ;  /* 0x00000005ff007c0c */ /* 0x000fe4000bf25310 */
[C---:B--2---:R-:W-:Y:S02]  /*db70*/  LOP3.LUT R2, R7.reuse, 0xff000000, RZ, 0xc0, !PT ;  /* 0xff00000007027812 */ /* 0x044fe400078ec0ff */
        /* <DEDUP_REMOVED lines=10> */
[----:B--2---:R-:W-:-:S05]  /*dc20*/  IADD3.X R7, R10, UR5, RZ, P0, !PT ;  /* 0x000000050a077c10 */ /* 0x004fca00087fe4ff */
[----:B------:R3:W5:Y:S01]  /*dc30*/  LDG.E R6, desc[UR56][R6.64] ;  /* 0x0000003806067981 */ /* 0x000762000c1e1900 */
[----:B------:R-:W-:Y:S05]  /*dc40*/  BRA `(.L_x_2282) ;  /* 0x0000000000107947 */ /* 0x000fea0003800000 */
.L_x_2281:
[----:B------:R-:W-:Y:S05]  /*dc50*/  @!P0 BRA `(.L_x_2282) ;  /* 0x00000000000c8947 */ /* 0x000fea0003800000 */
[----:B------:R-:W3:Y:S04]  /*dc60*/  LDG.E R6, desc[UR56][R4.64] ;  /* 0x0000003804067981 */ /* 0x000ee8000c1e1900 */
[----:B------:R-:W3:Y:S02]  /*dc70*/  LDG.E R4, desc[UR56][R4.64+0x4] ;  /* 0x0000043804047981 */ /* 0x000ee4000c1e1900 */
[----:B---3--:R-:W-:-:S07]  /*dc80*/  IMAD.IADD R6, R4, 0x1, -R6 ;  /* 0x0000000104067824 */ /* 0x008fce00078e0a06 */
.L_x_2282:
[----:B------:R-:W4:Y:S01]  /*dc90*/  LDL R5, [R1+0x4] ;  /* 0x0000040001057983 */ /* 0x000f220000100800 */
[----:B-----5:R-:W-:Y:S01]  /*dca0*/  IMAD.IADD R6, R6, 0x1, -R0 ;  /* 0x0000000106067824 */ /* 0x020fe200078e0a00 */
[----:B------:R-:W-:Y:S01]  /*dcb0*/  BSSY B0, `(.L_x_2283) ;  /* 0x000003a000007945 */ /* 0x000fe20003800000 */
[----:B------:R-:W0:Y:S02]  /*dcc0*/  LDC R0, c[0x0][0x448] ;  /* 0x00011200ff007b82 */ /* 0x000e240000000800 */
[----:B0-----:R-:W-:-:S13]  /*dcd0*/  ISETP.NE.AND P0, PT, R0, 0x1, PT ;  /* 0x000000010000780c */ /* 0x001fda0003f05270 */
[----:B--2---:R-:W0:Y:S08]  /*dce0*/  @P0 LDC R3, c[0x0][0x44c] ;  /* 0x00011300ff030b82 */ /* 0x004e300000000800 */
[----:B------:R-:W2:Y:S01]  /*dcf0*/  @P0 LDC R4, c[0x0][0x450] ;  /* 0x00011400ff040b82 */ /* 0x000ea20000000800 */
[----:B----4-:R-:W-:Y:S02]  /*dd00*/  IMAD.SHL.U32 R0, R5, 0x80, RZ ;  /* 0x0000008005007824 */ /* 0x010fe400078e00ff */
[----:B------:R-:W-:-:S02]  /*dd10*/  IMAD.MOV.U32 R5, RZ, RZ, RZ ;  /* 0x000000ffff057224 */ /* 0x000fc400078e00ff */
[----:B------:R-:W-:Y:S02]  /*dd20*/  VIADD R0, R0, 0x7f ;  /* 0x0000007f00007836 */ /* 0x000fe40000000000 */
[----:B------:R-:W-:Y:S02]  /*dd30*/  IMAD.MOV.U32 R10, RZ, RZ, R5 ;  /* 0x000000ffff0a7224 */ /* 0x000fe400078e0005 */
[----:B0-----:R-:W-:-:S05]  /*dd40*/  @P0 IMAD.HI.U32 R3, R0, R3, RZ ;  /* 0x0000000300030227 */ /* 0x001fca00078e00ff */
[----:B--2---:R-:W-:Y:S02]  /*dd50*/  @P0 SHF.R.U32.HI R0, RZ, R4, R3 ;  /* 0x00000004ff000219 */ /* 0x004fe40000011603 */
[C---:B------:R-:W-:Y:S01]  /*dd60*/  IADD3 R3, R6.reuse, 0x80, -R9 ;  /* 0x0000008006037810 */ /* 0x040fe20007ffe809 */
[----:B------:R-:W-:Y:S01]  /*dd70*/  VIADD R6, R6, 0x7f ;  /* 0x0000007f06067836 */ /* 0x000fe20000000000 */
[----:B-1----:R-:W-:-:S03]  /*dd80*/  LOP3.LUT R9, R2, 0xff, RZ, 0xc0, !PT ;  /* 0x000000ff02097812 */ /* 0x002fc600078ec0ff */
[----:B------:R-:W-:Y:S01]  /*dd90*/  IMAD.IADD R0, R3, 0x1, R0 ;  /* 0x0000000103007824 */ /* 0x000fe200078e0200 */
[----:B------:R-:W-:-:S04]  /*dda0*/  SHF.R.S32.HI R3, RZ, 0x1f, R6 ;  /* 0x0000001fff037819 */ /* 0x000fc80000011406 */
[----:B------:R-:W-:Y:S02]  /*ddb0*/  SHF.R.S32.HI R4, RZ, 0x1f, R0 ;  /* 0x0000001fff047819 */ /* 0x000fe40000011400 */
[----:B------:R-:W-:Y:S02]  /*ddc0*/  LEA.HI R3, R3, R6, RZ, 0x7 ;  /* 0x0000000603037211 */ /* 0x000fe400078f38ff */
[----:B------:R-:W-:Y:S02]  /*ddd0*/  LEA.HI R4, R4, R0, RZ, 0x7 ;  /* 0x0000000004047211 */ /* 0x000fe400078f38ff */
[----:B------:R-:W-:Y:S02]  /*dde0*/  SHF.R.U32.HI R0, RZ, 0x10, R2 ;  /* 0x00000010ff007819 */ /* 0x000fe40000011602 */
[----:B------:R-:W-:Y:S02]  /*ddf0*/  SHF.R.S32.HI R3, RZ, 0x7, R3 ;  /* 0x00000007ff037819 */ /* 0x000fe40000011403 */
[----:B------:R-:W-:-:S02]  /*de00*/  ISETP.NE.AND P0, PT, R0, RZ, PT ;  /* 0x000000ff0000720c */ /* 0x000fc40003f05270 */
[----:B------:R-:W-:-:S04]  /*de10*/  SHF.R.S32.HI R4, RZ, 0x7, R4 ;  /* 0x00000007ff047819 */ /* 0x000fc80000011404 */
[----:B------:R-:W-:-:S04]  /*de20*/  VIMNMX R8, R3, R4, PT ;  /* 0x0000000403087248 */ /* 0x000fc80003fe0100 */
[----:B------:R-:W-:Y:S01]  /*de30*/  ISETP.GE.AND P1, PT, R8, 0x1, PT ;  /* 0x000000010800780c */ /* 0x000fe20003f26270 */
[----:B------:R0:W-:Y:S02]  /*de40*/  STL [R1+0x30], R8 ;  /* 0x0000300801007387 */ /* 0x0001e40000100800 */
[----:B------:R-:W1:Y:S02]  /*de50*/  @!P0 LDC R0, c[0x0][0x9f0] ;  /* 0x00027c00ff008b82 */ /* 0x000e640000000800 */
[----:B------:R0:W-:Y:S04]  /*de60*/  STL [R1+0x3c], R5 ;  /* 0x00003c0501007387 */ /* 0x0001e80000100800 */
[----:B------:R0:W-:Y:S04]  /*de70*/  STL [R1+0x58], R9 ;  /* 0x0000580901007387 */ /* 0x0001e80000100800 */
[----:B------:R-:W-:Y:S05]  /*de80*/  @!P1 BRA `(.L_x_2284) ;  /* 0x0000000000709947 */ /* 0x000fea0003800000 */
[----:B-1----:R-:W-:-:S04]  /*de90*/  IABS R4, R0 ;  /* 0x0000000000047213 */ /* 0x002fc80000000000 */
[----:B------:R-:W1:Y:S08]  /*dea0*/  I2F.RP R2, R4 ;  /* 0x0000000400027306 */ /* 0x000e700000209400 */
[----:B-1----:R-:W1:Y:S02]  /*deb0*/  MUFU.RCP R2, R2 ;  /* 0x0000000200027308 */ /* 0x002e640000001000 */
[----:B-1----:R-:W-:-:S06]  /*dec0*/  VIADD R2, R2, 0xffffffe ;  /* 0x0ffffffe02027836 */ /* 0x002fcc0000000000 */
[----:B------:R-:W1:Y:S02]  /*ded0*/  F2I.FTZ.U32.TRUNC.NTZ R3, R2 ;  /* 0x0000000200037305 */ /* 0x000e64000021f000 */
[----:B-1----:R-:W-:-:S04]  /*dee0*/  IMAD.MOV R2, RZ, RZ, -R3 ;  /* 0x000000ffff027224 */ /* 0x002fc800078e0a03 */
[----:B0-----:R-:W-:Y:S02]  /*def0*/  IMAD R5, R2, R4, RZ ;  /* 0x0000000402057224 */ /* 0x001fe400078e02ff */
[----:B------:R-:W-:-:S04]  /*df00*/  IMAD.MOV.U32 R2, RZ, RZ, RZ ;  /* 0x000000ffff027224 */ /* 0x000fc800078e00ff */
[----:B---3--:R-:W-:Y:S01]  /*df10*/  IMAD.HI.U32 R7, R3, R5, R2 ;  /* 0x0000000503077227 */ /* 0x008fe200078e0002 */
        /* <DEDUP_REMOVED lines=19> */
.L_x_2284:
[----:B------:R-:W-:Y:S05]  /*e050*/  BSYNC B0 ;  /* 0x0000000000007941 */ /* 0x000fea0003800000 */
.L_x_2283:
[----:B-1----:R-:W-:Y:S01]  /*e060*/  IMAD.MOV.U32 R0, RZ, RZ, R10 ;  /* 0x000000ffff007224 */ /* 0x002fe200078e000a */
[----:B------:R-:W-:Y:S03]  /*e070*/  BSSY B7, `(.L_x_2285) ;  /* 0x000040d000077945 */ /* 0x000fe60003800000 */
[----:B------:R-:W-:-:S05]  /*e080*/  IMAD R2, R9, R0, RZ ;  /* 0x0000000009027224 */ /* 0x000fca00078e02ff */
[----:B------:R-:W-:Y:S01]  /*e090*/  VIADDMNMX R0, R2, R0, R8, PT ;  /* 0x0000000002007246 */ /* 0x000fe20003800108 */
[----:B------:R1:W-:Y:S03]  /*e0a0*/  STL [R1+0x28], R2 ;  /* 0x0000280201007387 */ /* 0x0003e60000100800 */
[----:B------:R-:W-:Y:S01]  /*e0b0*/  ISETP.GT.AND P0, PT, R0, R2, PT ;  /* 0x000000020000720c */ /* 0x000fe20003f04270 */
[----:B------:R1:W-:-:S12]  /*e0c0*/  STL [R1+0x40], R0 ;  /* 0x0000400001007387 */ /* 0x0003d80000100800 */
[----:B------:R-:W-:Y:S05]  /*e0d0*/  @P0 BRA `(.L_x_2286) ;  /* 0x0000000000480947 */ /* 0x000fea0003800000 */
[----:B-1----:R-:W1:Y:S02]  /*e0e0*/  S2R R0, SR_TID.X ;  /* 0x0000000000007919 */ /* 0x002e640000002100 */
[----:B-1----:R-:W-:-:S04]  /*e0f0*/  LOP3.LUT R0, R0, 0x7f, RZ, 0xc0, !PT ;  /* 0x0000007f00007812 */ /* 0x002fc800078ec0ff */
[----:B------:R-:W-:-:S13]  /*e100*/  ISETP.NE.AND P0, PT, R0, RZ, PT ;  /* 0x000000ff0000720c */ /* 0x000fda0003f05270 */
[----:B------:R-:W-:Y:S05]  /*e110*/  @P0 BRA `(.L_x_2287) ;  /* 0x0000004000080947 */ /* 0x000fea0003800000 */
[----:B------:R-:W1:Y:S01]  /*e120*/  S2R R3, SR_LANEID ;  /* 0x0000000000037919 */ /* 0x000e620000000000 */
[----:B------:R-:W-:Y:S02]  /*e130*/  VOTEU.ANY UR4, UPT, PT ;  /* 0x0000000000047886 */ /* 0x000fe400038e0100 */
[----:B------:R-:W1:Y:S08]  /*e140*/  FLO.U32 R0, UR4 ;  /* 0x0000000400007d00 */ /* 0x000e7000080e0000 */
[----:B0-----:R-:W0:Y:S01]  /*e150*/  POPC R5, UR4 ;  /* 0x0000000400057d09 */ /* 0x001e220008000000 */
[----:B-1----:R-:W-:-:S02]  /*e160*/  ISETP.EQ.U32.AND P0, PT, R0, R3, PT ;  /* 0x000000030000720c */ /* 0x002fc40003f02070 */
[----:B------:R-:W0:Y:S11]  /*e170*/  LDC.64 R2, c[0x0][0xc60] ;  /* 0x00031800ff027b82 */ /* 0x000e360000000a00 */
[----:B0-----:R-:W4:Y:S01]  /*e180*/  @P0 ATOMG.E.ADD.STRONG.GPU PT, R3, desc[UR56][R2.64], R5 ;  /* 0x00000005020309a8 */ /* 0x001f2200081ee1f8 */
[----:B------:R-:W0:Y:S02]  /*e190*/  S2R R4, SR_LTMASK ;  /* 0x0000000000047919 */ /* 0x000e240000003900 */
[----:B0-----:R-:W-:-:S04]  /*e1a0*/  LOP3.LUT R4, R4, UR4, RZ, 0xc0, !PT ;  /* 0x0000000404047c12 */ /* 0x001fc8000f8ec0ff */
[----:B---3--:R-:W0:Y:S01]  /*e1b0*/  POPC R7, R4 ;  /* 0x0000000400077309 */ /* 0x008e220000000000 */
[----:B----4-:R-:W0:Y:S02]  /*e1c0*/  SHFL.IDX PT, R0, R3, R0, 0x1f ;  /* 0x00001f0003007589 */ /* 0x010e2400000e0000 */
[----:B0-----:R-:W-:-:S05]  /*e1d0*/  IADD3 R0, R0, UR36, R7 ;  /* 0x0000002400007c10 */ /* 0x001fca000fffe007 */
[----:B------:R4:W-:Y:S01]  /*e1e0*/  STL [R1], R0 ;  /* 0x0000000001007387 */ /* 0x0009e20000100800 */
[----:B------:R-:W-:Y:S05]  /*e1f0*/  BRA `(.L_x_2287) ;  /* 0x0000003c00d07947 */ /* 0x000fea0003800000 */
.L_x_2286:
[----:B-1----:R-:W-:Y:S01]  /*e200*/  VIADD R0, R18, 0x1c400 ;  /* 0x0001c40012007836 */ /* 0x002fe20000000000 */
[----:B------:R-:W-:Y:S04]  /*e210*/  BSSY B6, `(.L_x_2288) ;  /* 0x0000013000067945 */ /* 0x000fe80003800000 */
[----:B------:R-:W-:-:S13]  /*e220*/  LOP3.LUT P0, RZ, R0, 0x3ff, RZ, 0xc0, !PT ;  /* 0x000003ff00ff7812 */ /* 0x000fda000780c0ff */
        /* <DEDUP_REMOVED lines=9> */
[----:B---3--:R-:W-:-:S02]  /*e2c0*/  IMAD.U32 R7, RZ, RZ, UR9 ;  /* 0x00000009ff077e24 */ /* 0x008fc4000f8e00ff */
[----:B--2---:R-:W-:Y:S02]  /*e2d0*/  IMAD.U32 R10, RZ, RZ, UR4 ;  /* 0x00000004ff0a7e24 */ /* 0x004fe4000f8e00ff */
[----:B------:R-:W-:Y:S02]  /*e2e0*/  IMAD.U32 R11, RZ, RZ, UR5 ;  /* 0x00000005ff0b7e24 */ /* 0x000fe4000f8e00ff */
[----:B------:R-:W-:Y:S02]  /*e2f0*/  IMAD.MOV.U32 R8, RZ, RZ, 0x70 ;  /* 0x00000070ff087424 */ /* 0x000fe400078e00ff */
[----:B------:R-:W-:Y:S02]  /*e300*/  IMAD.MOV.U32 R12, RZ, RZ, 0x1 ;  /* 0x00000001ff0c7424 */ /* 0x000fe400078e00ff */
[----:B------:R-:W-:-:S07]  /*e310*/  IMAD.MOV.U32 R13, RZ, RZ, RZ ;  /* 0x000000ffff0d7224 */ /* 0x000fce00078e00ff */
[----:B------:R-:W-:-:S07]  /*e320*/  LEPC R20, `(.L_x_2289) ;  /* 0x000000001014794e */ /* 0x000fce0000000000 */
[----:B-1----:R-:W-:Y:S05]  /*e330*/  CALL.ABS.NOINC R2 ;  /* 0x0000000002007343 */ /* 0x002fea0003c00000 */
.L_x_2289:
[----:B------:R-:W-:Y:S05]  /*e340*/  BSYNC B6 ;  /* 0x0000000000067941 */ /* 0x000fea0003800000 */
.L_x_2288:
        /* <DEDUP_REMOVED lines=9> */
[----:B------:R-:W-:Y:S02]  /*e3e0*/  IMAD.U32 R4, RZ, RZ, UR6 ;  /* 0x00000006ff047e24 */ /* 0x000fe4000f8e00ff */
[----:B0-----:R-:W-:Y:S02]  /*e3f0*/  IMAD.U32 R5, RZ, RZ, UR7 ;  /* 0x00000007ff057e24 */ /* 0x001fe4000f8e00ff */
[----:B------:R-:W-:Y:S02]  /*e400*/  IMAD.U32 R6, RZ, RZ, UR8 ;  /* 0x00000008ff067e24 */ /* 0x000fe4000f8e00ff */
[----:B---3--:R-:W-:-:S02]  /*e410*/  IMAD.U32 R7, RZ, RZ, UR9 ;  /* 0x00000009ff077e24 */ /* 0x008fc4000f8e00ff */
[----:B--2---:R-:W-:Y:S02]  /*e420*/  IMAD.U32 R10, RZ, RZ, UR4 ;  /* 0x00000004ff0a7e24 */ /* 0x004fe4000f8e00ff */
[----:B------:R-:W-:Y:S02]  /*e430*/  IMAD.U32 R11, RZ, RZ, UR5 ;  /* 0x00000005ff0b7e24 */ /* 0x000fe4000f8e00ff */
[----:B------:R-:W-:Y:S02]  /*e440*/  IMAD.MOV.U32 R8, RZ, RZ, 0x70 ;  /* 0x00000070ff087424 */ /* 0x000fe400078e00ff */
[----:B------:R-:W-:Y:S02]  /*e450*/  IMAD.MOV.U32 R12, RZ, RZ, 0x1 ;  /* 0x00000001ff0c7424 */ /* 0x000fe400078e00ff */
[----:B-1----:R-:W-:-:S07]  /*e460*/  IMAD.MOV.U32 R13, RZ, RZ, RZ ;  /* 0x000000ffff0d7224 */ /* 0x002fce00078e00ff */
[----:B------:R-:W-:-:S07]  /*e470*/  LEPC R20, `(.L_x_2292) ;  /* 0x000000001014794e */ /* 0x000fce0000000000 */
[----:B----4-:R-:W-:Y:S05]  /*e480*/  CALL.ABS.NOINC R2 ;  /* 0x0000000002007343 */ /* 0x010fea0003c00000 */
.L_x_2292:
        /* <DEDUP_REMOVED lines=16> */
.L_x_2291:
[----:B------:R-:W-:Y:S05]  /*e590*/  BSYNC B6 ;  /* 0x0000000000067941 */ /* 0x000fea0003800000 */
.L_x_2290:
[----:B------:R-:W4:Y:S01]  /*e5a0*/  LDL.LU R4, [R1+0x1c] ;  /* 0x00001c0001047983 */ /* 0x000f220000300800 */
[----:B------:R-:W-:-:S03]  /*e5b0*/  ULDC.64 UR4, c[0x0][0x9f8] ;  /* 0x00027e0000047ab9 */ /* 0x000fc60000000a00 */
[----:B---3--:R-:W3:Y:S01]  /*e5c0*/  LDL R7, [R1+0x10] ;  /* 0x0000100001077983 */ /* 0x008ee20000100800 */
[----:B------:R-:W-:-:S03]  /*e5d0*/  ISETP.NE.U32.AND P0, PT, RZ, UR4, PT ;  /* 0x00000004ff007c0c */ /* 0x000fc6000bf05070 */
[----:B------:R-:W5:Y:S01]  /*e5e0*/  LDL R0, [R1+0x40] ;  /* 0x0000400001007983 */ /* 0x000f620000100800 */
[----:B------:R-:W-:-:S13]  /*e5f0*/  ISETP.NE.AND.EX P0, PT, RZ, UR5, PT, P0 ;  /* 0x00000005ff007c0c */ /* 0x000fda000bf05300 */
[----:B------:R-:W-:-:S04]  /*e600*/  @P0 IADD3 R2, P1, R17, UR4, RZ ;  /* 0x0000000411020c10 */ /* 0x000fc8000ff3e0ff */
[----:B----4-:R-:W-:Y:S01]  /*e610*/  @P0 IADD3.X R3, R4, UR5, RZ, P1, !PT ;  /* 0x0000000504030c10 */ /* 0x010fe20008ffe4ff */
[----:B------:R-:W-:-:S04]  /*e620*/  ULDC.64 UR4, c[0x0][0xa08] ;  /* 0x0002820000047ab9 */ /* 0x000fc80000000a00 */
[----:B---3--:R1:W0:Y:S02]  /*e630*/  @P0 LDG.E R7, desc[UR56][R2.64] ;  /* 0x0000003802070981 */ /* 0x008224000c1e1900 */
[----:B-1----:R-:W1:Y:S01]  /*e640*/  LDC.64 R2, c[0x0][0x418] ;  /* 0x00010600ff027b82 */ /* 0x002e620000000a00 */
[----:B-----5:R-:W-:Y:S01]  /*e650*/  VIADD R0, R0, 0xffffffff ;  /* 0xffffffff00007836 */ /* 0x020fe20000000000 */
[----:B0-----:R-:W-:Y:S01]  /*e660*/  SHF.R.S32.HI R8, RZ, 0x1f, R7 ;  /* 0x0000001fff087819 */ /* 0x001fe20000011407 */
[----:B------:R0:W-:Y:S04]  /*e670*/  @P0 STL [R1+0x10], R7 ;  /* 0x0000100701000387 */ /* 0x0001e80000100800 */
[----:B------:R0:W-:Y:S01]  /*e680*/  STL [R1+0x1c], R8 ;  /* 0x00001c0801007387 */ /* 0x0001e20000100800 */
[----:B-1----:R-:W-:Y:S01]  /*e690*/  LOP3.LUT P0, RZ, R2, UR4, RZ, 0xfc, !PT ;  /* 0x0000000402ff7c12 */ /* 0x002fe2000f80fcff */
[----:B------:R-:W-:-:S03]  /*e6a0*/  UMOV UR4, 0xffffffff ;  /* 0xffffffff00047882 */ /* 0x000fc60000000000 */
[----:B------:R-:W-:-:S04]  /*e6b0*/  LOP3.LUT P0, RZ, R3, UR5, RZ, 0xfc, P0 ;  /* 0x0000000503ff7c12 */ /* 0x000fc8000800fcff */
[----:B------:R-:W-:Y:S01]  /*e6c0*/  SEL R17, R7, RZ, !P0 ;  /* 0x000000ff07117207 */ /* 0x000fe20004000000 */
[----:B0-----:R-:W-:Y:S08]  /*e6d0*/  BRA.DIV UR4, `(.L_x_2293) ;  /* 0x0000005204a87947 */ /* 0x001ff0000b800000 */
[----:B------:R-:W0:Y:S02]  /*e6e0*/  S2R R4, SR_TID.X ;  /* 0x0000000000047919 */ /* 0x000e240000002100 */
[----:B0-----:R-:W-:-:S04]  /*e6f0*/  SHF.R.U32.HI R4, RZ, 0x5, R4 ;  /* 0x00000005ff047819 */ /* 0x001fc80000011604 */
[----:B------:R-:W-:-:S05]  /*e700*/  LOP3.LUT R4, R4, 0x3, RZ, 0xc0, !PT ;  /* 0x0000000304047812 */ /* 0x000fca00078ec0ff */
[----:B------:R0:W1:Y:S02]  /*e710*/  SHFL.IDX PT, R14, R4, RZ, 0x1f ;  /* 0x00001fff040e7589 */ /* 0x00006400000e0000 */
.L_x_2399:
[----:B------:R-:W-:Y:S01]  /*e720*/  PLOP3.LUT P1, PT, PT, PT, PT, 0x8, 0x0 ;  /* 0x000000000000781c */ /* 0x000fe20003f2e170 */
[----:B------:R3:W-:Y:S01]  /*e730*/  STL [R1+0x8], R0 ;  /* 0x0000080001007387 */ /* 0x0007e20000100800 */
[----:B-1----:R-:W-:Y:S02]  /*e740*/  ISETP.NE.AND P0, PT, R14, RZ, PT ;  /* 0x000000ff0e00720c */ /* 0x002fe40003f05270 */
[----:B0-----:R-:W-:-:S05]  /*e750*/  P2R R4, PR, RZ, 0x2 ;  /* 0x00000002ff047803 */ /* 0x001fca0000000000 */
[----:B------:R3:W-:Y:S06]  /*e760*/  STL [R1+0x20], R4 ;  /* 0x0000200401007387 */ /* 0x0007ec0000100800 */
[----:B------:R-:W-:Y:S05]  /*e770*/  @P0 BRA `(.L_x_2294) ;  /* 0x0000000400300947 */ /* 0x000fea0003800000 */
[----:B------:R-:W-:-:S03]  /*e780*/  UMOV UR4, 0xffffffff ;  /* 0xffffffff00047882 */ /* 0x000fc60000000000 */
[----:B------:R-:W-:Y:S05]  /*e790*/  BRA.DIV UR4, `(.L_x_2295) ;  /* 0x0000005204ac7947 */ /* 0x000fea000b800000 */
[----:B------:R-:W-:-:S13]  /*e7a0*/  ELECT P6, URZ, PT ;  /* 0x00000000003f782f */ /* 0x000fda00038c0000 */
.L_x_2402:
[----:B------:R-:W-:Y:S05]  /*e7b0*/  @!P6 BRA `(.L_x_2294) ;  /* 0x000000040020e947 */ /* 0x000fea0003800000 */
[----:B------:R-:W-:-:S04]  /*e7c0*/  ISETP.NE.U32.AND P0, PT, R2, RZ, PT ;  /* 0x000000ff0200720c */ /* 0x000fc80003f05070 */
[----:B------:R-:W-:-:S13]  /*e7d0*/  ISETP.NE.AND.EX P0, PT, R3, RZ, PT, P0 ;  /* 0x000000ff0300720c */ /* 0x000fda0003f05300 */
[----:B------:R-:W-:Y:S05]  /*e7e0*/  @!P0 BRA `(.L_x_2296) ;  /* 0x0000000000508947 */ /* 0x000fea0003800000 */
[----:B------:R-:W0:Y:S01]  /*e7f0*/  LDC R6, c[0x0][0x43c] ;  /* 0x00010f00ff067b82 */ /* 0x000e220000000800 */
[----:B------:R-:W-:Y:S01]  /*e800*/  IMAD.MOV.U32 R9, RZ, RZ, R0 ;  /* 0x000000ffff097224 */ /* 0x000fe200078e0000 */
[----:B------:R-:W-:-:S03]  /*e810*/  ULDC.64 UR4, c[0x0][0x428] ;  /* 0x00010a0000047ab9 */ /* 0x000fc60000000a00 */
[----:B---3--:R-:W-:Y:S01]  /*e820*/  IMAD.MOV.U32 R0, RZ, RZ, R9 ;  /* 0x000000ffff007224 */ /* 0x008fe200078e0009 */
[----:B0-----:R-:W-:-:S13]  /*e830*/  ISETP.NE.AND P0, PT, R6, 0x1, PT ;  /* 0x000000010600780c */ /* 0x001fda0003f05270 */
[----:B------:R-:W0:Y:S02]  /*e840*/  @P0 LDC.64 R4, c[0x0][0x440] ;  /* 0x00011000ff040b82 */ /* 0x000e240000000a00 */
[----:B0-----:R-:W-:-:S05]  /*e850*/  @P0 IMAD.HI.U32 R4, R9, R4, RZ ;  /* 0x0000000409040227 */ /* 0x001fca00078e00ff */
        /* <DEDUP_REMOVED lines=13> */
.L_x_2296:
[----:B0-----:R-:W4:Y:S01]  /*e930*/  LDL R2, [R1+0x14] ;  /* 0x0000140001027983 */ /* 0x001f220000100800 */
[----:B---3--:R-:W-:Y:S01]  /*e940*/  IMAD R0, R19, 0x8, R18 ;  /* 0x0000000813007824 */ /* 0x008fe200078e0212 */
[----:B----4-:R-:W-:-:S04]  /*e950*/  SHF.L.U32 R2, R2, 0x1f, RZ ;  /* 0x0000001f02027819 */ /* 0x010fc800000006ff */
[----:B------:R-:W0:Y:S02]  /*e960*/  SYNCS.PHASECHK.TRANS64.TRYWAIT P0, [R0+URZ+0x34840], R2 ;  /* 0x03484002000075a7 */ /* 0x000e24000800017f */
[----:B0-----:R-:W-:Y:S05]  /*e970*/  @!P0 BRA `(.L_x_2297) ;  /* 0x0000005000548947 */ /* 0x001fea0003800000 */
.L_x_2403:
[----:B------:R-:W1:Y:S02]  /*e980*/  S2R R3, SR_TID.X ;  /* 0x0000000000037919 */ /* 0x000e640000002100 */
[----:B-1----:R-:W-:-:S04]  /*e990*/  LOP3.LUT R3, R3, 0x7f, RZ, 0xc0, !PT ;  /* 0x0000007f03037812 */ /* 0x002fc800078ec0ff */
[----:B------:R-:W-:-:S13]  /*e9a0*/  ISETP.NE.AND P0, PT, R3, RZ, PT ;  /* 0x000000ff0300720c */ /* 0x000fda0003f05270 */
[----:B------:R-:W-:Y:S05]  /*e9b0*/  @P0 BRA `(.L_x_2298) ;  /* 0x00000000001c0947 */ /* 0x000fea0003800000 */
[----:B------:R-:W1:Y:S01]  /*e9c0*/  S2R R3, SR_TID.X ;  /* 0x0000000000037919 */ /* 0x000e620000002100 */
[----:B0-----:R-:W-:-:S04]  /*e9d0*/  IMAD.MOV.U32 R2, RZ, RZ, 0xc000 ;  /* 0x0000c000ff027424 */ /* 0x001fc800078e00ff */
[----:B------:R3:W-:Y:S01]  /*e9e0*/  SYNCS.ARRIVE.TRANS64 RZ, [R0+URZ+0x34830], R2 ;  /* 0x0348300200ff79a7 */ /* 0x0007e2000800003f */
[----:B-1----:R-:W-:-:S04]  /*e9f0*/  LOP3.LUT R3, R3, 0x1f, RZ, 0xc0, !PT ;  /* 0x0000001f03037812 */ /* 0x002fc800078ec0ff */
[----:B------:R-:W-:-:S13]  /*ea00*/  ISETP.NE.AND P0, PT, R3, RZ, PT ;  /* 0x000000ff0300720c */ /* 0x000fda0003f05270 */
[----:B---3--:R-:W-:Y:S05]  /*ea10*/  @!P0 BRA `(.L_x_2298) ;  /* 0x0000000000048947 */ /* 0x008fea0003800000 */
[----:B------:R-:W-:Y:S01]  /*ea20*/  BPT.TRAP 0x1 ;  /* 0x000000040000795c */ /* 0x000fe20000300000 */
.L_x_2298:
[----:B------:R-:W3:Y:S04]  /*ea30*/  LDL R3, [R1+0x8] ;  /* 0x0000080001037983 */ /* 0x000ee80000100800 */
[----:B0-----:R-:W4:Y:S01]  /*ea40*/  LDL R2, [R1+0x18] ;  /* 0x0000180001027983 */ /* 0x001f220000100800 */
        /* <DEDUP_REMOVED lines=11> */
[----:B------:R-:W-:Y:S01]  /*eb00*/  UIADD3 UR9, UR9, 0x34830, URZ ;  /* 0x0003483009097890 */ /* 0x000fe2000fffe03f */
[----:B------:R-:W-:-:S05]  /*eb10*/  P2R R0, PR, RZ, 0x1 ;  /* 0x00000001ff007803 */ /* 0x000fca0000000000 */
[----:B------:R0:W-:Y:S01]  /*eb20*/  STL [R1+0x20], R0 ;  /* 0x0000200001007387 */ /* 0x0001e20000100800 */
[----:B------:R-:W-:Y:S02]  /*eb30*/  UIADD3 UR14, UR8, 0x1c400, URZ ;  /* 0x0001c400080e7890 */ /* 0x000fe4000fffe03f */
[----:B------:R-:W-:Y:S02]  /*eb40*/  UIADD3 UR15, UR8, 0x20400, URZ ;  /* 0x00020400080f7890 */ /* 0x000fe4000fffe03f */
[----:B------:R-:W-:-:S03]  /*eb50*/  UIADD3 UR17, UR8, 0x24400, URZ ;  /* 0x0002440008117890 */ /* 0x000fc6000fffe03f */
[----:B------:R-:W-:Y:S01]  /*eb60*/  UMOV UR8, UR14 ;  /* 0x0000000e00087c82 */ /* 0x000fe20008000000 */
[----:B------:R-:W-:Y:S01]  /*eb70*/  UMOV UR14, 0x80 ;  /* 0x00000080000e7882 */ /* 0x000fe20000000000 */
[----:B---3--:R-:W-:Y:S02]  /*eb80*/  R2UR UR11, R3 ;  /* 0x00000000030b72ca */ /* 0x008fe400000e0000 */
[----:B----4-:R-:W-:-:S13]  /*eb90*/  R2UR UR5, R2 ;  /* 0x00000000020572ca */ /* 0x010fda00000e0000 */
[----:B------:R-:W-:Y:S02]  /*eba0*/  ULEA UR11, UR11, UR5, 0x7 ;  /* 0x000000050b0b7291 */ /* 0x000fe4000f8e383f */
        /* <DEDUP_REMOVED lines=8> */
[----:B0-----:R-:W-:Y:S01]  /*ec30*/  NOP ;  /* 0x0000000000007918 */ /* 0x001fe20000000000 */
.L_x_2294:
[----:B------:R-:W4:Y:S04]  /*ec40*/  LDL.LU R3, [R1+0x34] ;  /* 0x0000340001037983 */ /* 0x000f280000300800 */
[----:B------:R-:W5:Y:S04]  /*ec50*/  LDL.LU R5, [R1+0x2c] ;  /* 0x00002c0001057983 */ /* 0x000f680000300800 */
        /* <DEDUP_REMOVED lines=10> */
[----:B----4-:R-:W-:Y:S02]  /*ed00*/  SHF.R.S32.HI R0, RZ, 0x1f, R3 ;  /* 0x0000001fff007819 */ /* 0x010fe40000011403 */
[----:B-----5:R-:W-:-:S03]  /*ed10*/  SEL R5, R5, RZ, !P0 ;  /* 0x000000ff05057207 */ /* 0x020fc60004000000 */
        /* <DEDUP_REMOVED lines=10> */
[----:B0-----:R-:W-:Y:S01]  /*edc0*/  MOV R2, 0x0 ;  /* 0x0000000000027802 */ /* 0x001fe20000000f00 */
        /* <DEDUP_REMOVED lines=14> */
[----:B0-----:R-:W-:Y:S05]  /*eeb0*/  CALL.ABS.NOINC R2 ;  /* 0x0000000002007343 */ /* 0x001fea0003c00000 */
.L_x_2300:
[----:B------:R-:W-:Y:S05]  /*eec0*/  BSYNC B6 ;  /* 0x0000000000067941 */ /* 0x000fea0003800000 */
.L_x_2299:
[----:B0-----:R-:W3:Y:S01]  /*eed0*/  LDL.LU R0, [R1+0x44] ;  /* 0x0000440001007983 */ /* 0x001ee20000300800 */
[----:B------:R-:W-:Y:S01]  /*eee0*/  ULDC.64 UR4, c[0x0][0x2d8] ;  /* 0x0000b60000047ab9 */ /* 0x000fe20000000a00 */
[----:B------:R-:W0:Y:S01]  /*eef0*/  LDC R7, c[0x0][0x448] ;  /* 0x00011200ff077b82 */ /* 0x000e220000000800 */
[----:B------:R-:W-:Y:S01]  /*ef00*/  ULDC.64 UR6, c[0x0][0x280] ;  /* 0x0000a00000067ab9 */ /* 0x000fe20000000a00 */
[----:B------:R-:W4:Y:S04]  /*ef10*/  LDL.LU R5, [R1+0x34] ;  /* 0x0000340001057983 */ /* 0x000f280000300800 */
[----:B------:R-:W4:Y:S04]  /*ef20*/  LDL.LU.64 R2, [R1+0x50] ;  /* 0x0000500001027983 */ /* 0x000f280000300a00 */
[----:B------:R-:W3:Y:S04]  /*ef30*/  LDL.LU R4, [R1+0x2c] ;  /* 0x00002c0001047983 */ /* 0x000ee80000300800 */
[----:B------:R-:W3:Y:S01]  /*ef40*/  LDL R9, [R1+0x4] ;  /* 0x0000040001097983 */ /* 0x000ee20000100800 */
[----:B--2---:R-:W1:Y:S01]  /*ef50*/  S2R R10, SR_TID.X ;  /* 0x00000000000a7919 */ /* 0x004e620000002100 */
[----:B0-----:R-:W-:-:S13]  /*ef60*/  ISETP.NE.AND P0, PT, R7, 0x1, PT ;  /* 0x000000010700780c */ /* 0x001fda0003f05270 */
[----:B------:R-:W0:Y:S01]  /*ef70*/  @P0 LDC R6, c[0x0][0x450] ;  /* 0x00011400ff060b82 */ /* 0x000e220000000800 */
[----:B-1----:R-:W-:-:S05]  /*ef80*/  IMAD.SHL.U32 R10, R10, 0x8, RZ ;  /* 0x000000080a0a7824 */ /* 0x002fca00078e00ff */
[----:B------:R-:W-:-:S04]  /*ef90*/  LOP3.LUT R10, R10, 0x38, RZ, 0xc0, !PT ;  /* 0x000000380a0a7812 */ /* 0x000fc800078ec0ff */
[C---:B------:R-:W-:Y:S02]  /*efa0*/  LOP3.LUT R11, R10.reuse, 0x40, RZ, 0xfc, !PT ;  /* 0x000000400a0b7812 */ /* 0x040fe400078efcff */
[----:B------:R-:W-:Y:S01]  /*efb0*/  LOP3.LUT R10, R10, 0x80, RZ, 0xfc, !PT ;  /* 0x000000800a0a7812 */ /* 0x000fe200078efcff */
[----:B----4-:R-:W-:Y:S02]  /*efc0*/  IMAD.MOV.U32 R3, RZ, RZ, R5 ;  /* 0x000000ffff037224 */ /* 0x010fe400078e0005 */
[----:B------:R-:W1:Y:S01]  /*efd0*/  S2R R5, SR_TID.X ;  /* 0x0000000000057919 */ /* 0x000e620000002100 */
[----:B------:R-:W-:-:S04]  /*efe0*/  IMAD.WIDE.U32 R2, R16, UR4, R2 ;  /* 0x0000000410027c25 */ /* 0x000fc8000f8e0002 */
[----:B------:R-:W-:Y:S01]  /*eff0*/  IMAD R3, R16, UR5, R3 ;  /* 0x0000000510037c24 */ /* 0x000fe2000f8e0203 */
[----:B------:R-:W-:Y:S02]  /*f000*/  ULDC.64 UR4, c[0x0][0x2e0] ;  /* 0x0000b80000047ab9 */ /* 0x000fe40000000a00 */
[----:B---3--:R-:W-:Y:S02]  /*f010*/  IMAD R0, R0, UR4, RZ ;  /* 0x0000000400007c24 */ /* 0x008fe4000f8e02ff */
[----:B------:R-:W-:-:S04]  /*f020*/  IMAD.WIDE.U32 R2, R4, UR4, R2 ;  /* 0x0000000404027c25 */ /* 0x000fc8000f8e0002 */
[----:B------:R-:W-:Y:S01]  /*f030*/  IMAD R0, R4, UR5, R0 ;  /* 0x0000000504007c24 */ /* 0x000fe2000f8e0200 */
[----:B------:R-:W-:Y:S01]  /*f040*/  ULDC.64 UR4, c[0x0][0x2d0] ;  /* 0x0000b40000047ab9 */ /* 0x000fe20000000a00 */
[----:B------:R-:W2:Y:S02]  /*f050*/  S2R R4, SR_TID.X ;  /* 0x0000000000047919 */ /* 0x000ea40000002100 */
[----:B------:R-:W-:Y:S01]  /*f060*/  IMAD.IADD R3, R3, 0x1, R0 ;  /* 0x0000000103037824 */ /* 0x000fe200078e0200 */
[----:B-1----:R-:W-:-:S04]  /*f070*/  LOP3.LUT R5, R5, 0x7f, RZ, 0xc0, !PT ;  /* 0x0000007f05057812 */ /* 0x002fc800078ec0ff */
[----:B------:R-:W-:Y:S01]  /*f080*/  SHF.R.U32.HI R5, RZ, 0x3, R5 ;  /* 0x00000003ff057819 */ /* 0x000fe20000011605 */
[----:B--2---:R-:W-:-:S05]  /*f090*/  IMAD.SHL.U32 R4, R4, 0x10, RZ ;  /* 0x0000001004047824 */ /* 0x004fca00078e00ff */
[----:B------:R-:W-:Y:S02]  /*f0a0*/  LOP3.LUT R4, R5, 0x70, R4, 0xf8, !PT ;  /* 0x0000007005047812 */ /* 0x000fe400078ef804 */
[----:B------:R-:W1:Y:S03]  /*f0b0*/  @P0 LDC R5, c[0x0][0x44c] ;  /* 0x00011300ff050b82 */ /* 0x000e660000000800 */
[----:B------:R-:W-:-:S04]  /*f0c0*/  IMAD R0, R9, 0x80, R4 ;  /* 0x0000008009007824 */ /* 0x000fc800078e0204 */
[----:B------:R-:W-:Y:S02]  /*f0d0*/  IMAD.MOV.U32 R4, RZ, RZ, R0 ;  /* 0x000000ffff047224 */ /* 0x000fe400078e0000 */
[----:B-1----:R-:W-:-:S05]  /*f0e0*/  @P0 IMAD.HI.U32 R5, R0, R5, RZ ;  /* 0x0000000500050227 */ /* 0x002fca00078e00ff */
[----:B0-----:R-:W-:-:S05]  /*f0f0*/  @P0 SHF.R.U32.HI R4, RZ, R6, R5 ;  /* 0x00000006ff040219 */ /* 0x001fca0000011605 */
[----:B------:R-:W-:Y:S02]  /*f100*/  IMAD.MOV R5, RZ, RZ, -R4 ;  /* 0x000000ffff057224 */ /* 0x000fe400078e0a04 */
[----:B------:R-:W-:-:S04]  /*f110*/  IMAD.WIDE.U32 R2, R4, UR4, R2 ;  /* 0x0000000404027c25 */ /* 0x000fc8000f8e0002 */
[----:B------:R-:W-:Y:S01]  /*f120*/  IMAD R0, R7, R5, R0 ;  /* 0x0000000507007224 */ /* 0x000fe200078e0200 */
[----:B------:R-:W-:-:S05]  /*f130*/  SHF.R.S32.HI R5, RZ, 0x1f, R4 ;  /* 0x0000001fff057819 */ /* 0x000fca0000011404 */
[----:B------:R-:W-:-:S04]  /*f140*/  IMAD R5, R5, UR4, RZ ;  /* 0x0000000405057c24 */ /* 0x000fc8000f8e02ff */
[----:B------:R-:W-:Y:S01]  /*f150*/  IMAD R4, R4, UR5, R5 ;  /* 0x0000000504047c24 */ /* 0x000fe2000f8e0205 */
[----:B------:R-:W-:Y:S01]  /*f160*/  ULDC.64 UR4, c[0x0][0x2c8] ;  /* 0x0000b20000047ab9 */ /* 0x000fe20000000a00 */
[----:B------:R-:W0:Y:S02]  /*f170*/  S2R R5, SR_TID.X ;  /* 0x0000000000057919 */ /* 0x000e240000002100 */
        /* <DEDUP_REMOVED lines=8> */
[----:B------:R-:W-:Y:S02]  /*f200*/  LEA R4, P3, R2, UR6, 0x1 ;  /* 0x0000000602047c11 */ /* 0x000fe4000f8608ff */
[----:B------:R-:W-:Y:S01]  /*f210*/  IMAD.IADD R0, R3, 0x1, R0 ;  /* 0x0000000103007824 */ /* 0x000fe200078e0200 */
[----:B------:R-:W-:Y:S01]  /*f220*/  ISETP.GE.AND P1, PT, R11, UR4, PT ;  /* 0x000000040b007c0c */ /* 0x000fe2000bf26270 */
[----:B0-----:R-:W-:-:S05]  /*f230*/  IMAD.SHL.U32 R8, R5, 0x8, RZ ;  /* 0x0000000805087824 */ /* 0x001fca00078e00ff */
[----:B------:R-:W-:-:S04]  /*f240*/  LOP3.LUT R8, R8, 0x38, RZ, 0xc0, !PT ;  /* 0x0000003808087812 */ /* 0x000fc800078ec0ff */
[----:B------:R-:W-:Y:S01]  /*f250*/  ISETP.GE.AND P2, PT, R8, UR4, PT ;  /* 0x0000000408007c0c */ /* 0x000fe2000bf46270 */
[----:B------:R-:W-:Y:S01]  /*f260*/  UMOV UR4, 0xffffffff ;  /* 0xffffffff00047882 */ /* 0x000fe20000000000 */
[----:B------:R-:W-:Y:S02]  /*f270*/  LEA.HI.X R3, R2, UR7, R0, 0x1, P3 ;  /* 0x0000000702037c11 */ /* 0x000fe400098f0c00 */
[----:B-1----:R-:W-:Y:S09]  /*f280*/  BRA.DIV UR4, `(.L_x_2301) ;  /* 0x0000004a04247947 */ /* 0x002ff2000b800000 */
[----:B------:R-:W0:Y:S02]  /*f290*/  S2R R6, SR_TID.X ;  /* 0x0000000000067919 */ /* 0x000e240000002100 */
[----:B0-----:R-:W-:-:S04]  /*f2a0*/  LOP3.LUT R6, R6, 0x7f, RZ, 0xc0, !PT ;  /* 0x0000007f06067812 */ /* 0x001fc800078ec0ff */
[----:B------:R-:W-:Y:S02]  /*f2b0*/  SHF.R.U32.HI R9, RZ, 0x3, R6 ;  /* 0x00000003ff097819 */ /* 0x000fe40000011606 */
[----:B------:R-:W2:Y:S04]  /*f2c0*/  LDL.LU R6, [R1+0x4] ;  /* 0x0000040001067983 */ /* 0x000ea80000300800 */
[----:B------:R-:W3:Y:S01]  /*f2d0*/  LDL.LU R8, [R1+0x38] ;  /* 0x0000380001087983 */ /* 0x000ee20000300800 */
[----:B--2---:R-:W-:Y:S02]  /*f2e0*/  IMAD R2, R6, 0x80, R9 ;  /* 0x0000008006027824 */ /* 0x004fe400078e0209 */
[----:B------:R-:W0:Y:S01]  /*f2f0*/  S2R R6, SR_TID.X ;  /* 0x0000000000067919 */ /* 0x000e220000002100 */
[----:B---3--:R-:W-:-:S02]  /*f300*/  IMAD R0, R8, R7, RZ ;  /* 0x0000000708007224 */ /* 0x008fc400078e02ff */
[----:B------:R-:W1:Y:S01]  /*f310*/  SHFL.IDX PT, R7, R4, RZ, 0x181f ;  /* 0x00181fff04077589 */ /* 0x000e6200000e0000 */
[C---:B------:R-:W-:Y:S02]  /*f320*/  VIADD R5, R2.reuse, 0x10 ;  /* 0x0000001002057836 */ /* 0x040fe40000000000 */
[-C--:B------:R-:W-:Y:S01]  /*f330*/  ISETP.GE.AND P4, PT, R2, R0.reuse, PT ;  /* 0x000000000200720c */ /* 0x080fe20003f86270 */
[----:B------:R-:W-:Y:S02]  /*f340*/  SHFL.IDX PT, R9, R3, 0x1, 0x181f ;  /* 0x00381f0003097f89 */ /* 0x000fe400000e0000 */
[----:B------:R-:W-:Y:S02]  /*f350*/  ISETP.GE.AND P3, PT, R5, R0, PT ;  /* 0x000000000500720c */ /* 0x000fe40003f66270 */
[----:B------:R-:W-:Y:S01]  /*f360*/  SHFL.IDX PT, R5, R4, 0x1, 0x181f ;  /* 0x00381f0004057f89 */ /* 0x000fe200000e0000 */
[----:B0-----:R-:W-:-:S03]  /*f370*/  IMAD.SHL.U32 R11, R6, 0x8, RZ ;  /* 0x00000008060b7824 */ /* 0x001fc600078e00ff */
[----:B------:R-:W0:Y:S02]  /*f380*/  SHFL.IDX PT, R6, R3, RZ, 0x181f ;  /* 0x00181fff03067589 */ /* 0x000e2400000e0000 */
[----:B------:R-:W-:-:S04]  /*f390*/  LOP3.LUT R11, R11, 0x38, RZ, 0xc0, !PT ;  /* 0x000000380b0b7812 */ /* 0x000fc800078ec0ff */
[----:B-1----:R-:W-:-:S05]  /*f3a0*/  @!P4 LEA R7, P5, R11, R7, 0x1 ;  /* 0x000000070b07c211 */ /* 0x002fca00078a08ff */
[----:B0-----:R-:W-:Y:S01]  /*f3b0*/  @!P4 IMAD.X R6, RZ, RZ, R6, P5 ;  /* 0x000000ffff06c224 */ /* 0x001fe200028e0606 */
[----:B------:R-:W-:-:S04]  /*f3c0*/  @!P3 LEA R8, P5, R11, R5, 0x1 ;  /* 0x000000050b08b211 */ /* 0x000fc800078a08ff */
[----:B------:R-:W-:Y:S01]  /*f3d0*/  @!P4 LOP3.LUT R7, R7, R6, RZ, 0x3c, !PT ;  /* 0x000000060707c212 */ /* 0x000fe200078e3cff */
[----:B------:R-:W-:-:S03]  /*f3e0*/  @!P3 IMAD.X R5, RZ, RZ, R9, P5 ;  /* 0x000000ffff05b224 */ /* 0x000fc600028e0609 */
[----:B------:R-:W-:-:S04]  /*f3f0*/  @!P4 LOP3.LUT R6, R7, R6, RZ, 0x3c, !PT ;  /* 0x000000060706c212 */ /* 0x000fc800078e3cff */
[----:B------:R-:W-:-:S05]  /*f400*/  @!P4 LOP3.LUT R7, R7, R6, RZ, 0x3c, !PT ;  /* 0x000000060707c212 */ /* 0x000fca00078e3cff */
[----:B-----5:R-:W-:Y:S04]  /*f410*/  @!P4 LDGSTS.E.BYPASS.LTC128B.128 [R10+0x10400], desc[UR56][R6.64], !P2 ;  /* 0x10400000060acfae */ /* 0x020fe8000d101d78 */
[----:B------:R-:W-:Y:S04]  /*f420*/  @!P4 LDGSTS.E.BYPASS.LTC128B.128 [R10+0x14400], desc[UR56][R6.64+0x80], !P1 ;  /* 0x14400080060acfae */ /* 0x000fe8000c901d78 */
[----:B------:R0:W-:Y:S02]  /*f430*/  @!P4 LDGSTS.E.BYPASS.LTC128B.128 [R10+0x18400], desc[UR56][R6.64+0x100], !P0 ;  /* 0x18400100060acfae */ /* 0x0001e4000c101d78 */
[----:B0-----:R-:W-:-:S02]  /*f440*/  @!P3 IMAD.MOV.U32 R6, RZ, RZ, R8 ;  /* 0x000000ffff06b224 */ /* 0x001fc400078e0008 */
[----:B------:R-:W-:Y:S01]  /*f450*/  @!P3 IMAD.MOV.U32 R7, RZ, RZ, R5 ;  /* 0x000000ffff07b224 */ /* 0x000fe200078e0005 */
[----:B------:R-:W-:Y:S01]  /*f460*/  SHFL.IDX PT, R8, R3, 0x2, 0x181f ;  /* 0x00581f0003087f89 */ /* 0x000fe200000e0000 */
[----:B------:R-:W-:-:S03]  /*f470*/  VIADD R5, R2, 0x20 ;  /* 0x0000002002057836 */ /* 0x000fc60000000000 */
[----:B------:R-:W-:Y:S04]  /*f480*/  @!P3 LDGSTS.E.BYPASS.LTC128B.128 [R10+0x10c00], desc[UR56][R6.64], !P2 ;  /* 0x10c00000060abfae */ /* 0x000fe8000d101d78 */
[----:B------:R-:W-:Y:S04]  /*f490*/  @!P3 LDGSTS.E.BYPASS.LTC128B.128 [R10+0x14c00], desc[UR56][R6.64+0x80], !P1 ;  /* 0x14c00080060abfae */ /* 0x000fe8000c901d78 */
[----:B------:R0:W-:Y:S01]  /*f4a0*/  @!P3 LDGSTS.E.BYPASS.LTC128B.128 [R10+0x18c00], desc[UR56][R6.64+0x100], !P0 ;  /* 0x18c00100060abfae */ /* 0x0001e2000c101d78 */
[----:B------:R-:W-:-:S03]  /*f4b0*/  ISETP.GE.AND P3, PT, R5, R0, PT ;  /* 0x000000000500720c */ /* 0x000fc60003f66270 */
[----:B------:R-:W1:Y:S10]  /*f4c0*/  SHFL.IDX PT, R5, R4, 0x2, 0x181f ;  /* 0x00581f0004057f89 */ /* 0x000e7400000e0000 */
        /* <DEDUP_REMOVED lines=53> */
.L_x_2420:
        /* <DEDUP_REMOVED lines=15> */
.L_x_2303:
[----:B------:R-:W-:Y:S05]  /*f910*/  BSYNC B0 ;  /* 0x0000000000007941 */ /* 0x000fea0003800000 */
.L_x_2302:
[----:B------:R-:W-:Y:S01]  /*f920*/  NOP ;  /* 0x0000000000007918 */ /* 0x000fe20000000000 */
[----:B------:R-:W-:Y:S01]  /*f930*/  PLOP3.LUT P0, PT, PT, PT, PT, 0x80, 0x0 ;  /* 0x000000000000781c */ /* 0x000fe20003f0f070 */
[----:B0--3--:R-:W-:-:S12]  /*f940*/  VIADD R6, R18, 0x34800 ;  /* 0x0003480012067836 */ /* 0x009fd80000000000 */
.L_x_2304:
[----:B------:R-:W-:Y:S02]  /*f950*/  PLOP3.LUT P1, PT, P1, P0, PT, 0xa2, 0x0 ;  /* 0x000000000000781c */ /* 0x000fe40000f21472 */
[----:B------:R-:W-:-:S08]  /*f960*/  @P0 R2UR P1, UR4, R18 ;  /* 0x00000000120402ca */ /* 0x000fd00000020000 */
[----:B------:R-:W-:-:S05]  /*f970*/  @P0 PLOP3.LUT P0, PT, P1, PT, PT, 0x80, 0x0 ;  /* 0x000000000000081c */ /* 0x000fca0000f0f070 */
[----:B------:R-:W-:Y:S01]  /*f980*/  @!P1 SYNCS.ARRIVE.TRANS64.RED.A0T1 RZ, [UR4+0x34800], RZ ;  /* 0x034800ffffff99a7 */ /* 0x000fe20008200404 */
[----:B------:R-:W-:Y:S07]  /*f990*/  @!P1 ARRIVES.LDGSTSBAR.64.TRANSCNT [UR4+0x34800] ;  /* 0x03480000ff0099b0 */ /* 0x000fee0008000a84 */
[----:B------:R-:W-:Y:S05]  /*f9a0*/  @P0 BRA.U.ANY `(.L_x_2304) ;  /* 0xfffffffd00e80947 */ /* 0x000fea000393ffff */
[----:B----4-:R-:W3:Y:S02]  /*f9b0*/  LDL.LU R2, [R1+0x48] ;  /* 0x0000480001027983 */ /* 0x010ee40000300800 */
        /* <DEDUP_REMOVED lines=11> */
.L_x_2421:
[----:B------:R-:W-:Y:S05]  /*fa70*/  BSYNC B0 ;  /* 0x0000000000007941 */ /* 0x000fea0003800000 */
.L_x_2305:
[----:B------:R-:W0:Y:S04]  /*fa80*/  LDL R2, [R1+0x40] ;  /* 0x0000400001027983 */ /* 0x000e280000100800 */
[----:B--2---:R-:W2:Y:S01]  /*fa90*/  LDL R3, [R1+0x28] ;  /* 0x0000280001037983 */ /* 0x004ea20000100800 */
[----:B------:R-:W-:Y:S01]  /*faa0*/  BSSY B0, `(.L_x_2307) ;  /* 0x0000213000007945 */ /* 0x000fe20003800000 */
[----:B0-----:R-:W-:-:S05]  /*fab0*/  VIADD R0, R2, 0xfffffffe ;  /* 0xfffffffe02007836 */ /* 0x001fca0000000000 */
[----:B--2---:R-:W-:-:S13]  /*fac0*/  ISETP.GE.AND P0, PT, R0, R3, PT ;  /* 0x000000030000720c */ /* 0x004fda0003f06270 */
[----:B------:R-:W-:Y:S05]  /*fad0*/  @!P0 BRA `(.L_x_2308) ;  /* 0x00000020003c8947 */ /* 0x000fea0003800000 */
[----:B------:R-:W2:Y:S04]  /*fae0*/  LDL.LU R2, [R1+0x58] ;  /* 0x0000580001027983 */ /* 0x000ea80000300800 */
[----:B-1----:R-:W3:Y:S04]  /*faf0*/  LDL.LU R5, [R1+0x3c] ;  /* 0x00003c0001057983 */ /* 0x002ee80000300800 */
[----:B------:R-:W4:Y:S01]  /*fb00*/  LDL.LU R4, [R1+0x30] ;  /* 0x0000300001047983 */ /* 0x000f220000300800 */
[----:B------:R-:W-:Y:S01]  /*fb10*/  LOP3.LUT R12, RZ, R3, RZ, 0x33, !PT ;  /* 0x00000003ff0c7212 */ /* 0x000fe200078e33ff */
[----:B------:R-:W-:Y:S01]  /*fb20*/  BSSY B2, `(.L_x_2309) ;  /* 0x00000b5000027945 */ /* 0x000fe20003800000 */
[----:B--2---:R-:W-:-:S04]  /*fb30*/  VIADD R2, R2, 0x1 ;  /* 0x0000000102027836 */ /* 0x004fc80000000000 */
[----:B---3--:R-:W-:-:S05]  /*fb40*/  IMAD R2, R2, R5, RZ ;  /* 0x0000000502027224 */ /* 0x008fca00078e02ff */
        /* <DEDUP_REMOVED lines=14> */
[----:B--2---:R-:W-:Y:S02]  /*fc30*/  ISETP.NE.AND P1, PT, R5, RZ, PT ;  /* 0x000000ff0500720c */ /* 0x004fe40003f25270 */
        /* <DEDUP_REMOVED lines=26> */
.L_x_2313:
[----:B------:R-:W-:Y:S01]  /*fde0*/  IMAD R3, R9, 0x8, R18 ;  /* 0x0000000809037824 */ /* 0x000fe200078e0212 */
[----:B------:R-:W-:Y:S01]  /*fdf0*/  SHF.L.U32 R2, R13, 0x1f, RZ ;  /* 0x0000001f0d027819 */ /* 0x000fe200000006ff */
[----:B------:R-:W-:Y:S03]  /*fe00*/  BSSY B3, `(.L_x_2314) ;  /* 0x0000003000037945 */ /* 0x000fe60003800000 */
[----:B------:R-:W1:Y:S02]  /*fe10*/  SYNCS.PHASECHK.TRANS64.TRYWAIT P0, [R3+URZ+0x34840], R2 ;  /* 0x03484002030075a7 */ /* 0x000e64000800017f */
[----:B-1----:R-:W-:Y:S05]  /*fe20*/  @!P0 BRA `(.L_x_2315) ;  /* 0x0000004800448947 */ /* 0x002fea0003800000 */
.L_x_2422:
[----:B------:R-:W-:Y:S05]  /*fe30*/  BSYNC B3 ;  /* 0x0000000000037941 */ /* 0x000fea0003800000 */
.L_x_2314:
        /* <DEDUP_REMOVED lines=12> */
.L_x_2317:
[----:B------:R-:W-:Y:S05]  /*ff00*/  BSYNC B3 ;  /* 0x0000000000037941 */ /* 0x000fea0003800000 */
.L_x_2316:
        /* <DEDUP_REMOVED lines=12> */
.L_x_2318:
        /* <DEDUP_REMOVED lines=16> */
.L_x_2319:
        /* <DEDUP_REMOVED lines=15> */
.L_x_2320:
        /* <DEDUP_REMOVED lines=16> */
.L_x_2423:
[----:B------:R-:W-:Y:S05]  /*102c0*/  BSYNC B3 ;  /* 0x0000000000037941 */ /* 0x000fea0003800000 */
.L_x_2321:
        /* <DEDUP_REMOVED lines=12> */
.L_x_2324:
[----:B------:R-:W-:Y:S05]  /*10390*/  BSYNC B3 ;  /* 0x0000000000037941 */ /* 0x000fea0003800000 */
.L_x_2323:
        /* <DEDUP_REMOVED lines=13> */
.L_x_2325:
        /* <DEDUP_REMOVED lines=15> */
.L_x_2326:
        /* <DEDUP_REMOVED lines=12> */
.L_x_2312:
[----:B------:R-:W-:Y:S05]  /*10620*/  BSYNC B1 ;  /* 0x0000000000017941 */ /* 0x000fea0003800000 */
.L_x_2311:
[----:B0-----:R-:W2:Y:S01]  /*10630*/  LDL.LU R0, [R1+0x40] ;  /* 0x0000400001007983 */ /* 0x001ea20000300800 */
[----:B------:R-:W-:-:S03]  /*10640*/  IMAD.MOV.U32 R19, RZ, RZ, R9 ;  /* 0x000000ffff137224 */ /* 0x000fc600078e0009 */
[----:B------:R0:W-:Y:S02]  /*10650*/  STL [R1+0x14], R13 ;  /* 0x0000140d01007387 */ /* 0x0001e40000100800 */
[----:B0-2---:R-:W-:-:S07]  /*10660*/  VIADD R0, R0, 0xfffffffd ;  /* 0xfffffffd00007836 */ /* 0x005fce0000000000 */
.L_x_2310:
[----:B------:R-:W-:Y:S05]  /*10670*/  BSYNC B2 ;  /* 0x0000000000027941 */ /* 0x000fea0003800000 */
.L_x_2309:
[----:B------:R-:W-:Y:S01]  /*10680*/  VIADD R12, R12, 0xfffffffe ;  /* 0xfffffffe0c0c7836 */ /* 0x000fe20000000000 */
[----:B------:R-:W-:-:S04]  /*10690*/  LOP3.LUT R4, RZ, R4, RZ, 0x33, !PT ;  /* 0x00000004ff047212 */ /* 0x000fc800078e33ff */
[----:B------:R-:W-:-:S13]  /*106a0*/  ISETP.NE.AND P0, PT, R12, R4, PT ;  /* 0x000000040c00720c */ /* 0x000fda0003f05270 */
[----:B------:R-:W-:Y:S05]  /*106b0*/  @!P0 BRA `(.L_x_2308) ;  /* 0x0000001400448947 */ /* 0x000fea0003800000 */
[----:B------:R-:W-:-:S07]  /*106c0*/  IMAD.MOV.U32 R9, RZ, RZ, R17 ;  /* 0x000000ffff097224 */ /* 0x000fce00078e0011 */
.L_x_2359:
        /* <DEDUP_REMOVED lines=8> */
[----:B--2---:R-:W-:Y:S02]  /*10750*/  ISETP.NE.AND P1, PT, R3, RZ, PT ;  /* 0x000000ff0300720c */ /* 0x004fe40003f25270 */
        /* <DEDUP_REMOVED lines=26> */
.L_x_2329:
[----:B------:R-:W-:Y:S01]  /*10900*/  IMAD R3, R4, 0x8, R18 ;  /* 0x0000000804037824 */ /* 0x000fe200078e0212 */
[----:B------:R-:W-:Y:S01]  /*10910*/  SHF.L.U32 R2, R5, 0x1f, RZ ;  /* 0x0000001f05027819 */ /* 0x000fe200000006ff */
[----:B------:R-:W-:Y:S03]  /*10920*/  BSSY B2, `(.L_x_2330) ;  /* 0x0000003000027945 */ /* 0x000fe60003800000 */
[----:B------:R-:W1:Y:S02]  /*10930*/  SYNCS.PHASECHK.TRANS64.TRYWAIT P0, [R3+URZ+0x34840], R2 ;  /* 0x03484002030075a7 */ /* 0x000e64000800017f */
[----:B-1----:R-:W-:Y:S05]  /*10940*/  @!P0 BRA `(.L_x_2331) ;  /* 0x0000003c00a48947 */ /* 0x002fea0003800000 */
.L_x_2424:
[----:B------:R-:W-:Y:S05]  /*10950*/  BSYNC B2 ;  /* 0x0000000000027941 */ /* 0x000fea0003800000 */
.L_x_2330:
        /* <DEDUP_REMOVED lines=12> */
.L_x_2333:
[----:B------:R-:W-:Y:S05]  /*10a20*/  BSYNC B2 ;  /* 0x0000000000027941 */ /* 0x000fea0003800000 */
.L_x_2332:
        /* <DEDUP_REMOVED lines=12> */
.L_x_2334:
        /* <DEDUP_REMOVED lines=16> */
.L_x_2335:
        /* <DEDUP_REMOVED lines=15> */
.L_x_2336:
        /* <DEDUP_REMOVED lines=16> */
.L_x_2425:
[----:B------:R-:W-:Y:S05]  /*10de0*/  BSYNC B2 ;  /* 0x0000000000027941 */ /* 0x000fea0003800000 */
.L_x_2337:
        /* <DEDUP_REMOVED lines=11> */
.L_x_2340:
[----:B------:R-:W-:Y:S05]  /*10ea0*/  BSYNC B2 ;  /* 0x0000000000027941 */ /* 0x000fea0003800000 */
.L_x_2339:
        /* <DEDUP_REMOVED lines=12> */
.L_x_2341:
        /* <DEDUP_REMOVED lines=15> */
.L_x_2342:
        /* <DEDUP_REMOVED lines=12> */
.L_x_2328:
[----:B------:R-:W-:Y:S05]  /*11120*/  BSYNC B1 ;  /* 0x0000000000017941 */ /* 0x000fea0003800000 */
.L_x_2327:
[----:B------:R-:W2:Y:S01]  /*11130*/  LDL R2, [R1+0x20] ;  /* 0x0000200001027983 */ /* 0x000ea20000100800 */
[----:B------:R-:W-:Y:S01]  /*11140*/  VIADD R19, R4, 0x1 ;  /* 0x0000000104137836 */ /* 0x000fe20000000000 */
[----:B------:R-:W-:Y:S01]  /*11150*/  BSSY B1, `(.L_x_2343) ;  /* 0x00000a3000017945 */ /* 0x000fe20003800000 */
[----:B0-----:R-:W-:-:S03]  /*11160*/  VIADD R7, R0, 0xffffffff ;  /* 0xffffffff00077836 */ /* 0x001fc60000000000 */
[----:B------:R-:W-:-:S04]  /*11170*/  ISETP.NE.AND P0, PT, R19, 0x2, PT ;  /* 0x000000021300780c */ /* 0x000fc80003f05270 */
[----:B------:R-:W-:Y:S02]  /*11180*/  SEL R19, R19, RZ, P0 ;  /* 0x000000ff13137207 */ /* 0x000fe40000000000 */
[----:B--2---:R-:W-:Y:S02]  /*11190*/  ISETP.NE.AND P1, PT, R2, RZ, PT ;  /* 0x000000ff0200720c */ /* 0x004fe40003f25270 */
        /* <DEDUP_REMOVED lines=28> */
.L_x_2345:
[----:B------:R-:W-:Y:S01]  /*11360*/  IMAD R2, R19, 0x8, R18 ;  /* 0x0000000813027824 */ /* 0x000fe200078e0212 */
[----:B------:R-:W-:Y:S01]  /*11370*/  SHF.L.U32 R3, R12, 0x1f, RZ ;  /* 0x0000001f0c037819 */ /* 0x000fe200000006ff */
[----:B------:R-:W-:Y:S03]  /*11380*/  BSSY B2, `(.L_x_2346) ;  /* 0x0000003000027945 */ /* 0x000fe60003800000 */
[----:B------:R-:W2:Y:S02]  /*11390*/  SYNCS.PHASECHK.TRANS64.TRYWAIT P0, [R2+URZ+0x34840], R3 ;  /* 0x03484003020075a7 */ /* 0x000ea4000800017f */
[----:B--2---:R-:W-:Y:S05]  /*113a0*/  @!P0 BRA `(.L_x_2347) ;  /* 0x0000003400348947 */ /* 0x004fea0003800000 */
.L_x_2426:
[----:B------:R-:W-:Y:S05]  /*113b0*/  BSYNC B2 ;  /* 0x0000000000027941 */ /* 0x000fea0003800000 */
.L_x_2346:
        /* <DEDUP_REMOVED lines=12> */
.L_x_2349:
[----:B------:R-:W-:Y:S05]  /*11480*/  BSYNC B2 ;  /* 0x0000000000027941 */ /* 0x000fea0003800000 */
.L_x_2348:
        /* <DEDUP_REMOVED lines=13> */
.L_x_2350:
        /* <DEDUP_REMOVED lines=16> */
.L_x_2351:
        /* <DEDUP_REMOVED lines=15> */
.L_x_2352:
        /* <DEDUP_REMOVED lines=15> */
.L_x_2427:
[----:B------:R-:W-:Y:S05]  /*11840*/  BSYNC B2 ;  /* 0x0000000000027941 */ /* 0x000fea0003800000 */
.L_x_2353:
        /* <DEDUP_REMOVED lines=11> */
.L_x_2356:
[----:B------:R-:W-:Y:S05]  /*11900*/  BSYNC B2 ;  /* 0x0000000000027941 */ /* 0x000fea0003800000 */
.L_x_2355:
        /* <DEDUP_REMOVED lines=12> */
.L_x_2357:
        /* <DEDUP_REMOVED lines=15> */
.L_x_2358:
        /* <DEDUP_REMOVED lines=12> */
.L_x_2344:
[----:B------:R-:W-:Y:S05]  /*11b80*/  BSYNC B1 ;  /* 0x0000000000017941 */ /* 0x000fea0003800000 */
.L_x_2343:
[----:B------:R-:W2:Y:S01]  /*11b90*/  LDL R2, [R1+0x28] ;  /* 0x0000280001027983 */ /* 0x000ea20000100800 */
[----:B------:R-:W-:Y:S01]  /*11ba0*/  VIADD R0, R0, 0xfffffffe ;  /* 0xfffffffe00007836 */ /* 0x000fe20000000000 */
[----:B--2---:R-:W-:-:S13]  /*11bb0*/  ISETP.GT.AND P0, PT, R7, R2, PT ;  /* 0x000000020700720c */ /* 0x004fda0003f04270 */
[----:B------:R-:W-:Y:S05]  /*11bc0*/  @P0 BRA `(.L_x_2359) ;  /* 0xffffffe800c00947 */ /* 0x000fea000383ffff */
.L_x_2308:
[----:B------:R-:W-:Y:S05]  /*11bd0*/  BSYNC B0 ;  /* 0x0000000000007941 */ /* 0x000fea0003800000 */
.L_x_2307:
[----:B------:R-:W2:Y:S01]  /*11be0*/  S2R R2, SR_TID.X ;  /* 0x0000000000027919 */ /* 0x000ea20000002100 */
        /* <DEDUP_REMOVED lines=17> */
.L_x_2361:
[----:B------:R-:W-:Y:S05]  /*11d00*/  BSYNC B0 ;  /* 0x0000000000007941 */ /* 0x000fea0003800000 */
.L_x_2360:
[----:B--2---:R-:W2:Y:S01]  /*11d10*/  LDL.LU R0, [R1+0x20] ;  /* 0x0000200001007983 */ /* 0x004ea20000300800 */
[----:B------:R-:W-:Y:S01]  /*11d20*/  BSSY B0, `(.L_x_2362) ;  /* 0x000003a000007945 */ /* 0x000fe20003800000 */
[----:B--2---:R-:W-:-:S13]  /*11d30*/  ISETP.NE.AND P0, PT, R0, RZ, PT ;  /* 0x000000ff0000720c */ /* 0x004fda0003f05270 */
        /* <DEDUP_REMOVED lines=8> */
.L_x_2428:
[----:B------:R-:W-:Y:S05]  /*11dc0*/  BSYNC B1 ;  /* 0x0000000000017941 */ /* 0x000fea0003800000 */
.L_x_2364:
        /* <DEDUP_REMOVED lines=9> */
.L_x_2367:
[----:B------:R-:W-:Y:S05]  /*11e60*/  BSYNC B1 ;  /* 0x0000000000017941 */ /* 0x000fea0003800000 */
.L_x_2366:
        /* <DEDUP_REMOVED lines=12> */
.L_x_2368:
        /* <DEDUP_REMOVED lines=15> */
.L_x_2369:
        /* <DEDUP_REMOVED lines=10> */
.L_x_2363:
[----:B------:R-:W-:Y:S05]  /*120c0*/  BSYNC B0 ;  /* 0x0000000000007941 */ /* 0x000fea0003800000 */
.L_x_2362:
[----:B------:R-:W2:Y:S01]  /*120d0*/  LDL.LU R4, [R1+0x14] ;  /* 0x0000140001047983 */ /* 0x000ea20000300800 */
[----:B------:R-:W-:-:S05]  /*120e0*/  VIADD R19, R19, 0x1 ;  /* 0x0000000113137836 */ /* 0x000fca0000000000 */
[----:B------:R-:W-:-:S04]  /*120f0*/  ISETP.NE.AND P0, PT, R19, 0x2, PT ;  /* 0x000000021300780c */ /* 0x000fc80003f05270 */
[----:B------:R-:W-:Y:S02]  /*12100*/  SEL R0, RZ, 0x1, P0 ;  /* 0x00000001ff007807 */ /* 0x000fe40000000000 */
[----:B------:R-:W-:Y:S02]  /*12110*/  SEL R19, R19, RZ, P0 ;  /* 0x000000ff13137207 */ /* 0x000fe40000000000 */
[----:B--2---:R-:W-:-:S05]  /*12120*/  LOP3.LUT R4, R4, R0, RZ, 0x3c, !PT ;  /* 0x0000000004047212 */ /* 0x004fca00078e3cff */
[----:B------:R2:W-:Y:S02]  /*12130*/  STL [R1+0x14], R4 ;  /* 0x0000140401007387 */ /* 0x0005e40000100800 */
.L_x_2287:
[----:B------:R-:W-:Y:S05]  /*12140*/  BSYNC B7 ;  /* 0x0000000000077941 */ /* 0x000fea0003800000 */
.L_x_2285:
[----:B----4-:R-:W4:Y:S02]  /*12150*/  LDL R0, [R1+0x5c] ;  /* 0x00005c0001007983 */ /* 0x010f240000100800 */
[----:B----4-:R-:W-:-:S13]  /*12160*/  ISETP.NE.AND P0, PT, R0, RZ, PT ;  /* 0x000000ff0000720c */ /* 0x010fda0003f05270 */
[----:B------:R-:W-:Y:S05]  /*12170*/  @!P0 BRA `(.L_x_2370) ;  /* 0x00000000002c8947 */ /* 0x000fea0003800000 */
[----:B------:R-:W-:Y:S05]  /*12180*/  WARPSYNC.ALL ;  /* 0x0000000000007948 */ /* 0x000fea0003800000 */
[----:B------:R-:W4:Y:S08]  /*12190*/  S2UR UR5, SR_CgaCtaId ;  /* 0x00000000000579c3 */ /* 0x000f300000008800 */
[----:B------:R-:W-:Y:S06]  /*121a0*/  BAR.SYNC.DEFER_BLOCKING 0x5, 0x180 ;  /* 0x0146000000007b1d */ /* 0x000fec0000010000 */
[----:B------:R-:W-:-:S02]  /*121b0*/  UMOV UR4, 0x400 ;  /* 0x0000040000047882 */ /* 0x000fc40000000000 */
[----:B----4-:R-:W-:-:S06]  /*121c0*/  ULEA UR4, UR5, UR4, 0x18 ;  /* 0x0000000405047291 */ /* 0x010fcc000f8ec03f */
[----:B------:R-:W-:-:S05]  /*121d0*/  IMAD.U32 R18, RZ, RZ, UR4 ;  /* 0x00000004ff127e24 */ /* 0x000fca000f8e00ff */
[----:B0123--:R-:W0:Y:S04]  /*121e0*/  LDS.128 R4, [R18+0x348d0] ;  /* 0x0348d00012047984 */ /* 0x00fe280000000c00 */
[----:B0-----:R0:W-:Y:S04]  /*121f0*/  STL.64 [R1], R4 ;  /* 0x0000000401007387 */ /* 0x0011e80000100a00 */
[----:B------:R0:W-:Y:S01]  /*12200*/  STL.64 [R1+0x8], R6 ;  /* 0x0000080601007387 */ /* 0x0001e20000100a00 */
[----:B------:R-:W-:Y:S06]  /*12210*/  BAR.ARV 0x4, 0x180 ;  /* 0x0106000000007b1d */ /* 0x000fec0000002000 */
[----:B------:R-:W-:Y:S05]  /*12220*/  BRA `(.L_x_2371) ;  /* 0x0000001000307947 */ /* 0x000fea0003800000 */
.L_x_2370:
[----:B------:R-:W2:Y:S01]  /*12230*/  S2R R0, SR_TID.X ;  /* 0x0000000000007919 */ /* 0x000ea20000002100 */
[----:B------:R-:W-:Y:S01]  /*12240*/  UMOV UR4, 0xffffffff ;  /* 0xffffffff00047882 */ /* 0x000fe20000000000 */
[----:B--2---:R-:W-:-:S04]  /*12250*/  LOP3.LUT R10, R0, 0x1f, RZ, 0xc0, !PT ;  /* 0x0000001f000a7812 */ /* 0x004fc800078ec0ff */
[----:B------:R-:W-:Y:S01]  /*12260*/  ISETP.NE.AND P0, PT, R10, 0x1f, PT ;  /* 0x0000001f0a00780c */ /* 0x000fe20003f05270 */
[----:B------:R-:W-:-:S12]  /*12270*/  BRA.DIV UR4, `(.L_x_2372) ;  /* 0x0000002604bc7947 */ /* 0x000fd8000b800000 */
[----:B------:R-:W2:Y:S01]  /*12280*/  LDL.LU R3, [R1] ;  /* 0x0000000001037983 */ /* 0x000ea20000300800 */
[----:B------:R-:W-:-:S03]  /*12290*/  ULDC UR4, c[0x0][0xc3c] ;  /* 0x00030f0000047ab9 */ /* 0x000fc60000000800 */
[----:B01----:R-:W4:Y:S02]  /*122a0*/  LDL R8, [R1+0xc] ;  /* 0x00000c0001087983 */ /* 0x003f240000100800 */
[----:B----4-:R-:W-:Y:S02]  /*122b0*/  IMAD.IADD R0, R8, 0x1, R10 ;  /* 0x0000000108007824 */ /* 0x010fe400078e020a */
[----:B--2---:R-:W-:-:S03]  /*122c0*/  IMAD.MOV.U32 R8, RZ, RZ, R3 ;  /* 0x000000ffff087224 */ /* 0x004fc600078e0003 */
[----:B------:R-:W-:-:S13]  /*122d0*/  ISETP.GE.OR P1, PT, R0, UR4, !P0 ;  /* 0x0000000400007c0c */ /* 0x000fda000c726670 */
[----:B------:R-:W0:Y:S08]  /*122e0*/  @!P1 LDC.64 R2, c[0x0][0xc80] ;  /* 0x00032000ff029b82 */ /* 0x000e300000000a00 */
[----:B---3--:R-:W1:Y:S01]  /*122f0*/  @!P1 LDC.64 R6, c[0x0][0xc78] ;  /* 0x00031e00ff069b82 */ /* 0x008e620000000a00 */
[----:B0-----:R-:W-:-:S05]  /*12300*/  @!P1 IMAD.WIDE R2, R0, 0x4, R2 ;  /* 0x0000000400029825 */ /* 0x001fca00078e0202 */
[----:B------:R1:W2:Y:S02]  /*12310*/  @!P1 LDG.E R5, desc[UR56][R2.64] ;  /* 0x0000003802059981 */ /* 0x0002a4000c1e1900 */
[----:B-1----:R-:W-:-:S06]  /*12320*/  @!P1 IMAD.WIDE R2, R0, 0x4, R6 ;  /* 0x0000000400029825 */ /* 0x002fcc00078e0206 */
[----:B------:R-:W3:Y:S01]  /*12330*/  @!P1 LDG.E R2, desc[UR56][R2.64] ;  /* 0x0000003802029981 */ /* 0x000ee2000c1e1900 */
[----:B------:R-:W-:Y:S02]  /*12340*/  CS2R R6, SRZ ;  /* 0x0000000000067805 */ /* 0x000fe4000001ff00 */
[C---:B------:R-:W-:Y:S02]  /*12350*/  ISETP.GE.U32.AND P2, PT, R10.reuse, 0x2, PT ;  /* 0x000000020a00780c */ /* 0x040fe40003f46070 */
[C---:B------:R-:W-:Y:S01]  /*12360*/  ISETP.GE.U32.AND P3, PT, R10.reuse, 0x4, PT ;  /* 0x000000040a00780c */ /* 0x040fe20003f66070 */
[----:B------:R-:W-:Y:S01]  /*12370*/  SHFL.IDX PT, R4, R8, RZ, 0x1f ;  /* 0x00001fff08047589 */ /* 0x000fe200000e0000 */
[C---:B------:R-:W-:Y:S02]  /*12380*/  ISETP.GE.U32.AND P4, PT, R10.reuse, 0x8, PT ;  /* 0x000000080a00780c */ /* 0x040fe40003f86070 */
[----:B------:R-:W-:Y:S01]  /*12390*/  ISETP.GE.U32.AND P5, PT, R10, 0x10, PT ;  /* 0x000000100a00780c */ /* 0x000fe20003fa6070 */
[----:B------:R-:W-:Y:S01]  /*123a0*/  SHFL.IDX PT, R0, R8, 0x1, 0x1f ;  /* 0x00201f0008007f89 */ /* 0x000fe200000e0000 */
[----:B--2---:R-:W-:-:S02]  /*123b0*/  @!P1 IMAD.MOV.U32 R6, RZ, RZ, R5 ;  /* 0x000000ffff069224 */ /* 0x004fc400078e0005 */
[----:B---3--:R-:W-:Y:S01]  /*123c0*/  @!P1 IMAD.MOV.U32 R7, RZ, RZ, R2 ;  /* 0x000000ffff079224 */ /* 0x008fe200078e0002 */
[----:B------:R-:W-:-:S03]  /*123d0*/  ISETP.NE.AND P1, PT, R10, RZ, PT ;  /* 0x000000ff0a00720c */ /* 0x000fc60003f25270 */
[----:B------:R-:W-:-:S05]  /*123e0*/  IMAD R2, R7, R6, RZ ;  /* 0x0000000607027224 */ /* 0x000fca00078e02ff */
[----:B------:R-:W0:Y:S02]  /*123f0*/  SHFL.UP PT, R3, R2, 0x1, RZ ;  /* 0x0420000002037989 */ /* 0x000e2400000e00ff */
[----:B0-----:R-:W-:-:S05]  /*12400*/  SEL R5, R3, RZ, P1 ;  /* 0x000000ff03057207 */ /* 0x001fca0000800000 */
[----:B------:R-:W-:Y:S02]  /*12410*/  IMAD.IADD R2, R2, 0x1, R5 ;  /* 0x0000000102027824 */ /* 0x000fe400078e0205 */
[----:B------:R-:W-:-:S03]  /*12420*/  IMAD.MOV.U32 R5, RZ, RZ, RZ ;  /* 0x000000ffff057224 */ /* 0x000fc600078e00ff */
        /* <DEDUP_REMOVED lines=13> */
.L_x_2438:
[----:B------:R-:W-:Y:S02]  /*12500*/  ULDC UR4, c[0x0][0xc38] ;  /* 0x00030e0000047ab9 */ /* 0x000fe40000000800 */
[----:B------:R-:W-:-:S04]  /*12510*/  IMAD.U32 R8, RZ, RZ, UR4 ;  /* 0x00000004ff087e24 */ /* 0x000fc8000f8e00ff */
[----:B-1----:R-:W-:-:S04]  /*12520*/  IMAD R9, R9, R8, RZ ;  /* 0x0000000809097224 */ /* 0x002fc800078e02ff */
[----:B------:R-:W-:-:S05]  /*12530*/  IMAD.IADD R0, R0, 0x1, R9 ;  /* 0x0000000100007824 */ /* 0x000fca00078e0209 */
[----:B------:R-:W-:-:S13]  /*12540*/  ISETP.GT.AND P6, PT, R0, R4, PT ;  /* 0x000000040000720c */ /* 0x000fda0003fc4270 */
[----:B------:R-:W-:Y:S05]  /*12550*/  @P6 BRA `(.L_x_2373) ;  /* 0x0000000000ac6947 */ /* 0x000fea0003800000 */
.L_x_2376:
[----:B------:R-:W2:Y:S01]  /*12560*/  LDL.LU R3, [R1+0xc] ;  /* 0x00000c0001037983 */ /* 0x000ea20000300800 */
[----:B0-----:R-:W0:Y:S01]  /*12570*/  LDC R2, c[0x0][0xc3c] ;  /* 0x00030f00ff027b82 */ /* 0x001e220000000800 */
[----:B--2---:R-:W-:-:S05]  /*12580*/  VIADD R3, R3, 0x1f ;  /* 0x0000001f03037836 */ /* 0x004fca0000000000 */
[----:B0-----:R-:W-:-:S13]  /*12590*/  ISETP.GE.AND P6, PT, R3, R2, PT ;  /* 0x000000020300720c */ /* 0x001fda0003fc6270 */
[----:B------:R-:W-:Y:S05]  /*125a0*/  @P6 BRA `(.L_x_2374) ;  /* 0x0000000800e86947 */ /* 0x000fea0003800000 */
[----:B------:R-:W0:Y:S01]  /*125b0*/  S2R R6, SR_TID.X ;  /* 0x0000000000067919 */ /* 0x000e220000002100 */
        /* <DEDUP_REMOVED lines=31> */
.L_x_2446:
[----:B------:R-:W-:Y:S02]  /*127b0*/  ULDC UR4, c[0x0][0xc38] ;  /* 0x00030e0000047ab9 */ /* 0x000fe40000000800 */
[----:B------:R-:W-:-:S04]  /*127c0*/  IMAD.U32 R8, RZ, RZ, UR4 ;  /* 0x00000004ff087e24 */ /* 0x000fc8000f8e00ff */
[----:B-1----:R-:W-:-:S04]  /*127d0*/  IMAD R9, R9, R8, RZ ;  /* 0x0000000809097224 */ /* 0x002fc800078e02ff */
[----:B------:R-:W-:-:S05]  /*127e0*/  IMAD.IADD R0, R9, 0x1, R0 ;  /* 0x0000000109007824 */ /* 0x000fca00078e0200 */
[----:B------:R-:W-:-:S13]  /*127f0*/  ISETP.GT.AND P6, PT, R0, R4, PT ;  /* 0x000000040000720c */ /* 0x000fda0003fc4270 */
[----:B------:R-:W-:Y:S05]  /*12800*/  @!P6 BRA `(.L_x_2376) ;  /* 0xfffffffc0054e947 */ /* 0x000fea000383ffff */
.L_x_2373:
        /* <DEDUP_REMOVED lines=12> */
.L_x_2451:
[----:B------:R-:W-:-:S13]  /*128d0*/  ISETP.NE.AND P0, PT, R3, RZ, PT ;  /* 0x000000ff0300720c */ /* 0x000fda0003f05270 */
[----:B------:R-:W-:Y:S05]  /*128e0*/  @!P0 BRA `(.L_x_2378) ;  /* 0x0000000000148947 */ /* 0x000fea0003800000 */
[----:B------:R-:W-:Y:S01]  /*128f0*/  UMOV UR4, 0xffffffff ;  /* 0xffffffff00047882 */ /* 0x000fe20000000000 */
[----:B---3--:R-:W-:Y:S02]  /*12900*/  VIADD R10, R10, 0xffffffff ;  /* 0xffffffff0a0a7836 */ /* 0x008fe40000000000 */
[----:B------:R-:W-:Y:S05]  /*12910*/  BRA.DIV UR4, `(.L_x_2379) ;  /* 0x0000002a04b07947 */ /* 0x000fea000b800000 */
[----:B0-----:R0:W1:Y:S02]  /*12920*/  SHFL.IDX PT, R2, R2, R10, 0x1f ;  /* 0x00001f0a02027589 */ /* 0x00106400000e0000 */
.L_x_2454:
[----:B-1----:R-:W-:-:S07]  /*12930*/  IMAD.MOV.U32 R5, RZ, RZ, R2 ;  /* 0x000000ffff057224 */ /* 0x002fce00078e0002 */
.L_x_2378:
[----:B0-----:R-:W-:Y:S01]  /*12940*/  IMAD R2, R5, R8, R9 ;  /* 0x0000000805027224 */ /* 0x001fe200078e0209 */
[----:B------:R-:W-:-:S03]  /*12950*/  ISETP.NE.AND P0, PT, R7, 0x1, PT ;  /* 0x000000010700780c */ /* 0x000fc60003f05270 */
[----:B------:R-:W-:Y:S01]  /*12960*/  IMAD.IADD R4, R4, 0x1, -R2 ;  /* 0x0000000104047824 */ /* 0x000fe200078e0a02 */
[----:B------:R0:W-:Y:S09]  /*12970*/  STL [R1], R2 ;  /* 0x0000000201007387 */ /* 0x0001f20000100800 */
[----:B------:R-:W-:Y:S05]  /*12980*/  @!P0 BRA `(.L_x_2380) ;  /* 0x0000000000e48947 */ /* 0x000fea0003800000 */
[----:B------:R-:W-:-:S04]  /*12990*/  IABS R5, R0 ;  /* 0x0000000000057213 */ /* 0x000fc80000000000 */
        /* <DEDUP_REMOVED lines=25> */
[----:B---3--:R-:W-:Y:S02]  /*12b30*/  IMAD R6, R2, R5, RZ ;  /* 0x0000000502067224 */ /* 0x008fe400078e02ff */
        /* <DEDUP_REMOVED lines=30> */
.L_x_2380:
[----:B------:R-:W2:Y:S01]  /*12d20*/  LDL R5, [R1+0xc] ;  /* 0x00000c0001057983 */ /* 0x000ea20000100800 */
[----:B0-----:R-:W2:Y:S02]  /*12d30*/  LDC.64 R2, c[0x0][0xc90] ;  /* 0x00032400ff027b82 */ /* 0x001ea40000000a00 */
[----:B--2---:R-:W-:-:S05]  /*12d40*/  IMAD.WIDE R2, R5, 0x4, R2 ;  /* 0x0000000405027825 */ /* 0x004fca00078e0202 */
[----:B---3--:R-:W2:Y:S02]  /*12d50*/  LDG.E R6, desc[UR56][R2.64] ;  /* 0x0000003802067981 */ /* 0x008ea4000c1e1900 */
        /* <DEDUP_REMOVED lines=59> */
.L_x_2381:
[----:B0-----:R-:W-:-:S05]  /*13110*/  LOP3.LUT R3, RZ, R4, RZ, 0x33, !PT ;  /* 0x00000004ff037212 */ /* 0x001fca00078e33ff */
[----:B------:R-:W-:-:S05]  /*13120*/  IMAD.IADD R0, R0, 0x1, R3 ;  /* 0x0000000100007824 */ /* 0x000fca00078e0203 */
[----:B------:R2:W-:Y:S01]  /*13130*/  STL [R1+0x4], R0 ;  /* 0x0000040001007387 */ /* 0x0005e20000100800 */
[----:B------:R-:W-:Y:S05]  /*13140*/  BRA `(.L_x_2382) ;  /* 0x0000000000287947 */ /* 0x000fea0003800000 */
.L_x_2374:
[----:B------:R-:W-:Y:S01]  /*13150*/  UMOV UR4, URZ ;  /* 0x0000003f00047c82 */ /* 0x000fe20008000000 */
[----:B------:R-:W-:Y:S01]  /*13160*/  ULDC UR6, c[0x0][0xc3c] ;  /* 0x00030f0000067ab9 */ /* 0x000fe20000000800 */
[----:B------:R-:W-:Y:S01]  /*13170*/  UMOV UR5, URZ ;  /* 0x0000003f00057c82 */ /* 0x000fe20008000000 */
[----:B------:R-:W-:Y:S01]  /*13180*/  IMAD.U32 R3, RZ, RZ, UR4 ;  /* 0x00000004ff037e24 */ /* 0x000fe2000f8e00ff */
[----:B------:R0:W-:Y:S01]  /*13190*/  STL [R1], R4 ;  /* 0x0000000401007387 */ /* 0x0001e20000100800 */
[----:B------:R-:W-:Y:S02]  /*131a0*/  IMAD.U32 R0, RZ, RZ, UR6 ;  /* 0x00000006ff007e24 */ /* 0x000fe4000f8e00ff */
[----:B------:R-:W-:Y:S01]  /*131b0*/  IMAD.U32 R2, RZ, RZ, UR5 ;  /* 0x00000005ff027e24 */ /* 0x000fe2000f8e00ff */
[----:B------:R0:W-:Y:S04]  /*131c0*/  STL [R1+0x4], R3 ;  /* 0x0000040301007387 */ /* 0x0001e80000100800 */
[----:B------:R0:W-:Y:S04]  /*131d0*/  STL [R1+0xc], R0 ;  /* 0x00000c0001007387 */ /* 0x0001e80000100800 */
[----:B------:R0:W-:Y:S02]  /*131e0*/  STL [R1+0x8], R2 ;  /* 0x0000080201007387 */ /* 0x0001e40000100800 */
.L_x_2382:
[----:B0-----:R-:W3:Y:S04]  /*131f0*/  LDL R3, [R1+0x8] ;  /* 0x0000080001037983 */ /* 0x001ee80000100800 */
[----:B-1----:R-:W4:Y:S04]  /*13200*/  LDL R2, [R1+0xc] ;  /* 0x00000c0001027983 */ /* 0x002f280000100800 */
[----:B------:R-:W5:Y:S04]  /*13210*/  LDL R4, [R1] ;  /* 0x0000000001047983 */ /* 0x000f680000100800 */
[----:B------:R-:W5:Y:S01]  /*13220*/  LDL R5, [R1+0x4] ;  /* 0x0000040001057983 */ /* 0x000f620000100800 */
[----:B------:R-:W-:Y:S05]  /*13230*/  WARPSYNC.ALL ;  /* 0x0000000000007948 */ /* 0x000fea0003800000 */
[----:B--2---:R-:W0:Y:S02]  /*13240*/  S2R R0, SR_TID.X ;  /* 0x0000000000007919 */ /* 0x004e240000002100 */
        /* <DEDUP_REMOVED lines=10> */
.L_x_2371:
[----:B------:R-:W2:Y:S01]  /*132f0*/  LDL R0, [R1+0xc] ;  /* 0x00000c0001007983 */ /* 0x000ea20000100800 */
[----:B------:R-:W-:Y:S02]  /*13300*/  ULDC UR4, c[0x0][0xc3c] ;  /* 0x00030f0000047ab9 */ /* 0x000fe40000000800 */
[----:B--2---:R-:W-:-:S13]  /*13310*/  ISETP.GE.AND P0, PT, R0, UR4, PT ;  /* 0x0000000400007c0c */ /* 0x004fda000bf06270 */
[----:B------:R-:W-:Y:S05]  /*13320*/  @!P0 BRA `(.L_x_2383) ;  /* 0xffffffa400208947 */ /* 0x000fea000383ffff */
[----:B------:R-:W-:Y:S05]  /*13330*/  BSYNC B8 ;  /* 0x0000000000087941 */ /* 0x000fea0003800000 */
.L_x_2279:
[----:B0-----:R-:W2:Y:S01]  /*13340*/  LDL.LU R0, [R1+0x48] ;  /* 0x0000480001007983 */ /* 0x001ea20000300800 */
[----:B------:R-:W-:Y:S01]  /*13350*/  BSSY B0, `(.L_x_2384) ;  /* 0x000000b000007945 */ /* 0x000fe20003800000 */
[----:B-1-3--:R-:W0:Y:S01]  /*13360*/  S2R R5, SR_CgaCtaId ;  /* 0x0000000000057919 */ /* 0x00ae220000008800 */
        /* <DEDUP_REMOVED lines=9> */
.L_x_2455:
[----:B------:R-:W-:Y:S05]  /*13400*/  BSYNC B0 ;  /* 0x0000000000007941 */ /* 0x000fea0003800000 */
.L_x_2384:
[----:B------:R-:W-:-:S03]  /*13410*/  UMOV UR4, 0xffffffff ;  /* 0xffffffff00047882 */ /* 0x000fc60000000000 */
[----:B------:R-:W-:Y:S05]  /*13420*/  BRA.DIV UR4, `(.L_x_2386) ;  /* 0x00000022042c7947 */ /* 0x000fea000b800000 */
[----:B------:R-:W1:Y:S02]  /*13430*/  S2R R2, SR_TID.X ;  /* 0x0000000000027919 */ /* 0x000e640000002100 */
[----:B-1----:R-:W-:-:S04]  /*13440*/  SHF.R.U32.HI R2, RZ, 0x5, R2 ;  /* 0x00000005ff027819 */ /* 0x002fc80000011602 */
[----:B------:R-:W-:-:S05]  /*13450*/  LOP3.LUT R2, R2, 0x3, RZ, 0xc0, !PT ;  /* 0x0000000302027812 */ /* 0x000fca00078ec0ff */
[----:B------:R1:W2:Y:S02]  /*13460*/  SHFL.IDX PT, R14, R2, RZ, 0x1f ;  /* 0x00001fff020e7589 */ /* 0x0002a400000e0000 */
.L_x_2458:
[----:B--2---:R-:W-:Y:S01]  /*13470*/  ISETP.NE.AND P0, PT, R14, RZ, PT ;  /* 0x000000ff0e00720c */ /* 0x004fe20003f05270 */
[----:B------:R-:W-:-:S12]  /*13480*/  BSSY B0, `(.L_x_2387) ;  /* 0x0000025000007945 */ /* 0x000fd80003800000 */
[----:B------:R-:W-:Y:S05]  /*13490*/  @P0 BRA `(.L_x_2388) ;  /* 0x00000000008c0947 */ /* 0x000fea0003800000 */
[----:B------:R-:W-:-:S03]  /*134a0*/  UMOV UR4, 0xffffffff ;  /* 0xffffffff00047882 */ /* 0x000fc60000000000 */
[----:B------:R-:W-:Y:S05]  /*134b0*/  BRA.DIV UR4, `(.L_x_2389) ;  /* 0x00000022043c7947 */ /* 0x000fea000b800000 */
[----:B------:R-:W-:-:S13]  /*134c0*/  ELECT P6, URZ, PT ;  /* 0x00000000003f782f */ /* 0x000fda00038c0000 */
.L_x_2461:
[----:B------:R-:W-:Y:S05]  /*134d0*/  @!P6 BRA `(.L_x_2388) ;  /* 0x00000000007ce947 */ /* 0x000fea0003800000 */
[----:B-1----:R-:W2:Y:S02]  /*134e0*/  LDL.LU R2, [R1+0x60] ;  /* 0x0000600001027983 */ /* 0x002ea40000300800 */
[----:B--2---:R-:W-:-:S04]  /*134f0*/  LOP3.LUT R2, R2, 0x2, RZ, 0xfc, !PT ;  /* 0x0000000202027812 */ /* 0x004fc800078efcff */
[----:B------:R-:W-:-:S13]  /*13500*/  ISETP.NE.AND P2, PT, R2, 0x3, PT ;  /* 0x000000030200780c */ /* 0x000fda0003f45270 */
[----:B------:R-:W-:Y:S05]  /*13510*/  @!P2 BRA `(.L_x_2390) ;  /* 0x000000000004a947 */ /* 0x000fea0003800000 */
[----:B------:R-:W-:Y:S01]  /*13520*/  BPT.TRAP 0x1 ;  /* 0x000000040000795c */ /* 0x000fe20000300000 */
.L_x_2390:
        /* <DEDUP_REMOVED lines=13> */
.L_x_2462:
[----:B------:R-:W1:Y:S02]  /*13600*/  SYNCS.PHASECHK.TRANS64.TRYWAIT P0, [R7+URZ], R2 ;  /* 0x00000002070075a7 */ /* 0x000e64000800017f */
[----:B-1----:R-:W-:Y:S05]  /*13610*/  @!P0 BRA `(.L_x_2392) ;  /* 0x0000002000188947 */ /* 0x002fea0003800000 */
.L_x_2463:
[----:B------:R-:W-:Y:S05]  /*13620*/  @!P2 BRA `(.L_x_2393) ;  /* 0x000000000004a947 */ /* 0x000fea0003800000 */
[----:B------:R-:W-:Y:S01]  /*13630*/  BPT.TRAP 0x1 ;  /* 0x000000040000795c */ /* 0x000fe20000300000 */
.L_x_2393:
[----:B------:R-:W-:-:S04]  /*13640*/  VIADD R0, R0, 0x34860 ;  /* 0x0003486000007836 */ /* 0x000fc80000000000 */
[----:B------:R-:W-:-:S04]  /*13650*/  IMAD R4, R19, 0x8, R0 ;  /* 0x0000000813047824 */ /* 0x000fc800078e0200 */
[----:B------:R-:W2:Y:S02]  /*13660*/  SYNCS.PHASECHK.TRANS64.TRYWAIT P0, [R4+URZ], R5 ;  /* 0x00000005040075a7 */ /* 0x000ea4000800017f */
[----:B--2---:R-:W-:Y:S05]  /*13670*/  @!P0 BRA `(.L_x_2394) ;  /* 0x0000002000148947 */ /* 0x004fea0003800000 */
.L_x_2464:
[----:B------:R-:W-:-:S07]  /*13680*/  IMAD R3, R3, 0x8, R0 ;  /* 0x0000000803037824 */ /* 0x000fce00078e0200 */
.L_x_2395:
[----:B---3--:R3:W4:Y:S02]  /*13690*/  SYNCS.PHASECHK.TRANS64.TRYWAIT P0, [R3+URZ], R2 ;  /* 0x00000002030075a7 */ /* 0x008724000800017f */
[----:B----4-:R-:W-:Y:S05]  /*136a0*/  @!P0 NANOSLEEP.SYNCS 0x989680 ;  /* 0x009896800000895d */ /* 0x010fea0003900000 */
[----:B------:R-:W4:Y:S02]  /*136b0*/  @!P0 SYNCS.PHASECHK.TRANS64 P0, [R3+URZ], R2 ;  /* 0x00000002030085a7 */ /* 0x000f24000800007f */
[----:B----4-:R-:W-:Y:S05]  /*136c0*/  @!P0 BRA `(.L_x_2395) ;  /* 0xfffffffc00f08947 */ /* 0x010fea000383ffff */
.L_x_2388:
[----:B------:R-:W-:Y:S05]  /*136d0*/  BSYNC B0 ;  /* 0x0000000000007941 */ /* 0x000fea0003800000 */
.L_x_2387:
[----:B------:R-:W-:Y:S05]  /*136e0*/  EXIT ;  /* 0x000000000000794d */ /* 0x000fea0003800000 */
.L_x_2218:
[----:B0-----:R-:W-:-:S04]  /*136f0*/  IMAD.U32 R3, RZ, RZ, UR37 ;  /* 0x00000025ff037e24 */ /* 0x001fc8000f8e00ff */
[----:B------:R0:W1:Y:S03]  /*13700*/  SYNCS.PHASECHK.TRANS64.TRYWAIT P1, [R3+URZ+0x34800], R0 ;  /* 0x03480000030075a7 */ /* 0x000066000802017f */
[----:B-1----:R-:W-:Y:S05]  /*13710*/  @!P1 NANOSLEEP.SYNCS 0x989680 ;  /* 0x009896800000995d */ /* 0x002fea0003900000 */
[----:B------:R-:W1:Y:S02]  /*13720*/  @!P1 SYNCS.PHASECHK.TRANS64 P1, [R3+URZ+0x34800], R0 ;  /* 0x03480000030095a7 */ /* 0x000e64000802007f */
[----:B-1----:R-:W-:Y:S05]  /*13730*/  @!P1 BRA `(.L_x_2218) ;  /* 0xfffffffc00ec9947 */ /* 0x002fea000383ffff */
[----:B------:R-:W-:Y:S05]  /*13740*/  BRA `(.L_x_2396) ;  /* 0xfffffee400047947 */ /* 0x000fea000383ffff */
.L_x_2222:
[----:B-1----:R1:W2:Y:S02]  /*13750*/  SYNCS.PHASECHK.TRANS64.TRYWAIT P2, [R2+URZ+0x34830], R3 ;  /* 0x03483003020075a7 */ /* 0x0022a4000804017f */
[----:B--2---:R-:W-:Y:S05]  /*13760*/  @!P2 NANOSLEEP.SYNCS 0x989680 ;  /* 0x009896800000a95d */ /* 0x004fea0003900000 */
[----:B------:R-:W2:Y:S02]  /*13770*/  @!P2 SYNCS.PHASECHK.TRANS64 P2, [R2+URZ+0x34830], R3 ;  /* 0x034830030200a5a7 */ /* 0x000ea4000804007f */
[----:B--2---:R-:W-:Y:S05]  /*13780*/  @!P2 BRA `(.L_x_2222) ;  /* 0xfffffffc00f0a947 */ /* 0x004fea000383ffff */
[----:B------:R-:W-:Y:S05]  /*13790*/  BRA `(.L_x_2221) ;  /* 0xfffffee400287947 */ /* 0x000fea000383ffff */
.L_x_2227:
[----:B-1----:R-:W-:-:S04]  /*137a0*/  IMAD.U32 R7, RZ, RZ, UR58 ;  /* 0x0000003aff077e24 */ /* 0x002fc8000f8e00ff */
[----:B------:R1:W2:Y:S03]  /*137b0*/  SYNCS.PHASECHK.TRANS64.TRYWAIT P3, [R7+URZ+0x34830], R0 ;  /* 0x03483000070075a7 */ /* 0x0002a6000806017f */
[----:B--2---:R-:W-:Y:S05]  /*137c0*/  @!P3 NANOSLEEP.SYNCS 0x989680 ;  /* 0x009896800000b95d */ /* 0x004fea0003900000 */
[----:B------:R-:W2:Y:S02]  /*137d0*/  @!P3 SYNCS.PHASECHK.TRANS64 P3, [R7+URZ+0x34830], R0 ;  /* 0x034830000700b5a7 */ /* 0x000ea4000806007f */
[----:B--2---:R-:W-:Y:S05]  /*137e0*/  @!P3 BRA `(.L_x_2227) ;  /* 0xfffffffc00ecb947 */ /* 0x004fea000383ffff */
[----:B------:R-:W-:Y:S05]  /*137f0*/  BRA `(.L_x_2226) ;  /* 0xffffff0800847947 */ /* 0x000fea000383ffff */
.L_x_2231:
[----:B-1----:R-:W-:-:S04]  /*13800*/  IMAD.U32 R3, RZ, RZ, UR7 ;  /* 0x00000007ff037e24 */ /* 0x002fc8000f8e00ff */
[----:B------:R1:W2:Y:S03]  /*13810*/  SYNCS.PHASECHK.TRANS64.TRYWAIT P3, [R3+URZ+0x34850], R0 ;  /* 0x03485000030075a7 */ /* 0x0002a6000806017f */
[----:B--2---:R-:W-:Y:S05]  /*13820*/  @!P3 NANOSLEEP.SYNCS 0x989680 ;  /* 0x009896800000b95d */ /* 0x004fea0003900000 */
[----:B------:R-:W2:Y:S02]  /*13830*/  @!P3 SYNCS.PHASECHK.TRANS64 P3, [R3+URZ+0x34850], R0 ;  /* 0x034850000300b5a7 */ /* 0x000ea4000806007f */
[----:B--2---:R-:W-:Y:S05]  /*13840*/  @!P3 BRA `(.L_x_2231) ;  /* 0xfffffffc00ecb947 */ /* 0x004fea000383ffff */
[----:B------:R-:W-:Y:S05]  /*13850*/  BRA `(.L_x_2230) ;  /* 0xffffff1000887947 */ /* 0x000fea000383ffff */
.L_x_2237:
[----:B-1----:R-:W-:-:S04]  /*13860*/  IMAD.U32 R7, RZ, RZ, UR6 ;  /* 0x00000006ff077e24 */ /* 0x002fc8000f8e00ff */
[----:B------:R1:W2:Y:S03]  /*13870*/  SYNCS.PHASECHK.TRANS64.TRYWAIT P2, [R7+URZ+0x34830], R0 ;  /* 0x03483000070075a7 */ /* 0x0002a6000804017f */
[----:B--2---:R-:W-:Y:S05]  /*13880*/  @!P2 NANOSLEEP.SYNCS 0x989680 ;  /* 0x009896800000a95d */ /* 0x004fea0003900000 */
[----:B------:R-:W2:Y:S02]  /*13890*/  @!P2 SYNCS.PHASECHK.TRANS64 P2, [R7+URZ+0x34830], R0 ;  /* 0x034830000700a5a7 */ /* 0x000ea4000804007f */
[----:B--2---:R-:W-:Y:S05]  /*138a0*/  @!P2 BRA `(.L_x_2237) ;  /* 0xfffffffc00eca947 */ /* 0x004fea000383ffff */
[----:B------:R-:W-:Y:S05]  /*138b0*/  BRA `(.L_x_2236) ;  /* 0xffffff3000c87947 */ /* 0x000fea000383ffff */
.L_x_2241:
[----:B-1----:R-:W-:-:S04]  /*138c0*/  IMAD.U32 R3, RZ, RZ, UR7 ;  /* 0x00000007ff037e24 */ /* 0x002fc8000f8e00ff */
[----:B------:R1:W2:Y:S03]  /*138d0*/  SYNCS.PHASECHK.TRANS64.TRYWAIT P2, [R3+URZ+0x34850], R0 ;  /* 0x03485000030075a7 */ /* 0x0002a6000804017f */
[----:B--2---:R-:W-:Y:S05]  /*138e0*/  @!P2 NANOSLEEP.SYNCS 0x989680 ;  /* 0x009896800000a95d */ /* 0x004fea0003900000 */
[----:B------:R-:W2:Y:S02]  /*138f0*/  @!P2 SYNCS.PHASECHK.TRANS64 P2, [R3+URZ+0x34850], R0 ;  /* 0x034850000300a5a7 */ /* 0x000ea4000804007f */
[----:B--2---:R-:W-:Y:S05]  /*13900*/  @!P2 BRA `(.L_x_2241) ;  /* 0xfffffffc00eca947 */ /* 0x004fea000383ffff */
[----:B------:R-:W-:Y:S05]  /*13910*/  BRA `(.L_x_2240) ;  /* 0xffffff3800cc7947 */ /* 0x000fea000383ffff */
.L_x_2246:
[----:B-1----:R-:W-:-:S04]  /*13920*/  IMAD.U32 R3, RZ, RZ, UR5 ;  /* 0x00000005ff037e24 */ /* 0x002fc8000f8e00ff */
[----:B------:R1:W2:Y:S03]  /*13930*/  SYNCS.PHASECHK.TRANS64.TRYWAIT P0, [R3+URZ+0x34850], R2 ;  /* 0x03485002030075a7 */ /* 0x0002a6000800017f */
[----:B--2---:R-:W-:Y:S05]  /*13940*/  @!P0 NANOSLEEP.SYNCS 0x989680 ;  /* 0x009896800000895d */ /* 0x004fea0003900000 */
[----:B------:R-:W2:Y:S02]  /*13950*/  @!P0 SYNCS.PHASECHK.TRANS64 P0, [R3+URZ+0x34850], R2 ;  /* 0x03485002030085a7 */ /* 0x000ea4000800007f */
[----:B--2---:R-:W-:Y:S05]  /*13960*/  @!P0 BRA `(.L_x_2246) ;  /* 0xfffffffc00ec8947 */ /* 0x004fea000383ffff */
[----:B------:R-:W-:Y:S05]  /*13970*/  BRA `(.L_x_2245) ;  /* 0xffffff54009c7947 */ /* 0x000fea000383ffff */
.L_x_2293:
[----:B------:R-:W0:Y:S01]  /*13980*/  S2R R4, SR_TID.X ;  /* 0x0000000000047919 */ /* 0x000e220000002100 */
[----:B------:R-:W-:Y:S01]  /*13990*/  BSSY B0, `(.L_x_2397) ;  /* 0x000000a000007945 */ /* 0x000fe20003800000 */
[----:B------:R-:W-:Y:S02]  /*139a0*/  IMAD.MOV.U32 R12, RZ, RZ, RZ ;  /* 0x000000ffff0c7224 */ /* 0x000fe400078e00ff */
[----:B------:R-:W-:Y:S02]  /*139b0*/  IMAD.MOV.U32 R11, RZ, RZ, 0x1f ;  /* 0x0000001fff0b7424 */ /* 0x000fe400078e00ff */
[----:B------:R-:W-:Y:S01]  /*139c0*/  IMAD.MOV.U32 R15, RZ, RZ, -0x1 ;  /* 0xffffffffff0f7424 */ /* 0x000fe200078e00ff */
[----:B0-----:R-:W-:-:S04]  /*139d0*/  SHF.R.U32.HI R4, RZ, 0x5, R4 ;  /* 0x00000005ff047819 */ /* 0x001fc80000011604 */
[----:B------:R-:W-:-:S05]  /*139e0*/  LOP3.LUT R4, R4, 0x3, RZ, 0xc0, !PT ;  /* 0x0000000304047812 */ /* 0x000fca00078ec0ff */
[----:B------:R-:W-:-:S07]  /*139f0*/  IMAD.MOV.U32 R13, RZ, RZ, R4 ;  /* 0x000000ffff0d7224 */ /* 0x000fce00078e0004 */
[----:B--2---:R-:W-:Y:S05]  /*13a00*/  WARPSYNC.COLLECTIVE R15, `(.L_x_2398) ;  /* 0x000000000f087348 */ /* 0x004fea0003c00000 */
[----:B------:R0:W1:Y:S02]  /*13a10*/  SHFL.IDX P6, R14, R13, R12, R11 ;  /* 0x0000000c0d0e7389 */ /* 0x00006400000c000b */
[----:B012---:R-:W-:Y:S01]  /*13a20*/  ENDCOLLECTIVE ;  /* 0x000000000000791b */ /* 0x007fe20003800000 */
.L_x_2398:
[----:B------:R-:W-:Y:S05]  /*13a30*/  BSYNC B0 ;  /* 0x0000000000007941 */ /* 0x000fea0003800000 */
.L_x_2397:
[----:B------:R-:W-:Y:S05]  /*13a40*/  BRA `(.L_x_2399) ;  /* 0xffffffac00347947 */ /* 0x000fea000383ffff */
.L_x_2295:
[----:B------:R-:W-:Y:S01]  /*13a50*/  BSSY B0, `(.L_x_2400) ;  /* 0x0000006000007945 */ /* 0x000fe20003800000 */
[----:B------:R-:W-:-:S07]  /*13a60*/  IMAD.MOV.U32 R15, RZ, RZ, -0x1 ;  /* 0xffffffffff0f7424 */ /* 0x000fce00078e00ff */
[----:B--23--:R-:W-:Y:S05]  /*13a70*/  WARPSYNC.COLLECTIVE R15, `(.L_x_2401) ;  /* 0x000000000f0c7348 */ /* 0x00cfea0003c00000 */
[----:B------:R-:W-:Y:S02]  /*13a80*/  ELECT P6, UR62, PT ;  /* 0x00000000003e782f */ /* 0x000fe400038c0000 */
[----:B------:R-:W-:Y:S01]  /*13a90*/  MOV R14, UR62 ;  /* 0x0000003e000e7c02 */ /* 0x000fe20008000f00 */
[----:B--23--:R-:W-:Y:S10]  /*13aa0*/  ENDCOLLECTIVE ;  /* 0x000000000000791b */ /* 0x00cff40003800000 */
.L_x_2401:
[----:B------:R-:W-:Y:S05]  /*13ab0*/  BSYNC B0 ;  /* 0x0000000000007941 */ /* 0x000fea0003800000 */
.L_x_2400:
[----:B------:R-:W-:Y:S05]  /*13ac0*/  BRA `(.L_x_2402) ;  /* 0xffffffac00387947 */ /* 0x000fea000383ffff */
.L_x_2297:
[----:B0-----:R0:W1:Y:S02]  /*13ad0*/  SYNCS.PHASECHK.TRANS64.TRYWAIT P0, [R0+URZ+0x34840], R2 ;  /* 0x03484002000075a7 */ /* 0x001064000800017f */
[----:B-1----:R-:W-:Y:S05]  /*13ae0*/  @!P0 NANOSLEEP.SYNCS 0x989680 ;  /* 0x009896800000895d */ /* 0x002fea0003900000 */
[----:B------:R-:W1:Y:S02]  /*13af0*/  @!P0 SYNCS.PHASECHK.TRANS64 P0, [R0+URZ+0x34840], R2 ;  /* 0x03484002000085a7 */ /* 0x000e64000800007f */
[----:B-1----:R-:W-:Y:S05]  /*13b00*/  @!P0 BRA `(.L_x_2297) ;  /* 0xfffffffc00f08947 */ /* 0x002fea000383ffff */
[----:B------:R-:W-:Y:S05]  /*13b10*/  BRA `(.L_x_2403) ;  /* 0xffffffac00987947 */ /* 0x000fea000383ffff */
.L_x_2301:
[----:B------:R-:W2:Y:S01]  /*13b20*/  LDL.LU R11, [R1+0x38] ;  /* 0x00003800010b7983 */ /* 0x000ea20000300800 */
[----:B------:R-:W-:Y:S01]  /*13b30*/  IMAD.MOV.U32 R13, RZ, RZ, R3 ;  /* 0x000000ffff0d7224 */ /* 0x000fe200078e0003 */
[----:B------:R-:W-:Y:S01]  /*13b40*/  LOP3.LUT R5, R5, 0x7f, RZ, 0xc0, !PT ;  /* 0x0000007f05057812 */ /* 0x000fe200078ec0ff */
[----:B------:R-:W-:Y:S02]  /*13b50*/  IMAD.MOV.U32 R12, RZ, RZ, RZ ;  /* 0x000000ffff0c7224 */ /* 0x000fe400078e00ff */
[----:B------:R-:W-:Y:S01]  /*13b60*/  IMAD.MOV.U32 R15, RZ, RZ, -0x1 ;  /* 0xffffffffff0f7424 */ /* 0x000fe200078e00ff */
[----:B------:R-:W-:-:S05]  /*13b70*/  SHF.R.U32.HI R5, RZ, 0x3, R5 ;  /* 0x00000003ff057819 */ /* 0x000fca0000011605 */
[----:B------:R-:W-:-:S04]  /*13b80*/  IMAD R2, R9, 0x80, R5 ;  /* 0x0000008009027824 */ /* 0x000fc800078e0205 */
[----:B------:R-:W-:Y:S02]  /*13b90*/  VIADD R5, R2, 0x10 ;  /* 0x0000001002057836 */ /* 0x000fe40000000000 */
[----:B--2---:R-:W-:Y:S02]  /*13ba0*/  IMAD R0, R11, R7, RZ ;  /* 0x000000070b007224 */ /* 0x004fe400078e02ff */
[----:B------:R-:W-:-:S03]  /*13bb0*/  IMAD.MOV.U32 R11, RZ, RZ, 0x181f ;  /* 0x0000181fff0b7424 */ /* 0x000fc600078e00ff */
[----:B------:R-:W-:-:S13]  /*13bc0*/  ISETP.GE.AND P3, PT, R2, R0, PT ;  /* 0x000000000200720c */ /* 0x000fda0003f66270 */
[----:B-----5:R-:W-:Y:S05]  /*13bd0*/  WARPSYNC.COLLECTIVE R15, `(.L_x_2404) ;  /* 0x000000000f087348 */ /* 0x020fea0003c00000 */
[----:B------:R0:W1:Y:S02]  /*13be0*/  SHFL.IDX P6, R14, R13, R12, R11 ;  /* 0x0000000c0d0e7389 */ /* 0x00006400000c000b */
[----:B01---5:R-:W-:Y:S01]  /*13bf0*/  ENDCOLLECTIVE ;  /* 0x000000000000791b */ /* 0x023fe20003800000 */
.L_x_2404:
[----:B------:R-:W-:Y:S02]  /*13c00*/  IMAD.MOV.U32 R13, RZ, RZ, R4 ;  /* 0x000000ffff0d7224 */ /* 0x000fe400078e0004 */
[----:B------:R-:W-:-:S07]  /*13c10*/  IMAD.MOV.U32 R6, RZ, RZ, R14 ;  /* 0x000000ffff067224 */ /* 0x000fce00078e000e */
[----:B------:R-:W-:Y:S05]  /*13c20*/  WARPSYNC.COLLECTIVE R15, `(.L_x_2405) ;  /* 0x000000000f087348 */ /* 0x000fea0003c00000 */
[----:B------:R0:W1:Y:S02]  /*13c30*/  SHFL.IDX P6, R14, R13, R12, R11 ;  /* 0x0000000c0d0e7389 */ /* 0x00006400000c000b */
[----:B01----:R-:W-:Y:S01]  /*13c40*/  ENDCOLLECTIVE ;  /* 0x000000000000791b */ /* 0x003fe20003800000 */
.L_x_2405:
[----:B------:R-:W-:Y:S02]  /*13c50*/  IMAD.MOV.U32 R13, RZ, RZ, R3 ;  /* 0x000000ffff0d7224 */ /* 0x000fe400078e0003 */
[----:B------:R-:W-:Y:S02]  /*13c60*/  IMAD.MOV.U32 R12, RZ, RZ, 0x1 ;  /* 0x00000001ff0c7424 */ /* 0x000fe400078e00ff */
[----:B------:R-:W-:-:S07]  /*13c70*/  IMAD.MOV.U32 R7, RZ, RZ, R14 ;  /* 0x000000ffff077224 */ /* 0x000fce00078e000e */
[----:B------:R-:W-:Y:S05]  /*13c80*/  WARPSYNC.COLLECTIVE R15, `(.L_x_2406) ;  /* 0x000000000f087348 */ /* 0x000fea0003c00000 */
[----:B------:R0:W1:Y:S02]  /*13c90*/  SHFL.IDX P6, R14, R13, R12, R11 ;  /* 0x0000000c0d0e7389 */ /* 0x00006400000c000b */
[----:B01----:R-:W-:Y:S01]  /*13ca0*/  ENDCOLLECTIVE ;  /* 0x000000000000791b */ /* 0x003fe20003800000 */
.L_x_2406:
[----:B------:R-:W-:-:S05]  /*13cb0*/  @!P3 LEA R7, P5, R8, R7, 0x1 ;  /* 0x000000070807b211 */ /* 0x000fca00078a08ff */
[----:B------:R-:W-:-:S05]  /*13cc0*/  @!P3 IMAD.X R6, RZ, RZ, R6, P5 ;  /* 0x000000ffff06b224 */ /* 0x000fca00028e0606 */
[----:B------:R-:W-:Y:S01]  /*13cd0*/  @!P3 LOP3.LUT R7, R7, R6, RZ, 0x3c, !PT ;  /* 0x000000060707b212 */ /* 0x000fe200078e3cff */
[----:B------:R-:W-:-:S03]  /*13ce0*/  IMAD.MOV.U32 R13, RZ, RZ, R4 ;  /* 0x000000ffff0d7224 */ /* 0x000fc600078e0004 */
[----:B------:R-:W-:-:S04]  /*13cf0*/  @!P3 LOP3.LUT R6, R7, R6, RZ, 0x3c, !PT ;  /* 0x000000060706b212 */ /* 0x000fc800078e3cff */
[----:B------:R-:W-:Y:S01]  /*13d00*/  @!P3 LOP3.LUT R7, R7, R6, RZ, 0x3c, !PT ;  /* 0x000000060707b212 */ /* 0x000fe200078e3cff */
[----:B------:R-:W-:-:S07]  /*13d10*/  IMAD.MOV.U32 R9, RZ, RZ, R14 ;  /* 0x000000ffff097224 */ /* 0x000fce00078e000e */
[----:B------:R-:W-:Y:S05]  /*13d20*/  WARPSYNC.COLLECTIVE R15, `(.L_x_2407) ;  /* 0x000000000f087348 */ /* 0x000fea0003c00000 */
[----:B------:R0:W1:Y:S02]  /*13d30*/  SHFL.IDX P6, R14, R13, R12, R11 ;  /* 0x0000000c0d0e7389 */ /* 0x00006400000c000b */
[----:B01----:R-:W-:Y:S01]  /*13d40*/  ENDCOLLECTIVE ;  /* 0x000000000000791b */ /* 0x003fe20003800000 */
.L_x_2407:
[----:B------:R-:W-:Y:S01]  /*13d50*/  @!PT LDS RZ, [RZ] ;  /* 0x00000000fffff984 */ /* 0x000fe20000000800 */
[----:B------:R-:W-:Y:S01]  /*13d60*/  @!PT LDS RZ, [RZ] ;  /* 0x00000000fffff984 */ /* 0x000fe20000000800 */
[----:B------:R-:W-:Y:S01]  /*13d70*/  @!PT LDS RZ, [RZ] ;  /* 0x00000000fffff984 */ /* 0x000fe20000000800 */
[----:B------:R0:W-:Y:S04]  /*13d80*/  @!P3 LDGSTS.E.BYPASS.LTC128B.128 [R10+0x10400], desc[UR56][R6.64], !P2 ;  /* 0x10400000060abfae */ /* 0x0001e8000d101d78 */
[----:B------:R0:W-:Y:S04]  /*13d90*/  @!P3 LDGSTS.E.BYPASS.LTC128B.128 [R10+0x14400], desc[UR56][R6.64+0x80], !P1 ;  /* 0x14400080060abfae */ /* 0x0001e8000c901d78 */
[----:B------:R0:W-:Y:S01]  /*13da0*/  @!P3 LDGSTS.E.BYPASS.LTC128B.128 [R10+0x18400], desc[UR56][R6.64+0x100], !P0 ;  /* 0x18400100060abfae */ /* 0x0001e2000c101d78 */
[----:B------:R-:W-:Y:S01]  /*13db0*/  ISETP.GE.AND P3, PT, R5, R0, PT ;  /* 0x000000000500720c */ /* 0x000fe20003f66270 */
[----:B------:R-:W-:-:S02]  /*13dc0*/  IMAD.MOV.U32 R13, RZ, RZ, R3 ;  /* 0x000000ffff0d7224 */ /* 0x000fc400078e0003 */
[----:B------:R-:W-:Y:S02]  /*13dd0*/  IMAD.MOV.U32 R12, RZ, RZ, 0x2 ;  /* 0x00000002ff0c7424 */ /* 0x000fe400078e00ff */
[----:B------:R-:W-:-:S08]  /*13de0*/  IMAD.MOV.U32 R5, RZ, RZ, R14 ;  /* 0x000000ffff057224 */ /* 0x000fd000078e000e */
[----:B0-----:R-:W-:Y:S05]  /*13df0*/  WARPSYNC.COLLECTIVE R15, `(.L_x_2408) ;  /* 0x000000000f087348 */ /* 0x001fea0003c00000 */
[----:B------:R1:W2:Y:S02]  /*13e00*/  SHFL.IDX P6, R14, R13, R12, R11 ;  /* 0x0000000c0d0e7389 */ /* 0x0002a400000c000b */
[----:B012---:R-:W-:Y:S01]  /*13e10*/  ENDCOLLECTIVE ;  /* 0x000000000000791b */ /* 0x007fe20003800000 */
.L_x_2408:
[----:B------:R-:W-:-:S05]  /*13e20*/  @!P3 LEA R8, P5, R8, R5, 0x1 ;  /* 0x000000050808b211 */ /* 0x000fca00078a08ff */
[----:B------:R-:W-:Y:S02]  /*13e30*/  @!P3 IMAD.X R5, RZ, RZ, R9, P5 ;  /* 0x000000ffff05b224 */ /* 0x000fe400028e0609 */
[----:B------:R-:W0:Y:S01]  /*13e40*/  S2R R9, SR_TID.X ;  /* 0x0000000000097919 */ /* 0x000e220000002100 */
[----:B------:R-:W-:Y:S02]  /*13e50*/  @!P3 IMAD.MOV.U32 R6, RZ, RZ, R8 ;  /* 0x000000ffff06b224 */ /* 0x000fe400078e0008 */
[----:B------:R-:W-:Y:S02]  /*13e60*/  @!P3 IMAD.MOV.U32 R7, RZ, RZ, R5 ;  /* 0x000000ffff07b224 */ /* 0x000fe400078e0005 */
[----:B------:R-:W-:Y:S02]  /*13e70*/  IMAD.MOV.U32 R13, RZ, RZ, R4 ;  /* 0x000000ffff0d7224 */ /* 0x000fe400078e0004 */
[----:B------:R-:W-:Y:S01]  /*13e80*/  VIADD R5, R2, 0x20 ;  /* 0x0000002002057836 */ /* 0x000fe20000000000 */
        /* <DEDUP_REMOVED lines=9> */
.L_x_2409:
        /* <DEDUP_REMOVED lines=13> */
.L_x_2410:
        /* <DEDUP_REMOVED lines=17> */
.L_x_2411:
[----:B------:R-:W-:Y:S02]  /*14100*/  IMAD.MOV.U32 R13, RZ, RZ, R3 ;  /* 0x000000ffff0d7224 */ /* 0x000fe400078e0003 */
[----:B------:R-:W-:Y:S02]  /*14110*/  IMAD.MOV.U32 R12, RZ, RZ, 0x4 ;  /* 0x00000004ff0c7424 */ /* 0x000fe400078e00ff */
[----:B------:R-:W-:-:S07]  /*14120*/  IMAD.MOV.U32 R5, RZ, RZ, R14 ;  /* 0x000000ffff057224 */ /* 0x000fce00078e000e */
[----:B------:R-:W-:Y:S05]  /*14130*/  WARPSYNC.COLLECTIVE R15, `(.L_x_2412) ;  /* 0x000000000f087348 */ /* 0x000fea0003c00000 */
[----:B------:R0:W1:Y:S02]  /*14140*/  SHFL.IDX P6, R14, R13, R12, R11 ;  /* 0x0000000c0d0e7389 */ /* 0x00006400000c000b */
[----:B01----:R-:W-:Y:S01]  /*14150*/  ENDCOLLECTIVE ;  /* 0x000000000000791b */ /* 0x003fe20003800000 */
.L_x_2412:
        /* <DEDUP_REMOVED lines=17> */
.L_x_2413:
[----:B------:R-:W-:Y:S02]  /*14270*/  IMAD.MOV.U32 R13, RZ, RZ, R3 ;  /* 0x000000ffff0d7224 */ /* 0x000fe400078e0003 */
[----:B------:R-:W-:Y:S02]  /*14280*/  IMAD.MOV.U32 R12, RZ, RZ, 0x5 ;  /* 0x00000005ff0c7424 */ /* 0x000fe400078e00ff */
[----:B------:R-:W-:-:S07]  /*14290*/  IMAD.MOV.U32 R5, RZ, RZ, R14 ;  /* 0x000000ffff057224 */ /* 0x000fce00078e000e */
[----:B------:R-:W-:Y:S05]  /*142a0*/  WARPSYNC.COLLECTIVE R15, `(.L_x_2414) ;  /* 0x000000000f087348 */ /* 0x000fea0003c00000 */
[----:B------:R0:W1:Y:S02]  /*142b0*/  SHFL.IDX P6, R14, R13, R12, R11 ;  /* 0x0000000c0d0e7389 */ /* 0x00006400000c000b */
[----:B01----:R-:W-:Y:S01]  /*142c0*/  ENDCOLLECTIVE ;  /* 0x000000000000791b */ /* 0x003fe20003800000 */
.L_x_2414:
        /* <DEDUP_REMOVED lines=17> */
.L_x_2415:
[----:B------:R-:W-:Y:S02]  /*143e0*/  IMAD.MOV.U32 R13, RZ, RZ, R3 ;  /* 0x000000ffff0d7224 */ /* 0x000fe400078e0003 */
[----:B------:R-:W-:Y:S02]  /*143f0*/  IMAD.MOV.U32 R12, RZ, RZ, 0x6 ;  /* 0x00000006ff0c7424 */ /* 0x000fe400078e00ff */
[----:B------:R-:W-:-:S07]  /*14400*/  IMAD.MOV.U32 R5, RZ, RZ, R14 ;  /* 0x000000ffff057224 */ /* 0x000fce00078e000e */
[----:B------:R-:W-:Y:S05]  /*14410*/  WARPSYNC.COLLECTIVE R15, `(.L_x_2416) ;  /* 0x000000000f087348 */ /* 0x000fea0003c00000 */
[----:B------:R0:W1:Y:S02]  /*14420*/  SHFL.IDX P6, R14, R13, R12, R11 ;  /* 0x0000000c0d0e7389 */ /* 0x00006400000c000b */
[----:B01----:R-:W-:Y:S01]  /*14430*/  ENDCOLLECTIVE ;  /* 0x000000000000791b */ /* 0x003fe20003800000 */
.L_x_2416:
        /* <DEDUP_REMOVED lines=15> */
.L_x_2417:
        /* <DEDUP_REMOVED lines=8> */
.L_x_2418:
        /* <DEDUP_REMOVED lines=14> */
.L_x_2419:
[----:B------:R-:W-:Y:S01]  /*14690*/  @!PT LDS RZ, [RZ] ;  /* 0x00000000fffff984 */ /* 0x000fe20000000800 */
[----:B------:R-:W-:Y:S01]  /*146a0*/  @!PT LDS RZ, [RZ] ;  /* 0x00000000fffff984 */ /* 0x000fe20000000800 */
[----:B------:R-:W-:Y:S01]  /*146b0*/  @!PT LDS RZ, [RZ] ;  /* 0x00000000fffff984 */ /* 0x000fe20000000800 */
[----:B------:R3:W-:Y:S01]  /*146c0*/  @!P4 LDGSTS.E.BYPASS.LTC128B.128 [R10+0x1b400], desc[UR56][R6.64+0x100], !P0 ;  /* 0x1b400100060acfae */ /* 0x0007e2000c101d78 */
[----:B------:R-:W-:Y:S01]  /*146d0*/  IMAD.MOV.U32 R3, RZ, RZ, R14 ;  /* 0x000000ffff037224 */ /* 0x000fe200078e000e */
[----:B------:R-:W-:Y:S06]  /*146e0*/  BRA `(.L_x_2420) ;  /* 0xffffffb0004c7947 */ /* 0x000fec000383ffff */
.L_x_2306:
[----:B0-----:R0:W3:Y:S02]  /*146f0*/  SYNCS.PHASECHK.TRANS64.TRYWAIT P0, [R18+URZ+0x34820], R0 ;  /* 0x03482000120075a7 */ /* 0x0010e4000800017f */
[----:B---3--:R-:W-:Y:S05]  /*14700*/  @!P0 NANOSLEEP.SYNCS 0x989680 ;  /* 0x009896800000895d */ /* 0x008fea0003900000 */
[----:B------:R-:W3:Y:S02]  /*14710*/  @!P0 SYNCS.PHASECHK.TRANS64 P0, [R18+URZ+0x34820], R0 ;  /* 0x03482000120085a7 */ /* 0x000ee4000800007f */
[----:B---3--:R-:W-:Y:S05]  /*14720*/  @!P0 BRA `(.L_x_2306) ;  /* 0xfffffffc00f08947 */ /* 0x008fea000383ffff */
[----:B------:R-:W-:Y:S05]  /*14730*/  BRA `(.L_x_2421) ;  /* 0xffffffb000cc7947 */ /* 0x000fea000383ffff */
.L_x_2315:
[----:B-1----:R1:W2:Y:S02]  /*14740*/  SYNCS.PHASECHK.TRANS64.TRYWAIT P0, [R3+URZ+0x34840], R2 ;  /* 0x03484002030075a7 */ /* 0x0022a4000800017f */
[----:B--2---:R-:W-:Y:S05]  /*14750*/  @!P0 NANOSLEEP.SYNCS 0x989680 ;  /* 0x009896800000895d */ /* 0x004fea0003900000 */
[----:B------:R-:W2:Y:S02]  /*14760*/  @!P0 SYNCS.PHASECHK.TRANS64 P0, [R3+URZ+0x34840], R2 ;  /* 0x03484002030085a7 */ /* 0x000ea4000800007f */
[----:B--2---:R-:W-:Y:S05]  /*14770*/  @!P0 BRA `(.L_x_2315) ;  /* 0xfffffffc00f08947 */ /* 0x004fea000383ffff */
[----:B------:R-:W-:Y:S05]  /*14780*/  BRA `(.L_x_2422) ;  /* 0xffffffb400a87947 */ /* 0x000fea000383ffff */
.L_x_2322:
[----:B-1----:R1:W2:Y:S02]  /*14790*/  SYNCS.PHASECHK.TRANS64.TRYWAIT P0, [R3+URZ+0x60], R2 ;  /* 0x00006002030075a7 */ /* 0x0022a4000800017f */
[----:B--2---:R-:W-:Y:S05]  /*147a0*/  @!P0 NANOSLEEP.SYNCS 0x989680 ;  /* 0x009896800000895d */ /* 0x004fea0003900000 */
[----:B------:R-:W2:Y:S02]  /*147b0*/  @!P0 SYNCS.PHASECHK.TRANS64 P0, [R3+URZ+0x60], R2 ;  /* 0x00006002030085a7 */ /* 0x000ea4000800007f */
[----:B--2---:R-:W-:Y:S05]  /*147c0*/  @!P0 BRA `(.L_x_2322) ;  /* 0xfffffffc00f08947 */ /* 0x004fea000383ffff */
[----:B------:R-:W-:Y:S05]  /*147d0*/  BRA `(.L_x_2423) ;  /* 0xffffffb800b87947 */ /* 0x000fea000383ffff */
.L_x_2331:
[----:B-1----:R1:W2:Y:S02]  /*147e0*/  SYNCS.PHASECHK.TRANS64.TRYWAIT P0, [R3+URZ+0x34840], R2 ;  /* 0x03484002030075a7 */ /* 0x0022a4000800017f */
[----:B--2---:R-:W-:Y:S05]  /*147f0*/  @!P0 NANOSLEEP.SYNCS 0x989680 ;  /* 0x009896800000895d */ /* 0x004fea0003900000 */
[----:B------:R-:W2:Y:S02]  /*14800*/  @!P0 SYNCS.PHASECHK.TRANS64 P0, [R3+URZ+0x34840], R2 ;  /* 0x03484002030085a7 */ /* 0x000ea4000800007f */
[----:B--2---:R-:W-:Y:S05]  /*14810*/  @!P0 BRA `(.L_x_2331) ;  /* 0xfffffffc00f08947 */ /* 0x004fea000383ffff */
[----:B------:R-:W-:Y:S05]  /*14820*/  BRA `(.L_x_2424) ;  /* 0xffffffc000487947 */ /* 0x000fea000383ffff */
.L_x_2338:
[----:B0-----:R0:W1:Y:S02]  /*14830*/  SYNCS.PHASECHK.TRANS64.TRYWAIT P0, [R2+URZ+0x60], R3 ;  /* 0x00006003020075a7 */ /* 0x001064000800017f */
[----:B-1----:R-:W-:Y:S05]  /*14840*/  @!P0 NANOSLEEP.SYNCS 0x989680 ;  /* 0x009896800000895d */ /* 0x002fea0003900000 */
[----:B------:R-:W1:Y:S02]  /*14850*/  @!P0 SYNCS.PHASECHK.TRANS64 P0, [R2+URZ+0x60], R3 ;  /* 0x00006003020085a7 */ /* 0x000e64000800007f */
[----:B-1----:R-:W-:Y:S05]  /*14860*/  @!P0 BRA `(.L_x_2338) ;  /* 0xfffffffc00f08947 */ /* 0x002fea000383ffff */
[----:B------:R-:W-:Y:S05]  /*14870*/  BRA `(.L_x_2425) ;  /* 0xffffffc400587947 */ /* 0x000fea000383ffff */
.L_x_2347:
[----:B--2---:R2:W3:Y:S02]  /*14880*/  SYNCS.PHASECHK.TRANS64.TRYWAIT P0, [R2+URZ+0x34840], R3 ;  /* 0x03484003020075a7 */ /* 0x0044e4000800017f */
[----:B---3--:R-:W-:Y:S05]  /*14890*/  @!P0 NANOSLEEP.SYNCS 0x989680 ;  /* 0x009896800000895d */ /* 0x008fea0003900000 */
[----:B------:R-:W3:Y:S02]  /*148a0*/  @!P0 SYNCS.PHASECHK.TRANS64 P0, [R2+URZ+0x34840], R3 ;  /* 0x03484003020085a7 */ /* 0x000ee4000800007f */
[----:B---3--:R-:W-:Y:S05]  /*148b0*/  @!P0 BRA `(.L_x_2347) ;  /* 0xfffffffc00f08947 */ /* 0x008fea000383ffff */
[----:B------:R-:W-:Y:S05]  /*148c0*/  BRA `(.L_x_2426) ;  /* 0xffffffc800b87947 */ /* 0x000fea000383ffff */
.L_x_2354:
[----:B0-----:R0:W1:Y:S02]  /*148d0*/  SYNCS.PHASECHK.TRANS64.TRYWAIT P0, [R2+URZ+0x60], R5 ;  /* 0x00006005020075a7 */ /* 0x001064000800017f */
[----:B-1----:R-:W-:Y:S05]  /*148e0*/  @!P0 NANOSLEEP.SYNCS 0x989680 ;  /* 0x009896800000895d */ /* 0x002fea0003900000 */
[----:B------:R-:W1:Y:S02]  /*148f0*/  @!P0 SYNCS.PHASECHK.TRANS64 P0, [R2+URZ+0x60], R5 ;  /* 0x00006005020085a7 */ /* 0x000e64000800007f */
[----:B-1----:R-:W-:Y:S05]  /*14900*/  @!P0 BRA `(.L_x_2354) ;  /* 0xfffffffc00f08947 */ /* 0x002fea000383ffff */
[----:B------:R-:W-:Y:S05]  /*14910*/  BRA `(.L_x_2427) ;  /* 0xffffffcc00c87947 */ /* 0x000fea000383ffff */
.L_x_2365:
[----:B--2---:R2:W3:Y:S02]  /*14920*/  SYNCS.PHASECHK.TRANS64.TRYWAIT P0, [R0+URZ+0x34860], R2 ;  /* 0x03486002000075a7 */ /* 0x0044e4000800017f */
[----:B---3--:R-:W-:Y:S05]  /*14930*/  @!P0 NANOSLEEP.SYNCS 0x989680 ;  /* 0x009896800000895d */ /* 0x008fea0003900000 */
[----:B------:R-:W3:Y:S02]  /*14940*/  @!P0 SYNCS.PHASECHK.TRANS64 P0, [R0+URZ+0x34860], R2 ;  /* 0x03486002000085a7 */ /* 0x000ee4000800007f */
[----:B---3--:R-:W-:Y:S05]  /*14950*/  @!P0 BRA `(.L_x_2365) ;  /* 0xfffffffc00f08947 */ /* 0x008fea000383ffff */
[----:B------:R-:W-:Y:S05]  /*14960*/  BRA `(.L_x_2428) ;  /* 0xffffffd400147947 */ /* 0x000fea000383ffff */
.L_x_2372:
[----:B------:R-:W2:Y:S01]  /*14970*/  LDL R0, [R1] ;  /* 0x0000000001007983 */ /* 0x000ea20000100800 */
        /* <DEDUP_REMOVED lines=8> */
.L_x_2430:
[----:B------:R-:W-:Y:S05]  /*14a00*/  BSYNC B0 ;  /* 0x0000000000007941 */ /* 0x000fea0003800000 */
.L_x_2429:
        /* <DEDUP_REMOVED lines=9> */
.L_x_2431:
        /* <DEDUP_REMOVED lines=11> */
[----:B------:R-:W-:Y:S02]  /*14b50*/  CS2R R6, SRZ ;  /* 0x0000000000067805 */ /* 0x000fe4000001ff00 */
[C---:B------:R-:W-:Y:S02]  /*14b60*/  ISETP.GE.U32.AND P2, PT, R10.reuse, 0x2, PT ;  /* 0x000000020a00780c */ /* 0x040fe40003f46070 */
[C---:B------:R-:W-:Y:S02]  /*14b70*/  ISETP.GE.U32.AND P3, PT, R10.reuse, 0x4, PT ;  /* 0x000000040a00780c */ /* 0x040fe40003f66070 */
[C---:B------:R-:W-:Y:S02]  /*14b80*/  ISETP.GE.U32.AND P4, PT, R10.reuse, 0x8, PT ;  /* 0x000000080a00780c */ /* 0x040fe40003f86070 */
[----:B------:R-:W-:Y:S01]  /*14b90*/  ISETP.GE.U32.AND P5, PT, R10, 0x10, PT ;  /* 0x000000100a00780c */ /* 0x000fe20003fa6070 */
[----:B--2---:R-:W-:-:S02]  /*14ba0*/  @!P1 IMAD.MOV.U32 R6, RZ, RZ, R5 ;  /* 0x000000ffff069224 */ /* 0x004fc400078e0005 */
[----:B------:R-:W-:Y:S02]  /*14bb0*/  IMAD.MOV.U32 R5, RZ, RZ, RZ ;  /* 0x000000ffff057224 */ /* 0x000fe400078e00ff */
[----:B---3--:R-:W-:Y:S01]  /*14bc0*/  @!P1 IMAD.MOV.U32 R7, RZ, RZ, R2 ;  /* 0x000000ffff079224 */ /* 0x008fe200078e0002 */
[----:B------:R-:W-:-:S03]  /*14bd0*/  ISETP.NE.AND P1, PT, R10, RZ, PT ;  /* 0x000000ff0a00720c */ /* 0x000fc60003f25270 */
[----:B------:R-:W-:-:S04]  /*14be0*/  IMAD R2, R7, R6, RZ ;  /* 0x0000000607027224 */ /* 0x000fc800078e02ff */
[----:B------:R-:W-:-:S07]  /*14bf0*/  IMAD.MOV.U32 R13, RZ, RZ, R2 ;  /* 0x000000ffff0d7224 */ /* 0x000fce00078e0002 */
[----:B------:R-:W-:Y:S05]  /*14c00*/  WARPSYNC.COLLECTIVE R15, `(.L_x_2432) ;  /* 0x000000000f087348 */ /* 0x000fea0003c00000 */
[----:B------:R0:W1:Y:S02]  /*14c10*/  SHFL.UP P6, R14, R13, R12, R11 ;  /* 0x0400000c0d0e7389 */ /* 0x00006400000c000b */
[----:B01----:R-:W-:Y:S01]  /*14c20*/  ENDCOLLECTIVE ;  /* 0x000000000000791b */ /* 0x003fe20003800000 */
.L_x_2432:
        /* <DEDUP_REMOVED lines=8> */
.L_x_2433:
        /* <DEDUP_REMOVED lines=8> */
.L_x_2434:
        /* <DEDUP_REMOVED lines=8> */
.L_x_2435:
        /* <DEDUP_REMOVED lines=8> */
.L_x_2436:
        /* <DEDUP_REMOVED lines=9> */
.L_x_2437:
[----:B------:R-:W-:Y:S01]  /*14ec0*/  IMAD.MOV.U32 R9, RZ, RZ, R14 ;  /* 0x000000ffff097224 */ /* 0x000fe200078e000e */
[----:B------:R-:W-:Y:S06]  /*14ed0*/  BRA `(.L_x_2438) ;  /* 0xffffffd400887947 */ /* 0x000fec000383ffff */
.L_x_2375:
        /* <DEDUP_REMOVED lines=8> */
.L_x_2440:
[----:B------:R-:W-:Y:S05]  /*14f60*/  BSYNC B0 ;  /* 0x0000000000007941 */ /* 0x000fea0003800000 */
.L_x_2439:
        /* <DEDUP_REMOVED lines=10> */
.L_x_2441:
        /* <DEDUP_REMOVED lines=8> */
.L_x_2442:
        /* <DEDUP_REMOVED lines=8> */
.L_x_2443:
        /* <DEDUP_REMOVED lines=8> */
.L_x_2444:
        /* <DEDUP_REMOVED lines=9> */
.L_x_2445:
[----:B------:R-:W-:Y:S01]  /*15220*/  IMAD.MOV.U32 R9, RZ, RZ, R14 ;  /* 0x000000ffff097224 */ /* 0x000fe200078e000e */
[----:B------:R-:W-:Y:S06]  /*15230*/  BRA `(.L_x_2446) ;  /* 0xffffffd4005c7947 */ /* 0x000fec000383ffff */
.L_x_2377:
[----:B------:R-:W-:Y:S01]  /*15240*/  BSSY B0, `(.L_x_2447) ;  /* 0x0000006000007945 */ /* 0x000fe20003800000 */
[----:B------:R-:W-:Y:S01]  /*15250*/  PLOP3.LUT P6, PT, P6, PT, PT, 0x8, 0x0 ;  /* 0x000000000000781c */ /* 0x000fe200037ce170 */
[----:B------:R-:W-:-:S12]  /*15260*/  IMAD.MOV.U32 R15, RZ, RZ, -0x1 ;  /* 0xffffffffff0f7424 */ /* 0x000fd800078e00ff */
[----:B0-----:R-:W-:Y:S05]  /*15270*/  WARPSYNC.COLLECTIVE R15, `(.L_x_2448) ;  /* 0x000000000f087348 */ /* 0x001fea0003c00000 */
[----:B------:R-:W-:Y:S01]  /*15280*/  VOTE.ANY R14, PT, P6 ;  /* 0x00000000000e7806 */ /* 0x000fe200030e0100 */
[----:B0-----:R-:W-:Y:S06]  /*15290*/  ENDCOLLECTIVE ;  /* 0x000000000000791b */ /* 0x001fec0003800000 */
.L_x_2448:
[----:B------:R-:W-:Y:S05]  /*152a0*/  BSYNC B0 ;  /* 0x0000000000007941 */ /* 0x000fea0003800000 */
.L_x_2447:
        /* <DEDUP_REMOVED lines=10> */
.L_x_2449:
[----:B------:R-:W-:Y:S02]  /*15350*/  IMAD.MOV.U32 R13, RZ, RZ, R7 ;  /* 0x000000ffff0d7224 */ /* 0x000fe400078e0007 */
[----:B------:R-:W-:-:S07]  /*15360*/  IMAD.MOV.U32 R0, RZ, RZ, R14 ;  /* 0x000000ffff007224 */ /* 0x000fce00078e000e */
[----:B------:R-:W-:Y:S05]  /*15370*/  WARPSYNC.COLLECTIVE R15, `(.L_x_2450) ;  /* 0x000000000f087348 */ /* 0x000fea0003c00000 */
[----:B------:R0:W1:Y:S02]  /*15380*/  SHFL.IDX P6, R14, R13, R12, R11 ;  /* 0x0000000c0d0e7389 */ /* 0x00006400000c000b */
[----:B01----:R-:W-:Y:S01]  /*15390*/  ENDCOLLECTIVE ;  /* 0x000000000000791b */ /* 0x003fe20003800000 */
.L_x_2450:
[----:B------:R-:W-:Y:S02]  /*153a0*/  IMAD.MOV.U32 R7, RZ, RZ, R14 ;  /* 0x000000ffff077224 */ /* 0x000fe400078e000e */
[----:B------:R-:W-:-:S05]  /*153b0*/  IMAD.IADD R6, R10, 0x1, R16 ;  /* 0x000000010a067824 */ /* 0x000fca00078e0210 */
[----:B------:R0:W-:Y:S01]  /*153c0*/  STL [R1+0xc], R6 ;  /* 0x00000c0601007387 */ /* 0x0001e20000100800 */
[----:B------:R-:W-:Y:S05]  /*153d0*/  BRA `(.L_x_2451) ;  /* 0xffffffd4003c7947 */ /* 0x000fea000383ffff */
.L_x_2379:
        /* <DEDUP_REMOVED lines=8> */
.L_x_2453:
[----:B------:R-:W-:Y:S05]  /*15460*/  BSYNC B0 ;  /* 0x0000000000007941 */ /* 0x000fea0003800000 */
.L_x_2452:
[----:B------:R-:W-:Y:S01]  /*15470*/  IMAD.MOV.U32 R2, RZ, RZ, R14 ;  /* 0x000000ffff027224 */ /* 0x000fe200078e000e */
[----:B------:R-:W-:Y:S06]  /*15480*/  BRA `(.L_x_2454) ;  /* 0xffffffd400287947 */ /* 0x000fec000383ffff */
.L_x_2385:
[----:B0-----:R0:W1:Y:S02]  /*15490*/  SYNCS.PHASECHK.TRANS64.TRYWAIT P0, [R0+URZ+0x34820], R3 ;  /* 0x03482003000075a7 */ /* 0x001064000800017f */
[----:B-1----:R-:W-:Y:S05]  /*154a0*/  @!P0 NANOSLEEP.SYNCS 0x989680 ;  /* 0x009896800000895d */ /* 0x002fea0003900000 */
[----:B------:R-:W1:Y:S02]  /*154b0*/  @!P0 SYNCS.PHASECHK.TRANS64 P0, [R0+URZ+0x34820], R3 ;  /* 0x03482003000085a7 */ /* 0x000e64000800007f */
[----:B-1----:R-:W-:Y:S05]  /*154c0*/  @!P0 BRA `(.L_x_2385) ;  /* 0xfffffffc00f08947 */ /* 0x002fea000383ffff */
[----:B------:R-:W-:Y:S05]  /*154d0*/  BRA `(.L_x_2455) ;  /* 0xffffffdc00c87947 */ /* 0x000fea000383ffff */
.L_x_2386:
        /* <DEDUP_REMOVED lines=11> */
.L_x_2457:
[----:B------:R-:W-:Y:S05]  /*15590*/  BSYNC B0 ;  /* 0x0000000000007941 */ /* 0x000fea0003800000 */
.L_x_2456:
[----:B------:R-:W-:Y:S05]  /*155a0*/  BRA `(.L_x_2458) ;  /* 0xffffffdc00b07947 */ /* 0x000fea000383ffff */
.L_x_2389:
[----:B------:R-:W-:Y:S01]  /*155b0*/  BSSY B1, `(.L_x_2459) ;  /* 0x0000006000017945 */ /* 0x000fe20003800000 */
[----:B------:R-:W-:-:S07]  /*155c0*/  IMAD.MOV.U32 R15, RZ, RZ, -0x1 ;  /* 0xffffffffff0f7424 */ /* 0x000fce00078e00ff */
[----:B01----:R-:W-:Y:S05]  /*155d0*/  WARPSYNC.COLLECTIVE R15, `(.L_x_2460) ;  /* 0x000000000f0c7348 */ /* 0x003fea0003c00000 */
[----:B------:R-:W-:Y:S02]  /*155e0*/  ELECT P6, UR62, PT ;  /* 0x00000000003e782f */ /* 0x000fe400038c0000 */
[----:B------:R-:W-:Y:S01]  /*155f0*/  MOV R14, UR62 ;  /* 0x0000003e000e7c02 */ /* 0x000fe20008000f00 */
[----:B01----:R-:W-:Y:S10]  /*15600*/  ENDCOLLECTIVE ;  /* 0x000000000000791b */ /* 0x003ff40003800000 */
.L_x_2460:
[----:B------:R-:W-:Y:S05]  /*15610*/  BSYNC B1 ;  /* 0x0000000000017941 */ /* 0x000fea0003800000 */
.L_x_2459:
[----:B------:R-:W-:Y:S05]  /*15620*/  BRA `(.L_x_2461) ;  /* 0xffffffdc00a87947 */ /* 0x000fea000383ffff */
.L_x_2391:
[----:B0-----:R0:W1:Y:S02]  /*15630*/  SYNCS.PHASECHK.TRANS64.TRYWAIT P0, [R6+URZ], R5 ;  /* 0x00000005060075a7 */ /* 0x001064000800017f */
[----:B-1----:R-:W-:Y:S05]  /*15640*/  @!P0 NANOSLEEP.SYNCS 0x989680 ;  /* 0x009896800000895d */ /* 0x002fea0003900000 */
[----:B------:R-:W1:Y:S02]  /*15650*/  @!P0 SYNCS.PHASECHK.TRANS64 P0, [R6+URZ], R5 ;  /* 0x00000005060085a7 */ /* 0x000e64000800007f */
[----:B-1----:R-:W-:Y:S05]  /*15660*/  @!P0 BRA `(.L_x_2391) ;  /* 0xfffffffc00f08947 */ /* 0x002fea000383ffff */
[----:B------:R-:W-:Y:S05]  /*15670*/  BRA `(.L_x_2462) ;  /* 0xffffffdc00e07947 */ /* 0x000fea000383ffff */
.L_x_2392:
[----:B-1----:R1:W2:Y:S02]  /*15680*/  SYNCS.PHASECHK.TRANS64.TRYWAIT P0, [R7+URZ], R2 ;  /* 0x00000002070075a7 */ /* 0x0022a4000800017f */
[----:B--2---:R-:W-:Y:S05]  /*15690*/  @!P0 NANOSLEEP.SYNCS 0x989680 ;  /* 0x009896800000895d */ /* 0x004fea0003900000 */
[----:B------:R-:W2:Y:S02]  /*156a0*/  @!P0 SYNCS.PHASECHK.TRANS64 P0, [R7+URZ], R2 ;  /* 0x00000002070085a7 */ /* 0x000ea4000800007f */
[----:B--2---:R-:W-:Y:S05]  /*156b0*/  @!P0 BRA `(.L_x_2392) ;  /* 0xfffffffc00f08947 */ /* 0x004fea000383ffff */
[----:B------:R-:W-:Y:S05]  /*156c0*/  BRA `(.L_x_2463) ;  /* 0xffffffdc00d47947 */ /* 0x000fea000383ffff */
.L_x_2394:
[----:B--2---:R2:W3:Y:S02]  /*156d0*/  SYNCS.PHASECHK.TRANS64.TRYWAIT P0, [R4+URZ], R5 ;  /* 0x00000005040075a7 */ /* 0x0044e4000800017f */
[----:B---3--:R-:W-:Y:S05]  /*156e0*/  @!P0 NANOSLEEP.SYNCS 0x989680 ;  /* 0x009896800000895d */ /* 0x008fea0003900000 */
[----:B------:R-:W3:Y:S02]  /*156f0*/  @!P0 SYNCS.PHASECHK.TRANS64 P0, [R4+URZ], R5 ;  /* 0x00000005040085a7 */ /* 0x000ee4000800007f */
[----:B---3--:R-:W-:Y:S05]  /*15700*/  @!P0 BRA `(.L_x_2394) ;  /* 0xfffffffc00f08947 */ /* 0x008fea000383ffff */
[----:B------:R-:W-:Y:S05]  /*15710*/  BRA `(.L_x_2464) ;  /* 0xffffffdc00d87947 */ /* 0x000fea000383ffff */
.L_x_2465:
        /* <DEDUP_REMOVED lines=14> */
.L_x_2988:


//--------------------- .text._ZN7cutlass13device_kernelIN5flash11enable_sm90INS1_16FlashAttnFwdSm90INS1_25CollectiveMainloopFwdSm90ILi2EN4cute5tupleIJNS5_1CILi1EEES8_S8_EEENS6_IJNS7_ILi128EEESA_NS7_ILi192EEEEEELi128ENS_6half_tEfNS_4arch4Sm90ELb1ELb0ELb0ELb1ELb0ELb1ELb0ELb1ELb1ELb1ELb1ELb0EEENS1_21CollectiveEpilogueFwdINS6_IJSA_SA_SA_EEES9_SD_SF_Li256ELb1ELb1ELb1ELb0EEENS1_36VarlenDynamicPersistentTileSchedulerILi128ELi128ELi256ELi128ELb1ELb1ELb1ELb1ELb1ELb1EEEEEEEEEvNT_6ParamsE --------------------------
	.section	.text._ZN7cutlass13device_kernelIN5flash11enable_sm90INS1_16FlashAttnFwdSm90INS1_25CollectiveMainloopFwdSm90ILi2EN4cute5tupleIJNS5_1CILi1EEES8_S8_EEENS6_IJNS7_ILi128EEESA_NS7_ILi192EEEEEELi128ENS_6half_tEfNS_4arch4Sm90ELb1ELb0ELb0ELb1ELb0ELb1ELb0ELb1ELb1ELb1ELb1ELb0EEENS1_21CollectiveEpilogueFwdINS6_IJSA_SA_SA_EEES9_SD_SF_Li256ELb1ELb1ELb1ELb0EEENS1_36VarlenDynamicPersistentTileSchedulerILi128ELi128ELi256ELi128ELb1ELb1ELb1ELb1ELb1ELb1EEEEEEEEEvNT_6ParamsE,"ax",@progbits
	.align	128
.text._ZN7cutlass13device_kernelIN5flash11enable_sm90INS1_16FlashAttnFwdSm90INS1_25CollectiveMainloopFwdSm90ILi2EN4cute5tupleIJNS5_1CILi1EEES8_S8_EEENS6_IJNS7_ILi128EEESA_NS7_ILi192EEEEEELi128ENS_6half_tEfNS_4arch4Sm90ELb1ELb0ELb0ELb1ELb0ELb1ELb0ELb1ELb1ELb1ELb1ELb0EEENS1_21CollectiveEpilogueFwdINS6_IJSA_SA_SA_EEES9_SD_SF_Li256ELb1ELb1ELb1ELb0EEENS1_36VarlenDynamicPersistentTileSchedulerILi128ELi128ELi256ELi128ELb1ELb1ELb1ELb1ELb1ELb1EEEEEEEEEvNT_6ParamsE:
        .type           _ZN7cutlass13device_kernelIN5flash11enable_sm90INS1_16FlashAttnFwdSm90INS1_25CollectiveMainloopFwdSm90ILi2EN4cute5tupleIJNS5_1CILi1EEES8_S8_EEENS6_IJNS7_ILi128EEESA_NS7_ILi192EEEEEELi128ENS_6half_tEfNS_4arch4Sm90ELb1ELb0ELb0ELb1ELb0ELb1ELb0ELb1ELb1ELb1ELb1ELb0EEENS1_21CollectiveEpilogueFwdINS6_IJSA_SA_SA_EEES9_SD_SF_Li256ELb1ELb1ELb1ELb0EEENS1_36VarlenDynamicPersistentTileSchedulerILi128ELi128ELi256ELi128ELb1ELb1ELb1ELb1ELb1ELb1EEEEEEEEEvNT_6ParamsE,@function
        .size           _ZN7cutlass13device_kernelIN5flash11enable_sm90INS1_16FlashAttnFwdSm90INS1_25CollectiveMainloopFwdSm90ILi2EN4cute5tupleIJNS5_1CILi1EEES8_S8_EEENS6_IJNS7_ILi128EEESA_NS7_ILi192EEEEEELi128ENS_6half_tEfNS_4arch4Sm90ELb1ELb0ELb0ELb1ELb0ELb1ELb0ELb1ELb1ELb1ELb1ELb0EEENS1_21CollectiveEpilogueFwdINS6_IJSA_SA_SA_EEES9_SD_SF_Li256ELb1ELb1ELb1ELb0EEENS1_36VarlenDynamicPersistentTileSchedulerILi128ELi128ELi256ELi128ELb1ELb1ELb1ELb1ELb1ELb1EEEEEEEEEvNT_6ParamsE,(.L_x_2989 - _ZN7cutlass13device_kernelIN5flash11enable_sm90INS1_16FlashAttnFwdSm90INS1_25CollectiveMainloopFwdSm90ILi2EN4cute5tupleIJNS5_1CILi1EEES8_S8_EEENS6_IJNS7_ILi128EEESA_NS7_ILi192EEEEEELi128ENS_6half_tEfNS_4arch4Sm90ELb1ELb0ELb0ELb1ELb0ELb1ELb0ELb1ELb1ELb1ELb1ELb0EEENS1_21CollectiveEpilogueFwdINS6_IJSA_SA_SA_EEES9_SD_SF_Li256ELb1ELb1ELb1ELb0EEENS1_36VarlenDynamicPersistentTileSchedulerILi128ELi128ELi256ELi128ELb1ELb1ELb1ELb1ELb1ELb1EEEEEEEEEvNT_6ParamsE)
        .other          _ZN7cutlass13device_kernelIN5flash11enable_sm90INS1_16FlashAttnFwdSm90INS1_25CollectiveMainloopFwdSm90ILi2EN4cute5tupleIJNS5_1CILi1EEES8_S8_EEENS6_IJNS7_ILi128EEESA_NS7_ILi192EEEEEELi128ENS_6half_tEfNS_4arch4Sm90ELb1ELb0ELb0ELb1ELb0ELb1ELb0ELb1ELb1ELb1ELb1ELb0EEENS1_21CollectiveEpilogueFwdINS6_IJSA_SA_SA_EEES9_SD_SF_Li256ELb1ELb1ELb1ELb0EEENS1_36VarlenDynamicPersistentTileSchedulerILi128ELi128ELi256ELi128ELb1ELb1ELb1ELb1ELb1ELb1EEEEEEEEEvNT_6ParamsE,@"STO_CUDA_ENTRY STV_DEFAULT"
_ZN7cutlass13device_kernelIN5flash11enable_sm90INS1_16FlashAttnFwdSm90INS1_25CollectiveMainloopFwdSm90ILi2EN4cute5tupleIJNS5_1CILi1EEES8_S8_EEENS6_IJNS7_ILi128EEESA_NS7_ILi192EEEEEELi128ENS_6half_tEfNS_4arch4Sm90ELb1ELb0ELb0ELb1ELb0ELb1ELb0ELb1ELb1ELb1ELb1ELb0EEENS1_21CollectiveEpilogueFwdINS6_IJSA_SA_SA_EEES9_SD_SF_Li256ELb1ELb1ELb1ELb0EEENS1_36VarlenDynamicPersistentTileSchedulerILi128ELi128ELi256ELi128ELb1ELb1ELb1ELb1ELb1ELb1EEEEEEEEEvNT_6ParamsE:
        /* <DEDUP_REMOVED lines=24> */
.L_x_2467:
[----:B------:R-:W-:Y:S05]  /*0180*/  BSYNC B0 ;  /* 0x0000000000007941 */ /* 0x000fea0003800000 */
.L_x_2466:
        /* <DEDUP_REMOVED lines=41> */
.L_x_2468:
        /* <DEDUP_REMOVED lines=22> */
.L_x_2469:
        /* <DEDUP_REMOVED lines=18> */
.L_x_2470:
        /* <DEDUP_REMOVED lines=22> */
.L_x_2471:
        /* <DEDUP_REMOVED lines=22> */
.L_x_2472:
        /* <DEDUP_REMOVED lines=10> */
.L_x_2475:
        /* <DEDUP_REMOVED lines=19> */
[----:B------:R-:W-:Y:S01]  /*0b30*/  MOV R213, RZ ;  /* 0x000000ff00d57202 */ /* 0x000fe20000000f00 */
[----:B------:R-:W-:Y:S01]  /*0b40*/  IMAD.MOV.U32 R187, RZ, RZ, RZ ;  /* 0x000000ffffbb7224 */ /* 0x000fe200078e00ff */
[----:B------:R-:W-:Y:S02]  /*0b50*/  SHF.R.S32.HI R3, RZ, 0x1f, R6 ;  /* 0x0000001fff037819 */ /* 0x000fe40000011406 */
[----:B------:R-:W-:Y:S02]  /*0b60*/  MOV R184, RZ ;  /* 0x000000ff00b87202 */ /* 0x000fe40000000f00 */
[----:B------:R-:W-:-:S02]  /*0b70*/  LEA.HI R4, R3, R6, RZ, 0x4 ;  /* 0x0000000603047211 */ /* 0x000fc400078f20ff */
[CC--:B------:R-:W-:Y:S02]  /*0b80*/  LEA.HI R7, R3.reuse, R6.reuse, RZ, 0x2 ;  /* 0x0000000603077211 */ /* 0x0c0fe400078f10ff */
[CC--:B------:R-:W-:Y:S01]  /*0b90*/  LEA.HI R196, R3.reuse, R6.reuse, RZ, 0x5 ;  /* 0x0000000603c47211 */ /* 0x0c0fe200078f28ff */
[----:B------:R-:W-:Y:S01]  /*0ba0*/  UIADD3 UR4, UR4, 0x10400, URZ ;  /* 0x0001040004047890 */ /* 0x000fe2000fffe03f */
[----:B------:R-:W-:Y:S02]  /*0bb0*/  LEA.HI R233, R3, R6, RZ, 0x3 ;  /* 0x0000000603e97211 */ /* 0x000fe400078f18ff */
[----:B------:R-:W-:Y:S02]  /*0bc0*/  LOP3.LUT R217, R7, 0xfffffffc, RZ, 0xc0, !PT ;  /* 0xfffffffc07d97812 */ /* 0x000fe400078ec0ff */
[----:B------:R-:W-:Y:S02]  /*0bd0*/  SHF.R.S32.HI R196, RZ, 0x5, R196 ;  /* 0x00000005ffc47819 */ /* 0x000fe400000114c4 */
[----:B------:R-:W-:Y:S01]  /*0be0*/  SHF.R.S32.HI R17, RZ, 0x2, R7 ;  /* 0x00000002ff117819 */ /* 0x000fe20000011407 */
[----:B------:R-:W-:Y:S01]  /*0bf0*/  IMAD.IADD R217, R6, 0x1, -R217 ;  /* 0x0000000106d97824 */ /* 0x000fe200078e0ad9 */
[----:B------:R-:W-:-:S02]  /*0c00*/  LOP3.LUT R9, R233, 0xfffffff8, RZ, 0xc0, !PT ;  /* 0xfffffff8e9097812 */ /* 0x000fc400078ec0ff */
[----:B------:R-:W-:Y:S01]  /*0c10*/  SHF.R.S32.HI R233, RZ, 0x3, R233 ;  /* 0x00000003ffe97819 */ /* 0x000fe200000114e9 */
[----:B------:R-:W-:Y:S02]  /*0c20*/  IMAD.SHL.U32 R22, R217, 0x4, RZ ;  /* 0x00000004d9167824 */ /* 0x000fe400078e00ff */
[----:B------:R-:W-:Y:S02]  /*0c30*/  VIADD R214, R17, 0x40 ;  /* 0x0000004011d67836 */ /* 0x000fe40000000000 */
[C---:B------:R-:W-:Y:S01]  /*0c40*/  VIADD R189, R22.reuse, 0x40 ;  /* 0x0000004016bd7836 */ /* 0x040fe20000000000 */
[----:B------:R-:W-:Y:S01]  /*0c50*/  IADD3 R190, R22, 0x20, RZ ;  /* 0x0000002016be7810 */ /* 0x000fe20007ffe0ff */
[----:B------:R-:W-:Y:S02]  /*0c60*/  IMAD.SHL.U32 R194, R214, 0x40, RZ ;  /* 0x00000040d6c27824 */ /* 0x000fe400078e00ff */
[----:B------:R-:W-:Y:S01]  /*0c70*/  IMAD.IADD R208, R6, 0x1, -R9 ;  /* 0x0000000106d07824 */ /* 0x000fe200078e0a09 */
[C---:B------:R-:W-:Y:S01]  /*0c80*/  IADD3 R186, R22.reuse, R189, RZ ;  /* 0x000000bd16ba7210 */ /* 0x040fe20007ffe0ff */
[----:B------:R-:W-:Y:S01]  /*0c90*/  IMAD.IADD R185, R22, 0x1, R190 ;  /* 0x0000000116b97824 */ /* 0x000fe200078e02be */
[----:B------:R-:W-:Y:S01]  /*0ca0*/  LOP3.LUT R194, R194, 0x1c0, RZ, 0xc0, !PT ;  /* 0x000001c0c2c27812 */ /* 0x000fe200078ec0ff */
[----:B------:R-:W-:-:S02]  /*0cb0*/  IMAD.SHL.U32 R203, R208, 0x8, RZ ;  /* 0x00000008d0cb7824 */ /* 0x000fc400078e00ff */
[----:B------:R-:W-:Y:S01]  /*0cc0*/  IMAD.SHL.U32 R18, R217, 0x8, RZ ;  /* 0x00000008d9127824 */ /* 0x000fe200078e00ff */
[----:B------:R-:W-:Y:S01]  /*0cd0*/  SHF.R.U32.HI R21, RZ, 0x3, R194 ;  /* 0x00000003ff157819 */ /* 0x000fe200000116c2 */
[C---:B------:R-:W-:Y:S01]  /*0ce0*/  VIADD R193, R22.reuse, 0x50 ;  /* 0x0000005016c17836 */ /* 0x040fe20000000000 */
[----:B------:R-:W-:Y:S01]  /*0cf0*/  IADD3 R207, R203, 0x40, RZ ;  /* 0x00000040cbcf7810 */ /* 0x000fe20007ffe0ff */
[C---:B------:R-:W-:Y:S02]  /*0d00*/  VIADD R192, R22.reuse, 0x10 ;  /* 0x0000001016c07836 */ /* 0x040fe40000000000 */
[----:B------:R-:W-:Y:S01]  /*0d10*/  VIADD R191, R22, 0x30 ;  /* 0x0000003016bf7836 */ /* 0x000fe20000000000 */
[----:B------:R-:W-:Y:S02]  /*0d20*/  SHF.R.S32.HI R236, RZ, 0x1f, R193 ;  /* 0x0000001fffec7819 */ /* 0x000fe400000114c1 */
[----:B--2---:R-:W-:Y:S02]  /*0d30*/  R2UR UR5, R0 ;  /* 0x00000000000572ca */ /* 0x004fe400000e0000 */
[----:B------:R-:W-:-:S02]  /*0d40*/  LEA.HI R0, R3, R6, RZ, 0x7 ;  /* 0x0000000603007211 */ /* 0x000fc400078f38ff */
[----:B------:R-:W-:Y:S02]  /*0d50*/  LOP3.LUT R3, R4, 0x3fffff0, RZ, 0xc0, !PT ;  /* 0x03fffff004037812 */ /* 0x000fe400078ec0ff */
[----:B------:R-:W-:Y:S02]  /*0d60*/  LOP3.LUT R5, R0, 0xffffff80, RZ, 0xc0, !PT ;  /* 0xffffff8000057812 */ /* 0x000fe400078ec0ff */
[----:B------:R-:W-:Y:S01]  /*0d70*/  SHF.R.S32.HI R16, RZ, 0x7, R0 ;  /* 0x00000007ff107819 */ /* 0x000fe20000011400 */
[C---:B------:R-:W-:Y:S01]  /*0d80*/  IMAD.IADD R3, R6.reuse, 0x1, -R3 ;  /* 0x0000000106037824 */ /* 0x040fe200078e0a03 */
[----:B------:R-:W-:Y:S02]  /*0d90*/  IADD3 R24, R6, -R5, RZ ;  /* 0x8000000506187210 */ /* 0x000fe40007ffe0ff */
[----:B------:R-:W-:Y:S01]  /*0da0*/  SHF.R.S32.HI R5, RZ, 0x4, R4 ;  /* 0x00000004ff057819 */ /* 0x000fe20000011404 */
[----:B------:R-:W-:Y:S01]  /*0db0*/  IMAD R3, R196, 0x10, R3 ;  /* 0x00000010c4037824 */ /* 0x000fe200078e0203 */
[----:B------:R-:W-:Y:S01]  /*0dc0*/  SHF.R.S32.HI R8, RZ, 0x1f, R24 ;  /* 0x0000001fff087819 */ /* 0x000fe20000011418 */
[----:B------:R-:W-:Y:S01]  /*0dd0*/  ULOP3.LUT UR5, UR5, 0x1, URZ, 0xfc, !UPT ;  /* 0x0000000105057892 */ /* 0x000fe2000f8efc3f */
[----:B------:R-:W-:Y:S01]  /*0de0*/  LEA.HI R4, R4, R5, RZ, 0x1 ;  /* 0x0000000504047211 */ /* 0x000fe200078f08ff */
[----:B------:R-:W-:Y:S01]  /*0df0*/  STL [R1+0x40], R24 ;  /* 0x0000401801007387 */ /* 0x000fe20000100800 */
[----:B------:R-:W-:-:S02]  /*0e00*/  LEA.HI R10, R8, R24, RZ, 0x2 ;  /* 0x00000018080a7211 */ /* 0x000fc400078f10ff */
[----:B------:R-:W-:Y:S01]  /*0e10*/  LOP3.LUT R4, R4, 0x1ffffffe, RZ, 0xc0, !PT ;  /* 0x1ffffffe04047812 */ /* 0x000fe200078ec0ff */
[----:B------:R0:W-:Y:S01]  /*0e20*/  STL [R1+0x7c], R16 ;  /* 0x00007c1001007387 */ /* 0x0001e20000100800 */
[--C-:B------:R-:W-:Y:S02]  /*0e30*/  SHF.R.S32.HI R11, RZ, 0x2, R10.reuse ;  /* 0x00000002ff0b7819 */ /* 0x100fe4000001140a */
[----:B------:R-:W-:Y:S01]  /*0e40*/  SHF.R.S32.HI R12, RZ, 0x1f, R10 ;  /* 0x0000001fff0c7819 */ /* 0x000fe2000001140a */
[----:B------:R-:W-:Y:S01]  /*0e50*/  IMAD.IADD R4, R5, 0x1, -R4 ;  /* 0x0000000105047824 */ /* 0x000fe200078e0a04 */
[----:B------:R-:W-:Y:S02]  /*0e60*/  LEA.HI R0, R0, R16, RZ, 0x1 ;  /* 0x0000001000007211 */ /* 0x000fe400078f08ff */
[----:B------:R-:W-:Y:S02]  /*0e70*/  LEA.HI R12, R12, R11, RZ, 0x3 ;  /* 0x0000000b0c0c7211 */ /* 0x000fe400078f18ff */
[----:B------:R-:W-:-:S02]  /*0e80*/  LOP3.LUT R5, R0, 0x3fffffe, RZ, 0xc0, !PT ;  /* 0x03fffffe00057812 */ /* 0x000fc400078ec0ff */
[----:B------:R-:W-:Y:S02]  /*0e90*/  SHF.R.S32.HI R0, RZ, 0x1f, R7 ;  /* 0x0000001fff007819 */ /* 0x000fe40000011407 */
[----:B------:R-:W-:Y:S01]  /*0ea0*/  LOP3.LUT R12, R12, 0xfffffff8, RZ, 0xc0, !PT ;  /* 0xfffffff80c0c7812 */ /* 0x000fe200078ec0ff */
[----:B------:R-:W-:Y:S01]  /*0eb0*/  IMAD.IADD R5, R16, 0x1, -R5 ;  /* 0x0000000110057824 */ /* 0x000fe200078e0a05 */
[----:B------:R-:W-:Y:S01]  /*0ec0*/  LEA.HI R0, R0, R17, RZ, 0x3 ;  /* 0x0000001100007211 */ /* 0x000fe200078f18ff */
[----:B0-----:R-:W-:Y:S01]  /*0ed0*/  IMAD.MOV.U32 R16, RZ, RZ, RZ ;  /* 0x000000ffff107224 */ /* 0x001fe200078e00ff */
[----:B------:R-:W-:Y:S02]  /*0ee0*/  LEA.HI R8, R8, R24, RZ, 0x5 ;  /* 0x0000001808087211 */ /* 0x000fe400078f28ff */
[----:B------:R-:W-:Y:S02]  /*0ef0*/  IADD3 R11, R11, -R12, RZ ;  /* 0x8000000c0b0b7210 */ /* 0x000fe40007ffe0ff */
[----:B------:R-:W-:-:S02]  /*0f00*/  LEA R12, R3, R4, 0x3 ;  /* 0x00000004030c7211 */ /* 0x000fc400078e18ff */
[----:B------:R-:W-:Y:S02]  /*0f10*/  LOP3.LUT R0, R0, 0xfffffff8, RZ, 0xc0, !PT ;  /* 0xfffffff800007812 */ /* 0x000fe400078ec0ff */
[----:B------:R-:W-:Y:S02]  /*0f20*/  SHF.R.S32.HI R3, RZ, 0x1f, R214 ;  /* 0x0000001fff037819 */ /* 0x000fe400000114d6 */
[----:B------:R-:W-:Y:S01]  /*0f30*/  SHF.R.S32.HI R8, RZ, 0x5, R8 ;  /* 0x00000005ff087819 */ /* 0x000fe20000011408 */
[----:B------:R-:W-:Y:S01]  /*0f40*/  IMAD.IADD R237, R17, 0x1, -R0 ;  /* 0x0000000111ed7824 */ /* 0x000fe200078e0a00 */
[----:B------:R-:W-:Y:S02]  /*0f50*/  LEA.HI R3, R3, R214, RZ, 0x3 ;  /* 0x000000d603037211 */ /* 0x000fe400078f18ff */
[----:B------:R-:W-:Y:S01]  /*0f60*/  SHF.R.S32.HI R0, RZ, 0x1f, R185 ;  /* 0x0000001fff007819 */ /* 0x000fe200000114b9 */
[----:B------:R-:W-:Y:S01]  /*0f70*/  IMAD R8, R8, 0x10, R11 ;  /* 0x0000001008087824 */ /* 0x000fe200078e020b */
[----:B------:R-:W-:Y:S01]  /*0f80*/  LOP3.LUT R10, R10, 0x7ffffffc, RZ, 0xc0, !PT ;  /* 0x7ffffffc0a0a7812 */ /* 0x000fe200078ec0ff */
[----:B------:R-:W-:Y:S01]  /*0f90*/  IMAD.SHL.U32 R3, R3, 0x40, RZ ;  /* 0x0000004003037824 */ /* 0x000fe200078e00ff */
[CC--:B------:R-:W-:Y:S01]  /*0fa0*/  LEA.HI R234, R0.reuse, R185.reuse, RZ, 0x3 ;  /* 0x000000b900ea7211 */ /* 0x0c0fe200078f18ff */
[----:B------:R-:W-:Y:S01]  /*0fb0*/  IMAD R20, R5, 0x40, R8 ;  /* 0x0000004005147824 */ /* 0x000fe200078e0208 */
[----:B------:R-:W-:Y:S01]  /*0fc0*/  LEA.HI R0, R0, R185, RZ, 0x6 ;  /* 0x000000b900007211 */ /* 0x000fe200078f30ff */
[----:B------:R-:W-:Y:S01]  /*0fd0*/  IMAD.SHL.U32 R195, R237, 0x40, RZ ;  /* 0x00000040edc37824 */ /* 0x000fe200078e00ff */
[----:B------:R-:W-:Y:S01]  /*0fe0*/  SHF.R.S32.HI R5, RZ, 0x1f, R186 ;  /* 0x0000001fff057819 */ /* 0x000fe200000114ba */
[----:B------:R-:W-:Y:S01]  /*0ff0*/  IMAD.IADD R10, R24, 0x1, -R10 ;  /* 0x00000001180a7824 */ /* 0x000fe200078e0a0a */
[----:B------:R-:W-:Y:S01]  /*1000*/  LOP3.LUT R198, R3, 0xfffffe00, RZ, 0xc0, !PT ;  /* 0xfffffe0003c67812 */ /* 0x000fe200078ec0ff */
[----:B------:R-:W-:Y:S01]  /*1010*/  IMAD.SHL.U32 R3, R0, 0x80, RZ ;  /* 0x0000008000037824 */ /* 0x000fe200078e00ff */
[CC--:B------:R-:W-:Y:S01]  /*1020*/  LEA.HI R235, R5.reuse, R186.reuse, RZ, 0x3 ;  /* 0x000000ba05eb7211 */ /* 0x0c0fe200078f18ff */
[----:B------:R-:W-:Y:S01]  /*1030*/  STL [R1+0x80], R20 ;  /* 0x0000801401007387 */ /* 0x000fe20000100800 */
[----:B------:R-:W-:Y:S01]  /*1040*/  LOP3.LUT R6, R194, 0x38, R234, 0xf8, !PT ;  /* 0x00000038c2067812 */ /* 0x000fe200078ef8ea */
[----:B------:R-:W-:Y:S01]  /*1050*/  IMAD.SHL.U32 R204, R10, 0x2, RZ ;  /* 0x000000020acc7824 */ /* 0x000fe200078e00ff */
[----:B------:R-:W-:-:S02]  /*1060*/  LEA.HI R4, R5, R186, RZ, 0x6 ;  /* 0x000000ba05047211 */ /* 0x000fc400078f30ff */
[----:B------:R-:W-:Y:S01]  /*1070*/  LOP3.LUT R195, R195, 0x1c0, RZ, 0xc0, !PT ;  /* 0x000001c0c3c37812 */ /* 0x000fe200078ec0ff */
[----:B------:R-:W-:Y:S01]  /*1080*/  VIADD R226, R204, 0x38 ;  /* 0x00000038cce27836 */ /* 0x000fe20000000000 */
[----:B------:R-:W-:Y:S01]  /*1090*/  LOP3.LUT R8, R194, 0x38, R235, 0xf8, !PT ;  /* 0x00000038c2087812 */ /* 0x000fe200078ef8eb */
[----:B------:R-:W-:Y:S01]  /*10a0*/  IMAD.SHL.U32 R5, R4, 0x80, RZ ;  /* 0x0000008004057824 */ /* 0x000fe200078e00ff */
[----:B------:R-:W-:Y:S01]  /*10b0*/  LOP3.LUT R3, R3, 0xffffe000, RZ, 0xc0, !PT ;  /* 0xffffe00003037812 */ /* 0x000fe200078ec0ff */
[----:B------:R-:W-:Y:S01]  /*10c0*/  VIADD R223, R204, 0x50 ;  /* 0x00000050ccdf7836 */ /* 0x000fe20000000000 */
[-C--:B------:R-:W-:Y:S01]  /*10d0*/  LOP3.LUT R6, R6, R21.reuse, RZ, 0x3c, !PT ;  /* 0x0000001506067212 */ /* 0x080fe200078e3cff */
[C---:B------:R-:W-:Y:S01]  /*10e0*/  VIADD R220, R204.reuse, 0x68 ;  /* 0x00000068ccdc7836 */ /* 0x040fe20000000000 */
[----:B------:R-:W-:Y:S01]  /*10f0*/  SHF.R.U32.HI R197, RZ, 0x3, R195 ;  /* 0x00000003ffc57819 */ /* 0x000fe200000116c3 */
[C---:B------:R-:W-:Y:S01]  /*1100*/  VIADD R231, R204.reuse, 0x10 ;  /* 0x00000010cce77836 */ /* 0x040fe20000000000 */
[----:B------:R-:W-:Y:S01]  /*1110*/  LOP3.LUT R0, R195, 0x38, R234, 0xf8, !PT ;  /* 0x00000038c3007812 */ /* 0x000fe200078ef8ea */
[----:B------:R-:W-:Y:S01]  /*1120*/  VIADD R230, R204, 0x18 ;  /* 0x00000018cce67836 */ /* 0x000fe20000000000 */
[----:B------:R-:W-:Y:S01]  /*1130*/  LOP3.LUT R9, R8, R21, RZ, 0x3c, !PT ;  /* 0x0000001508097212 */ /* 0x000fe200078e3cff */
[----:B------:R-:W-:Y:S01]  /*1140*/  VIADD R228, R204, 0x28 ;  /* 0x00000028cce47836 */ /* 0x000fe20000000000 */
[--C-:B------:R-:W-:Y:S01]  /*1150*/  IADD3 R8, R6, R3, R198.reuse ;  /* 0x0000000306087210 */ /* 0x100fe20007ffe0c6 */
[----:B------:R-:W-:Y:S01]  /*1160*/  IMAD R3, R196, 0x200, R3 ;  /* 0x00000200c4037824 */ /* 0x000fe200078e0203 */
[----:B------:R-:W-:Y:S01]  /*1170*/  LOP3.LUT R0, R0, R197, RZ, 0x3c, !PT ;  /* 0x000000c500007212 */ /* 0x000fe200078e3cff */
[C---:B------:R-:W-:Y:S01]  /*1180*/  VIADD R227, R204.reuse, 0x30 ;  /* 0x00000030cce37836 */ /* 0x040fe20000000000 */
[----:B------:R-:W-:Y:S01]  /*1190*/  LOP3.LUT R5, R5, 0xffffe000, RZ, 0xc0, !PT ;  /* 0xffffe00005057812 */ /* 0x000fe200078ec0ff */
[C---:B------:R-:W-:Y:S01]  /*11a0*/  VIADD R225, R204.reuse, 0x40 ;  /* 0x00000040cce17836 */ /* 0x040fe20000000000 */
[----:B------:R-:W-:Y:S01]  /*11b0*/  IADD3 R3, R3, R0, RZ ;  /* 0x0000000003037210 */ /* 0x000fe20007ffe0ff */
[----:B------:R-:W-:Y:S01]  /*11c0*/  IMAD.U32 R0, RZ, RZ, UR5 ;  /* 0x00000005ff007e24 */ /* 0x000fe2000f8e00ff */
[----:B------:R-:W-:Y:S01]  /*11d0*/  IADD3 R11, R9, R5, R198 ;  /* 0x00000005090b7210 */ /* 0x000fe20007ffe0c6 */
[----:B------:R-:W-:Y:S01]  /*11e0*/  IMAD.U32 R9, RZ, RZ, UR4 ;  /* 0x00000004ff097e24 */ /* 0x000fe2000f8e00ff */
[----:B------:R-:W-:Y:S01]  /*11f0*/  LOP3.LUT R4, R195, 0x38, R235, 0xf8, !PT ;  /* 0x00000038c3047812 */ /* 0x000fe200078ef8eb */
[----:B------:R-:W-:Y:S01]  /*1200*/  VIADD R222, R204, 0x58 ;  /* 0x00000058ccde7836 */ /* 0x000fe20000000000 */
[----:B------:R0:W-:Y:S01]  /*1210*/  STL [R1+0x18], R0 ;  /* 0x0000180001007387 */ /* 0x0001e20000100800 */
[----:B------:R-:W-:Y:S01]  /*1220*/  SHF.L.U32 R12, R12, 0x3, RZ ;  /* 0x000000030c0c7819 */ /* 0x000fe200000006ff */
[----:B------:R-:W-:Y:S01]  /*1230*/  VIADD R221, R204, 0x60 ;  /* 0x00000060ccdd7836 */ /* 0x000fe20000000000 */
[----:B------:R-:W-:Y:S01]  /*1240*/  LOP3.LUT R7, R4, R197, RZ, 0x3c, !PT ;  /* 0x000000c504077212 */ /* 0x000fe200078e3cff */
[----:B------:R1:W-:Y:S01]  /*1250*/  STL [R1+0x88], R9 ;  /* 0x0000880901007387 */ /* 0x0003e20000100800 */
[----:B------:R-:W-:Y:S01]  /*1260*/  IADD3 R229, R204, 0x20, RZ ;  /* 0x00000020cce57810 */ /* 0x000fe20007ffe0ff */
[----:B------:R-:W-:Y:S01]  /*1270*/  IMAD R4, R196, 0x200, R5 ;  /* 0x00000200c4047824 */ /* 0x000fe200078e0205 */
[----:B------:R-:W-:Y:S01]  /*1280*/  LEA R3, R3, UR4, 0x1 ;  /* 0x0000000403037c11 */ /* 0x000fe2000f8e08ff */
[----:B------:R2:W-:Y:S01]  /*1290*/  STL [R1+0x84], R12 ;  /* 0x0000840c01007387 */ /* 0x0005e20000100800 */
[----:B------:R-:W-:Y:S01]  /*12a0*/  IADD3 R224, R204, 0x48, RZ ;  /* 0x00000048cce07810 */ /* 0x000fe20007ffe0ff */
[----:B------:R-:W-:Y:S01]  /*12b0*/  IMAD.IADD R4, R4, 0x1, R7 ;  /* 0x0000000104047824 */ /* 0x000fe200078e0207 */
[----:B0-----:R-:W-:Y:S01]  /*12c0*/  LEA.HI R0, R217, R217, RZ, 0x1 ;  /* 0x000000d9d9007211 */ /* 0x001fe200078f08ff */
[C---:B------:R-:W-:Y:S01]  /*12d0*/  VIADD R218, R204.reuse, 0x78 ;  /* 0x00000078ccda7836 */ /* 0x040fe20000000000 */
[----:B------:R-:W-:Y:S01]  /*12e0*/  IADD3 R219, R204, 0x70, RZ ;  /* 0x00000070ccdb7810 */ /* 0x000fe20007ffe0ff */
[----:B------:R-:W-:Y:S01]  /*12f0*/  IMAD.MOV.U32 R5, RZ, RZ, R13 ;  /* 0x000000ffff057224 */ /* 0x000fe200078e000d */
[----:B-1----:R-:W-:Y:S01]  /*1300*/  SHF.R.S32.HI R9, RZ, 0x1f, R203 ;  /* 0x0000001fff097819 */ /* 0x002fe200000114cb */
[----:B------:R-:W-:Y:S01]  /*1310*/  IMAD.MOV.U32 R6, RZ, RZ, R14 ;  /* 0x000000ffff067224 */ /* 0x000fe200078e000e */
[----:B------:R-:W-:Y:S01]  /*1320*/  LOP3.LUT R9, R194, 0x38, R18, 0xf8, !PT ;  /* 0x00000038c2097812 */ /* 0x000fe200078ef812 */
[----:B------:R-:W-:Y:S01]  /*1330*/  IMAD.MOV.U32 R7, RZ, RZ, R15 ;  /* 0x000000ffff077224 */ /* 0x000fe200078e000f */
[----:B------:R-:W-:Y:S01]  /*1340*/  LOP3.LUT R0, R0, 0x1ffffffe, RZ, 0xc0, !PT ;  /* 0x1ffffffe00007812 */ /* 0x000fe200078ec0ff */
[----:B------:R-:W-:Y:S01]  /*1350*/  VIADD R216, R204, 0x8 ;  /* 0x00000008ccd87836 */ /* 0x000fe20000000000 */
[----:B------:R-:W-:-:S02]  /*1360*/  LOP3.LUT R9, R198, R9, R21, 0xf6, !PT ;  /* 0x00000009c6097212 */ /* 0x000fc400078ef615 */
[----:B--2---:R-:W-:Y:S01]  /*1370*/  SHF.R.S32.HI R12, RZ, 0x1f, R231 ;  /* 0x0000001fff0c7819 */ /* 0x004fe200000114e7 */
[----:B------:R-:W-:Y:S01]  /*1380*/  IMAD.IADD R0, R217, 0x1, -R0 ;  /* 0x00000001d9007824 */ /* 0x000fe200078e0a00 */
[----:B------:R-:W-:Y:S02]  /*1390*/  LEA R9, R9, UR4, 0x1 ;  /* 0x0000000409097c11 */ /* 0x000fe4000f8e08ff */
[----:B------:R-:W-:Y:S01]  /*13a0*/  SHF.R.S32.HI R10, RZ, 0x1f, R230 ;  /* 0x0000001fff0a7819 */ /* 0x000fe200000114e6 */
[----:B------:R-:W-:Y:S01]  /*13b0*/  IMAD R205, R0, 0x8, R20 ;  /* 0x0000000800cd7824 */ /* 0x000fe200078e0214 */
[----:B------:R-:W-:Y:S01]  /*13c0*/  LEA R0, R4, UR4, 0x1 ;  /* 0x0000000404007c11 */ /* 0x000fe2000f8e08ff */
[----:B------:R0:W-:Y:S01]  /*13d0*/  STL [R1+0x74], R9 ;  /* 0x0000740901007387 */ /* 0x0001e20000100800 */
[----:B------:R-:W-:Y:S02]  /*13e0*/  SHF.R.S32.HI R12, RZ, 0x1f, R228 ;  /* 0x0000001fff0c7819 */ /* 0x000fe400000114e4 */
[----:B------:R-:W-:-:S02]  /*13f0*/  SHF.R.S32.HI R10, RZ, 0x1f, R227 ;  /* 0x0000001fff0a7819 */ /* 0x000fc400000114e3 */
[----:B------:R-:W-:Y:S02]  /*1400*/  SHF.R.S32.HI R12, RZ, 0x1f, R225 ;  /* 0x0000001fff0c7819 */ /* 0x000fe400000114e1 */
[----:B------:R-:W-:Y:S02]  /*1410*/  SHF.R.S32.HI R10, RZ, 0x1f, R224 ;  /* 0x0000001fff0a7819 */ /* 0x000fe400000114e0 */
[----:B------:R-:W-:Y:S02]  /*1420*/  SHF.R.S32.HI R12, RZ, 0x1f, R222 ;  /* 0x0000001fff0c7819 */ /* 0x000fe400000114de */
[----:B0-----:R-:W-:Y:S02]  /*1430*/  SHF.R.S32.HI R9, RZ, 0x1f, R229 ;  /* 0x0000001fff097819 */ /* 0x001fe400000114e5 */
[----:B------:R-:W-:Y:S02]  /*1440*/  SHF.R.S32.HI R9, RZ, 0x1f, R226 ;  /* 0x0000001fff097819 */ /* 0x000fe400000114e2 */
[----:B------:R-:W-:-:S02]  /*1450*/  SHF.R.S32.HI R9, RZ, 0x1f, R223 ;  /* 0x0000001fff097819 */ /* 0x000fc400000114df */
[----:B------:R-:W-:Y:S02]  /*1460*/  SHF.R.S32.HI R9, RZ, 0x1f, R220 ;  /* 0x0000001fff097819 */ /* 0x000fe400000114dc */
[----:B------:R-:W-:Y:S02]  /*1470*/  LEA R9, R8, UR4, 0x1 ;  /* 0x0000000408097c11 */ /* 0x000fe4000f8e08ff */
[----:B------:R-:W-:Y:S02]  /*1480*/  LEA R8, R11, UR4, 0x1 ;  /* 0x000000040b087c11 */ /* 0x000fe4000f8e08ff */
[----:B------:R-:W-:Y:S01]  /*1490*/  SHF.R.S32.HI R10, RZ, 0x1f, R221 ;  /* 0x0000001fff0a7819 */ /* 0x000fe200000114dd */
[----:B------:R0:W-:Y:S01]  /*14a0*/  STL [R1+0x6c], R9 ;  /* 0x00006c0901007387 */ /* 0x0001e20000100800 */
[----:B------:R-:W-:Y:S02]  /*14b0*/  SHF.R.S32.HI R13, RZ, 0x1f, R207 ;  /* 0x0000001fff0d7819 */ /* 0x000fe400000114cf */
[----:B------:R-:W-:Y:S01]  /*14c0*/  SHF.R.S32.HI R234, RZ, 0x3, R234 ;  /* 0x00000003ffea7819 */ /* 0x000fe200000114ea */
[----:B------:R0:W-:Y:S01]  /*14d0*/  STL [R1+0x68], R8 ;  /* 0x0000680801007387 */ /* 0x0001e20000100800 */
[----:B------:R-:W-:-:S02]  /*14e0*/  SHF.R.S32.HI R235, RZ, 0x3, R235 ;  /* 0x00000003ffeb7819 */ /* 0x000fc400000114eb */
[----:B------:R-:W-:Y:S01]  /*14f0*/  SHF.R.S32.HI R12, RZ, 0x1f, R219 ;  /* 0x0000001fff0c7819 */ /* 0x000fe200000114db */
[----:B------:R0:W-:Y:S01]  /*1500*/  STL [R1+0x70], R0 ;  /* 0x0000700001007387 */ /* 0x0001e20000100800 */
[----:B------:R-:W-:-:S03]  /*1510*/  SHF.R.S32.HI R10, RZ, 0x1f, R218 ;  /* 0x0000001fff0a7819 */ /* 0x000fc600000114da */
[----:B------:R0:W-:Y:S04]  /*1520*/  STL [R1+0x78], R3 ;  /* 0x0000780301007387 */ /* 0x0001e80000100800 */
.L_x_2707:
[----:B-1----:R-:W1:Y:S01]  /*1530*/  LDC.64 R210, c[0x0][0xc88] ;  /* 0x00032200ffd27b82 */ /* 0x002e620000000a00 */
[----:B------:R-:W-:Y:S01]  /*1540*/  ULDC.64 UR4, c[0x0][0xa28] ;  /* 0x00028a0000047ab9 */ /* 0x000fe20000000a00 */
[----:B------:R-:W-:Y:S01]  /*1550*/  ULDC.64 UR8, c[0x0][0xa18] ;  /* 0x0002860000087ab9 */ /* 0x000fe20000000a00 */
[----:B------:R-:W-:Y:S01]  /*1560*/  ULDC.64 UR6, c[0x0][0xa08] ;  /* 0x0002820000067ab9 */ /* 0x000fe20000000a00 */
[----:B-1----:R-:W-:-:S06]  /*1570*/  IMAD.WIDE R210, R7, 0x4, R210 ;  /* 0x0000000407d27825 */ /* 0x002fcc00078e02d2 */
[----:B--2---:R-:W2:Y:S01]  /*1580*/  LDG.E R210, desc[UR60][R210.64] ;  /* 0x0000003cd2d27981 */ /* 0x004ea2000c1e1900 */
        /* <DEDUP_REMOVED lines=10> */
[C---:B0---4-:R-:W-:Y:S02]  /*1630*/  @P2 LEA R8, P3, R210.reuse, UR4, 0x2 ;  /* 0x00000004d2082c11 */ /* 0x051fe4000f8610ff */
[C-C-:B------:R-:W-:Y:S02]  /*1640*/  SHF.L.U64.HI R212, R210.reuse, 0x2, R232.reuse ;  /* 0x00000002d2d47819 */ /* 0x140fe400000102e8 */
[----:B---3--:R-:W-:Y:S01]  /*1650*/  @P2 LEA.HI.X R9, R210, UR5, R232, 0x2, P3 ;  /* 0x00000005d2092c11 */ /* 0x008fe200098f14e8 */
        /* <DEDUP_REMOVED lines=23> */
[----:B------:R-:W-:Y:S02]  /*17d0*/  LEA.HI R209, R0, R3, RZ, 0x10 ;  /* 0x0000000300d17211 */ /* 0x000fe400078f80ff */
        /* <DEDUP_REMOVED lines=11> */
.L_x_2477:
[----:B------:R-:W-:Y:S02]  /*1890*/  IMAD.U32 R25, RZ, RZ, UR5 ;  /* 0x00000005ff197e24 */ /* 0x000fe4000f8e00ff */
[----:B------:R-:W-:Y:S01]  /*18a0*/  IMAD.U32 R27, RZ, RZ, UR4 ;  /* 0x00000004ff1b7e24 */ /* 0x000fe2000f8e00ff */
[----:B------:R-:W-:Y:S06]  /*18b0*/  @!P2 BRA `(.L_x_2478) ;  /* 0x000000000010a947 */ /* 0x000fec0003800000 */
[----:B------:R-:W-:-:S04]  /*18c0*/  IADD3 R6, P0, R211, UR8, RZ ;  /* 0x00000008d3067c10 */ /* 0x000fc8000ff1e0ff */
[----:B------:R-:W-:-:S05]  /*18d0*/  IADD3.X R7, R212, UR9, RZ, P0, !PT ;  /* 0x00000009d4077c10 */ /* 0x000fca00087fe4ff */
[----:B------:R0:W5:Y:S01]  /*18e0*/  LDG.E R27, desc[UR60][R6.64] ;  /* 0x0000003c061b7981 */ /* 0x000162000c1e1900 */
[----:B------:R-:W-:Y:S05]  /*18f0*/  BRA `(.L_x_2479) ;  /* 0x0000000000107947 */ /* 0x000fea0003800000 */
.L_x_2478:
[----:B------:R-:W-:Y:S05]  /*1900*/  @!P0 BRA `(.L_x_2479) ;  /* 0x00000000000c8947 */ /* 0x000fea0003800000 */
[----:B------:R-:W2:Y:S04]  /*1910*/  LDG.E R0, desc[UR60][R12.64] ;  /* 0x0000003c0c007981 */ /* 0x000ea8000c1e1900 */
[----:B------:R-:W2:Y:S02]  /*1920*/  LDG.E R27, desc[UR60][R12.64+0x4] ;  /* 0x0000043c0c1b7981 */ /* 0x000ea4000c1e1900 */
[----:B--2---:R-:W-:-:S07]  /*1930*/  IADD3 R27, -R0, R27, RZ ;  /* 0x0000001b001b7210 */ /* 0x004fce0007ffe1ff */
.L_x_2479:
[----:B------:R-:W-:Y:S01]  /*1940*/  ULDC.64 UR4, c[0x0][0xa10] ;  /* 0x0002840000047ab9 */ /* 0x000fe20000000a00 */
[----:B------:R-:W1:Y:S01]  /*1950*/  LDC R10, c[0x0][0x448] ;  /* 0x00011200ff0a7b82 */ /* 0x000e620000000800 */
[----:B------:R-:W-:-:S04]  /*1960*/  ISETP.NE.U32.AND P0, PT, RZ, UR4, PT ;  /* 0x00000004ff007c0c */ /* 0x000fc8000bf05070 */
[----:B------:R-:W-:Y:S01]  /*1970*/  ISETP.NE.AND.EX P0, PT, RZ, UR5, PT, P0 ;  /* 0x00000005ff007c0c */ /* 0x000fe2000bf05300 */
[----:B------:R-:W-:-:S12]  /*1980*/  ULDC.64 UR4, c[0x0][0xa30] ;  /* 0x00028c0000047ab9 */ /* 0x000fd80000000a00 */
[----:B0-----:R-:W0:Y:S02]  /*1990*/  @P0 LDC.64 R6, c[0x0][0xa10] ;  /* 0x00028400ff060b82 */ /* 0x001e240000000a00 */
[----:B0-----:R-:W-:-:S05]  /*19a0*/  @P0 IMAD.WIDE R6, R210, 0x4, R6 ;  /* 0x00000004d2060825 */ /* 0x001fca00078e0206 */
[----:B------:R-:W2:Y:S04]  /*19b0*/  @P0 LDG.E R0, desc[UR60][R6.64] ;  /* 0x0000003c06000981 */ /* 0x000ea8000c1e1900 */
[----:B------:R0:W2:Y:S01]  /*19c0*/  @P0 LDG.E R3, desc[UR60][R6.64+0x4] ;  /* 0x0000043c06030981 */ /* 0x0000a2000c1e1900 */
[----:B------:R-:W-:Y:S01]  /*19d0*/  ISETP.NE.U32.AND P1, PT, RZ, UR4, PT ;  /* 0x00000004ff007c0c */ /* 0x000fe2000bf25070 */
[----:B-----5:R-:W-:-:S03]  /*19e0*/  IMAD.MOV.U32 R141, RZ, RZ, R27 ;  /* 0x000000ffff8d7224 */ /* 0x020fc600078e001b */
[----:B------:R-:W-:-:S13]  /*19f0*/  ISETP.NE.AND.EX P1, PT, RZ, UR5, PT, P1 ;  /* 0x00000005ff007c0c */ /* 0x000fda000bf25310 */
[----:B------:R-:W-:-:S04]  /*1a00*/  @P1 IADD3 R8, P2, R211, UR4, RZ ;  /* 0x00000004d3081c10 */ /* 0x000fc8000ff5e0ff */
[----:B------:R-:W-:-:S05]  /*1a10*/  @P1 IADD3.X R9, R212, UR5, RZ, P2, !PT ;  /* 0x00000005d4091c10 */ /* 0x000fca00097fe4ff */
[----:B------:R3:W5:Y:S01]  /*1a20*/  @P1 LDG.E R141, desc[UR60][R8.64] ;  /* 0x0000003c088d1981 */ /* 0x000762000c1e1900 */
[----:B-1----:R-:W-:Y:S01]  /*1a30*/  ISETP.NE.AND P1, PT, R10, 0x1, PT ;  /* 0x000000010a00780c */ /* 0x002fe20003f25270 */
[----:B------:R-:W-:Y:S01]  /*1a40*/  IMAD.SHL.U32 R200, R5, 0x80, RZ ;  /* 0x0000008005c87824 */ /* 0x000fe200078e00ff */
[----:B------:R-:W-:Y:S01]  /*1a50*/  IADD3 R12, R27, -R4, RZ ;  /* 0x800000041b0c7210 */ /* 0x000fe20007ffe0ff */
[----:B------:R-:W-:Y:S01]  /*1a60*/  BSSY B0, `(.L_x_2480) ;  /* 0x0000034000007945 */ /* 0x000fe20003800000 */
[----:B------:R-:W-:Y:S01]  /*1a70*/  LOP3.LUT R215, R209, 0xff, RZ, 0xc0, !PT ;  /* 0x000000ffd1d77812 */ /* 0x000fe200078ec0ff */
[----:B------:R-:W-:Y:S01]  /*1a80*/  VIADD R5, R200, 0x7f ;  /* 0x0000007fc8057836 */ /* 0x000fe20000000000 */
[----:B------:R-:W-:-:S07]  /*1a90*/  SHF.R.U32.HI R209, RZ, 0x10, R209 ;  /* 0x00000010ffd17819 */ /* 0x000fce00000116d1 */
[----:B------:R-:W1:Y:S08]  /*1aa0*/  @P1 LDC R10, c[0x0][0x44c] ;  /* 0x00011300ff0a1b82 */ /* 0x000e700000000800 */
[----:B0-----:R-:W0:Y:S01]  /*1ab0*/  @P1 LDC R7, c[0x0][0x450] ;  /* 0x00011400ff071b82 */ /* 0x001e220000000800 */
[----:B--2---:R-:W-:Y:S02]  /*1ac0*/  @P0 IMAD.IADD R25, R3, 0x1, -R0 ;  /* 0x0000000103190824 */ /* 0x004fe400078e0a00 */
[----:B-1----:R-:W-:-:S04]  /*1ad0*/  @P1 IMAD.HI.U32 R0, R5, R10, RZ ;  /* 0x0000000a05001227 */ /* 0x002fc800078e00ff */
[----:B------:R-:W-:Y:S01]  /*1ae0*/  IMAD.IADD R202, R12, 0x1, R25 ;  /* 0x000000010cca7824 */ /* 0x000fe200078e0219 */
[----:B0-----:R-:W-:-:S03]  /*1af0*/  @P1 SHF.R.U32.HI R5, RZ, R7, R0 ;  /* 0x00000007ff051219 */ /* 0x001fc60000011600 */
[C---:B------:R-:W-:Y:S01]  /*1b00*/  VIADD R0, R202.reuse, 0x7f ;  /* 0x0000007fca007836 */ /* 0x040fe20000000000 */
[----:B------:R-:W-:-:S04]  /*1b10*/  IADD3 R146, R202, 0x80, -R201 ;  /* 0x00000080ca927810 */ /* 0x000fc80007ffe8c9 */
[----:B------:R-:W-:Y:S01]  /*1b20*/  SHF.R.S32.HI R3, RZ, 0x1f, R0 ;  /* 0x0000001fff037819 */ /* 0x000fe20000011400 */
[----:B------:R-:W-:-:S03]  /*1b30*/  IMAD.IADD R5, R146, 0x1, R5 ;  /* 0x0000000192057824 */ /* 0x000fc600078e0205 */
[----:B------:R-:W-:Y:S01]  /*1b40*/  LEA.HI R3, R3, R0, RZ, 0x7 ;  /* 0x0000000003037211 */ /* 0x000fe200078f38ff */
[----:B------:R-:W-:Y:S01]  /*1b50*/  IMAD.MOV.U32 R0, RZ, RZ, RZ ;  /* 0x000000ffff007224 */ /* 0x000fe200078e00ff */
[----:B------:R-:W-:Y:S02]  /*1b60*/  SHF.R.S32.HI R4, RZ, 0x1f, R5 ;  /* 0x0000001fff047819 */ /* 0x000fe40000011405 */
[----:B------:R-:W-:Y:S02]  /*1b70*/  SHF.R.S32.HI R147, RZ, 0x7, R3 ;  /* 0x00000007ff937819 */ /* 0x000fe40000011403 */
[----:B------:R-:W-:-:S04]  /*1b80*/  LEA.HI R4, R4, R5, RZ, 0x7 ;  /* 0x0000000504047211 */ /* 0x000fc800078f38ff */
[----:B------:R-:W-:-:S04]  /*1b90*/  SHF.R.S32.HI R4, RZ, 0x7, R4 ;  /* 0x00000007ff047819 */ /* 0x000fc80000011404 */
[----:B---3--:R-:W-:-:S04]  /*1ba0*/  VIMNMX R9, R147, R4, PT ;  /* 0x0000000493097248 */ /* 0x008fc80003fe0100 */
[----:B------:R-:W-:-:S13]  /*1bb0*/  ISETP.GE.AND P0, PT, R9, 0x1, PT ;  /* 0x000000010900780c */ /* 0x000fda0003f06270 */
        /* <DEDUP_REMOVED lines=30> */
.L_x_2481:
[----:B------:R-:W-:Y:S05]  /*1da0*/  BSYNC B0 ;  /* 0x0000000000007941 */ /* 0x000fea0003800000 */
.L_x_2480:
[----:B------:R-:W-:Y:S01]  /*1db0*/  IMAD R3, R215, R0, RZ ;  /* 0x00000000d7037224 */ /* 0x000fe200078e02ff */
[----:B------:R-:W-:-:S04]  /*1dc0*/  PLOP3.LUT P2, PT, PT, PT, PT, 0x80, 0x0 ;  /* 0x000000000000781c */ /* 0x000fc80003f4f070 */
[C---:B------:R-:W-:Y:S01]  /*1dd0*/  VIADDMNMX R0, R3.reuse, R0, R9, PT ;  /* 0x0000000003007246 */ /* 0x040fe20003800109 */
[----:B------:R-:W-:-:S03]  /*1de0*/  IMAD R3, R3, 0x80, -R12 ;  /* 0x0000008003037824 */ /* 0x000fc600078e0a0c */
[----:B------:R-:W-:Y:S02]  /*1df0*/  LEA R0, R0, -R12, 0x7 ;  /* 0x8000000c00007211 */ /* 0x000fe400078e38ff */
[----:B------:R-:W-:Y:S02]  /*1e00*/  VIMNMX R3, RZ, R3, !PT ;  /* 0x00000003ff037248 */ /* 0x000fe40007fe0100 */
[----:B------:R-:W-:Y:S02]  /*1e10*/  VIMNMX R0, R0, R25, PT ;  /* 0x0000001900007248 */ /* 0x000fe40003fe0100 */
[----:B------:R-:W-:Y:S02]  /*1e20*/  SHF.R.U32.HI R121, RZ, 0x7, R3 ;  /* 0x00000007ff797819 */ /* 0x000fe40000011603 */
[----:B------:R-:W-:-:S03]  /*1e30*/  ISETP.GT.AND P0, PT, R0, R3, PT ;  /* 0x000000030000720c */ /* 0x000fc60003f04270 */
[----:B------:R-:W-:-:S10]  /*1e40*/  IMAD.MOV.U32 R24, RZ, RZ, R121 ;  /* 0x000000ffff187224 */ /* 0x000fd400078e0079 */
[----:B------:R-:W-:-:S05]  /*1e50*/  @P0 VIADD R0, R0, 0x7f ;  /* 0x0000007f00000836 */ /* 0x000fca0000000000 */
        /* <DEDUP_REMOVED lines=25> */
.L_x_2484:
[----:B------:R-:W-:Y:S05]  /*1ff0*/  BSYNC B6 ;  /* 0x0000000000067941 */ /* 0x000fea0003800000 */
.L_x_2483:
        /* <DEDUP_REMOVED lines=19> */
[----:B0----5:R-:W-:Y:S05]  /*2130*/  CALL.ABS.NOINC R14 ;  /* 0x000000000e007343 */ /* 0x021fea0003c00000 */
.L_x_2486:
[----:B------:R-:W-:Y:S05]  /*2140*/  BSYNC B6 ;  /* 0x0000000000067941 */ /* 0x000fea0003800000 */
.L_x_2485:
[----:B------:R-:W-:Y:S01]  /*2150*/  ULDC.64 UR4, c[0x0][0x9f8] ;  /* 0x00027e0000047ab9 */ /* 0x000fe20000000a00 */
[----:B------:R-:W-:Y:S01]  /*2160*/  IMAD.MOV.U32 R3, RZ, RZ, R210 ;  /* 0x000000ffff037224 */ /* 0x000fe200078e00d2 */
[----:B------:R-:W-:Y:S01]  /*2170*/  ISETP.NE.U32.AND P0, PT, RZ, UR4, PT ;  /* 0x00000004ff007c0c */ /* 0x000fe2000bf05070 */
[----:B------:R-:W2:Y:S01]  /*2180*/  LDL.LU R20, [R1+0x1c] ;  /* 0x00001c0001147983 */ /* 0x000ea20000300800 */
[----:B------:R-:W0:Y:S01]  /*2190*/  LDC.64 R4, c[0x0][0x300] ;  /* 0x0000c000ff047b82 */ /* 0x000e220000000a00 */
[----:B------:R-:W-:Y:S01]  /*21a0*/  IMAD.IADD R118, R118, 0x1, R27 ;  /* 0x0000000176767824 */ /* 0x000fe200078e021b */
[----:B------:R-:W-:Y:S02]  /*21b0*/  ISETP.NE.AND.EX P0, PT, RZ, UR5, PT, P0 ;  /* 0x00000005ff007c0c */ /* 0x000fe4000bf05300 */
[C---:B------:R-:W-:Y:S01]  /*21c0*/  IADD3 R8, R18.reuse, 0x80, RZ ;  /* 0x0000008012087810 */ /* 0x040fe20007ffe0ff */
[C---:B------:R-:W-:Y:S01]  /*21d0*/  VIADD R104, R18.reuse, 0x60 ;  /* 0x0000006012687836 */ /* 0x040fe20000000000 */
[----:B------:R-:W-:Y:S01]  /*21e0*/  SHF.R.S32.HI R19, RZ, 0x1f, R18 ;  /* 0x0000001fff137819 */ /* 0x000fe20000011412 */
[----:B------:R-:W-:Y:S01]  /*21f0*/  ULDC.64 UR6, c[0x0][0x330] ;  /* 0x0000cc0000067ab9 */ /* 0x000fe20000000a00 */
[----:B------:R-:W-:Y:S01]  /*2200*/  VIADD R12, R18, 0xa0 ;  /* 0x000000a0120c7836 */ /* 0x000fe20000000000 */
[----:B------:R-:W1:Y:S06]  /*2210*/  LDC.64 R106, c[0x0][0x3f8] ;  /* 0x0000fe00ff6a7b82 */ /* 0x000e6c0000000a00 */
[----:B------:R-:W-:Y:S01]  /*2220*/  @P0 IADD3 R6, P1, R211, UR4, RZ ;  /* 0x00000004d3060c10 */ /* 0x000fe2000ff3e0ff */
[----:B------:R-:W-:Y:S01]  /*2230*/  ULDC UR4, c[0x0][0x2f4] ;  /* 0x0000bd0000047ab9 */ /* 0x000fe20000000800 */
[----:B------:R-:W3:Y:S02]  /*2240*/  LDC.64 R28, c[0x0][0x408] ;  /* 0x00010200ff1c7b82 */ /* 0x000ee40000000a00 */
[----:B------:R-:W-:-:S05]  /*2250*/  @P0 IADD3.X R7, R212, UR5, RZ, P1, !PT ;  /* 0x00000005d4070c10 */ /* 0x000fca0008ffe4ff */
[----:B------:R4:W2:Y:S01]  /*2260*/  @P0 LDG.E R3, desc[UR60][R6.64] ;  /* 0x0000003c06030981 */ /* 0x0008a2000c1e1900 */
[----:B------:R-:W-:Y:S01]  /*2270*/  ISETP.GE.AND P1, PT, R185, UR4, PT ;  /* 0x00000004b9007c0c */ /* 0x000fe2000bf26270 */
[----:B------:R-:W-:Y:S01]  /*2280*/  IMAD.WIDE.U32 R94, R206, UR6, R18 ;  /* 0x00000006ce5e7c25 */ /* 0x000fe2000f8e0012 */
[----:B------:R-:W-:Y:S01]  /*2290*/  ISETP.GE.AND P0, PT, R18, UR4, PT ;  /* 0x0000000412007c0c */ /* 0x000fe2000bf06270 */
[----:B------:R-:W3:Y:S01]  /*22a0*/  S2R R148, SR_TID.X ;  /* 0x0000000000947919 */ /* 0x000ee20000002100 */
[----:B------:R-:W-:Y:S01]  /*22b0*/  SEL R9, RZ, 0xffffffff, P1 ;  /* 0xffffffffff097807 */ /* 0x000fe20000800000 */
[----:B------:R-:W-:Y:S01]  /*22c0*/  IMAD R95, R206, UR7, R95 ;  /* 0x00000007ce5f7c24 */ /* 0x000fe2000f8e025f */
[----:B------:R-:W-:Y:S01]  /*22d0*/  SHF.R.S32.HI R0, RZ, 0x1f, R118 ;  /* 0x0000001fff007819 */ /* 0x000fe20000011476 */
[----:B------:R-:W-:Y:S01]  /*22e0*/  ULDC.64 UR6, c[0x0][0xa08] ;  /* 0x0002820000067ab9 */ /* 0x000fe20000000a00 */
[----:B------:R-:W-:Y:S01]  /*22f0*/  ISETP.GE.AND P3, PT, R8, UR4, PT ;  /* 0x0000000408007c0c */ /* 0x000fe2000bf66270 */
[----:B------:R-:W-:Y:S01]  /*2300*/  IMAD.SHL.U32 R9, R9, 0x2, RZ ;  /* 0x0000000209097824 */ /* 0x000fe200078e00ff */
[----:B----4-:R-:W-:Y:S01]  /*2310*/  SEL R6, RZ, 0x1, P0 ;  /* 0x00000001ff067807 */ /* 0x010fe20000000000 */
[----:B-1----:R-:W-:Y:S01]  /*2320*/  IMAD.WIDE.U32 R98, R17, R106, R18 ;  /* 0x0000006a11627225 */ /* 0x002fe200078e0012 */
[----:B------:R-:W-:-:S02]  /*2330*/  ISETP.GE.AND P0, PT, R186, UR4, PT ;  /* 0x00000004ba007c0c */ /* 0x000fc4000bf06270 */
[----:B------:R-:W-:Y:S01]  /*2340*/  LOP3.LUT R8, R9, 0x2, R6, 0xe2, !PT ;  /* 0x0000000209087812 */ /* 0x000fe200078ee206 */
[-C--:B0-----:R-:W-:Y:S01]  /*2350*/  IMAD R9, R0, R4.reuse, RZ ;  /* 0x0000000400097224 */ /* 0x081fe200078e02ff */
[----:B------:R-:W-:Y:S01]  /*2360*/  ISETP.GE.AND P1, PT, R104, UR4, PT ;  /* 0x0000000468007c0c */ /* 0x000fe2000bf26270 */
[----:B------:R-:W-:Y:S01]  /*2370*/  IMAD.WIDE.U32 R6, R118, R4, RZ ;  /* 0x0000000476067225 */ /* 0x000fe200078e00ff */
[----:B------:R-:W-:Y:S01]  /*2380*/  ISETP.GE.AND P2, PT, R12, UR4, PT ;  /* 0x000000040c007c0c */ /* 0x000fe2000bf46270 */
[----:B------:R-:W-:Y:S01]  /*2390*/  ULDC.64 UR4, c[0x0][0x308] ;  /* 0x0000c20000047ab9 */ /* 0x000fe20000000a00 */
[----:B------:R-:W-:Y:S01]  /*23a0*/  SEL R10, RZ, 0x8, P1 ;  /* 0x00000008ff0a7807 */ /* 0x000fe20000800000 */
[----:B------:R-:W-:Y:S01]  /*23b0*/  IMAD R11, R118, R5, R9 ;  /* 0x00000005760b7224 */ /* 0x000fe200078e0209 */
[----:B------:R-:W-:Y:S01]  /*23c0*/  SEL R9, RZ, 0x4, P0 ;  /* 0x00000004ff097807 */ /* 0x000fe20000000000 */
[----:B---3--:R-:W-:Y:S01]  /*23d0*/  IMAD.WIDE.U32 R102, R17, R28, R18 ;  /* 0x0000001c11667225 */ /* 0x008fe200078e0012 */
[----:B------:R-:W-:-:S02]  /*23e0*/  ISETP.NE.U32.AND P0, PT, RZ, UR6, PT ;  /* 0x00000006ff007c0c */ /* 0x000fc4000bf05070 */
[----:B------:R-:W-:Y:S01]  /*23f0*/  LOP3.LUT R8, R10, R8, R9, 0xfe, !PT ;  /* 0x000000080a087212 */ /* 0x000fe200078efe09 */
[----:B------:R-:W-:Y:S01]  /*2400*/  IMAD.IADD R7, R7, 0x1, R11 ;  /* 0x0000000107077824 */ /* 0x000fe200078e020b */
[----:B------:R-:W-:Y:S01]  /*2410*/  SEL R11, RZ, 0x10, P3 ;  /* 0x00000010ff0b7807 */ /* 0x000fe20001800000 */
[----:B------:R-:W-:Y:S01]  /*2420*/  IMAD.SHL.U32 R88, R4, 0x80, RZ ;  /* 0x0000008004587824 */ /* 0x000fe200078e00ff */
[----:B------:R-:W-:Y:S01]  /*2430*/  ISETP.NE.AND.EX P0, PT, RZ, UR7, PT, P0 ;  /* 0x00000007ff007c0c */ /* 0x000fe2000bf05300 */
[----:B------:R-:W-:Y:S01]  /*2440*/  IMAD.WIDE.U32 R6, R206, UR4, R6 ;  /* 0x00000004ce067c25 */ /* 0x000fe2000f8e0006 */
[----:B------:R-:W-:Y:S02]  /*2450*/  LOP3.LUT R11, R8, R11, RZ, 0xfc, !PT ;  /* 0x0000000b080b7212 */ /* 0x000fe400078efcff */
[----:B------:R-:W-:Y:S01]  /*2460*/  SHF.R.S32.HI R143, RZ, 0x1f, R17 ;  /* 0x0000001fff8f7819 */ /* 0x000fe20000011411 */
[----:B------:R-:W-:Y:S01]  /*2470*/  IMAD R7, R206, UR5, R7 ;  /* 0x00000005ce077c24 */ /* 0x000fe2000f8e0207 */
[----:B------:R-:W-:Y:S01]  /*2480*/  ULDC.64 UR4, c[0x0][0x310] ;  /* 0x0000c40000047ab9 */ /* 0x000fe20000000a00 */
[----:B------:R-:W-:Y:S01]  /*2490*/  SHF.R.S32.HI R23, RZ, 0x1f, R22 ;  /* 0x0000001fff177819 */ /* 0x000fe20000011416 */
[C---:B------:R-:W-:Y:S01]  /*24a0*/  IMAD.SHL.U32 R133, R4.reuse, 0x40, RZ ;  /* 0x0000004004857824 */ /* 0x040fe200078e00ff */
[----:B------:R-:W-:Y:S01]  /*24b0*/  SHF.R.U32.HI R30, RZ, 0x3, R194 ;  /* 0x00000003ff1e7819 */ /* 0x000fe200000116c2 */
[-C--:B------:R-:W-:Y:S01]  /*24c0*/  IMAD R10, R143, R106.reuse, RZ ;  /* 0x0000006a8f0a7224 */ /* 0x080fe200078e02ff */
[C---:B------:R-:W-:Y:S01]  /*24d0*/  SHF.L.U64.HI R123, R4.reuse, 0x7, R5 ;  /* 0x00000007047b7819 */ /* 0x040fe20000010205 */
[----:B------:R-:W-:Y:S01]  /*24e0*/  IMAD.WIDE.U32 R96, R17, R106, R22 ;  /* 0x0000006a11607225 */ /* 0x000fe200078e0016 */
[----:B------:R-:W-:-:S02]  /*24f0*/  SHF.L.U64.HI R132, R4, 0x6, R5 ;  /* 0x0000000604847819 */ /* 0x000fc40000010205 */
[----:B------:R-:W-:Y:S01]  /*2500*/  LOP3.LUT P3, RZ, R237, 0x4, RZ, 0xc0, !PT ;  /* 0x00000004edff7812 */ /* 0x000fe2000786c0ff */
[C---:B------:R-:W-:Y:S01]  /*2510*/  IMAD R13, R17.reuse, R107, R10 ;  /* 0x0000006b110d7224 */ /* 0x040fe200078e020a */
[----:B------:R-:W-:Y:S01]  /*2520*/  SHF.L.U64.HI R129, R28, 0x7, R29 ;  /* 0x000000071c817819 */ /* 0x000fe2000001021d */
[----:B------:R-:W-:Y:S01]  /*2530*/  IMAD.WIDE.U32 R100, R17, R28, R22 ;  /* 0x0000001c11647225 */ /* 0x000fe200078e0016 */
[C---:B------:R-:W-:Y:S02]  /*2540*/  SHF.L.U64.HI R128, R106.reuse, 0x7, R107 ;  /* 0x000000076a807819 */ /* 0x040fe4000001026b */
[----:B------:R-:W-:Y:S01]  /*2550*/  IADD3 R97, R97, R13, RZ ;  /* 0x0000000d61617210 */ /* 0x000fe20007ffe0ff */
[----:B------:R-:W-:Y:S01]  /*2560*/  IMAD.IADD R99, R13, 0x1, R99 ;  /* 0x000000010d637824 */ /* 0x000fe200078e0263 */
[----:B------:R-:W-:Y:S01]  /*2570*/  SHF.L.U64.HI R105, R106, 0x6, R107 ;  /* 0x000000066a697819 */ /* 0x000fe2000001026b */
[----:B------:R-:W-:Y:S01]  /*2580*/  IMAD.MOV.U32 R122, RZ, RZ, 0x20 ;  /* 0x00000020ff7a7424 */ /* 0x000fe200078e00ff */
[----:B------:R-:W-:Y:S01]  /*2590*/  SHF.R.S32.HI R145, RZ, 0x1f, R214 ;  /* 0x0000001fff917819 */ /* 0x000fe200000114d6 */
[----:B-----5:R-:W-:Y:S01]  /*25a0*/  IMAD.WIDE.U32 R96, R141, R106, R96 ;  /* 0x0000006a8d607225 */ /* 0x020fe200078e0060 */
[----:B------:R-:W-:-:S02]  /*25b0*/  LEA.HI R148, R148, 0x8, RZ, 0x19 ;  /* 0x0000000894947811 */ /* 0x000fc400078fc8ff */
[----:B------:R-:W-:Y:S01]  /*25c0*/  SEL R122, R122, 0xffffffe0, !P3 ;  /* 0xffffffe07a7a7807 */ /* 0x000fe20005800000 */
[----:B------:R-:W-:-:S04]  /*25d0*/  IMAD.WIDE.U32 R98, R141, R106, R98 ;  /* 0x0000006a8d627225 */ /* 0x000fc800078e0062 */
[----:B------:R-:W-:Y:S01]  /*25e0*/  IMAD.SHL.U32 R31, R106, 0x80, RZ ;  /* 0x000000806a1f7824 */ /* 0x000fe200078e00ff */
[----:B--2---:R-:W-:Y:S02]  /*25f0*/  LOP3.LUT R20, R20, 0xfffffffe, RZ, 0xc0, !PT ;  /* 0xfffffffe14147812 */ /* 0x004fe400078ec0ff */
[----:B------:R-:W-:Y:S02]  /*2600*/  SHF.R.S32.HI R9, RZ, 0x1f, R3 ;  /* 0x0000001fff097819 */ /* 0x000fe40000011403 */
[----:B------:R-:W-:Y:S02]  /*2610*/  SEL R3, R3, RZ, !P0 ;  /* 0x000000ff03037207 */ /* 0x000fe40004000000 */
[----:B------:R-:W-:Y:S02]  /*2620*/  SEL R8, R9, RZ, !P0 ;  /* 0x000000ff09087207 */ /* 0x000fe40004000000 */
[----:B------:R-:W0:Y:S01]  /*2630*/  LDC R9, c[0x0][0x3f4] ;  /* 0x0000fd00ff097b82 */ /* 0x000e220000000800 */
[----:B------:R-:W-:-:S04]  /*2640*/  IMAD.WIDE.U32 R92, R3, UR4, R6 ;  /* 0x00000004035c7c25 */ /* 0x000fc8000f8e0006 */
[----:B------:R-:W-:Y:S02]  /*2650*/  IMAD R12, R8, UR4, RZ ;  /* 0x00000004080c7c24 */ /* 0x000fe4000f8e02ff */
[----:B------:R-:W-:-:S04]  /*2660*/  IMAD.WIDE.U32 R6, R17, R4, R18 ;  /* 0x0000000411067225 */ /* 0x000fc800078e0012 */
[----:B------:R-:W-:Y:S01]  /*2670*/  IMAD R15, R3, UR5, R12 ;  /* 0x00000005030f7c24 */ /* 0x000fe2000f8e020c */
[----:B------:R-:W-:Y:S01]  /*2680*/  IADD3 R91, P0, R92, R6, RZ ;  /* 0x000000065c5b7210 */ /* 0x000fe20007f1e0ff */
[----:B------:R-:W-:Y:S01]  /*2690*/  IMAD R12, R143, R4, RZ ;  /* 0x000000048f0c7224 */ /* 0x000fe200078e02ff */
[----:B------:R-:W-:Y:S01]  /*26a0*/  ULDC.64 UR4, c[0x0][0x338] ;  /* 0x0000ce0000047ab9 */ /* 0x000fe20000000a00 */
[----:B------:R-:W-:Y:S02]  /*26b0*/  IMAD.IADD R90, R93, 0x1, R15 ;  /* 0x000000015d5a7824 */ /* 0x000fe400078e020f */
[----:B------:R-:W-:Y:S02]  /*26c0*/  IMAD R89, R17, R5, R12 ;  /* 0x0000000511597224 */ /* 0x000fe400078e020c */
[----:B------:R-:W-:Y:S02]  /*26d0*/  IMAD R6, R143, R28, RZ ;  /* 0x0000001c8f067224 */ /* 0x000fe400078e02ff */
[----:B------:R-:W-:Y:S01]  /*26e0*/  IMAD R8, R8, UR4, RZ ;  /* 0x0000000408087c24 */ /* 0x000fe2000f8e02ff */
[----:B------:R-:W-:Y:S01]  /*26f0*/  IADD3.X R89, R90, R7, R89, P0, !PT ;  /* 0x000000075a597210 */ /* 0x000fe200007fe459 */
[----:B------:R-:W-:Y:S01]  /*2700*/  IMAD R15, R17, R29, R6 ;  /* 0x0000001d110f7224 */ /* 0x000fe200078e0206 */
[-C--:B0-----:R-:W-:Y:S01]  /*2710*/  ISETP.GE.AND P0, PT, R18, R9.reuse, PT ;  /* 0x000000091200720c */ /* 0x081fe20003f06270 */
[----:B------:R-:W-:Y:S01]  /*2720*/  IMAD.WIDE.U32 R94, R3, UR4, R94 ;  /* 0x00000004035e7c25 */ /* 0x000fe2000f8e005e */
[----:B------:R-:W-:-:S02]  /*2730*/  ISETP.GE.AND P4, PT, R186, R9, PT ;  /* 0x00000009ba00720c */ /* 0x000fc40003f86270 */
[----:B------:R-:W-:Y:S01]  /*2740*/  ISETP.GE.AND P1, PT, R185, R9, PT ;  /* 0x00000009b900720c */ /* 0x000fe20003f26270 */
[----:B------:R-:W-:Y:S01]  /*2750*/  IMAD R3, R3, UR5, R8 ;  /* 0x0000000503037c24 */ /* 0x000fe2000f8e0208 */
[----:B------:R-:W-:Y:S01]  /*2760*/  SEL R7, R9, RZ, P0 ;  /* 0x000000ff09077207 */ /* 0x000fe20000000000 */
[----:B------:R-:W-:Y:S01]  /*2770*/  IMAD.IADD R101, R101, 0x1, R15 ;  /* 0x0000000165657824 */ /* 0x000fe200078e020f */
[----:B------:R-:W-:Y:S01]  /*2780*/  SEL R13, R9, RZ, P4 ;  /* 0x000000ff090d7207 */ /* 0x000fe20002000000 */
[----:B------:R-:W-:Y:S01]  /*2790*/  IMAD.IADD R103, R15, 0x1, R103 ;  /* 0x000000010f677824 */ /* 0x000fe200078e0267 */
[----:B------:R-:W-:Y:S01]  /*27a0*/  SEL R6, R9, RZ, P1 ;  /* 0x000000ff09067207 */ /* 0x000fe20000800000 */
[-C--:B------:R-:W-:Y:S01]  /*27b0*/  IMAD.WIDE.U32 R100, R141, R28.reuse, R100 ;  /* 0x0000001c8d647225 */ /* 0x080fe200078e0064 */
[----:B------:R-:W-:Y:S02]  /*27c0*/  IADD3 R7, R18, R7, RZ ;  /* 0x0000000712077210 */ /* 0x000fe40007ffe0ff */
[----:B------:R-:W-:Y:S01]  /*27d0*/  SHF.L.U32 R120, R9, 0x1, RZ ;  /* 0x0000000109787819 */ /* 0x000fe200000006ff */
[----:B------:R-:W-:Y:S01]  /*27e0*/  IMAD.IADD R12, R186, 0x1, R13 ;  /* 0x00000001ba0c7824 */ /* 0x000fe200078e020d */
[----:B------:R-:W-:Y:S01]  /*27f0*/  @P4 LOP3.LUT R20, R20, 0x1, RZ, 0xfc, !PT ;  /* 0x0000000114144812 */ /* 0x000fe200078efcff */
[----:B------:R-:W-:Y:S01]  /*2800*/  IMAD.IADD R8, R185, 0x1, R6 ;  /* 0x00000001b9087824 */ /* 0x000fe200078e0206 */
[----:B------:R-:W-:Y:S01]  /*2810*/  SHF.R.S32.HI R6, RZ, 0x1f, R7 ;  /* 0x0000001fff067819 */ /* 0x000fe20000011407 */
[----:B------:R-:W-:Y:S01]  /*2820*/  IMAD.WIDE.U32 R102, R141, R28, R102 ;  /* 0x0000001c8d667225 */ /* 0x000fe200078e0066 */
[----:B------:R-:W-:Y:S01]  /*2830*/  SHF.R.S32.HI R15, RZ, 0x1f, R12 ;  /* 0x0000001fff0f7819 */ /* 0x000fe2000001140c */
[----:B------:R0:W-:Y:S01]  /*2840*/  STL [R1+0x1c], R20 ;  /* 0x00001c1401007387 */ /* 0x0001e20000100800 */
[CC--:B------:R-:W-:Y:S01]  /*2850*/  LEA.HI R14, R6.reuse, R7.reuse, RZ, 0x3 ;  /* 0x00000007060e7211 */ /* 0x0c0fe200078f18ff */
[----:B------:R-:W-:Y:S01]  /*2860*/  IMAD.IADD R5, R95, 0x1, R3 ;  /* 0x000000015f057824 */ /* 0x000fe200078e0203 */
[----:B------:R-:W-:-:S02]  /*2870*/  LEA.HI R6, R6, R7, RZ, 0x6 ;  /* 0x0000000706067211 */ /* 0x000fc400078f30ff */
[CC--:B------:R-:W-:Y:S02]  /*2880*/  LEA.HI R32, R15.reuse, R12.reuse, RZ, 0x3 ;  /* 0x0000000c0f207211 */ /* 0x0c0fe400078f18ff */
[----:B------:R-:W-:Y:S01]  /*2890*/  LEA.HI R15, R15, R12, RZ, 0x6 ;  /* 0x0000000c0f0f7211 */ /* 0x000fe200078f30ff */
[----:B------:R-:W-:Y:S01]  /*28a0*/  IMAD.SHL.U32 R7, R6, 0x80, RZ ;  /* 0x0000008006077824 */ /* 0x000fe200078e00ff */
[----:B------:R-:W-:Y:S02]  /*28b0*/  SHF.R.S32.HI R13, RZ, 0x1f, R8 ;  /* 0x0000001fff0d7819 */ /* 0x000fe40000011408 */
[----:B------:R-:W-:Y:S02]  /*28c0*/  SHF.L.U32 R21, R15, 0x7, RZ ;  /* 0x000000070f157819 */ /* 0x000fe400000006ff */
[----:B------:R-:W-:Y:S02]  /*28d0*/  LOP3.LUT R15, R194, 0x38, R14, 0xf8, !PT ;  /* 0x00000038c20f7812 */ /* 0x000fe400078ef80e */
[----:B------:R-:W-:-:S02]  /*28e0*/  LEA.HI R10, R13, R8, RZ, 0x3 ;  /* 0x000000080d0a7211 */ /* 0x000fc400078f18ff */
[----:B------:R-:W-:Y:S02]  /*28f0*/  LEA.HI R8, R13, R8, RZ, 0x6 ;  /* 0x000000080d087211 */ /* 0x000fe400078f30ff */
[----:B------:R-:W-:Y:S02]  /*2900*/  LOP3.LUT R7, R7, 0xffffe000, RZ, 0xc0, !PT ;  /* 0xffffe00007077812 */ /* 0x000fe400078ec0ff */
[----:B------:R-:W-:Y:S01]  /*2910*/  LOP3.LUT R138, R15, R30, RZ, 0x3c, !PT ;  /* 0x0000001e0f8a7212 */ /* 0x000fe200078e3cff */
[----:B------:R-:W-:Y:S01]  /*2920*/  IMAD.SHL.U32 R12, R8, 0x80, RZ ;  /* 0x00000080080c7824 */ /* 0x000fe200078e00ff */
[----:B------:R-:W-:Y:S01]  /*2930*/  LOP3.LUT R26, R194, 0x38, R10, 0xf8, !PT ;  /* 0x00000038c21a7812 */ /* 0x000fe200078ef80a */
[----:B------:R-:W-:Y:S01]  /*2940*/  IMAD R140, R196, 0x200, R7 ;  /* 0x00000200c48c7824 */ /* 0x000fe200078e0207 */
[----:B------:R-:W-:Y:S02]  /*2950*/  IADD3 R138, R138, R7, R198 ;  /* 0x000000078a8a7210 */ /* 0x000fe40007ffe0c6 */
[----:B------:R-:W-:-:S02]  /*2960*/  SHF.R.S32.HI R7, RZ, 0x1f, R141 ;  /* 0x0000001fff077819 */ /* 0x000fc4000001148d */
[----:B------:R-:W-:Y:S02]  /*2970*/  LOP3.LUT R15, R12, 0xffffe000, RZ, 0xc0, !PT ;  /* 0xffffe0000c0f7812 */ /* 0x000fe400078ec0ff */
[----:B------:R-:W-:Y:S01]  /*2980*/  LOP3.LUT R26, R26, R30, RZ, 0x3c, !PT ;  /* 0x0000001e1a1a7212 */ /* 0x000fe200078e3cff */
[----:B------:R-:W-:Y:S01]  /*2990*/  IMAD R4, R7, R28, RZ ;  /* 0x0000001c07047224 */ /* 0x000fe200078e02ff */
[----:B------:R-:W-:Y:S01]  /*29a0*/  LOP3.LUT R27, R194, 0x38, R32, 0xf8, !PT ;  /* 0x00000038c21b7812 */ /* 0x000fe200078ef820 */
[----:B------:R-:W-:Y:S01]  /*29b0*/  IMAD R139, R196, 0x200, R15 ;  /* 0x00000200c48b7824 */ /* 0x000fe200078e020f */
[----:B------:R-:W-:Y:S01]  /*29c0*/  IADD3 R136, R26, R15, R198 ;  /* 0x0000000f1a887210 */ /* 0x000fe20007ffe0c6 */
[----:B------:R-:W-:Y:S01]  /*29d0*/  IMAD R15, R141, R29, R4 ;  /* 0x0000001d8d0f7224 */ /* 0x000fe200078e0204 */
[----:B------:R-:W-:Y:S02]  /*29e0*/  LOP3.LUT R6, R195, 0x38, R14, 0xf8, !PT ;  /* 0x00000038c3067812 */ /* 0x000fe400078ef80e */
[----:B------:R-:W-:-:S02]  /*29f0*/  LOP3.LUT R21, R21, 0xffffe000, RZ, 0xc0, !PT ;  /* 0xffffe00015157812 */ /* 0x000fc400078ec0ff */
[----:B------:R-:W-:Y:S02]  /*2a00*/  LOP3.LUT R27, R27, R30, RZ, 0x3c, !PT ;  /* 0x0000001e1b1b7212 */ /* 0x000fe400078e3cff */
[----:B------:R-:W-:Y:S01]  /*2a10*/  IADD3 R118, P4, R17, R118, RZ ;  /* 0x0000007611767210 */ /* 0x000fe20007f9e0ff */
[----:B------:R-:W-:Y:S01]  /*2a20*/  IMAD R137, R196, 0x200, R21 ;  /* 0x00000200c4897824 */ /* 0x000fe200078e0215 */
[C---:B------:R-:W-:Y:S02]  /*2a30*/  LOP3.LUT R4, R195.reuse, 0x18, R18, 0xf8, !PT ;  /* 0x00000018c3047812 */ /* 0x040fe400078ef812 */
[----:B0-----:R-:W-:Y:S01]  /*2a40*/  LOP3.LUT R20, R195, 0x38, R32, 0xf8, !PT ;  /* 0x00000038c3147812 */ /* 0x001fe200078ef820 */
[----:B------:R-:W-:Y:S01]  /*2a50*/  IMAD.X R119, R0, 0x1, R143, P4 ;  /* 0x0000000100777824 */ /* 0x000fe200020e068f */
[----:B------:R-:W-:Y:S01]  /*2a60*/  LOP3.LUT R13, R6, R197, RZ, 0x3c, !PT ;  /* 0x000000c5060d7212 */ /* 0x000fe200078e3cff */
[----:B------:R-:W-:Y:S01]  /*2a70*/  IMAD R6, R7, R106, RZ ;  /* 0x0000006a07067224 */ /* 0x000fe200078e02ff */
[----:B------:R-:W-:-:S02]  /*2a80*/  IADD3 R135, R27, R21, R198 ;  /* 0x000000151b877210 */ /* 0x000fc40007ffe0c6 */
[----:B------:R-:W-:Y:S01]  /*2a90*/  LOP3.LUT R8, R195, 0x38, R10, 0xf8, !PT ;  /* 0x00000038c3087812 */ /* 0x000fe200078ef80a */
[----:B------:R-:W-:Y:S01]  /*2aa0*/  IMAD.IADD R140, R140, 0x1, R13 ;  /* 0x000000018c8c7824 */ /* 0x000fe200078e020d */
[----:B------:R-:W-:Y:S01]  /*2ab0*/  LOP3.LUT R27, R4, R197, RZ, 0x3c, !PT ;  /* 0x000000c5041b7212 */ /* 0x000fe200078e3cff */
[----:B------:R-:W-:Y:S01]  /*2ac0*/  IMAD R21, R141, R107, R6 ;  /* 0x0000006b8d157224 */ /* 0x000fe200078e0206 */
[----:B------:R-:W-:Y:S02]  /*2ad0*/  SEL R0, RZ, 0x20, P2 ;  /* 0x00000020ff007807 */ /* 0x000fe40001000000 */
[-C--:B------:R-:W-:Y:S01]  /*2ae0*/  LOP3.LUT R20, R20, R197.reuse, RZ, 0x3c, !PT ;  /* 0x000000c514147212 */ /* 0x080fe200078e3cff */
[----:B------:R-:W-:Y:S01]  /*2af0*/  IMAD R27, R196, 0x200, R27 ;  /* 0x00000200c41b7824 */ /* 0x000fe200078e021b */
[----:B------:R-:W-:Y:S01]  /*2b00*/  LOP3.LUT R8, R8, R197, RZ, 0x3c, !PT ;  /* 0x000000c508087212 */ /* 0x000fe200078e3cff */
[----:B------:R-:W-:Y:S01]  /*2b10*/  IMAD.IADD R26, R97, 0x1, R21 ;  /* 0x00000001611a7824 */ /* 0x000fe200078e0215 */
[----:B------:R-:W-:Y:S01]  /*2b20*/  SHF.R.S32.HI R112, RZ, 0x3, R14 ;  /* 0x00000003ff707819 */ /* 0x000fe2000001140e */
[----:B------:R-:W-:Y:S01]  /*2b30*/  IMAD.IADD R137, R137, 0x1, R20 ;  /* 0x0000000189897824 */ /* 0x000fe200078e0214 */
[----:B------:R-:W-:Y:S01]  /*2b40*/  LOP3.LUT R14, R14, 0xfffffff8, RZ, 0xc0, !PT ;  /* 0xfffffff80e0e7812 */ /* 0x000fe200078ec0ff */
[----:B------:R-:W-:Y:S01]  /*2b50*/  IMAD.IADD R134, R122, 0x1, R27 ;  /* 0x000000017a867824 */ /* 0x000fe200078e021b */
[----:B------:R-:W-:Y:S01]  /*2b60*/  LOP3.LUT R13, R10, 0xfffffff8, RZ, 0xc0, !PT ;  /* 0xfffffff80a0d7812 */ /* 0x000fe200078ec0ff */
[----:B------:R-:W-:Y:S01]  /*2b70*/  IMAD.IADD R21, R21, 0x1, R99 ;  /* 0x0000000115157824 */ /* 0x000fe200078e0263 */
[----:B------:R-:W-:-:S02]  /*2b80*/  LOP3.LUT R12, R32, 0xfffffff8, RZ, 0xc0, !PT ;  /* 0xfffffff8200c7812 */ /* 0x000fc400078ec0ff */
[----:B------:R-:W-:Y:S02]  /*2b90*/  LOP3.LUT R0, R11, R0, RZ, 0xfc, !PT ;  /* 0x000000000b007212 */ /* 0x000fe400078efcff */
[C---:B------:R-:W-:Y:S01]  /*2ba0*/  SHF.L.U64.HI R30, R28.reuse, 0x6, R29 ;  /* 0x000000061c1e7819 */ /* 0x040fe2000001021d */
[C---:B------:R-:W-:Y:S01]  /*2bb0*/  IMAD.SHL.U32 R29, R28.reuse, 0x80, RZ ;  /* 0x000000801c1d7824 */ /* 0x040fe200078e00ff */
[----:B------:R-:W-:Y:S01]  /*2bc0*/  IADD3 R139, R139, R8, RZ ;  /* 0x000000088b8b7210 */ /* 0x000fe20007ffe0ff */
[----:B------:R-:W-:Y:S01]  /*2bd0*/  IMAD.SHL.U32 R28, R28, 0x40, RZ ;  /* 0x000000401c1c7824 */ /* 0x000fe200078e00ff */
[----:B------:R-:W-:Y:S01]  /*2be0*/  IADD3 R20, R101, R15, RZ ;  /* 0x0000000f65147210 */ /* 0x000fe20007ffe0ff */
[----:B------:R-:W-:Y:S01]  /*2bf0*/  IMAD.IADD R15, R15, 0x1, R103 ;  /* 0x000000010f0f7824 */ /* 0x000fe200078e0267 */
[----:B------:R-:W-:Y:S02]  /*2c00*/  SHF.R.S32.HI R111, RZ, 0x3, R10 ;  /* 0x00000003ff6f7819 */ /* 0x000fe4000001140a */
[----:B------:R-:W-:-:S02]  /*2c10*/  SHF.L.U32 R106, R106, 0x6, RZ ;  /* 0x000000066a6a7819 */ /* 0x000fc400000006ff */
[----:B------:R-:W-:Y:S02]  /*2c20*/  SHF.R.S32.HI R110, RZ, 0x3, R32 ;  /* 0x00000003ff6e7819 */ /* 0x000fe40000011420 */
[----:B------:R-:W-:Y:S02]  /*2c30*/  LOP3.LUT R11, R11, 0x1, RZ, 0xc0, !PT ;  /* 0x000000010b0b7812 */ /* 0x000fe400078ec0ff */
[----:B------:R-:W-:Y:S02]  /*2c40*/  SHF.R.S32.HI R109, RZ, 0x1f, R14 ;  /* 0x0000001fff6d7819 */ /* 0x000fe4000001140e */
[----:B------:R-:W-:Y:S02]  /*2c50*/  SHF.R.S32.HI R108, RZ, 0x1f, R13 ;  /* 0x0000001fff6c7819 */ /* 0x000fe4000001140d */
[----:B------:R-:W-:Y:S02]  /*2c60*/  SHF.R.S32.HI R107, RZ, 0x1f, R12 ;  /* 0x0000001fff6b7819 */ /* 0x000fe4000001140c */
[----:B------:R-:W-:-:S02]  /*2c70*/  LOP3.LUT R10, R0, 0x2, RZ, 0xc0, !PT ;  /* 0x00000002000a7812 */ /* 0x000fc400078ec0ff */
[C---:B------:R-:W-:Y:S02]  /*2c80*/  LOP3.LUT R9, R0.reuse, 0x4, RZ, 0xc0, !PT ;  /* 0x0000000400097812 */ /* 0x040fe400078ec0ff */
[C---:B------:R-:W-:Y:S02]  /*2c90*/  LOP3.LUT R8, R0.reuse, 0x8, RZ, 0xc0, !PT ;  /* 0x0000000800087812 */ /* 0x040fe400078ec0ff */
[C---:B------:R-:W-:Y:S02]  /*2ca0*/  LOP3.LUT R7, R0.reuse, 0x10, RZ, 0xc0, !PT ;  /* 0x0000001000077812 */ /* 0x040fe400078ec0ff */
[----:B------:R-:W-:-:S07]  /*2cb0*/  LOP3.LUT R6, R0, 0x20, RZ, 0xc0, !PT ;  /* 0x0000002000067812 */ /* 0x000fce00078ec0ff */
.L_x_2586:
[----:B0-2---:R-:W2:Y:S01]  /*2cc0*/  LDL.LU R34, [R1+0x1c] ;  /* 0x00001c0001227983 */ /* 0x005ea20000300800 */
[----:B------:R-:W-:Y:S01]  /*2cd0*/  VIADD R32, R24, 0xffffffff ;  /* 0xffffffff18207836 */ /* 0x000fe20000000000 */
[----:B------:R-:W0:Y:S01]  /*2ce0*/  LDC.64 R114, c[0x0][0x2e8] ;  /* 0x0000ba00ff727b82 */ /* 0x000e220000000a00 */
[----:B------:R-:W-:Y:S01]  /*2cf0*/  IMAD R43, R16, 0x6000, R27 ;  /* 0x00006000102b7824 */ /* 0x000fe200078e021b */
[----:B------:R-:W-:Y:S05]  /*2d00*/  YIELD ;  /* 0x0000000000007946 */ /* 0x000fea0003800000 */
[----:B------:R-:W-:Y:S01]  /*2d10*/  SHF.R.S32.HI R33, RZ, 0x1f, R32 ;  /* 0x0000001fff217819 */ /* 0x000fe20000011420 */
[-C--:B------:R-:W-:Y:S01]  /*2d20*/  IMAD R3, R123, R32.reuse, RZ ;  /* 0x000000207b037224 */ /* 0x080fe200078e02ff */
[----:B------:R-:W1:Y:S01]  /*2d30*/  LDC R117, c[0x0][0x3f4] ;  /* 0x0000fd00ff757b82 */ /* 0x000e620000000800 */
[----:B------:R-:W-:Y:S01]  /*2d40*/  IMAD.WIDE.U32 R124, R88, R32, RZ ;  /* 0x00000020587c7225 */ /* 0x000fe200078e00ff */
[----:B------:R-:W-:Y:S03]  /*2d50*/  BSSY B0, `(.L_x_2487) ;  /* 0x0000768000007945 */ /* 0x000fe60003800000 */
[----:B------:R-:W-:Y:S01]  /*2d60*/  IMAD R3, R33, R88, R3 ;  /* 0x0000005821037224 */ /* 0x000fe200078e0203 */
[-C--:B------:R-:W-:Y:S01]  /*2d70*/  IADD3 R0, P3, P4, R91, R124.reuse, R133 ;  /* 0x0000007c5b007210 */ /* 0x080fe20007c7e085 */
[----:B------:R-:W-:Y:S01]  /*2d80*/  IMAD R43, R43, 0x2, R116 ;  /* 0x000000022b2b7824 */ /* 0x000fe200078e0274 */
[----:B------:R-:W-:Y:S01]  /*2d90*/  IADD3 R4, P5, R91, R124, RZ ;  /* 0x0000007c5b047210 */ /* 0x000fe20007fbe0ff */
[----:B------:R-:W-:-:S05]  /*2da0*/  IMAD.IADD R84, R125, 0x1, R3 ;  /* 0x000000017d547824 */ /* 0x000fca00078e0203 */
[----:B------:R-:W-:Y:S02]  /*2db0*/  IADD3.X R3, R89, R84, R132, P3, P4 ;  /* 0x0000005459037210 */ /* 0x000fe40001fe8484 */
[----:B------:R-:W-:Y:S02]  /*2dc0*/  ISETP.GT.AND P3, PT, R32, R121, PT ;  /* 0x000000792000720c */ /* 0x000fe40003f64270 */
[-C--:B0-----:R-:W-:Y:S02]  /*2dd0*/  LEA R44, P2, R4, R114.reuse, 0x1 ;  /* 0x00000072042c7211 */ /* 0x081fe400078408ff */
[----:B------:R-:W-:Y:S02]  /*2de0*/  IADD3.X R24, R84, R89, RZ, P5, !PT ;  /* 0x0000005954187210 */ /* 0x000fe40002ffe4ff */
[----:B------:R-:W-:Y:S02]  /*2df0*/  LEA R40, P5, R0, R114, 0x1 ;  /* 0x0000007200287211 */ /* 0x000fe400078a08ff */
[----:B------:R-:W-:Y:S01]  /*2e00*/  LEA.HI.X R45, R4, R115, R24, 0x1, P2 ;  /* 0x00000073042d7211 */ /* 0x000fe200010f0c18 */
[----:B------:R-:W-:Y:S01]  /*2e10*/  IMAD.MOV.U32 R24, RZ, RZ, R32 ;  /* 0x000000ffff187224 */ /* 0x000fe200078e0020 */
[----:B-1----:R-:W-:-:S02]  /*2e20*/  ISETP.GE.AND P2, PT, R117, 0x1, PT ;  /* 0x000000017500780c */ /* 0x002fc40003f46270 */
[----:B------:R-:W-:Y:S01]  /*2e30*/  LEA.HI.X R41, R0, R115, R3, 0x1, P5 ;  /* 0x0000007300297211 */ /* 0x000fe200028f0c03 */
[----:B------:R-:W-:-:S04]  /*2e40*/  IMAD R3, R16, 0x6000, R134 ;  /* 0x0000600010037824 */ /* 0x000fc800078e0286 */
[----:B------:R-:W-:Y:S01]  /*2e50*/  IMAD R42, R3, 0x2, R116 ;  /* 0x00000002032a7824 */ /* 0x000fe200078e0274 */
[----:B--2---:R-:W-:-:S04]  /*2e60*/  LOP3.LUT R34, R34, 0xfffffffd, RZ, 0xc0, !PT ;  /* 0xfffffffd22227812 */ /* 0x004fc800078ec0ff */
[----:B------:R-:W-:-:S05]  /*2e70*/  @P3 LOP3.LUT R34, R34, 0x2, RZ, 0xfc, !PT ;  /* 0x0000000222223812 */ /* 0x000fca00078efcff */
[----:B------:R0:W-:Y:S01]  /*2e80*/  STL [R1+0x1c], R34 ;  /* 0x00001c2201007387 */ /* 0x0001e20000100800 */
[----:B------:R-:W-:Y:S05]  /*2e90*/  @!P2 BRA `(.L_x_2488) ;  /* 0x00000070006ca947 */ /* 0x000fea0003800000 */
[----:B------:R-:W-:Y:S01]  /*2ea0*/  ULDC.U8 UR4, c[0x0][0x410] ;  /* 0x0001040000047ab9 */ /* 0x000fe20000000000 */
[-C--:B------:R-:W-:Y:S01]  /*2eb0*/  IMAD R0, R128, R32.reuse, RZ ;  /* 0x0000002080007224 */ /* 0x080fe200078e02ff */
[----:B------:R-:W-:Y:S01]  /*2ec0*/  ISETP.NE.AND P2, PT, RZ, UR4, PT ;  /* 0x00000004ff007c0c */ /* 0x000fe2000bf45270 */
[-C--:B------:R-:W-:Y:S02]  /*2ed0*/  IMAD R4, R129, R32.reuse, RZ ;  /* 0x0000002081047224 */ /* 0x080fe400078e02ff */
[C---:B------:R-:W-:Y:S02]  /*2ee0*/  IMAD R3, R33.reuse, R31, R0 ;  /* 0x0000001f21037224 */ /* 0x040fe400078e0200 */
[----:B------:R-:W-:Y:S02]  /*2ef0*/  IMAD R33, R33, R29, R4 ;  /* 0x0000001d21217224 */ /* 0x000fe400078e0204 */
[----:B------:R-:W-:Y:S02]  /*2f00*/  IMAD R4, R24, -0x80, R25 ;  /* 0xffffff8018047824 */ /* 0x000fe400078e0219 */
[----:B------:R-:W-:-:S03]  /*2f10*/  IMAD.WIDE.U32 R82, R31, R32, RZ ;  /* 0x000000201f527225 */ /* 0x000fc600078e00ff */
[----:B------:R-:W-:Y:S01]  /*2f20*/  VIMNMX R4, R4, 0x80, PT ;  /* 0x0000008004047848 */ /* 0x000fe20003fe0100 */
[----:B------:R-:W-:-:S04]  /*2f30*/  IMAD.WIDE.U32 R80, R29, R32, RZ ;  /* 0x000000201d507225 */ /* 0x000fc800078e00ff */
[----:B------:R-:W-:Y:S01]  /*2f40*/  IMAD.IADD R0, R83, 0x1, R3 ;  /* 0x0000000153007824 */ /* 0x000fe200078e0203 */
[----:B------:R-:W-:Y:S01]  /*2f50*/  IADD3 R3, R81, R33, RZ ;  /* 0x0000002151037210 */ /* 0x000fe20007ffe0ff */
        /* <DEDUP_REMOVED lines=22> */
[----:B0-----:R-:W-:Y:S01]  /*30c0*/  IMAD.X R34, R0, 0x1, R26, P4 ;  /* 0x0000000100227824 */ /* 0x001fe200020e061a */
        /* <DEDUP_REMOVED lines=34> */
.L_x_2491:
[----:B------:R-:W-:Y:S05]  /*32f0*/  BSYNC B1 ;  /* 0x0000000000017941 */ /* 0x000fea0003800000 */
.L_x_2490:
        /* <DEDUP_REMOVED lines=12> */
[----:B-----5:R-:W-:Y:S01]  /*33c0*/  IMAD.MOV.U32 R130, RZ, RZ, R66 ;  /* 0x000000ffff827224 */ /* 0x020fe200078e0042 */
[----:B------:R-:W-:Y:S01]  /*33d0*/  CS2R R64, SRZ ;  /* 0x0000000000407805 */ /* 0x000fe2000001ff00 */
[----:B------:R-:W-:Y:S06]  /*33e0*/  @P4 BRA `(.L_x_2493) ;  /* 0x0000000000a04947 */ /* 0x000fec0003800000 */
[----:B------:R-:W-:Y:S01]  /*33f0*/  IADD3 R82, P2, P5, R96, R82, R106 ;  /* 0x0000005260527210 */ /* 0x000fe20007d5e06a */
[----:B------:R-:W-:Y:S01]  /*3400*/  ULDC.64 UR4, c[0x0][0x3e8] ;  /* 0x0000fa0000047ab9 */ /* 0x000fe20000000a00 */
[----:B------:R-:W-:Y:S01]  /*3410*/  ULDC.64 UR6, c[0x0][0x400] ;  /* 0x0001000000067ab9 */ /* 0x000fe20000000a00 */
[----:B------:R-:W-:Y:S02]  /*3420*/  CS2R R62, SRZ ;  /* 0x00000000003e7805 */ /* 0x000fe4000001ff00 */
[----:B-1----:R-:W-:Y:S02]  /*3430*/  IADD3.X R33, R26, R0, R105, P2, P5 ;  /* 0x000000001a217210 */ /* 0x002fe400017ea469 */
[----:B------:R-:W-:Y:S02]  /*3440*/  CS2R R64, SRZ ;  /* 0x0000000000407805 */ /* 0x000fe4000001ff00 */
[----:B------:R-:W-:-:S04]  /*3450*/  IADD3 R80, P2, P5, R100, R80, R28 ;  /* 0x0000005064507210 */ /* 0x000fc80007d5e01c */
[----:B------:R-:W-:Y:S02]  /*3460*/  IADD3.X R3, R20, R3, R30, P2, P5 ;  /* 0x0000000314037210 */ /* 0x000fe400017ea41e */
[----:B------:R-:W-:-:S04]  /*3470*/  LEA R32, P2, R82, UR4, 0x1 ;  /* 0x0000000452207c11 */ /* 0x000fc8000f8408ff */
[----:B------:R-:W-:Y:S02]  /*3480*/  LEA.HI.X R33, R82, UR5, R33, 0x1, P2 ;  /* 0x0000000552217c11 */ /* 0x000fe400090f0c21 */
[----:B0-----:R-:W-:-:S04]  /*3490*/  LEA R34, P2, R80, UR6, 0x1 ;  /* 0x0000000650227c11 */ /* 0x001fc8000f8408ff */
        /* <DEDUP_REMOVED lines=29> */
.L_x_2493:
[----:B------:R-:W-:Y:S05]  /*3670*/  BSYNC B1 ;  /* 0x0000000000017941 */ /* 0x000fea0003800000 */
.L_x_2492:
[----:B------:R-:W3:Y:S01]  /*3680*/  LDL R0, [R1+0x18] ;  /* 0x0000180001007983 */ /* 0x000ee20000100800 */
[----:B------:R-:W-:Y:S01]  /*3690*/  MOV R3, R70 ;  /* 0x0000004600037202 */ /* 0x000fe20000000f00 */
[----:B-12---:R-:W-:Y:S01]  /*36a0*/  IMAD.MOV.U32 R32, RZ, RZ, R67 ;  /* 0x000000ffff207224 */ /* 0x006fe200078e0043 */
[----:B------:R-:W-:Y:S01]  /*36b0*/  PRMT R154, R154, 0x5410, R130 ;  /* 0x000054109a9a7816 */ /* 0x000fe20000000082 */
[----:B------:R-:W-:Y:S01]  /*36c0*/  IMAD.MOV.U32 R33, RZ, RZ, R74 ;  /* 0x000000ffff217224 */ /* 0x000fe200078e004a */
[----:B------:R-:W-:Y:S02]  /*36d0*/  PRMT R158, R3, 0x7610, R158 ;  /* 0x00007610039e7816 */ /* 0x000fe4000000009e */
[----:B------:R-:W-:Y:S02]  /*36e0*/  MOV R3, R79 ;  /* 0x0000004f00037202 */ /* 0x000fe40000000f00 */
[----:B------:R-:W-:Y:S01]  /*36f0*/  PRMT R155, R32, 0x7610, R155 ;  /* 0x00007610209b7816 */ /* 0x000fe2000000009b */
[----:B------:R-:W-:Y:S01]  /*3700*/  IMAD.MOV.U32 R32, RZ, RZ, R75 ;  /* 0x000000ffff207224 */ /* 0x000fe200078e004b */
[----:B------:R-:W-:Y:S01]  /*3710*/  PRMT R161, R33, 0x7610, R161 ;  /* 0x0000761021a17816 */ /* 0x000fe200000000a1 */
[----:B------:R-:W-:-:S03]  /*3720*/  IMAD.MOV.U32 R33, RZ, RZ, R125 ;  /* 0x000000ffff217224 */ /* 0x000fc600078e007d */
[----:B------:R-:W-:Y:S01]  /*3730*/  PRMT R160, R32, 0x7610, R160 ;  /* 0x0000761020a07816 */ /* 0x000fe200000000a0 */
[----:B------:R-:W-:-:S05]  /*3740*/  IMAD.MOV.U32 R32, RZ, RZ, R124 ;  /* 0x000000ffff207224 */ /* 0x000fca00078e007c */
[----:B------:R-:W-:Y:S02]  /*3750*/  PRMT R150, R32, 0x5410, R33 ;  /* 0x0000541020967816 */ /* 0x000fe40000000021 */
[----:B---3--:R-:W-:Y:S01]  /*3760*/  R2UR UR4, R0 ;  /* 0x00000000000472ca */ /* 0x008fe200000e0000 */
[----:B------:R-:W-:-:S05]  /*3770*/  IMAD.MOV.U32 R0, RZ, RZ, R71 ;  /* 0x000000ffff007224 */ /* 0x000fca00078e0047 */
[----:B------:R-:W-:Y:S01]  /*3780*/  PRMT R157, R0, 0x7610, R157 ;  /* 0x00007610009d7816 */ /* 0x000fe2000000009d */
[----:B------:R-:W-:-:S05]  /*3790*/  IMAD.MOV.U32 R0, RZ, RZ, R78 ;  /* 0x000000ffff007224 */ /* 0x000fca00078e004e */
[----:B------:R-:W-:Y:S01]  /*37a0*/  PRMT R162, R0, 0x5410, R3 ;  /* 0x0000541000a27816 */ /* 0x000fe20000000003 */
[----:B------:R-:W-:Y:S01]  /*37b0*/  IMAD.MOV.U32 R0, RZ, RZ, R86 ;  /* 0x000000ffff007224 */ /* 0x000fe200078e0056 */
[----:B------:R-:W-:Y:S01]  /*37c0*/  UISETP.NE.AND UP0, UPT, UR4, 0x3, UPT ;  /* 0x000000030400788c */ /* 0x000fe2000bf05270 */
[----:B------:R-:W-:-:S05]  /*37d0*/  IMAD.MOV.U32 R3, RZ, RZ, R87 ;  /* 0x000000ffff037224 */ /* 0x000fca00078e0057 */
[----:B------:R-:W-:Y:S01]  /*37e0*/  PRMT R163, R0, 0x5410, R3 ;  /* 0x0000541000a37816 */ /* 0x000fe20000000003 */
[----:B------:R-:W-:Y:S01]  /*37f0*/  IMAD.MOV.U32 R0, RZ, RZ, R69 ;  /* 0x000000ffff007224 */ /* 0x000fe200078e0045 */
[----:B------:R-:W-:Y:S02]  /*3800*/  MOV R3, R68 ;  /* 0x0000004400037202 */ /* 0x000fe40000000f00 */
[----:B------:R-:W-:Y:S02]  /*3810*/  PLOP3.LUT P2, PT, PT, PT, UP0, 0x80, 0x0 ;  /* 0x000000000000781c */ /* 0x000fe40003f4f008 */
[----:B------:R-:W-:Y:S01]  /*3820*/  PRMT R156, R0, 0x7610, R156 ;  /* 0x00007610009c7816 */ /* 0x000fe2000000009c */
[----:B------:R-:W-:Y:S01]  /*3830*/  IMAD.MOV.U32 R0, RZ, RZ, R73 ;  /* 0x000000ffff007224 */ /* 0x000fe200078e0049 */
[----:B------:R-:W-:Y:S01]  /*3840*/  PRMT R155, R155, 0x5410, R3 ;  /* 0x000054109b9b7816 */ /* 0x000fe20000000003 */
[----:B------:R-:W-:-:S03]  /*3850*/  IMAD.MOV.U32 R3, RZ, RZ, R72 ;  /* 0x000000ffff037224 */ /* 0x000fc600078e0048 */
[----:B------:R-:W-:Y:S01]  /*3860*/  PRMT R158, R158, 0x5410, R0 ;  /* 0x000054109e9e7816 */ /* 0x000fe20000000000 */
[----:B------:R-:W-:Y:S01]  /*3870*/  IMAD.MOV.U32 R0, RZ, RZ, R76 ;  /* 0x000000ffff007224 */ /* 0x000fe200078e004c */
[----:B------:R-:W-:Y:S02]  /*3880*/  PRMT R157, R157, 0x5410, R3 ;  /* 0x000054109d9d7816 */ /* 0x000fe40000000003 */
[----:B------:R-:W-:Y:S02]  /*3890*/  MOV R3, R77 ;  /* 0x0000004d00037202 */ /* 0x000fe40000000f00 */
        /* <DEDUP_REMOVED lines=11> */
[----:B-----5:R-:W-:Y:S02]  /*3950*/  IMAD.MOV.U32 R3, RZ, RZ, R36 ;  /* 0x000000ffff037224 */ /* 0x020fe400078e0024 */
        /* <DEDUP_REMOVED lines=40> */
[----:B------:R-:W-:Y:S06]  /*3be0*/  @!P2 BRA `(.L_x_2494) ;  /* 0x000000000004a947 */ /* 0x000fec0003800000 */
[----:B------:R-:W-:Y:S01]  /*3bf0*/  BPT.TRAP 0x1 ;  /* 0x000000040000795c */ /* 0x000fe20000300000 */
.L_x_2494:
[----:B------:R-:W-:Y:S01]  /*3c00*/  IMAD R3, R16, 0x8, R2 ;  /* 0x0000000810037824 */ /* 0x000fe200078e0202 */
[----:B------:R-:W-:Y:S01]  /*3c10*/  SHF.L.U32 R0, R188, 0x1f, RZ ;  /* 0x0000001fbc007819 */ /* 0x000fe200000006ff */
[----:B------:R-:W-:Y:S03]  /*3c20*/  BSSY B1, `(.L_x_2495) ;  /* 0x0000003000017945 */ /* 0x000fe60003800000 */
[----:B------:R-:W1:Y:S02]  /*3c30*/  SYNCS.PHASECHK.TRANS64.TRYWAIT P5, [R3+URZ+0x34890], R0 ;  /* 0x03489000030075a7 */ /* 0x000e6400080a017f */
[----:B-1----:R-:W-:Y:S05]  /*3c40*/  @!P5 BRA `(.L_x_2496) ;  /* 0x00000224006cd947 */ /* 0x002fea0003800000 */
.L_x_2872:
[----:B------:R-:W-:Y:S05]  /*3c50*/  BSYNC B1 ;  /* 0x0000000000017941 */ /* 0x000fea0003800000 */
.L_x_2495:
[----:B------:R-:W-:Y:S04]  /*3c60*/  BSSY B1, `(.L_x_2497) ;  /* 0x000014c000017945 */ /* 0x000fe80003800000 */
[----:B------:R-:W-:Y:S05]  /*3c70*/  @P3 BRA `(.L_x_2498) ;  /* 0x0000001400283947 */ /* 0x000fea0003800000 */
[----:B------:R-:W-:Y:S01]  /*3c80*/  ISETP.NE.AND P3, PT, R11, RZ, PT ;  /* 0x000000ff0b00720c */ /* 0x000fe20003f65270 */
[----:B------:R-:W-:-:S12]  /*3c90*/  BSSY B2, `(.L_x_2499) ;  /* 0x0000033000027945 */ /* 0x000fd80003800000 */
[----:B------:R-:W-:Y:S05]  /*3ca0*/  @!P3 BRA `(.L_x_2500) ;  /* 0x0000000000c4b947 */ /* 0x000fea0003800000 */
[----:B0-----:R0:W2:Y:S01]  /*3cb0*/  LDS.128 R32, [R43] ;  /* 0x000000002b207984 */ /* 0x0010a20000000c00 */
[----:B------:R-:W-:Y:S01]  /*3cc0*/  ISETP.GE.AND P3, PT, R22, R117, PT ;  /* 0x000000751600720c */ /* 0x000fe20003f66270 */
[----:B------:R-:W-:-:S12]  /*3cd0*/  BSSY B3, `(.L_x_2501) ;  /* 0x000002d000037945 */ /* 0x000fd80003800000 */
[----:B0-----:R-:W-:Y:S05]  /*3ce0*/  @P3 BRA `(.L_x_2502) ;  /* 0x0000000000ac3947 */ /* 0x001fea0003800000 */
        /* <DEDUP_REMOVED lines=43> */
.L_x_2502:
[----:B------:R-:W-:Y:S05]  /*3fa0*/  BSYNC B3 ;  /* 0x0000000000037941 */ /* 0x000fea0003800000 */
.L_x_2501:
[----:B--2---:R2:W-:Y:S02]  /*3fb0*/  STG.E.128 desc[UR60][R44.64], R32 ;  /* 0x000000202c007986 */ /* 0x0045e4000c101d3c */
.L_x_2500:
[----:B------:R-:W-:Y:S05]  /*3fc0*/  BSYNC B2 ;  /* 0x0000000000027941 */ /* 0x000fea0003800000 */
.L_x_2499:
[----:B------:R-:W-:Y:S01]  /*3fd0*/  ISETP.NE.AND P3, PT, R10, RZ, PT ;  /* 0x000000ff0a00720c */ /* 0x000fe20003f65270 */
[----:B------:R-:W-:-:S12]  /*3fe0*/  BSSY B2, `(.L_x_2503) ;  /* 0x0000033000027945 */ /* 0x000fd80003800000 */
[----:B------:R-:W-:Y:S05]  /*3ff0*/  @!P3 BRA `(.L_x_2504) ;  /* 0x0000000000c4b947 */ /* 0x000fea0003800000 */
[----:B0-2---:R0:W2:Y:S01]  /*4000*/  LDS.128 R32, [R42] ;  /* 0x000000002a207984 */ /* 0x0050a20000000c00 */
[----:B------:R-:W-:Y:S01]  /*4010*/  ISETP.GE.AND P3, PT, R192, R117, PT ;  /* 0x00000075c000720c */ /* 0x000fe20003f66270 */
[----:B------:R-:W-:-:S12]  /*4020*/  BSSY B3, `(.L_x_2505) ;  /* 0x000002d000037945 */ /* 0x000fd80003800000 */
[----:B0-----:R-:W-:Y:S05]  /*4030*/  @P3 BRA `(.L_x_2506) ;  /* 0x0000000000ac3947 */ /* 0x001fea0003800000 */
        /* <DEDUP_REMOVED lines=43> */
.L_x_2506:
[----:B------:R-:W-:Y:S05]  /*42f0*/  BSYNC B3 ;  /* 0x0000000000037941 */ /* 0x000fea0003800000 */
.L_x_2505:
[----:B--2---:R3:W-:Y:S02]  /*4300*/  STG.E.128 desc[UR60][R44.64+0x40], R32 ;  /* 0x000040202c007986 */ /* 0x0047e4000c101d3c */
.L_x_2504:
[----:B------:R-:W-:Y:S05]  /*4310*/  BSYNC B2 ;  /* 0x0000000000027941 */ /* 0x000fea0003800000 */
.L_x_2503:
[----:B------:R-:W-:Y:S01]  /*4320*/  ISETP.NE.AND P3, PT, R9, RZ, PT ;  /* 0x000000ff0900720c */ /* 0x000fe20003f65270 */
[----:B------:R-:W-:-:S12]  /*4330*/  BSSY B2, `(.L_x_2507) ;  /* 0x0000038000027945 */ /* 0x000fd80003800000 */
[----:B------:R-:W-:Y:S05]  /*4340*/  @!P3 BRA `(.L_x_2508) ;  /* 0x0000000000d8b947 */ /* 0x000fea0003800000 */
[----:B0-23--:R0:W2:Y:S01]  /*4350*/  LDS.128 R32, [R43+0x4000] ;  /* 0x004000002b207984 */ /* 0x00d0a20000000c00 */
[----:B------:R-:W-:Y:S01]  /*4360*/  ISETP.GE.AND P3, PT, R190, R117, PT ;  /* 0x00000075be00720c */ /* 0x000fe20003f66270 */
[----:B------:R-:W-:-:S12]  /*4370*/  BSSY B3, `(.L_x_2509) ;  /* 0x0000032000037945 */ /* 0x000fd80003800000 */
[----:B0-----:R-:W-:Y:S05]  /*4380*/  @P3 BRA `(.L_x_2510) ;  /* 0x0000000000c03947 */ /* 0x001fea0003800000 */
        /* <DEDUP_REMOVED lines=16> */
[----:B------:R-:W-:Y:S01]  /*4490*/  MOV R32, R35 ;  /* 0x0000002300207202 */ /* 0x000fe20000000f00 */
[----:B------:R-:W-:-:S02]  /*44a0*/  HADD2.F32 R35, -RZ, R84.H0_H0 ;  /* 0x20000054ff237230 */ /* 0x000fc40000004100 */
[----:B------:R-:W-:Y:S02]  /*44b0*/  F2FP.F16.F32.PACK_AB R86, R86, R87 ;  /* 0x000000575656723e */ /* 0x000fe400000000ff */
[--C-:B------:R-:W-:Y:S02]  /*44c0*/  HADD2.F32 R33, -RZ, R32.reuse.H1_H1 ;  /* 0x30000020ff217230 */ /* 0x100fe40000004100 */
[----:B------:R-:W-:-:S03]  /*44d0*/  HADD2.F32 R32, -RZ, R32.H0_H0 ;  /* 0x20000020ff207230 */ /* 0x000fc60000004100 */
[CC--:B------:R-:W-:Y:S02]  /*44e0*/  FMUL.FTZ R84, R33.reuse, R35.reuse ;  /* 0x0000002321547220 */ /* 0x0c0fe40000410000 */
[C---:B------:R-:W-:Y:S02]  /*44f0*/  FMUL.FTZ R35, R32.reuse, R35 ;  /* 0x0000002320237220 */ /* 0x040fe40000410000 */
[-C--:B------:R-:W-:Y:S01]  /*4500*/  FFMA.FTZ R32, R32, R79.reuse, -R84 ;  /* 0x0000004f20207223 */ /* 0x080fe20000010854 */
[----:B------:R-:W-:Y:S02]  /*4510*/  HADD2.F32 R84, -RZ, R164.H0_H0 ;  /* 0x200000a4ff547230 */ /* 0x000fe40000004100 */
        /* <DEDUP_REMOVED lines=11> */
[----:B------:R-:W-:Y:S02]  /*45d0*/  HADD2.F32 R79, -RZ, R162.H1_H1 ;  /* 0x300000a2ff4f7230 */ /* 0x000fe40000004100 */
[-C--:B------:R-:W-:Y:S01]  /*45e0*/  FMUL.FTZ R85, R78, R114.reuse ;  /* 0x000000724e557220 */ /* 0x080fe20000410000 */
[----:B------:R-:W-:Y:S01]  /*45f0*/  F2FP.F16.F32.PACK_AB R34, R34, R35 ;  /* 0x000000232222723e */ /* 0x000fe200000000ff */
[----:B------:R-:W-:-:S02]  /*4600*/  FMUL.FTZ R114, R84, R114 ;  /* 0x0000007254727220 */ /* 0x000fc40000410000 */
[-C--:B------:R-:W-:Y:S02]  /*4610*/  FFMA.FTZ R85, R84, R79.reuse, -R85 ;  /* 0x0000004f54557223 */ /* 0x080fe40000010855 */
[----:B------:R-:W-:Y:S01]  /*4620*/  FFMA.FTZ R114, R78, R79, R114 ;  /* 0x0000004f4e727223 */ /* 0x000fe20000010072 */
[----:B------:R-:W-:Y:S01]  /*4630*/  F2FP.F16.F32.PACK_AB R78, R33, R32 ;  /* 0x00000020214e723e */ /* 0x000fe200000000ff */
[----:B------:R-:W-:Y:S02]  /*4640*/  IMAD.MOV.U32 R32, RZ, RZ, R34 ;  /* 0x000000ffff207224 */ /* 0x000fe400078e0022 */
[----:B------:R-:W-:Y:S01]  /*4650*/  IMAD.MOV.U32 R33, RZ, RZ, R86 ;  /* 0x000000ffff217224 */ /* 0x000fe200078e0056 */
[----:B------:R-:W-:Y:S02]  /*4660*/  F2FP.F16.F32.PACK_AB R85, R114, R85 ;  /* 0x000000557255723e */ /* 0x000fe400000000ff */
[----:B------:R-:W-:-:S03]  /*4670*/  MOV R35, R78 ;  /* 0x0000004e00237202 */ /* 0x000fc60000000f00 */
[----:B------:R-:W-:-:S07]  /*4680*/  IMAD.MOV.U32 R34, RZ, RZ, R85 ;  /* 0x000000ffff227224 */ /* 0x000fce00078e0055 */
.L_x_2510:
[----:B------:R-:W-:Y:S05]  /*4690*/  BSYNC B3 ;  /* 0x0000000000037941 */ /* 0x000fea0003800000 */
.L_x_2509:
[----:B--2---:R4:W-:Y:S02]  /*46a0*/  STG.E.128 desc[UR60][R44.64+0x80], R32 ;  /* 0x000080202c007986 */ /* 0x0049e4000c101d3c */
.L_x_2508:
[----:B------:R-:W-:Y:S05]  /*46b0*/  BSYNC B2 ;  /* 0x0000000000027941 */ /* 0x000fea0003800000 */
.L_x_2507:
[----:B------:R-:W-:Y:S01]  /*46c0*/  ISETP.NE.AND P3, PT, R8, RZ, PT ;  /* 0x000000ff0800720c */ /* 0x000fe20003f65270 */
[----:B------:R-:W-:-:S12]  /*46d0*/  BSSY B2, `(.L_x_2511) ;  /* 0x0000038000027945 */ /* 0x000fd80003800000 */
[----:B------:R-:W-:Y:S05]  /*46e0*/  @!P3 BRA `(.L_x_2512) ;  /* 0x0000000000d8b947 */ /* 0x000fea0003800000 */
[----:B0-234-:R0:W2:Y:S01]  /*46f0*/  LDS.128 R32, [R42+0x4000] ;  /* 0x004000002a207984 */ /* 0x01d0a20000000c00 */
[----:B------:R-:W-:Y:S01]  /*4700*/  ISETP.GE.AND P3, PT, R191, R117, PT ;  /* 0x00000075bf00720c */ /* 0x000fe20003f66270 */
[----:B------:R-:W-:-:S12]  /*4710*/  BSSY B3, `(.L_x_2513) ;  /* 0x0000032000037945 */ /* 0x000fd80003800000 */
[----:B0-----:R-:W-:Y:S05]  /*4720*/  @P3 BRA `(.L_x_2514) ;  /* 0x0000000000c03947 */ /* 0x001fea0003800000 */
        /* <DEDUP_REMOVED lines=43> */
[----:B------:R-:W-:Y:S01]  /*49e0*/  IMAD.MOV.U32 R33, RZ, RZ, R78 ;  /* 0x000000ffff217224 */ /* 0x000fe200078e004e */
[----:B------:R-:W-:Y:S02]  /*49f0*/  MOV R32, R34 ;  /* 0x0000002200207202 */ /* 0x000fe40000000f00 */
[----:B------:R-:W-:Y:S01]  /*4a00*/  F2FP.F16.F32.PACK_AB R77, R84, R77 ;  /* 0x0000004d544d723e */ /* 0x000fe200000000ff */
[----:B------:R-:W-:-:S04]  /*4a10*/  IMAD.MOV.U32 R35, RZ, RZ, R74 ;  /* 0x000000ffff237224 */ /* 0x000fc800078e004a */
[----:B------:R-:W-:-:S07]  /*4a20*/  IMAD.MOV.U32 R34, RZ, RZ, R77 ;  /* 0x000000ffff227224 */ /* 0x000fce00078e004d */
.L_x_2514:
[----:B------:R-:W-:Y:S05]  /*4a30*/  BSYNC B3 ;  /* 0x0000000000037941 */ /* 0x000fea0003800000 */
.L_x_2513:
[----:B--2---:R0:W-:Y:S02]  /*4a40*/  STG.E.128 desc[UR60][R44.64+0xc0], R32 ;  /* 0x0000c0202c007986 */ /* 0x0041e4000c101d3c */
.L_x_2512:
[----:B------:R-:W-:Y:S05]  /*4a50*/  BSYNC B2 ;  /* 0x0000000000027941 */ /* 0x000fea0003800000 */
.L_x_2511:
        /* <DEDUP_REMOVED lines=17> */
[----:B------:R-:W-:Y:S01]  /*4b70*/  SHF.R.U32.HI R72, RZ, 0x10, R73 ;  /* 0x00000010ff487819 */ /* 0x000fe20000011649 */
[----:B------:R-:W-:Y:S01]  /*4b80*/  FFMA.FTZ R75, R33, R70, R75 ;  /* 0x00000046214b7223 */ /* 0x000fe2000001004b */
[----:B------:R-:W-:Y:S02]  /*4b90*/  MOV R33, R35 ;  /* 0x0000002300217202 */ /* 0x000fe40000000f00 */
[----:B------:R-:W-:Y:S01]  /*4ba0*/  SHF.R.U32.HI R70, RZ, 0x10, R71 ;  /* 0x00000010ff467819 */ /* 0x000fe20000011647 */
        /* <DEDUP_REMOVED lines=8> */
[----:B------:R-:W-:Y:S02]  /*4c30*/  HADD2.F32 R33, -RZ, R157.H1_H1 ;  /* 0x3000009dff217230 */ /* 0x000fe40000004100 */
[----:B------:R-:W-:Y:S01]  /*4c40*/  FFMA.FTZ R72, R35, R70, R72 ;  /* 0x0000004623487223 */ /* 0x000fe20000010048 */
[--C-:B------:R-:W-:Y:S02]  /*4c50*/  HADD2.F32 R35, -RZ, R32.reuse.H1_H1 ;  /* 0x30000020ff237230 */ /* 0x100fe40000004100 */
[----:B------:R-:W-:Y:S02]  /*4c60*/  HADD2.F32 R32, -RZ, R32.H0_H0 ;  /* 0x20000020ff207230 */ /* 0x000fe40000004100 */
[--C-:B------:R-:W-:Y:S02]  /*4c70*/  HADD2.F32 R70, -RZ, R158.reuse.H0_H0 ;  /* 0x2000009eff467230 */ /* 0x100fe40000004100 */
[----:B------:R-:W-:Y:S01]  /*4c80*/  FMUL.FTZ R73, R35, R33 ;  /* 0x0000002123497220 */ /* 0x000fe20000410000 */
[----:B------:R-:W-:-:S02]  /*4c90*/  HADD2.F32 R158, -RZ, R158.H1_H1 ;  /* 0x3000009eff9e7230 */ /* 0x000fc40000004100 */
[C---:B------:R-:W-:Y:S01]  /*4ca0*/  FMUL.FTZ R33, R32.reuse, R33 ;  /* 0x0000002120217220 */ /* 0x040fe20000410000 */
[----:B------:R-:W-:Y:S02]  /*4cb0*/  HADD2.F32 R157, -RZ, R157.H0_H0 ;  /* 0x2000009dff9d7230 */ /* 0x000fe40000004100 */
[-C--:B------:R-:W-:Y:S01]  /*4cc0*/  FFMA.FTZ R73, R32, R70.reuse, -R73 ;  /* 0x0000004620497223 */ /* 0x080fe20000010849 */
[--C-:B------:R-:W-:Y:S02]  /*4cd0*/  HADD2.F32 R32, -RZ, R34.reuse.H1_H1 ;  /* 0x30000022ff207230 */ /* 0x100fe40000004100 */
[----:B------:R-:W-:Y:S01]  /*4ce0*/  FFMA.FTZ R33, R35, R70, R33 ;  /* 0x0000004623217223 */ /* 0x000fe20000010021 */
[----:B------:R-:W-:Y:S01]  /*4cf0*/  HADD2.F32 R34, -RZ, R34.H0_H0 ;  /* 0x20000022ff227230 */ /* 0x000fe20000004100 */
[----:B------:R-:W-:Y:S01]  /*4d00*/  F2FP.F16.F32.PACK_AB R71, R72, R71 ;  /* 0x000000474847723e */ /* 0x000fe200000000ff */
[-C--:B------:R-:W-:Y:S02]  /*4d10*/  FMUL.FTZ R35, R32, R158.reuse ;  /* 0x0000009e20237220 */ /* 0x080fe40000410000 */
[----:B------:R-:W-:Y:S01]  /*4d20*/  F2FP.F16.F32.PACK_AB R33, R33, R73 ;  /* 0x000000492121723e */ /* 0x000fe200000000ff */
[C---:B------:R-:W-:Y:S01]  /*4d30*/  FMUL.FTZ R158, R34.reuse, R158 ;  /* 0x0000009e229e7220 */ /* 0x040fe20000410000 */
[----:B------:R-:W-:-:S03]  /*4d40*/  FFMA.FTZ R35, R34, R157, -R35 ;  /* 0x0000009d22237223 */ /* 0x000fc60000010823 */
[----:B------:R-:W-:Y:S01]  /*4d50*/  FFMA.FTZ R158, R32, R157, R158 ;  /* 0x0000009d209e7223 */ /* 0x000fe2000001009e */
[----:B------:R-:W-:Y:S02]  /*4d60*/  IMAD.MOV.U32 R32, RZ, RZ, R33 ;  /* 0x000000ffff207224 */ /* 0x000fe400078e0021 */
[----:B------:R-:W-:Y:S02]  /*4d70*/  IMAD.MOV.U32 R33, RZ, RZ, R74 ;  /* 0x000000ffff217224 */ /* 0x000fe400078e004a */
[----:B------:R-:W-:-:S05]  /*4d80*/  F2FP.F16.F32.PACK_AB R35, R158, R35 ;  /* 0x000000239e23723e */ /* 0x000fca00000000ff */
[----:B------:R-:W-:Y:S02]  /*4d90*/  IMAD.MOV.U32 R34, RZ, RZ, R35 ;  /* 0x000000ffff227224 */ /* 0x000fe400078e0023 */
[----:B------:R-:W-:-:S07]  /*4da0*/  IMAD.MOV.U32 R35, RZ, RZ, R71 ;  /* 0x000000ffff237224 */ /* 0x000fce00078e0047 */
.L_x_2518:
[----:B------:R-:W-:Y:S05]  /*4db0*/  BSYNC B3 ;  /* 0x0000000000037941 */ /* 0x000fea0003800000 */
.L_x_2517:
[----:B--2---:R0:W-:Y:S02]  /*4dc0*/  STG.E.128 desc[UR60][R44.64+0x100], R32 ;  /* 0x000100202c007986 */ /* 0x0041e4000c101d3c */
.L_x_2516:
[----:B------:R-:W-:Y:S05]  /*4dd0*/  BSYNC B2 ;  /* 0x0000000000027941 */ /* 0x000fea0003800000 */
.L_x_2515:
[----:B------:R-:W-:-:S13]  /*4de0*/  ISETP.NE.AND P3, PT, R6, RZ, PT ;  /* 0x000000ff0600720c */ /* 0x000fda0003f65270 */
[----:B------:R-:W-:Y:S05]  /*4df0*/  @!P3 BRA `(.L_x_2498) ;  /* 0x0000000000c8b947 */ /* 0x000fea0003800000 */
[----:B0-234-:R0:W2:Y:S01]  /*4e00*/  LDS.128 R32, [R42+0x8000] ;  /* 0x008000002a207984 */ /* 0x01d0a20000000c00 */
[----:B------:R-:W-:Y:S01]  /*4e10*/  ISETP.GE.AND P3, PT, R193, R117, PT ;  /* 0x00000075c100720c */ /* 0x000fe20003f66270 */
[----:B------:R-:W-:-:S12]  /*4e20*/  BSSY B2, `(.L_x_2519) ;  /* 0x000002e000027945 */ /* 0x000fd80003800000 */
[----:B0-----:R-:W-:Y:S05]  /*4e30*/  @P3 BRA `(.L_x_2520) ;  /* 0x0000000000b03947 */ /* 0x001fea0003800000 */
[--C-:B------:R-:W-:Y:S01]  /*4e40*/  SHF.R.U64 R68, R68, 0x10, R69.reuse ;  /* 0x0000001044447819 */ /* 0x100fe20000001245 */
[--C-:B--2---:R-:W-:Y:S01]  /*4e50*/  HADD2.F32 R70, -RZ, R33.reuse.H1_H1 ;  /* 0x30000021ff467230 */ /* 0x104fe20000004100 */
[----:B------:R-:W-:Y:S01]  /*4e60*/  SHF.R.U32.HI R69, RZ, 0x10, R69 ;  /* 0x00000010ff457819 */ /* 0x000fe20000011645 */
[----:B------:R-:W-:Y:S01]  /*4e70*/  HADD2.F32 R33, -RZ, R33.H0_H0 ;  /* 0x20000021ff217230 */ /* 0x000fe20000004100 */
[--C-:B------:R-:W-:Y:S01]  /*4e80*/  SHF.R.U64 R66, R66, 0x10, R67.reuse ;  /* 0x0000001042427819 */ /* 0x100fe20000001243 */
[----:B------:R-:W-:Y:S01]  /*4e90*/  HADD2.F32 R68, -RZ, R68.H0_H0 ;  /* 0x20000044ff447230 */ /* 0x000fe20000004100 */
[----:B------:R-:W-:Y:S01]  /*4ea0*/  SHF.R.U32.HI R67, RZ, 0x10, R67 ;  /* 0x00000010ff437819 */ /* 0x000fe20000011643 */
[----:B------:R-:W-:Y:S02]  /*4eb0*/  HADD2.F32 R69, -RZ, R69.H0_H0 ;  /* 0x20000045ff457230 */ /* 0x000fe40000004100 */
[--C-:B------:R-:W-:Y:S02]  /*4ec0*/  HADD2.F32 R71, -RZ, R35.reuse.H1_H1 ;  /* 0x30000023ff477230 */ /* 0x100fe40000004100 */
[----:B------:R-:W-:Y:S01]  /*4ed0*/  FMUL.FTZ R73, R33, R68 ;  /* 0x0000004421497220 */ /* 0x000fe20000410000 */
[----:B------:R-:W-:-:S02]  /*4ee0*/  HADD2.F32 R35, -RZ, R35.H0_H0 ;  /* 0x20000023ff237230 */ /* 0x000fc40000004100 */
[----:B------:R-:W-:Y:S02]  /*4ef0*/  HADD2.F32 R66, -RZ, R66.H0_H0 ;  /* 0x20000042ff427230 */ /* 0x000fe40000004100 */
[----:B------:R-:W-:Y:S02]  /*4f00*/  HADD2.F32 R72, -RZ, R67.H0_H0 ;  /* 0x20000043ff487230 */ /* 0x000fe40000004100 */
[C---:B------:R-:W-:Y:S01]  /*4f10*/  FMUL.FTZ R67, R70.reuse, R68 ;  /* 0x0000004446437220 */ /* 0x040fe20000410000 */
[-C--:B------:R-:W-:Y:S01]  /*4f20*/  FMUL.FTZ R68, R71, R69.reuse ;  /* 0x0000004547447220 */ /* 0x080fe20000410000 */
[C---:B------:R-:W-:Y:S01]  /*4f30*/  FMUL.FTZ R69, R35.reuse, R69 ;  /* 0x0000004523457220 */ /* 0x040fe20000410000 */
[----:B------:R-:W-:Y:S01]  /*4f40*/  FFMA.FTZ R73, R70, R66, R73 ;  /* 0x0000004246497223 */ /* 0x000fe20000010049 */
[----:B------:R-:W-:Y:S02]  /*4f50*/  HADD2.F32 R70, -RZ, R32.H1_H1 ;  /* 0x30000020ff467230 */ /* 0x000fe40000004100 */
[----:B------:R-:W-:Y:S01]  /*4f60*/  FFMA.FTZ R68, R35, R72, -R68 ;  /* 0x0000004823447223 */ /* 0x000fe20000010844 */
[----:B------:R-:W-:Y:S01]  /*4f70*/  FFMA.FTZ R67, R33, R66, -R67 ;  /* 0x0000004221437223 */ /* 0x000fe20000010843 */
[----:B------:R-:W-:Y:S01]  /*4f80*/  FFMA.FTZ R69, R71, R72, R69 ;  /* 0x0000004847457223 */ /* 0x000fe20000010045 */
[----:B------:R-:W-:-:S02]  /*4f90*/  HADD2.F32 R35, -RZ, R155.H1_H1 ;  /* 0x3000009bff237230 */ /* 0x000fc40000004100 */
[----:B------:R-:W-:Y:S01]  /*4fa0*/  HADD2.F32 R32, -RZ, R32.H0_H0 ;  /* 0x20000020ff207230 */ /* 0x000fe20000004100 */
[----:B------:R-:W-:Y:S01]  /*4fb0*/  F2FP.F16.F32.PACK_AB R67, R73, R67 ;  /* 0x000000434943723e */ /* 0x000fe200000000ff */
[----:B------:R-:W-:Y:S02]  /*4fc0*/  HADD2.F32 R66, -RZ, R156.H0_H0 ;  /* 0x2000009cff427230 */ /* 0x000fe40000004100 */
[-C--:B------:R-:W-:Y:S01]  /*4fd0*/  FMUL.FTZ R72, R70, R35.reuse ;  /* 0x0000002346487220 */ /* 0x080fe20000410000 */
[--C-:B------:R-:W-:Y:S02]  /*4fe0*/  HADD2.F32 R71, -RZ, R34.reuse.H1_H1 ;  /* 0x30000022ff477230 */ /* 0x100fe40000004100 */
[----:B------:R-:W-:Y:S01]  /*4ff0*/  FMUL.FTZ R74, R32, R35 ;  /* 0x00000023204a7220 */ /* 0x000fe20000410000 */
[----:B------:R-:W-:Y:S01]  /*5000*/  HADD2.F32 R34, -RZ, R34.H0_H0 ;  /* 0x20000022ff227230 */ /* 0x000fe20000004100 */
[----:B------:R-:W-:Y:S01]  /*5010*/  F2FP.F16.F32.PACK_AB R68, R69, R68 ;  /* 0x000000444544723e */ /* 0x000fe200000000ff */
[----:B------:R-:W-:-:S02]  /*5020*/  HADD2.F32 R155, -RZ, R155.H0_H0 ;  /* 0x2000009bff9b7230 */ /* 0x000fc40000004100 */
[-C--:B------:R-:W-:Y:S01]  /*5030*/  FMUL.FTZ R35, R71, R66.reuse ;  /* 0x0000004247237220 */ /* 0x080fe20000410000 */
[----:B------:R-:W-:Y:S02]  /*5040*/  HADD2.F32 R33, -RZ, R154.H1_H1 ;  /* 0x3000009aff217230 */ /* 0x000fe40000004100 */
[C---:B------:R-:W-:Y:S01]  /*5050*/  FMUL.FTZ R66, R34.reuse, R66 ;  /* 0x0000004222427220 */ /* 0x040fe20000410000 */
[----:B------:R-:W-:-:S03]  /*5060*/  FFMA.FTZ R35, R34, R155, -R35 ;  /* 0x0000009b22237223 */ /* 0x000fc60000010823 */
[----:B------:R-:W-:Y:S01]  /*5070*/  FFMA.FTZ R66, R71, R155, R66 ;  /* 0x0000009b47427223 */ /* 0x000fe20000010042 */
[-C--:B------:R-:W-:Y:S01]  /*5080*/  FFMA.FTZ R72, R32, R33.reuse, -R72 ;  /* 0x0000002120487223 */ /* 0x080fe20000010848 */
[----:B------:R-:W-:Y:S01]  /*5090*/  FFMA.FTZ R74, R70, R33, R74 ;  /* 0x00000021464a7223 */ /* 0x000fe2000001004a */
[----:B------:R-:W-:Y:S02]  /*50a0*/  IMAD.MOV.U32 R33, RZ, RZ, R67 ;  /* 0x000000ffff217224 */ /* 0x000fe400078e0043 */
[----:B------:R-:W-:Y:S02]  /*50b0*/  F2FP.F16.F32.PACK_AB R35, R66, R35 ;  /* 0x000000234223723e */ /* 0x000fe400000000ff */
[----:B------:R-:W-:-:S03]  /*50c0*/  F2FP.F16.F32.PACK_AB R72, R74, R72 ;  /* 0x000000484a48723e */ /* 0x000fc600000000ff */
[----:B------:R-:W-:Y:S01]  /*50d0*/  IMAD.MOV.U32 R34, RZ, RZ, R35 ;  /* 0x000000ffff227224 */ /* 0x000fe200078e0023 */
[----:B------:R-:W-:Y:S01]  /*50e0*/  MOV R32, R72 ;  /* 0x0000004800207202 */ /* 0x000fe20000000f00 */
[----:B------:R-:W-:-:S07]  /*50f0*/  IMAD.MOV.U32 R35, RZ, RZ, R68 ;  /* 0x000000ffff237224 */ /* 0x000fce00078e0044 */
.L_x_2520:
[----:B------:R-:W-:Y:S05]  /*5100*/  BSYNC B2 ;  /* 0x0000000000027941 */ /* 0x000fea0003800000 */
.L_x_2519:
[----:B--2---:R0:W-:Y:S02]  /*5110*/  STG.E.128 desc[UR60][R44.64+0x140], R32 ;  /* 0x000140202c007986 */ /* 0x0041e4000c101d3c */
.L_x_2498:
[----:B------:R-:W-:Y:S05]  /*5120*/  BSYNC B1 ;  /* 0x0000000000017941 */ /* 0x000fea0003800000 */
.L_x_2497:
[----:B------:R-:W-:Y:S05]  /*5130*/  @P4 BRA `(.L_x_2521) ;  /* 0x0000005000a44947 */ /* 0x000fea0003800000 */
[----:B------:R-:W-:Y:S01]  /*5140*/  ISETP.NE.AND P3, PT, R11, RZ, PT ;  /* 0x000000ff0b00720c */ /* 0x000fe20003f65270 */
[----:B------:R-:W-:-:S12]  /*5150*/  BSSY B1, `(.L_x_2522) ;  /* 0x0000032000017945 */ /* 0x000fd80003800000 */
[----:B------:R-:W-:Y:S05]  /*5160*/  @!P3 BRA `(.L_x_2523) ;  /* 0x0000000000c0b947 */ /* 0x000fea0003800000 */
[----:B0-234-:R0:W2:Y:S01]  /*5170*/  LDS.128 R32, [R43+0x2000] ;  /* 0x002000002b207984 */ /* 0x01d0a20000000c00 */
[----:B------:R-:W-:Y:S01]  /*5180*/  ISETP.GE.AND P3, PT, R22, R117, PT ;  /* 0x000000751600720c */ /* 0x000fe20003f66270 */
[----:B------:R-:W-:-:S12]  /*5190*/  BSSY B2, `(.L_x_2524) ;  /* 0x000002c000027945 */ /* 0x000fd80003800000 */
[----:B0-----:R-:W-:Y:S05]  /*51a0*/  @P3 BRA `(.L_x_2525) ;  /* 0x0000000000a83947 */ /* 0x001fea0003800000 */
        /* <DEDUP_REMOVED lines=20> */
[--C-:B------:R-:W-:Y:S02]  /*52f0*/  HADD2.F32 R35, -RZ, R159.reuse.H0_H0 ;  /* 0x2000009fff237230 */ /* 0x100fe40000004100 */
[----:B------:R-:W-:Y:S02]  /*5300*/  HADD2.F32 R32, -RZ, R32.H0_H0 ;  /* 0x20000020ff207230 */ /* 0x000fe40000004100 */
[----:B------:R-:W-:Y:S01]  /*5310*/  FFMA.FTZ R64, R65, R66, R64 ;  /* 0x0000004241407223 */ /* 0x000fe20000010040 */
[----:B------:R-:W-:Y:S02]  /*5320*/  HADD2.F32 R159, -RZ, R159.H1_H1 ;  /* 0x3000009fff9f7230 */ /* 0x000fe40000004100 */
[----:B------:R-:W-:Y:S01]  /*5330*/  FMUL.FTZ R65, R44, R35 ;  /* 0x000000232c417220 */ /* 0x000fe20000410000 */
[----:B------:R-:W-:-:S02]  /*5340*/  HADD2.F32 R63, -RZ, R34.H1_H1 ;  /* 0x30000022ff3f7230 */ /* 0x000fc40000004100 */
[----:B------:R-:W-:Y:S01]  /*5350*/  FMUL.FTZ R66, R32, R35 ;  /* 0x0000002320427220 */ /* 0x000fe20000410000 */
[--C-:B------:R-:W-:Y:S01]  /*5360*/  HADD2.F32 R33, -RZ, R153.reuse.H0_H0 ;  /* 0x20000099ff217230 */ /* 0x100fe20000004100 */
[----:B------:R-:W-:Y:S01]  /*5370*/  F2FP.F16.F32.PACK_AB R45, R64, R45 ;  /* 0x0000002d402d723e */ /* 0x000fe200000000ff */
        /* <DEDUP_REMOVED lines=9> */
[----:B------:R-:W-:-:S04]  /*5410*/  F2FP.F16.F32.PACK_AB R66, R66, R65 ;  /* 0x000000414242723e */ /* 0x000fc800000000ff */
[----:B------:R-:W-:Y:S01]  /*5420*/  F2FP.F16.F32.PACK_AB R34, R32, R35 ;  /* 0x000000232022723e */ /* 0x000fe200000000ff */
[----:B------:R-:W-:Y:S01]  /*5430*/  IMAD.MOV.U32 R32, RZ, RZ, R66 ;  /* 0x000000ffff207224 */ /* 0x000fe200078e0042 */
[----:B------:R-:W-:-:S07]  /*5440*/  MOV R35, R45 ;  /* 0x0000002d00237202 */ /* 0x000fce0000000f00 */
.L_x_2525:
[----:B------:R-:W-:Y:S05]  /*5450*/  BSYNC B2 ;  /* 0x0000000000027941 */ /* 0x000fea0003800000 */
.L_x_2524:
[----:B--2---:R0:W-:Y:S02]  /*5460*/  STG.E.128 desc[UR60][R40.64], R32 ;  /* 0x0000002028007986 */ /* 0x0041e4000c101d3c */
.L_x_2523:
[----:B------:R-:W-:Y:S05]  /*5470*/  BSYNC B1 ;  /* 0x0000000000017941 */ /* 0x000fea0003800000 */
.L_x_2522:
        /* <DEDUP_REMOVED lines=8> */
[--C-:B--2---:R-:W-:Y:S01]  /*5500*/  HADD2.F32 R60, -RZ, R33.reuse.H0_H0 ;  /* 0x20000021ff3c7230 */ /* 0x104fe20000004100 */
[--C-:B------:R-:W-:Y:S01]  /*5510*/  SHF.R.U64 R45, R58, 0x10, R59.reuse ;  /* 0x000000103a2d7819 */ /* 0x100fe2000000123b */
[----:B------:R-:W-:Y:S01]  /*5520*/  HADD2.F32 R156, -RZ, R156.H1_H1 ;  /* 0x3000009cff9c7230 */ /* 0x000fe20000004100 */
[----:B------:R-:W-:Y:S01]  /*5530*/  SHF.R.U32.HI R58, RZ, 0x10, R59 ;  /* 0x00000010ff3a7819 */ /* 0x000fe2000001163b */
[----:B------:R-:W-:Y:S01]  /*5540*/  IMAD.MOV.U32 R59, RZ, RZ, R35 ;  /* 0x000000ffff3b7224 */ /* 0x000fe200078e0023 */
[----:B------:R-:W-:Y:S01]  /*5550*/  SHF.R.U32.HI R62, RZ, 0x10, R61 ;  /* 0x00000010ff3e7819 */ /* 0x000fe2000001163d */
[----:B------:R-:W-:Y:S02]  /*5560*/  HADD2.F32 R61, -RZ, R44.H0_H0 ;  /* 0x2000002cff3d7230 */ /* 0x000fe40000004100 */
[----:B------:R-:W-:Y:S02]  /*5570*/  HADD2.F32 R44, -RZ, R33.H1_H1 ;  /* 0x30000021ff2c7230 */ /* 0x000fe40000004100 */
[----:B------:R-:W-:-:S02]  /*5580*/  HADD2.F32 R35, -RZ, R45.H0_H0 ;  /* 0x2000002dff237230 */ /* 0x000fc40000004100 */
[----:B------:R-:W-:Y:S02]  /*5590*/  HADD2.F32 R62, -RZ, R62.H0_H0 ;  /* 0x2000003eff3e7230 */ /* 0x000fe40000004100 */
[-C--:B------:R-:W-:Y:S01]  /*55a0*/  FMUL.FTZ R33, R44, R61.reuse ;  /* 0x0000003d2c217220 */ /* 0x080fe20000410000 */
[--C-:B------:R-:W-:Y:S02]  /*55b0*/  HADD2.F32 R45, -RZ, R59.reuse.H1_H1 ;  /* 0x3000003bff2d7230 */ /* 0x100fe40000004100 */
[C---:B------:R-:W-:Y:S01]  /*55c0*/  FMUL.FTZ R61, R60.reuse, R61 ;  /* 0x0000003d3c3d7220 */ /* 0x040fe20000410000 */
[----:B------:R-:W-:Y:S02]  /*55d0*/  HADD2.F32 R59, -RZ, R59.H0_H0 ;  /* 0x2000003bff3b7230 */ /* 0x000fe40000004100 */
[-C--:B------:R-:W-:Y:S01]  /*55e0*/  FFMA.FTZ R33, R60, R35.reuse, -R33 ;  /* 0x000000233c217223 */ /* 0x080fe20000010821 */
[----:B------:R-:W-:Y:S02]  /*55f0*/  HADD2.F32 R58, -RZ, R58.H0_H0 ;  /* 0x2000003aff3a7230 */ /* 0x000fe40000004100 */
[-C--:B------:R-:W-:Y:S01]  /*5600*/  FMUL.FTZ R64, R45, R62.reuse ;  /* 0x0000003e2d407220 */ /* 0x080fe20000410000 */
        /* <DEDUP_REMOVED lines=16> */
[----:B------:R-:W-:Y:S01]  /*5710*/  F2FP.F16.F32.PACK_AB R35, R58, R35 ;  /* 0x000000233a23723e */ /* 0x000fe200000000ff */
[-C--:B------:R-:W-:Y:S01]  /*5720*/  FFMA.FTZ R63, R32, R45.reuse, -R63 ;  /* 0x0000002d203f7223 */ /* 0x080fe2000001083f */
[----:B------:R-:W-:Y:S01]  /*5730*/  FFMA.FTZ R60, R60, R45, R61 ;  /* 0x0000002d3c3c7223 */ /* 0x000fe2000001003d */
[-C--:B------:R-:W-:Y:S01]  /*5740*/  FFMA.FTZ R65, R34, R151.reuse, -R65 ;  /* 0x0000009722417223 */ /* 0x080fe20000010841 */
[----:B------:R-:W-:-:S03]  /*5750*/  FFMA.FTZ R156, R59, R151, R156 ;  /* 0x000000973b9c7223 */ /* 0x000fc6000001009c */
[----:B------:R-:W-:Y:S02]  /*5760*/  F2FP.F16.F32.PACK_AB R32, R60, R63 ;  /* 0x0000003f3c20723e */ /* 0x000fe400000000ff */
[----:B------:R-:W-:-:S07]  /*5770*/  F2FP.F16.F32.PACK_AB R34, R156, R65 ;  /* 0x000000419c22723e */ /* 0x000fce00000000ff */
.L_x_2529:
[----:B------:R-:W-:Y:S05]  /*5780*/  BSYNC B2 ;  /* 0x0000000000027941 */ /* 0x000fea0003800000 */
.L_x_2528:
[----:B--2---:R0:W-:Y:S02]  /*5790*/  STG.E.128 desc[UR60][R40.64+0x40], R32 ;  /* 0x0000402028007986 */ /* 0x0041e4000c101d3c */
.L_x_2527:
[----:B------:R-:W-:Y:S05]  /*57a0*/  BSYNC B1 ;  /* 0x0000000000017941 */ /* 0x000fea0003800000 */
.L_x_2526:
        /* <DEDUP_REMOVED lines=9> */
[--C-:B------:R-:W-:Y:S01]  /*5840*/  SHF.R.U64 R54, R56, 0x10, R57.reuse ;  /* 0x0000001038367819 */ /* 0x100fe20000001239 */
[----:B------:R-:W-:Y:S01]  /*5850*/  IMAD.MOV.U32 R44, RZ, RZ, R32 ;  /* 0x000000ffff2c7224 */ /* 0x000fe200078e0020 */
[----:B------:R-:W-:Y:S01]  /*5860*/  SHF.R.U32.HI R58, RZ, 0x10, R57 ;  /* 0x00000010ff3a7819 */ /* 0x000fe20000011639 */
[--C-:B------:R-:W-:Y:S01]  /*5870*/  HADD2.F32 R35, -RZ, R33.reuse.H1_H1 ;  /* 0x30000021ff237230 */ /* 0x100fe20000004100 */
[----:B------:R-:W-:Y:S01]  /*5880*/  SHF.R.U32.HI R59, RZ, 0x10, R55 ;  /* 0x00000010ff3b7819 */ /* 0x000fe20000011637 */
[----:B------:R-:W-:Y:S02]  /*5890*/  HADD2.F32 R57, -RZ, R54.H0_H0 ;  /* 0x20000036ff397230 */ /* 0x000fe40000004100 */
[----:B------:R-:W-:Y:S02]  /*58a0*/  HADD2.F32 R32, -RZ, R33.H0_H0 ;  /* 0x20000021ff207230 */ /* 0x000fe40000004100 */
[----:B------:R-:W-:-:S02]  /*58b0*/  HADD2.F32 R54, -RZ, R45.H1_H1 ;  /* 0x3000002dff367230 */ /* 0x000fc40000004100 */
[-C--:B------:R-:W-:Y:S01]  /*58c0*/  FMUL.FTZ R33, R35, R57.reuse ;  /* 0x0000003923217220 */ /* 0x080fe20000410000 */
[----:B------:R-:W-:Y:S02]  /*58d0*/  HADD2.F32 R58, -RZ, R58.H0_H0 ;  /* 0x2000003aff3a7230 */ /* 0x000fe40000004100 */
[----:B------:R-:W-:Y:S02]  /*58e0*/  HADD2.F32 R45, -RZ, R45.H0_H0 ;  /* 0x2000002dff2d7230 */ /* 0x000fe40000004100 */
[----:B------:R-:W-:Y:S02]  /*58f0*/  HADD2.F32 R55, -RZ, R60.H0_H0 ;  /* 0x2000003cff377230 */ /* 0x000fe40000004100 */
[----:B------:R-:W-:Y:S01]  /*5900*/  FMUL.FTZ R60, R32, R57 ;  /* 0x00000039203c7220 */ /* 0x000fe20000410000 */
[----:B------:R-:W-:Y:S02]  /*5910*/  HADD2.F32 R56, -RZ, R59.H0_H0 ;  /* 0x2000003bff387230 */ /* 0x000fe40000004100 */
        /* <DEDUP_REMOVED lines=26> */
.L_x_2533:
[----:B------:R-:W-:Y:S05]  /*5ac0*/  BSYNC B2 ;  /* 0x0000000000027941 */ /* 0x000fea0003800000 */
.L_x_2532:
[----:B--2---:R0:W-:Y:S02]  /*5ad0*/  STG.E.128 desc[UR60][R40.64+0x80], R32 ;  /* 0x0000802028007986 */ /* 0x0041e4000c101d3c */
.L_x_2531:
[----:B------:R-:W-:Y:S05]  /*5ae0*/  BSYNC B1 ;  /* 0x0000000000017941 */ /* 0x000fea0003800000 */
.L_x_2530:
[----:B------:R-:W-:Y:S01]  /*5af0*/  ISETP.NE.AND P3, PT, R8, RZ, PT ;  /* 0x000000ff0800720c */ /* 0x000fe20003f65270 */
[----:B------:R-:W-:-:S12]  /*5b00*/  BSSY B1, `(.L_x_2534) ;  /* 0x0000031000017945 */ /* 0x000fd80003800000 */
[----:B------:R-:W-:Y:S05]  /*5b10*/  @!P3 BRA `(.L_x_2535) ;  /* 0x0000000000bcb947 */ /* 0x000fea0003800000 */
[----:B0-234-:R0:W2:Y:S01]  /*5b20*/  LDS.128 R32, [R42+0x6000] ;  /* 0x006000002a207984 */ /* 0x01d0a20000000c00 */
[----:B------:R-:W-:Y:S01]  /*5b30*/  ISETP.GE.AND P3, PT, R191, R117, PT ;  /* 0x00000075bf00720c */ /* 0x000fe20003f66270 */
[----:B------:R-:W-:-:S12]  /*5b40*/  BSSY B2, `(.L_x_2536) ;  /* 0x000002b000027945 */ /* 0x000fd80003800000 */
[----:B0-----:R-:W-:Y:S05]  /*5b50*/  @P3 BRA `(.L_x_2537) ;  /* 0x0000000000a43947 */ /* 0x001fea0003800000 */
        /* <DEDUP_REMOVED lines=12> */
[----:B------:R-:W-:Y:S02]  /*5c20*/  HADD2.F32 R35, -RZ, R35.H0_H0 ;  /* 0x20000023ff237230 */ /* 0x000fe40000004100 */
[----:B------:R-:W-:Y:S01]  /*5c30*/  FMUL.FTZ R51, R33, R51 ;  /* 0x0000003321337220 */ /* 0x000fe20000410000 */
[----:B------:R-:W-:Y:S02]  /*5c40*/  HADD2.F32 R52, -RZ, R55.H0_H0 ;  /* 0x20000037ff347230 */ /* 0x000fe40000004100 */
[----:B------:R-:W-:Y:S01]  /*5c50*/  FMUL.FTZ R58, R45, R54 ;  /* 0x000000362d3a7220 */ /* 0x000fe20000410000 */
[-C--:B------:R-:W-:Y:S01]  /*5c60*/  FFMA.FTZ R56, R33, R50.reuse, -R56 ;  /* 0x0000003221387223 */ /* 0x080fe20000010838 */
[----:B------:R-:W-:Y:S01]  /*5c70*/  FFMA.FTZ R55, R34, R50, R51 ;  /* 0x0000003222377223 */ /* 0x000fe20000010033 */
[----:B------:R-:W-:Y:S01]  /*5c80*/  FMUL.FTZ R54, R35, R54 ;  /* 0x0000003623367220 */ /* 0x000fe20000410000 */
[----:B------:R-:W-:-:S02]  /*5c90*/  HADD2.F32 R51, -RZ, R144.H1_H1 ;  /* 0x30000090ff337230 */ /* 0x000fc40000004100 */
[-C--:B------:R-:W-:Y:S01]  /*5ca0*/  FFMA.FTZ R58, R35, R52.reuse, -R58 ;  /* 0x00000034233a7223 */ /* 0x080fe2000001083a */
[----:B------:R-:W-:Y:S02]  /*5cb0*/  HADD2.F32 R33, -RZ, R32.H1_H1 ;  /* 0x30000020ff217230 */ /* 0x000fe40000004100 */
[----:B------:R-:W-:Y:S01]  /*5cc0*/  FFMA.FTZ R59, R45, R52, R54 ;  /* 0x000000342d3b7223 */ /* 0x000fe20000010036 */
[----:B------:R-:W-:Y:S02]  /*5cd0*/  HADD2.F32 R34, -RZ, R44.H1_H1 ;  /* 0x3000002cff227230 */ /* 0x000fe40000004100 */
[----:B------:R-:W-:Y:S02]  /*5ce0*/  HADD2.F32 R131, -RZ, R131.H0_H0 ;  /* 0x20000083ff837230 */ /* 0x000fe40000004100 */
[----:B------:R-:W-:Y:S02]  /*5cf0*/  HADD2.F32 R32, -RZ, R32.H0_H0 ;  /* 0x20000020ff207230 */ /* 0x000fe40000004100 */
[----:B------:R-:W-:Y:S01]  /*5d00*/  FMUL.FTZ R57, R34, R51 ;  /* 0x0000003322397220 */ /* 0x000fe20000410000 */
[----:B------:R-:W-:-:S02]  /*5d10*/  HADD2.F32 R44, -RZ, R44.H0_H0 ;  /* 0x2000002cff2c7230 */ /* 0x000fc40000004100 */
[CC--:B------:R-:W-:Y:S01]  /*5d20*/  FMUL.FTZ R53, R33.reuse, R131.reuse ;  /* 0x0000008321357220 */ /* 0x0c0fe20000410000 */
        /* <DEDUP_REMOVED lines=12> */
.L_x_2537:
[----:B------:R-:W-:Y:S05]  /*5df0*/  BSYNC B2 ;  /* 0x0000000000027941 */ /* 0x000fea0003800000 */
.L_x_2536:
[----:B--2---:R0:W-:Y:S02]  /*5e00*/  STG.E.128 desc[UR60][R40.64+0xc0], R32 ;  /* 0x0000c02028007986 */ /* 0x0041e4000c101d3c */
.L_x_2535:
[----:B------:R-:W-:Y:S05]  /*5e10*/  BSYNC B1 ;  /* 0x0000000000017941 */ /* 0x000fea0003800000 */
.L_x_2534:
        /* <DEDUP_REMOVED lines=14> */
[----:B------:R-:W-:Y:S01]  /*5f00*/  HADD2.F32 R46, -RZ, R46.H0_H0 ;  /* 0x2000002eff2e7230 */ /* 0x000fe20000004100 */
[----:B------:R-:W-:Y:S01]  /*5f10*/  MOV R43, R34 ;  /* 0x00000022002b7202 */ /* 0x000fe20000000f00 */
[----:B------:R-:W-:Y:S02]  /*5f20*/  HADD2.F32 R47, -RZ, R47.H0_H0 ;  /* 0x2000002fff2f7230 */ /* 0x000fe40000004100 */
[----:B------:R-:W-:-:S02]  /*5f30*/  HADD2.F32 R48, -RZ, R48.H0_H0 ;  /* 0x20000030ff307230 */ /* 0x000fc40000004100 */
[--C-:B------:R-:W-:Y:S02]  /*5f40*/  HADD2.F32 R34, -RZ, R33.reuse.H1_H1 ;  /* 0x30000021ff227230 */ /* 0x100fe40000004100 */
[----:B------:R-:W-:Y:S02]  /*5f50*/  HADD2.F32 R33, -RZ, R33.H0_H0 ;  /* 0x20000021ff217230 */ /* 0x000fe40000004100 */
[-C--:B------:R-:W-:Y:S01]  /*5f60*/  FMUL.FTZ R49, R35, R48.reuse ;  /* 0x0000003023317220 */ /* 0x080fe20000410000 */
[----:B------:R-:W-:Y:S01]  /*5f70*/  FMUL.FTZ R52, R44, R48 ;  /* 0x000000302c347220 */ /* 0x000fe20000410000 */
[-C--:B------:R-:W-:Y:S01]  /*5f80*/  FMUL.FTZ R50, R34, R47.reuse ;  /* 0x0000002f22327220 */ /* 0x080fe20000410000 */
[C---:B------:R-:W-:Y:S01]  /*5f90*/  FMUL.FTZ R47, R33.reuse, R47 ;  /* 0x0000002f212f7220 */ /* 0x040fe20000410000 */
[----:B------:R-:W-:Y:S02]  /*5fa0*/  FFMA.FTZ R49, R44, R46, R49 ;  /* 0x0000002e2c317223 */ /* 0x000fe40000010031 */
[----:B------:R-:W-:Y:S01]  /*5fb0*/  FFMA.FTZ R50, R33, R45, -R50 ;  /* 0x0000002d21327223 */ /* 0x000fe20000010832 */
[----:B------:R-:W-:-:S02]  /*5fc0*/  HADD2.F32 R44, -RZ, R83.H0_H0 ;  /* 0x20000053ff2c7230 */ /* 0x000fc40000004100 */
        /* <DEDUP_REMOVED lines=21> */
.L_x_2541:
[----:B------:R-:W-:Y:S05]  /*6120*/  BSYNC B2 ;  /* 0x0000000000027941 */ /* 0x000fea0003800000 */
.L_x_2540:
[----:B--2---:R0:W-:Y:S02]  /*6130*/  STG.E.128 desc[UR60][R40.64+0x100], R32 ;  /* 0x0001002028007986 */ /* 0x0041e4000c101d3c */
.L_x_2539:
[----:B------:R-:W-:Y:S05]  /*6140*/  BSYNC B1 ;  /* 0x0000000000017941 */ /* 0x000fea0003800000 */
.L_x_2538:
[----:B------:R-:W-:-:S13]  /*6150*/  ISETP.NE.AND P3, PT, R6, RZ, PT ;  /* 0x000000ff0600720c */ /* 0x000fda0003f65270 */
        /* <DEDUP_REMOVED lines=46> */
.L_x_2543:
[----:B------:R-:W-:Y:S05]  /*6440*/  BSYNC B1 ;  /* 0x0000000000017941 */ /* 0x000fea0003800000 */
.L_x_2542:
[----:B--2---:R0:W-:Y:S01]  /*6450*/  STG.E.128 desc[UR60][R40.64+0x140], R32 ;  /* 0x0001402028007986 */ /* 0x0041e2000c101d3c */
[----:B------:R-:W-:Y:S05]  /*6460*/  BRA `(.L_x_2521) ;  /* 0x0000003c00d87947 */ /* 0x000fea0003800000 */
.L_x_2489:
[----:B------:R-:W-:Y:S01]  /*6470*/  ISETP.GE.AND P4, PT, R17, R4, PT ;  /* 0x000000041100720c */ /* 0x000fe20003f86270 */
[----:B------:R-:W-:Y:S01]  /*6480*/  BSSY B1, `(.L_x_2544) ;  /* 0x000002e000017945 */ /* 0x000fe20003800000 */
[----:B------:R-:W-:Y:S02]  /*6490*/  CS2R R58, SRZ ;  /* 0x00000000003a7805 */ /* 0x000fe4000001ff00 */
[----:B0-----:R-:W-:Y:S02]  /*64a0*/  CS2R R34, SRZ ;  /* 0x0000000000227805 */ /* 0x001fe4000001ff00 */
        /* <DEDUP_REMOVED lines=43> */
.L_x_2545:
[----:B------:R-:W-:Y:S05]  /*6760*/  BSYNC B1 ;  /* 0x0000000000017941 */ /* 0x000fea0003800000 */
.L_x_2544:
        /* <DEDUP_REMOVED lines=13> */
[----:B------:R-:W-:-:S02]  /*6840*/  MOV R85, R35 ;  /* 0x0000002300557202 */ /* 0x000fc40000000f00 */
        /* <DEDUP_REMOVED lines=33> */
.L_x_2547:
[----:B------:R-:W-:Y:S05]  /*6a60*/  BSYNC B1 ;  /* 0x0000000000017941 */ /* 0x000fea0003800000 */
.L_x_2546:
[----:B------:R-:W2:Y:S01]  /*6a70*/  LDL R0, [R1+0x18] ;  /* 0x0000180001007983 */ /* 0x000ea20000100800 */
[----:B------:R-:W-:Y:S01]  /*6a80*/  IMAD.MOV.U32 R3, RZ, RZ, R38 ;  /* 0x000000ffff037224 */ /* 0x000fe200078e0026 */
[----:B------:R-:W-:Y:S01]  /*6a90*/  PRMT R168, R86, 0x5410, R85 ;  /* 0x0000541056a87816 */ /* 0x000fe20000000055 */
[----:B0-----:R-:W-:Y:S02]  /*6aa0*/  IMAD.MOV.U32 R81, RZ, RZ, R32 ;  /* 0x000000ffff517224 */ /* 0x001fe400078e0020 */
        /* <DEDUP_REMOVED lines=8> */
[----:B------:R-:W-:Y:S02]  /*6b30*/  PRMT R176, R80, 0x7610, R176 ;  /* 0x0000761050b07816 */ /* 0x000fe400000000b0 */
[----:B------:R-:W-:-:S04]  /*6b40*/  MOV R80, R41 ;  /* 0x0000002900507202 */ /* 0x000fc80000000f00 */
[----:B------:R-:W-:Y:S02]  /*6b50*/  PRMT R161, R80, 0x7610, R161 ;  /* 0x0000761050a17816 */ /* 0x000fe400000000a1 */
[----:B--2---:R-:W-:Y:S01]  /*6b60*/  R2UR UR4, R0 ;  /* 0x00000000000472ca */ /* 0x004fe200000e0000 */
[----:B------:R-:W-:-:S05]  /*6b70*/  IMAD.MOV.U32 R0, RZ, RZ, R39 ;  /* 0x000000ffff007224 */ /* 0x000fca00078e0027 */
[----:B------:R-:W-:Y:S01]  /*6b80*/  PRMT R174, R0, 0x7610, R174 ;  /* 0x0000761000ae7816 */ /* 0x000fe200000000ae */
[----:B------:R-:W-:-:S05]  /*6b90*/  IMAD.MOV.U32 R0, RZ, RZ, R37 ;  /* 0x000000ffff007224 */ /* 0x000fca00078e0025 */
[----:B------:R-:W-:Y:S01]  /*6ba0*/  PRMT R175, R0, 0x5410, R3 ;  /* 0x0000541000af7816 */ /* 0x000fe20000000003 */
[----:B------:R-:W-:Y:S01]  /*6bb0*/  IMAD.MOV.U32 R3, RZ, RZ, R40 ;  /* 0x000000ffff037224 */ /* 0x000fe200078e0028 */
[----:B------:R-:W-:Y:S01]  /*6bc0*/  UISETP.NE.AND UP0, UPT, UR4, 0x3, UPT ;  /* 0x000000030400788c */ /* 0x000fe2000bf05270 */
[----:B------:R-:W-:-:S03]  /*6bd0*/  IMAD.MOV.U32 R0, RZ, RZ, R47 ;  /* 0x000000ffff007224 */ /* 0x000fc600078e002f */
[----:B------:R-:W-:Y:S01]  /*6be0*/  PRMT R176, R176, 0x5410, R3 ;  /* 0x00005410b0b07816 */ /* 0x000fe20000000003 */
[----:B------:R-:W-:Y:S01]  /*6bf0*/  IMAD.MOV.U32 R3, RZ, RZ, R44 ;  /* 0x000000ffff037224 */ /* 0x000fe200078e002c */
[----:B------:R-:W-:Y:S01]  /*6c00*/  PRMT R170, R81, 0x5410, R0 ;  /* 0x0000541051aa7816 */ /* 0x000fe20000000000 */
[----:B------:R-:W-:Y:S01]  /*6c10*/  IMAD.MOV.U32 R0, RZ, RZ, R45 ;  /* 0x000000ffff007224 */ /* 0x000fe200078e002d */
[----:B------:R-:W-:-:S04]  /*6c20*/  PLOP3.LUT P2, PT, PT, PT, UP0, 0x80, 0x0 ;  /* 0x000000000000781c */ /* 0x000fc80003f4f008 */
        /* <DEDUP_REMOVED lines=16> */
[----:B-----5:R-:W-:Y:S01]  /*6d30*/  IMAD.MOV.U32 R0, RZ, RZ, R59 ;  /* 0x000000ffff007224 */ /* 0x020fe200078e003b */
        /* <DEDUP_REMOVED lines=40> */
.L_x_2548:
[----:B------:R-:W-:Y:S01]  /*6fc0*/  IMAD R3, R16, 0x8, R2 ;  /* 0x0000000810037824 */ /* 0x000fe200078e0202 */
[----:B------:R-:W-:Y:S01]  /*6fd0*/  SHF.L.U32 R0, R188, 0x1f, RZ ;  /* 0x0000001fbc007819 */ /* 0x000fe200000006ff */
[----:B------:R-:W0:Y:S01]  /*6fe0*/  LDC R142, c[0x0][0x2f4] ;  /* 0x0000bd00ff8e7b82 */ /* 0x000e220000000800 */
[----:B------:R-:W-:Y:S01]  /*6ff0*/  BSSY B1, `(.L_x_2549) ;  /* 0x0000004000017945 */ /* 0x000fe20003800000 */
[----:B------:R-:W-:Y:S01]  /*7000*/  IMAD.MOV.U32 R125, RZ, RZ, R84 ;  /* 0x000000ffff7d7224 */ /* 0x000fe200078e0054 */
[----:B------:R-:W1:Y:S02]  /*7010*/  SYNCS.PHASECHK.TRANS64.TRYWAIT P5, [R3+URZ+0x34890], R0 ;  /* 0x03489000030075a7 */ /* 0x000e6400080a017f */
[----:B-1----:R-:W-:Y:S05]  /*7020*/  @!P5 BRA `(.L_x_2550) ;  /* 0x000001f00088d947 */ /* 0x002fea0003800000 */
.L_x_2873:
[----:B------:R-:W-:Y:S05]  /*7030*/  BSYNC B1 ;  /* 0x0000000000017941 */ /* 0x000fea0003800000 */
.L_x_2549:
        /* <DEDUP_REMOVED lines=8> */
[----:B------:R-:W-:-:S05]  /*70c0*/  IMAD R153, R17, R127, R153 ;  /* 0x0000007f11997224 */ /* 0x000fca00078e0299 */
[----:B------:R-:W-:Y:S01]  /*70d0*/  IADD3 R153, R153, R131, RZ ;  /* 0x0000008399997210 */ /* 0x000fe20007ffe0ff */
[----:B------:R-:W-:Y:S06]  /*70e0*/  @!P4 BRA `(.L_x_2554) ;  /* 0x0000000400f4c947 */ /* 0x000fec0003800000 */
        /* <DEDUP_REMOVED lines=8> */
[----:B------:R-:W-:-:S04]  /*7170*/  IMAD.SHL.U32 R157, R157, 0x8, RZ ;  /* 0x000000089d9d7824 */ /* 0x000fc800078e00ff */
[----:B------:R-:W-:Y:S01]  /*7180*/  IMAD.SHL.U32 R80, R80, 0x400, RZ ;  /* 0x0000040050507824 */ /* 0x000fe200078e00ff */
[----:B------:R-:W-:-:S04]  /*7190*/  LOP3.LUT R81, R195, 0x38, R157, 0xf8, !PT ;  /* 0x00000038c3517812 */ /* 0x000fc800078ef89d */
[----:B------:R-:W-:Y:S02]  /*71a0*/  LOP3.LUT R80, R80, 0x7fffe000, RZ, 0xc0, !PT ;  /* 0x7fffe00050507812 */ /* 0x000fe400078ec0ff */
[----:B------:R-:W-:-:S03]  /*71b0*/  LOP3.LUT R81, R81, R197, RZ, 0x3c, !PT ;  /* 0x000000c551517212 */ /* 0x000fc600078e3cff */
[----:B------:R-:W-:-:S04]  /*71c0*/  IMAD R80, R196, 0x200, R80 ;  /* 0x00000200c4507824 */ /* 0x000fc800078e0250 */
[----:B------:R-:W-:-:S04]  /*71d0*/  IMAD.IADD R80, R80, 0x1, R81 ;  /* 0x0000000150507824 */ /* 0x000fc800078e0251 */
[C---:B------:R-:W-:Y:S02]  /*71e0*/  IMAD R84, R16.reuse, 0x6000, R80 ;  /* 0x0000600010547824 */ /* 0x040fe400078e0250 */
[----:B------:R-:W-:Y:S02]  /*71f0*/  IMAD R80, R16, 0x6000, R140 ;  /* 0x0000600010507824 */ /* 0x000fe400078e028c */
[----:B------:R-:W-:-:S03]  /*7200*/  IMAD R84, R84, 0x2, R2 ;  /* 0x0000000254547824 */ /* 0x000fc600078e0202 */
[----:B------:R-:W-:-:S03]  /*7210*/  LEA R80, R80, R2, 0x1 ;  /* 0x0000000250507211 */ /* 0x000fc600078e08ff */
        /* <DEDUP_REMOVED lines=12> */
[CC--:B------:R-:W-:Y:S01]  /*72e0*/  FMUL.FTZ R85, R81.reuse, R158.reuse ;  /* 0x0000009e51557220 */ /* 0x0c0fe20000410000 */
        /* <DEDUP_REMOVED lines=77> */
[----:B------:R-:W-:-:S03]  /*77c0*/  F2FP.F16.F32.PACK_AB R43, R43, R158 ;  /* 0x0000009e2b2b723e */ /* 0x000fc600000000ff */
[----:B------:R-:W-:Y:S01]  /*77d0*/  IMAD.MOV.U32 R82, RZ, RZ, R55 ;  /* 0x000000ffff527224 */ /* 0x000fe200078e0037 */
[----:B------:R-:W-:-:S07]  /*77e0*/  MOV R86, R43 ;  /* 0x0000002b00567202 */ /* 0x000fce0000000f00 */
.L_x_2556:
[----:B------:R-:W-:Y:S05]  /*77f0*/  BSYNC B3 ;  /* 0x0000000000037941 */ /* 0x000fea0003800000 */
.L_x_2555:
        /* <DEDUP_REMOVED lines=12> */
.L_x_2554:
[----:B------:R-:W-:Y:S05]  /*78c0*/  BSYNC B2 ;  /* 0x0000000000027941 */ /* 0x000fea0003800000 */
.L_x_2553:
        /* <DEDUP_REMOVED lines=16> */
[----:B------:R-:W-:-:S05]  /*79d0*/  IMAD R40, R196, 0x200, R40 ;  /* 0x00000200c4287824 */ /* 0x000fca00078e0228 */
[----:B------:R-:W-:-:S05]  /*79e0*/  IADD3 R40, R40, R41, RZ ;  /* 0x0000002928287210 */ /* 0x000fca0007ffe0ff */
[C---:B------:R-:W-:Y:S02]  /*79f0*/  IMAD R52, R16.reuse, 0x6000, R40 ;  /* 0x0000600010347824 */ /* 0x040fe400078e0228 */
[----:B------:R-:W-:Y:S02]  /*7a00*/  IMAD R40, R16, 0x6000, R139 ;  /* 0x0000600010287824 */ /* 0x000fe400078e028b */
[--C-:B------:R-:W-:Y:S02]  /*7a10*/  IMAD R52, R52, 0x2, R2.reuse ;  /* 0x0000000234347824 */ /* 0x100fe400078e0202 */
[----:B------:R-:W-:-:S04]  /*7a20*/  IMAD R40, R40, 0x2, R2 ;  /* 0x0000000228287824 */ /* 0x000fc800078e0202 */
        /* <DEDUP_REMOVED lines=45> */
[----:B------:R-:W-:-:S02]  /*7d00*/  HADD2.F32 R81, -RZ, R81.H0_H0 ;  /* 0x20000051ff517230 */ /* 0x000fc40000004100 */
[----:B------:R-:W-:Y:S02]  /*7d10*/  HADD2.F32 R39, -RZ, R39.H0_H0 ;  /* 0x20000027ff277230 */ /* 0x000fe40000004100 */
[----:B------:R-:W-:Y:S02]  /*7d20*/  HADD2.F32 R51, -RZ, R51.H0_H0 ;  /* 0x20000033ff337230 */ /* 0x000fe40000004100 */
[----:B------:R-:W-:-:S03]  /*7d30*/  IMAD.MOV.U32 R53, RZ, RZ, R37 ;  /* 0x000000ffff357224 */ /* 0x000fc600078e0025 */
        /* <DEDUP_REMOVED lines=30> */
[C---:B------:R-:W-:Y:S01]  /*7f20*/  FMUL.FTZ R81, R51.reuse, R81 ;  /* 0x0000005133517220 */ /* 0x040fe20000410000 */
[----:B------:R-:W-:Y:S02]  /*7f30*/  F2FP.F16.F32.PACK_AB R84, R40, R84 ;  /* 0x000000542854723e */ /* 0x000fe400000000ff */
[-C--:B------:R-:W-:Y:S01]  /*7f40*/  FFMA.FTZ R52, R51, R50.reuse, -R52 ;  /* 0x0000003233347223 */ /* 0x080fe20000010834 */
[----:B------:R-:W-:Y:S01]  /*7f50*/  FFMA.FTZ R81, R49, R50, R81 ;  /* 0x0000003231517223 */ /* 0x000fe20000010051 */
[-C--:B------:R-:W-:Y:S01]  /*7f60*/  FMUL.FTZ R49, R54, R39.reuse ;  /* 0x0000002736317220 */ /* 0x080fe20000410000 */
[----:B------:R-:W-:Y:S01]  /*7f70*/  FMUL.FTZ R39, R42, R39 ;  /* 0x000000272a277220 */ /* 0x000fe20000410000 */
[----:B------:R-:W-:-:S02]  /*7f80*/  MOV R40, R36 ;  /* 0x0000002400287202 */ /* 0x000fc40000000f00 */
[-C--:B------:R-:W-:Y:S01]  /*7f90*/  FFMA.FTZ R49, R42, R38.reuse, -R49 ;  /* 0x000000262a317223 */ /* 0x080fe20000010831 */
[----:B------:R-:W-:-:S04]  /*7fa0*/  FFMA.FTZ R39, R54, R38, R39 ;  /* 0x0000002636277223 */ /* 0x000fc80000010027 */
[----:B------:R-:W-:Y:S01]  /*7fb0*/  F2FP.F16.F32.PACK_AB R49, R49, R52 ;  /* 0x000000343131723e */ /* 0x000fe200000000ff */
[----:B------:R-:W-:Y:S01]  /*7fc0*/  IMAD.MOV.U32 R52, RZ, RZ, R84 ;  /* 0x000000ffff347224 */ /* 0x000fe200078e0054 */
[----:B------:R-:W-:-:S03]  /*7fd0*/  F2FP.F16.F32.PACK_AB R39, R39, R81 ;  /* 0x000000512727723e */ /* 0x000fc600000000ff */
[----:B------:R-:W-:Y:S02]  /*7fe0*/  IMAD.MOV.U32 R42, RZ, RZ, R49 ;  /* 0x000000ffff2a7224 */ /* 0x000fe400078e0031 */
[----:B------:R-:W-:-:S07]  /*7ff0*/  IMAD.MOV.U32 R54, RZ, RZ, R39 ;  /* 0x000000ffff367224 */ /* 0x000fce00078e0027 */
.L_x_2560:
[----:B------:R-:W-:Y:S05]  /*8000*/  BSYNC B3 ;  /* 0x0000000000037941 */ /* 0x000fea0003800000 */
.L_x_2559:
        /* <DEDUP_REMOVED lines=12> */
.L_x_2558:
[----:B------:R-:W-:Y:S05]  /*80d0*/  BSYNC B2 ;  /* 0x0000000000027941 */ /* 0x000fea0003800000 */
.L_x_2557:
[----:B------:R-:W-:-:S13]  /*80e0*/  ISETP.NE.AND P4, PT, R9, RZ, PT ;  /* 0x000000ff0900720c */ /* 0x000fda0003f85270 */
[----:B------:R-:W-:Y:S05]  /*80f0*/  @!P4 BRA `(.L_x_2552) ;  /* 0x0000000400fcc947 */ /* 0x000fea0003800000 */
[----:B---3--:R-:W3:Y:S01]  /*8100*/  LDL R36, [R1+0x1c] ;  /* 0x00001c0001247983 */ /* 0x008ee20000100800 */
[----:B------:R-:W-:Y:S01]  /*8110*/  BSSY B2, `(.L_x_2561) ;  /* 0x000007b000027945 */ /* 0x000fe20003800000 */
[----:B---3--:R-:W-:-:S04]  /*8120*/  LOP3.LUT P5, RZ, R36, 0x1, RZ, 0xc0, !PT ;  /* 0x0000000124ff7812 */ /* 0x008fc800078ac0ff */
[----:B------:R-:W-:-:S04]  /*8130*/  SEL R36, R120, R144, !P5 ;  /* 0x0000009078247207 */ /* 0x000fc80006800000 */
[----:B------:R-:W-:-:S04]  /*8140*/  SHF.R.S32.HI R37, RZ, 0x1f, R36 ;  /* 0x0000001fff257819 */ /* 0x000fc80000011424 */
[----:B------:R-:W-:-:S04]  /*8150*/  LEA.HI R36, R37, R36, RZ, 0x4 ;  /* 0x0000002425247211 */ /* 0x000fc800078f20ff */
[----:B------:R-:W-:-:S05]  /*8160*/  LEA.HI.SX32 R36, R36, R110, 0x1c ;  /* 0x0000006e24247211 */ /* 0x000fca00078fe2ff */
[----:B------:R-:W-:-:S05]  /*8170*/  IMAD.SHL.U32 R37, R36, 0x8, RZ ;  /* 0x0000000824257824 */ /* 0x000fca00078e00ff */
[----:B------:R-:W-:-:S13]  /*8180*/  ISETP.GE.AND P4, PT, R37, R142, PT ;  /* 0x0000008e2500720c */ /* 0x000fda0003f86270 */
[--C-:B------:R-:W-:Y:S02]  /*8190*/  @!P4 SHF.R.S32.HI R39, RZ, 0x1f, R37.reuse ;  /* 0x0000001fff27c819 */ /* 0x100fe40000011425 */
[-CC-:B------:R-:W-:Y:S02]  /*81a0*/  @!P4 IADD3 R38, P5, P6, R92, R130.reuse, R37.reuse ;  /* 0x000000825c26c210 */ /* 0x180fe40007ebe025 */
        /* <DEDUP_REMOVED lines=11> */
[----:B------:R-:W-:-:S05]  /*8260*/  LEA.HI R36, R38, R36, RZ, 0x3 ;  /* 0x0000002426247211 */ /* 0x000fca00078f18ff */
[----:B------:R-:W-:-:S05]  /*8270*/  IMAD.SHL.U32 R36, R36, 0x400, RZ ;  /* 0x0000040024247824 */ /* 0x000fca00078e00ff */
[----:B------:R-:W-:-:S04]  /*8280*/  LOP3.LUT R36, R36, 0x7fffe000, RZ, 0xc0, !PT ;  /* 0x7fffe00024247812 */ /* 0x000fc800078ec0ff */
[----:B------:R-:W-:-:S05]  /*8290*/  LEA R36, R196, R36, 0x9 ;  /* 0x00000024c4247211 */ /* 0x000fca00078e48ff */
[----:B------:R-:W-:-:S04]  /*82a0*/  IMAD.IADD R36, R36, 0x1, R37 ;  /* 0x0000000124247824 */ /* 0x000fc800078e0225 */
[C---:B--2---:R-:W-:Y:S02]  /*82b0*/  IMAD R40, R16.reuse, 0x6000, R36 ;  /* 0x0000600010287824 */ /* 0x044fe400078e0224 */
[----:B------:R-:W-:Y:S02]  /*82c0*/  IMAD R36, R16, 0x6000, R137 ;  /* 0x0000600010247824 */ /* 0x000fe400078e0289 */
[--C-:B------:R-:W-:Y:S02]  /*82d0*/  IMAD R40, R40, 0x2, R2.reuse ;  /* 0x0000000228287824 */ /* 0x100fe400078e0202 */
[----:B------:R-:W-:-:S04]  /*82e0*/  IMAD R36, R36, 0x2, R2 ;  /* 0x0000000224247824 */ /* 0x000fc800078e0202 */
[----:B------:R-:W0:Y:S04]  /*82f0*/  LDS.128 R40, [R40+0x1c400] ;  /* 0x01c4000028287984 */ /* 0x000e280000000c00 */
[----:B------:R-:W2:Y:S01]  /*8300*/  LDS.128 R36, [R36+0x1c400] ;  /* 0x01c4000024247984 */ /* 0x000ea20000000c00 */
[----:B------:R-:W-:Y:S05]  /*8310*/  @P5 BRA `(.L_x_2562) ;  /* 0x0000000400685947 */ /* 0x000fea0003800000 */
[----:B------:R-:W-:Y:S01]  /*8320*/  HADD2.F32 R54, -RZ, R171.H1_H1 ;  /* 0x300000abff367230 */ /* 0x000fe20000004100 */
[----:B------:R-:W-:Y:S01]  /*8330*/  SHF.R.U64 R32, R32, 0x10, R33 ;  /* 0x0000001020207819 */ /* 0x000fe20000001221 */
[----:B0-----:R-:W-:Y:S01]  /*8340*/  HADD2.F32 R52, -RZ, R41.H0_H0 ;  /* 0x20000029ff347230 */ /* 0x001fe20000004100 */
[----:B------:R-:W-:Y:S01]  /*8350*/  SHF.R.U64 R44, R44, 0x10, R45 ;  /* 0x000000102c2c7819 */ /* 0x000fe2000000122d */
[----:B--2---:R-:W-:Y:S01]  /*8360*/  HADD2.F32 R53, -RZ, R37.H0_H0 ;  /* 0x20000025ff357230 */ /* 0x004fe20000004100 */
[----:B------:R-:W-:Y:S01]  /*8370*/  SHF.R.U64 R46, R46, 0x10, R47 ;  /* 0x000000102e2e7819 */ /* 0x000fe2000000122f */
[----:B------:R-:W-:Y:S02]  /*8380*/  HADD2.F32 R55, -RZ, R169.H1_H1 ;  /* 0x300000a9ff377230 */ /* 0x000fe40000004100 */
[-C--:B------:R-:W-:Y:S01]  /*8390*/  FMUL.FTZ R80, R52, R54.reuse ;  /* 0x0000003634507220 */ /* 0x080fe20000410000 */
[----:B------:R-:W-:Y:S02]  /*83a0*/  HADD2.F32 R41, -RZ, R41.H1_H1 ;  /* 0x30000029ff297230 */ /* 0x000fe40000004100 */
[----:B------:R-:W-:Y:S01]  /*83b0*/  FMUL.FTZ R54, R53, R54 ;  /* 0x0000003635367220 */ /* 0x000fe20000410000 */
[----:B------:R-:W-:-:S02]  /*83c0*/  HADD2.F32 R171, -RZ, R171.H0_H0 ;  /* 0x200000abffab7230 */ /* 0x000fc40000004100 */
[-C--:B------:R-:W-:Y:S01]  /*83d0*/  FFMA.FTZ R80, R53, R55.reuse, -R80 ;  /* 0x0000003735507223 */ /* 0x080fe20000010850 */
[----:B------:R-:W-:Y:S02]  /*83e0*/  HADD2.F32 R53, -RZ, R37.H1_H1 ;  /* 0x30000025ff357230 */ /* 0x000fe40000004100 */
[----:B------:R-:W-:Y:S01]  /*83f0*/  FFMA.FTZ R54, R52, R55, R54 ;  /* 0x0000003734367223 */ /* 0x000fe20000010036 */
[----:B------:R-:W-:Y:S01]  /*8400*/  SHF.R.U32.HI R52, RZ, 0x10, R45 ;  /* 0x00000010ff347819 */ /* 0x000fe2000001162d */
[----:B------:R-:W-:Y:S01]  /*8410*/  HADD2.F32 R169, -RZ, R169.H0_H0 ;  /* 0x200000a9ffa97230 */ /* 0x000fe20000004100 */
[----:B------:R-:W-:Y:S01]  /*8420*/  SHF.R.U32.HI R55, RZ, 0x10, R33 ;  /* 0x00000010ff377819 */ /* 0x000fe20000011621 */
[----:B------:R-:W-:Y:S01]  /*8430*/  IMAD.MOV.U32 R33, RZ, RZ, R43 ;  /* 0x000000ffff217224 */ /* 0x000fe200078e002b */
[----:B------:R-:W-:Y:S01]  /*8440*/  SHF.R.U64 R34, R34, 0x10, R35 ;  /* 0x0000001022227819 */ /* 0x000fe20000001223 */
[----:B------:R-:W-:Y:S02]  /*8450*/  HADD2.F32 R52, -RZ, R52.H0_H0 ;  /* 0x20000034ff347230 */ /* 0x000fe40000004100 */
[----:B------:R-:W-:-:S02]  /*8460*/  HADD2.F32 R37, -RZ, R55.H0_H0 ;  /* 0x20000037ff257230 */ /* 0x000fc40000004100 */
[----:B------:R-:W-:Y:S02]  /*8470*/  HADD2.F32 R43, -RZ, R168.H1_H1 ;  /* 0x300000a8ff2b7230 */ /* 0x000fe40000004100 */
[-C--:B------:R-:W-:Y:S01]  /*8480*/  FMUL.FTZ R55, R41, R52.reuse ;  /* 0x0000003429377220 */ /* 0x080fe20000410000 */
[C---:B------:R-:W-:Y:S01]  /*8490*/  FMUL.FTZ R52, R53.reuse, R52 ;  /* 0x0000003435347220 */ /* 0x040fe20000410000 */
[----:B------:R-:W-:Y:S02]  /*84a0*/  HADD2.F32 R44, -RZ, R44.H0_H0 ;  /* 0x2000002cff2c7230 */ /* 0x000fe40000004100 */
[-C--:B------:R-:W-:Y:S01]  /*84b0*/  FFMA.FTZ R55, R53, R37.reuse, -R55 ;  /* 0x0000002535377223 */ /* 0x080fe20000010837 */
[----:B------:R-:W-:Y:S01]  /*84c0*/  FFMA.FTZ R52, R41, R37, R52 ;  /* 0x0000002529347223 */ /* 0x000fe20000010034 */
[----:B------:R-:W-:Y:S01]  /*84d0*/  MOV R37, R39 ;  /* 0x0000002700257202 */ /* 0x000fe20000000f00 */
[----:B------:R-:W-:Y:S02]  /*84e0*/  HADD2.F32 R41, -RZ, R170.H1_H1 ;  /* 0x300000aaff297230 */ /* 0x000fe40000004100 */
[----:B------:R-:W-:Y:S01]  /*84f0*/  HADD2.F32 R39, -RZ, R33.H0_H0 ;  /* 0x20000021ff277230 */ /* 0x000fe20000004100 */
[----:B------:R-:W-:Y:S01]  /*8500*/  F2FP.F16.F32.PACK_AB R55, R55, R80 ;  /* 0x000000503737723e */ /* 0x000fe200000000ff */
[----:B------:R-:W-:Y:S01]  /*8510*/  HADD2.F32 R45, -RZ, R37.H0_H0 ;  /* 0x20000025ff2d7230 */ /* 0x000fe20000004100 */
[----:B------:R-:W-:Y:S01]  /*8520*/  F2FP.F16.F32.PACK_AB R52, R52, R54 ;  /* 0x000000363434723e */ /* 0x000fe200000000ff */
[----:B------:R-:W-:-:S02]  /*8530*/  HADD2.F32 R33, -RZ, R33.H1_H1 ;  /* 0x30000021ff217230 */ /* 0x000fc40000004100 */
[-C--:B------:R-:W-:Y:S01]  /*8540*/  FMUL.FTZ R53, R39, R41.reuse ;  /* 0x0000002927357220 */ /* 0x080fe20000410000 */
[----:B------:R-:W-:Y:S02]  /*8550*/  HADD2.F32 R32, -RZ, R32.H0_H0 ;  /* 0x20000020ff207230 */ /* 0x000fe40000004100 */
[C---:B------:R-:W-:Y:S01]  /*8560*/  FMUL.FTZ R41, R45.reuse, R41 ;  /* 0x000000292d297220 */ /* 0x040fe20000410000 */
[----:B------:R-:W-:Y:S02]  /*8570*/  HADD2.F32 R170, -RZ, R170.H0_H0 ;  /* 0x200000aaffaa7230 */ /* 0x000fe40000004100 */
[-C--:B------:R-:W-:Y:S01]  /*8580*/  FFMA.FTZ R53, R45, R43.reuse, -R53 ;  /* 0x0000002b2d357223 */ /* 0x080fe20000010835 */
[----:B------:R-:W-:Y:S01]  /*8590*/  SHF.R.U32.HI R45, RZ, 0x10, R35 ;  /* 0x00000010ff2d7819 */ /* 0x000fe20000011623 */
[----:B------:R-:W-:Y:S01]  /*85a0*/  FFMA.FTZ R41, R39, R43, R41 ;  /* 0x0000002b27297223 */ /* 0x000fe20000010029 */
[----:B------:R-:W-:Y:S01]  /*85b0*/  SHF.R.U32.HI R39, RZ, 0x10, R47 ;  /* 0x00000010ff277819 */ /* 0x000fe2000001162f */
[----:B------:R-:W-:-:S02]  /*85c0*/  HADD2.F32 R43, -RZ, R37.H1_H1 ;  /* 0x30000025ff2b7230 */ /* 0x000fc40000004100 */
[----:B------:R-:W-:Y:S02]  /*85d0*/  HADD2.F32 R37, -RZ, R45.H0_H0 ;  /* 0x2000002dff257230 */ /* 0x000fe40000004100 */
[----:B------:R-:W-:Y:S02]  /*85e0*/  HADD2.F32 R39, -RZ, R39.H0_H0 ;  /* 0x20000027ff277230 */ /* 0x000fe40000004100 */
[----:B------:R-:W-:Y:S02]  /*85f0*/  HADD2.F32 R168, -RZ, R168.H0_H0 ;  /* 0x200000a8ffa87230 */ /* 0x000fe40000004100 */
[----:B------:R-:W-:Y:S02]  /*8600*/  HADD2.F32 R46, -RZ, R46.H0_H0 ;  /* 0x2000002eff2e7230 */ /* 0x000fe40000004100 */
[-C--:B------:R-:W-:Y:S01]  /*8610*/  FMUL.FTZ R45, R33, R39.reuse ;  /* 0x00000027212d7220 */ /* 0x080fe20000410000 */
[----:B------:R-:W-:Y:S01]  /*8620*/  FMUL.FTZ R39, R43, R39 ;  /* 0x000000272b277220 */ /* 0x000fe20000410000 */
[----:B------:R-:W-:-:S02]  /*8630*/  HADD2.F32 R34, -RZ, R34.H0_H0 ;  /* 0x20000022ff227230 */ /* 0x000fc40000004100 */
        /* <DEDUP_REMOVED lines=8> */
[C---:B------:R-:W-:Y:S01]  /*86c0*/  FMUL.FTZ R171, R37.reuse, R171 ;  /* 0x000000ab25ab7220 */ /* 0x040fe20000410000 */
[----:B------:R-:W-:-:S03]  /*86d0*/  FFMA.FTZ R43, R37, R169, -R43 ;  /* 0x000000a9252b7223 */ /* 0x000fc6000001082b */
        /* <DEDUP_REMOVED lines=20> */
[----:B------:R-:W-:Y:S01]  /*8820*/  FFMA.FTZ R46, R42, R34, R46 ;  /* 0x000000222a2e7223 */ /* 0x000fe2000001002e */
[----:B------:R-:W-:Y:S01]  /*8830*/  F2FP.F16.F32.PACK_AB R42, R39, R41 ;  /* 0x00000029272a723e */ /* 0x000fe200000000ff */
[----:B------:R-:W-:Y:S02]  /*8840*/  IMAD.MOV.U32 R41, RZ, RZ, R52 ;  /* 0x000000ffff297224 */ /* 0x000fe400078e0034 */
[----:B------:R-:W-:Y:S01]  /*8850*/  F2FP.F16.F32.PACK_AB R32, R32, R37 ;  /* 0x000000252020723e */ /* 0x000fe200000000ff */
[----:B------:R-:W-:Y:S01]  /*8860*/  IMAD.MOV.U32 R37, RZ, RZ, R55 ;  /* 0x000000ffff257224 */ /* 0x000fe200078e0037 */
[----:B------:R-:W-:Y:S01]  /*8870*/  F2FP.F16.F32.PACK_AB R46, R46, R170 ;  /* 0x000000aa2e2e723e */ /* 0x000fe200000000ff */
[----:B------:R-:W-:Y:S01]  /*8880*/  IMAD.MOV.U32 R43, RZ, RZ, R42 ;  /* 0x000000ffff2b7224 */ /* 0x000fe200078e002a */
[----:B------:R-:W-:Y:S01]  /*8890*/  MOV R38, R32 ;  /* 0x0000002000267202 */ /* 0x000fe20000000f00 */
[----:B------:R-:W-:-:S02]  /*88a0*/  IMAD.MOV.U32 R39, RZ, RZ, R45 ;  /* 0x000000ffff277224 */ /* 0x000fc400078e002d */
[----:B------:R-:W-:-:S07]  /*88b0*/  IMAD.MOV.U32 R42, RZ, RZ, R46 ;  /* 0x000000ffff2a7224 */ /* 0x000fce00078e002e */
.L_x_2562:
[----:B------:R-:W-:Y:S05]  /*88c0*/  BSYNC B2 ;  /* 0x0000000000027941 */ /* 0x000fea0003800000 */
.L_x_2561:
[----:B--2---:R4:W-:Y:S04]  /*88d0*/  STG.E.128 desc[UR60][R48.64], R36 ;  /* 0x0000002430007986 */ /* 0x0049e8000c101d3c */
[----:B0-----:R4:W-:Y:S02]  /*88e0*/  @!P4 STG.E.128 desc[UR60][R50.64], R40 ;  /* 0x000000283200c986 */ /* 0x0019e4000c101d3c */
.L_x_2552:
[----:B------:R-:W-:Y:S05]  /*88f0*/  BSYNC B1 ;  /* 0x0000000000017941 */ /* 0x000fea0003800000 */
.L_x_2551:
        /* <DEDUP_REMOVED lines=16> */
[----:B------:R-:W-:Y:S02]  /*8a00*/  SHF.L.U32 R36, R34, 0x3, RZ ;  /* 0x0000000322247819 */ /* 0x000fe400000006ff */
[----:B------:R-:W-:Y:S02]  /*8a10*/  SHF.R.S32.HI R38, RZ, 0x1f, R34 ;  /* 0x0000001fff267819 */ /* 0x000fe40000011422 */
[----:B------:R-:W-:Y:S02]  /*8a20*/  ISETP.GE.AND P3, PT, R36, R142, PT ;  /* 0x0000008e2400720c */ /* 0x000fe40003f66270 */
[----:B------:R-:W-:Y:S01]  /*8a30*/  LEA.HI R38, R38, R34, RZ, 0x3 ;  /* 0x0000002226267211 */ /* 0x000fe200078f18ff */
[----:B------:R-:W-:-:S04]  /*8a40*/  IMAD R34, R16, 0x6000, R138 ;  /* 0x0000600010227824 */ /* 0x000fc800078e028a */
[----:B------:R-:W-:Y:S02]  /*8a50*/  IMAD.SHL.U32 R38, R38, 0x400, RZ ;  /* 0x0000040026267824 */ /* 0x000fe400078e00ff */
[----:B------:R-:W-:-:S03]  /*8a60*/  IMAD R34, R34, 0x2, R2 ;  /* 0x0000000222227824 */ /* 0x000fc600078e0202 */
[----:B------:R-:W-:Y:S02]  /*8a70*/  LOP3.LUT R38, R38, 0x7fffe000, RZ, 0xc0, !PT ;  /* 0x7fffe00026267812 */ /* 0x000fe400078ec0ff */
[--C-:B------:R-:W-:Y:S02]  /*8a80*/  @!P3 SHF.R.S32.HI R32, RZ, 0x1f, R36.reuse ;  /* 0x0000001fff20b819 */ /* 0x100fe40000011424 */
[--C-:B------:R-:W-:Y:S02]  /*8a90*/  @!P3 IADD3 R33, P4, P5, R92, R124, R36.reuse ;  /* 0x0000007c5c21b210 */ /* 0x100fe40007d9e024 */
[----:B------:R-:W-:Y:S02]  /*8aa0*/  LOP3.LUT R36, R194, 0x38, R36, 0xf8, !PT ;  /* 0x00000038c2247812 */ /* 0x000fe400078ef824 */
[----:B------:R-:W-:Y:S02]  /*8ab0*/  @!P3 IADD3.X R32, R90, R44, R32, P4, P5 ;  /* 0x0000002c5a20b210 */ /* 0x000fe400027ea420 */
[----:B------:R-:W-:-:S02]  /*8ac0*/  LOP3.LUT R36, R36, R39, RZ, 0x3c, !PT ;  /* 0x0000002724247212 */ /* 0x000fc400078e3cff */
[C---:B------:R-:W-:Y:S02]  /*8ad0*/  LEA R40, P4, R35.reuse, R114, 0x1 ;  /* 0x0000007223287211 */ /* 0x040fe400078808ff */
[----:B------:R-:W-:Y:S02]  /*8ae0*/  IADD3 R36, R36, R38, R198 ;  /* 0x0000002624247210 */ /* 0x000fe40007ffe0c6 */
[----:B------:R-:W-:Y:S02]  /*8af0*/  LEA.HI.X R41, R35, R115, R37, 0x1, P4 ;  /* 0x0000007323297211 */ /* 0x000fe400020f0c25 */
[----:B------:R-:W-:Y:S01]  /*8b00*/  @!P3 LEA R42, P4, R33, R114, 0x1 ;  /* 0x00000072212ab211 */ /* 0x000fe200078808ff */
[----:B------:R-:W-:-:S03]  /*8b10*/  IMAD R36, R16, 0x6000, R36 ;  /* 0x0000600010247824 */ /* 0x000fc600078e0224 */
[----:B------:R-:W-:Y:S01]  /*8b20*/  @!P3 LEA.HI.X R43, R33, R115, R32, 0x1, P4 ;  /* 0x00000073212bb211 */ /* 0x000fe200020f0c20 */
[----:B------:R-:W-:Y:S01]  /*8b30*/  IMAD R36, R36, 0x2, R2 ;  /* 0x0000000224247824 */ /* 0x000fe200078e0202 */
[----:B------:R-:W0:Y:S01]  /*8b40*/  LDS.128 R32, [R34+0x1c400] ;  /* 0x01c4000022207984 */ /* 0x000e220000000c00 */
[----:B------:R-:W-:-:S04]  /*8b50*/  ISETP.GE.AND P4, PT, R18, R117, PT ;  /* 0x000000751200720c */ /* 0x000fc80003f86270 */
[----:B------:R-:W2:Y:S09]  /*8b60*/  LDS.128 R36, [R36+0x1c400] ;  /* 0x01c4000024247984 */ /* 0x000eb20000000c00 */
[----:B------:R-:W-:Y:S05]  /*8b70*/  @P4 BRA `(.L_x_2566) ;  /* 0x0000000400544947 */ /* 0x000fea0003800000 */
[--C-:B------:R-:W-:Y:S01]  /*8b80*/  SHF.R.U64 R46, R76, 0x10, R77.reuse ;  /* 0x000000104c2e7819 */ /* 0x100fe2000000124d */
[----:B------:R-:W-:Y:S01]  /*8b90*/  HADD2.F32 R49, -RZ, R167.H1_H1 ;  /* 0x300000a7ff317230 */ /* 0x000fe20000004100 */
[----:B------:R-:W-:Y:S01]  /*8ba0*/  SHF.R.U32.HI R76, RZ, 0x10, R77 ;  /* 0x00000010ff4c7819 */ /* 0x000fe2000001164d */
[----:B--2---:R-:W-:Y:S01]  /*8bb0*/  HADD2.F32 R50, -RZ, R37.H0_H0 ;  /* 0x20000025ff327230 */ /* 0x004fe20000004100 */
        /* <DEDUP_REMOVED lines=9> */
[----:B------:R-:W-:Y:S02]  /*8c50*/  HADD2.F32 R33, -RZ, R33.H1_H1 ;  /* 0x30000021ff217230 */ /* 0x000fe40000004100 */
[-C--:B------:R-:W-:Y:S01]  /*8c60*/  FFMA.FTZ R37, R52, R51.reuse, -R37 ;  /* 0x0000003334257223 */ /* 0x080fe20000010825 */
[----:B------:R-:W-:Y:S02]  /*8c70*/  HADD2.F32 R64, -RZ, R64.H0_H0 ;  /* 0x20000040ff407230 */ /* 0x000fe40000004100 */
[-C--:B------:R-:W-:Y:S01]  /*8c80*/  FMUL.FTZ R52, R53, R76.reuse ;  /* 0x0000004c35347220 */ /* 0x080fe20000410000 */
[----:B------:R-:W-:Y:S01]  /*8c90*/  SHF.R.U32.HI R78, RZ, 0x10, R79 ;  /* 0x00000010ff4e7819 */ /* 0x000fe2000001164f */
[----:B------:R-:W-:Y:S01]  /*8ca0*/  FMUL.FTZ R76, R33, R76 ;  /* 0x0000004c214c7220 */ /* 0x000fe20000410000 */
[----:B------:R-:W-:Y:S01]  /*8cb0*/  FFMA.FTZ R49, R50, R51, R49 ;  /* 0x0000003332317223 */ /* 0x000fe20000010031 */
[----:B------:R-:W-:Y:S01]  /*8cc0*/  SHF.R.U64 R47, R66, 0x10, R67 ;  /* 0x00000010422f7819 */ /* 0x000fe20000001243 */
[----:B------:R-:W-:-:S02]  /*8cd0*/  HADD2.F32 R51, -RZ, R39.H0_H0 ;  /* 0x20000027ff337230 */ /* 0x000fc40000004100 */
[-C--:B------:R-:W-:Y:S01]  /*8ce0*/  FFMA.FTZ R76, R53, R64.reuse, R76 ;  /* 0x00000040354c7223 */ /* 0x080fe2000001004c */
[----:B------:R-:W-:Y:S01]  /*8cf0*/  HADD2.F32 R53, -RZ, R39.H1_H1 ;  /* 0x30000027ff357230 */ /* 0x000fe20000004100 */
[----:B------:R-:W-:Y:S01]  /*8d00*/  SHF.R.U32.HI R66, RZ, 0x10, R67 ;  /* 0x00000010ff427819 */ /* 0x000fe20000011643 */
[----:B------:R-:W-:Y:S02]  /*8d10*/  HADD2.F32 R50, -RZ, R166.H1_H1 ;  /* 0x300000a6ff327230 */ /* 0x000fe40000004100 */
[----:B------:R-:W-:Y:S01]  /*8d20*/  FFMA.FTZ R52, R33, R64, -R52 ;  /* 0x0000004021347223 */ /* 0x000fe20000010834 */
[--C-:B------:R-:W-:Y:S01]  /*8d30*/  HADD2.F32 R39, -RZ, R35.reuse.H0_H0 ;  /* 0x20000023ff277230 */ /* 0x100fe20000004100 */
[----:B------:R-:W-:Y:S01]  /*8d40*/  F2FP.F16.F32.PACK_AB R49, R76, R49 ;  /* 0x000000314c31723e */ /* 0x000fe200000000ff */
[----:B------:R-:W-:Y:S02]  /*8d50*/  HADD2.F32 R78, -RZ, R78.H0_H0 ;  /* 0x2000004eff4e7230 */ /* 0x000fe40000004100 */
[----:B------:R-:W-:Y:S01]  /*8d60*/  FMUL.FTZ R54, R51, R50 ;  /* 0x0000003233367220 */ /* 0x000fe20000410000 */
[----:B------:R-:W-:-:S02]  /*8d70*/  HADD2.F32 R35, -RZ, R35.H1_H1 ;  /* 0x30000023ff237230 */ /* 0x000fc40000004100 */
[----:B------:R-:W-:Y:S01]  /*8d80*/  FMUL.FTZ R55, R39, R50 ;  /* 0x0000003227377220 */ /* 0x000fe20000410000 */
[----:B------:R-:W-:Y:S02]  /*8d90*/  HADD2.F32 R66, -RZ, R66.H0_H0 ;  /* 0x20000042ff427230 */ /* 0x000fe40000004100 */
[-C--:B------:R-:W-:Y:S01]  /*8da0*/  FMUL.FTZ R50, R53, R78.reuse ;  /* 0x0000004e35327220 */ /* 0x080fe20000410000 */
[----:B------:R-:W-:Y:S02]  /*8db0*/  HADD2.F32 R33, -RZ, R164.H1_H1 ;  /* 0x300000a4ff217230 */ /* 0x000fe40000004100 */
[C---:B------:R-:W-:Y:S01]  /*8dc0*/  FMUL.FTZ R78, R35.reuse, R78 ;  /* 0x0000004e234e7220 */ /* 0x040fe20000410000 */
[----:B------:R-:W-:Y:S02]  /*8dd0*/  HADD2.F32 R167, -RZ, R167.H0_H0 ;  /* 0x200000a7ffa77230 */ /* 0x000fe40000004100 */
[----:B------:R-:W-:Y:S01]  /*8de0*/  FFMA.FTZ R50, R35, R66, -R50 ;  /* 0x0000004223327223 */ /* 0x000fe20000010832 */
[----:B------:R-:W-:-:S02]  /*8df0*/  HADD2.F32 R35, -RZ, R36.H0_H0 ;  /* 0x20000024ff237230 */ /* 0x000fc40000004100 */
[-C--:B------:R-:W-:Y:S01]  /*8e00*/  FFMA.FTZ R54, R39, R33.reuse, -R54 ;  /* 0x0000002127367223 */ /* 0x080fe20000010836 */
[----:B------:R-:W-:Y:S02]  /*8e10*/  HADD2.F32 R46, -RZ, R46.H0_H0 ;  /* 0x2000002eff2e7230 */ /* 0x000fe40000004100 */
[----:B------:R-:W-:Y:S01]  /*8e20*/  FFMA.FTZ R55, R51, R33, R55 ;  /* 0x0000002133377223 */ /* 0x000fe20000010037 */
[----:B------:R-:W-:Y:S02]  /*8e30*/  HADD2.F32 R36, -RZ, R36.H1_H1 ;  /* 0x30000024ff247230 */ /* 0x000fe40000004100 */
[----:B------:R-:W-:Y:S01]  /*8e40*/  FMUL.FTZ R39, R35, R167 ;  /* 0x000000a723277220 */ /* 0x000fe20000410000 */
[----:B------:R-:W-:Y:S02]  /*8e50*/  HADD2.F32 R165, -RZ, R165.H0_H0 ;  /* 0x200000a5ffa57230 */ /* 0x000fe40000004100 */
[----:B------:R-:W-:Y:S01]  /*8e60*/  FFMA.FTZ R78, R53, R66, R78 ;  /* 0x00000042354e7223 */ /* 0x000fe2000001004e */
[----:B------:R-:W-:-:S02]  /*8e70*/  HADD2.F32 R33, -RZ, R32.H0_H0 ;  /* 0x20000020ff217230 */ /* 0x000fc40000004100 */
[-C--:B------:R-:W-:Y:S01]  /*8e80*/  FMUL.FTZ R51, R36, R46.reuse ;  /* 0x0000002e24337220 */ /* 0x080fe20000410000 */
[----:B------:R-:W-:Y:S01]  /*8e90*/  HADD2.F32 R32, -RZ, R32.H1_H1 ;  /* 0x30000020ff207230 */ /* 0x000fe20000004100 */
[----:B------:R-:W-:Y:S01]  /*8ea0*/  F2FP.F16.F32.PACK_AB R37, R52, R37 ;  /* 0x000000253425723e */ /* 0x000fe200000000ff */
[----:B------:R-:W-:Y:S02]  /*8eb0*/  HADD2.F32 R45, -RZ, R45.H0_H0 ;  /* 0x2000002dff2d7230 */ /* 0x000fe40000004100 */
[C---:B------:R-:W-:Y:S01]  /*8ec0*/  FMUL.FTZ R167, R33.reuse, R167 ;  /* 0x000000a721a77220 */ /* 0x040fe20000410000 */
[----:B------:R-:W-:Y:S01]  /*8ed0*/  FFMA.FTZ R39, R33, R165, -R39 ;  /* 0x000000a521277223 */ /* 0x000fe20000010827 */
[C---:B------:R-:W-:Y:S01]  /*8ee0*/  FMUL.FTZ R46, R32.reuse, R46 ;  /* 0x0000002e202e7220 */ /* 0x040fe20000410000 */
[----:B------:R-:W-:Y:S02]  /*8ef0*/  HADD2.F32 R33, -RZ, R38.H0_H0 ;  /* 0x20000026ff217230 */ /* 0x000fe40000004100 */
[----:B------:R-:W-:Y:S01]  /*8f00*/  FFMA.FTZ R51, R32, R45, -R51 ;  /* 0x0000002d20337223 */ /* 0x000fe20000010833 */
[----:B------:R-:W-:-:S02]  /*8f10*/  HADD2.F32 R166, -RZ, R166.H0_H0 ;  /* 0x200000a6ffa67230 */ /* 0x000fc40000004100 */
[----:B------:R-:W-:Y:S01]  /*8f20*/  FFMA.FTZ R167, R35, R165, R167 ;  /* 0x000000a523a77223 */ /* 0x000fe200000100a7 */
[----:B------:R-:W-:Y:S02]  /*8f30*/  HADD2.F32 R48, -RZ, R48.H0_H0 ;  /* 0x20000030ff307230 */ /* 0x000fe40000004100 */
[----:B------:R-:W-:Y:S01]  /*8f40*/  FFMA.FTZ R46, R36, R45, R46 ;  /* 0x0000002d242e7223 */ /* 0x000fe2000001002e */
        /* <DEDUP_REMOVED lines=10> */
[----:B------:R-:W-:Y:S01]  /*8ff0*/  F2FP.F16.F32.PACK_AB R55, R78, R55 ;  /* 0x000000374e37723e */ /* 0x000fe200000000ff */
[-C--:B------:R-:W-:Y:S01]  /*9000*/  FFMA.FTZ R35, R32, R164.reuse, -R35 ;  /* 0x000000a420237223 */ /* 0x080fe20000010823 */
[----:B------:R-:W-:Y:S01]  /*9010*/  FFMA.FTZ R166, R33, R164, R166 ;  /* 0x000000a421a67223 */ /* 0x000fe200000100a6 */
[-C--:B------:R-:W-:Y:S01]  /*9020*/  FFMA.FTZ R36, R34, R47.reuse, -R36 ;  /* 0x0000002f22247223 */ /* 0x080fe20000010824 */
[----:B------:R-:W-:Y:S01]  /*9030*/  FFMA.FTZ R48, R38, R47, R48 ;  /* 0x0000002f26307223 */ /* 0x000fe20000010030 */
[----:B------:R-:W-:Y:S01]  /*9040*/  F2FP.F16.F32.PACK_AB R46, R46, R167 ;  /* 0x000000a72e2e723e */ /* 0x000fe200000000ff */
[----:B------:R-:W-:Y:S01]  /*9050*/  IMAD.MOV.U32 R33, RZ, RZ, R37 ;  /* 0x000000ffff217224 */ /* 0x000fe200078e0025 */
[----:B------:R-:W-:Y:S01]  /*9060*/  F2FP.F16.F32.PACK_AB R32, R51, R39 ;  /* 0x000000273320723e */ /* 0x000fe200000000ff */
[----:B------:R-:W-:Y:S01]  /*9070*/  IMAD.MOV.U32 R37, RZ, RZ, R49 ;  /* 0x000000ffff257224 */ /* 0x000fe200078e0031 */
[----:B------:R-:W-:Y:S01]  /*9080*/  F2FP.F16.F32.PACK_AB R34, R36, R35 ;  /* 0x000000232422723e */ /* 0x000fe200000000ff */
[----:B------:R-:W-:Y:S01]  /*9090*/  IMAD.MOV.U32 R35, RZ, RZ, R50 ;  /* 0x000000ffff237224 */ /* 0x000fe200078e0032 */
[----:B------:R-:W-:Y:S01]  /*90a0*/  F2FP.F16.F32.PACK_AB R38, R48, R166 ;  /* 0x000000a63026723e */ /* 0x000fe200000000ff */
[----:B------:R-:W-:Y:S01]  /*90b0*/  IMAD.MOV.U32 R39, RZ, RZ, R55 ;  /* 0x000000ffff277224 */ /* 0x000fe200078e0037 */
[----:B------:R-:W-:-:S07]  /*90c0*/  MOV R36, R46 ;  /* 0x0000002e00247202 */ /* 0x000fce0000000f00 */
.L_x_2566:
[----:B------:R-:W-:Y:S05]  /*90d0*/  BSYNC B2 ;  /* 0x0000000000027941 */ /* 0x000fea0003800000 */
.L_x_2565:
[----:B0-----:R0:W-:Y:S04]  /*90e0*/  STG.E.128 desc[UR60][R40.64], R32 ;  /* 0x0000002028007986 */ /* 0x0011e8000c101d3c */
[----:B--2---:R0:W-:Y:S02]  /*90f0*/  @!P3 STG.E.128 desc[UR60][R42.64], R36 ;  /* 0x000000242a00b986 */ /* 0x0041e4000c101d3c */
.L_x_2564:
[----:B------:R-:W-:Y:S05]  /*9100*/  BSYNC B1 ;  /* 0x0000000000017941 */ /* 0x000fea0003800000 */
.L_x_2563:
[----:B------:R-:W-:Y:S01]  /*9110*/  ISETP.NE.AND P3, PT, R10, RZ, PT ;  /* 0x000000ff0a00720c */ /* 0x000fe20003f65270 */
[----:B------:R-:W-:-:S12]  /*9120*/  BSSY B1, `(.L_x_2567) ;  /* 0x0000075000017945 */ /* 0x000fd80003800000 */
[----:B------:R-:W-:Y:S05]  /*9130*/  @!P3 BRA `(.L_x_2568) ;  /* 0x0000000400ccb947 */ /* 0x000fea0003800000 */
[----:B0-----:R-:W-:Y:S01]  /*9140*/  SEL R32, R120, R144, !P1 ;  /* 0x0000009078207207 */ /* 0x001fe20004800000 */
[----:B------:R-:W-:Y:S01]  /*9150*/  BSSY B2, `(.L_x_2569) ;  /* 0x000006f000027945 */ /* 0x000fe20003800000 */
[----:B---34-:R-:W-:Y:S02]  /*9160*/  IADD3 R36, P3, P4, R92, R124, R13 ;  /* 0x0000007c5c247210 */ /* 0x018fe40007c7e00d */
[----:B------:R-:W-:Y:S02]  /*9170*/  SHF.R.S32.HI R33, RZ, 0x1f, R32 ;  /* 0x0000001fff217819 */ /* 0x000fe40000011420 */
[----:B------:R-:W-:Y:S02]  /*9180*/  IADD3.X R38, R90, R44, R108, P3, P4 ;  /* 0x0000002c5a267210 */ /* 0x000fe40001fe846c */
[----:B------:R-:W-:Y:S02]  /*9190*/  LEA.HI R32, R33, R32, RZ, 0x4 ;  /* 0x0000002021207211 */ /* 0x000fe400078f20ff */
[----:B------:R-:W-:-:S02]  /*91a0*/  SHF.R.U32.HI R39, RZ, 0x3, R194 ;  /* 0x00000003ff277819 */ /* 0x000fc400000116c2 */
[----:B------:R-:W-:-:S04]  /*91b0*/  LEA.HI.SX32 R34, R32, R111, 0x1c ;  /* 0x0000006f20227211 */ /* 0x000fc800078fe2ff */
[----:B------:R-:W-:Y:S01]  /*91c0*/  SHF.R.S32.HI R37, RZ, 0x1f, R34 ;  /* 0x0000001fff257819 */ /* 0x000fe20000011422 */
[----:B------:R-:W-:-:S03]  /*91d0*/  IMAD.SHL.U32 R35, R34, 0x8, RZ ;  /* 0x0000000822237824 */ /* 0x000fc600078e00ff */
[----:B------:R-:W-:Y:S02]  /*91e0*/  LEA.HI R37, R37, R34, RZ, 0x3 ;  /* 0x0000002225257211 */ /* 0x000fe400078f18ff */
[----:B------:R-:W-:Y:S02]  /*91f0*/  ISETP.GE.AND P3, PT, R35, R142, PT ;  /* 0x0000008e2300720c */ /* 0x000fe40003f66270 */
[----:B------:R-:W-:Y:S02]  /*9200*/  LOP3.LUT R34, R194, 0x38, R35, 0xf8, !PT ;  /* 0x00000038c2227812 */ /* 0x000fe400078ef823 */
[----:B------:R-:W-:-:S04]  /*9210*/  SHF.L.U32 R37, R37, 0xa, RZ ;  /* 0x0000000a25257819 */ /* 0x000fc800000006ff */
[----:B------:R-:W-:-:S05]  /*9220*/  LOP3.LUT R37, R37, 0x7fffe000, RZ, 0xc0, !PT ;  /* 0x7fffe00025257812 */ /* 0x000fca00078ec0ff */
[--C-:B------:R-:W-:Y:S02]  /*9230*/  @!P3 SHF.R.S32.HI R33, RZ, 0x1f, R35.reuse ;  /* 0x0000001fff21b819 */ /* 0x100fe40000011423 */
[----:B------:R-:W-:Y:S02]  /*9240*/  @!P3 IADD3 R32, P4, P5, R92, R124, R35 ;  /* 0x0000007c5c20b210 */ /* 0x000fe40007d9e023 */
[----:B------:R-:W-:Y:S02]  /*9250*/  LOP3.LUT R35, R34, R39, RZ, 0x3c, !PT ;  /* 0x0000002722237212 */ /* 0x000fe400078e3cff */
[----:B------:R-:W-:Y:S02]  /*9260*/  @!P3 IADD3.X R33, R90, R44, R33, P4, P5 ;  /* 0x0000002c5a21b210 */ /* 0x000fe400027ea421 */
[----:B------:R-:W-:Y:S01]  /*9270*/  IADD3 R37, R35, R37, R198 ;  /* 0x0000002523257210 */ /* 0x000fe20007ffe0c6 */
[----:B------:R-:W-:Y:S01]  /*9280*/  IMAD R35, R16, 0x6000, R136 ;  /* 0x0000600010237824 */ /* 0x000fe200078e0288 */
[----:B------:R-:W-:-:S03]  /*9290*/  LEA R40, P4, R36, R114, 0x1 ;  /* 0x0000007224287211 */ /* 0x000fc600078808ff */
        /* <DEDUP_REMOVED lines=11> */
[----:B------:R-:W-:Y:S01]  /*9350*/  HADD2.F32 R55, -RZ, R163.H1_H1 ;  /* 0x300000a3ff377230 */ /* 0x000fe20000004100 */
[----:B------:R-:W-:Y:S01]  /*9360*/  SHF.R.U32.HI R72, RZ, 0x10, R73 ;  /* 0x00000010ff487819 */ /* 0x000fe20000011649 */
[----:B0-----:R-:W-:Y:S01]  /*9370*/  HADD2.F32 R52, -RZ, R33.H0_H0 ;  /* 0x20000021ff347230 */ /* 0x001fe20000004100 */
[--C-:B------:R-:W-:Y:S01]  /*9380*/  SHF.R.U64 R45, R60, 0x10, R61.reuse ;  /* 0x000000103c2d7819 */ /* 0x100fe2000000123d */
[--C-:B--2---:R-:W-:Y:S01]  /*9390*/  HADD2.F32 R50, -RZ, R37.reuse.H0_H0 ;  /* 0x20000025ff327230 */ /* 0x104fe20000004100 */
[----:B------:R-:W-:Y:S01]  /*93a0*/  SHF.R.U32.HI R60, RZ, 0x10, R61 ;  /* 0x00000010ff3c7819 */ /* 0x000fe2000001163d */
[----:B------:R-:W-:Y:S02]  /*93b0*/  HADD2.F32 R51, -RZ, R37.H1_H1 ;  /* 0x30000025ff337230 */ /* 0x000fe40000004100 */
[----:B------:R-:W-:Y:S01]  /*93c0*/  FMUL.FTZ R37, R52, R55 ;  /* 0x0000003734257220 */ /* 0x000fe20000410000 */
[----:B------:R-:W-:Y:S01]  /*93d0*/  HADD2.F32 R72, -RZ, R72.H0_H0 ;  /* 0x20000048ff487230 */ /* 0x000fe20000004100 */
[--C-:B------:R-:W-:Y:S01]  /*93e0*/  SHF.R.U64 R48, R74, 0x10, R75.reuse ;  /* 0x000000104a307819 */ /* 0x100fe2000000124b */
[----:B------:R-:W-:Y:S01]  /*93f0*/  HADD2.F32 R49, -RZ, R155.H1_H1 ;  /* 0x3000009bff317230 */ /* 0x000fe20000004100 */
[----:B------:R-:W-:Y:S01]  /*9400*/  SHF.R.U32.HI R74, RZ, 0x10, R75 ;  /* 0x00000010ff4a7819 */ /* 0x000fe2000001164b */
[----:B------:R-:W-:-:S02]  /*9410*/  HADD2.F32 R53, -RZ, R33.H1_H1 ;  /* 0x30000021ff357230 */ /* 0x000fc40000004100 */
[C---:B------:R-:W-:Y:S01]  /*9420*/  FMUL.FTZ R33, R50.reuse, R55 ;  /* 0x0000003732217220 */ /* 0x040fe20000410000 */
[----:B------:R-:W-:Y:S02]  /*9430*/  HADD2.F32 R60, -RZ, R60.H0_H0 ;  /* 0x2000003cff3c7230 */ /* 0x000fe40000004100 */
[-C--:B------:R-:W-:Y:S01]  /*9440*/  FMUL.FTZ R54, R51, R72.reuse ;  /* 0x0000004833367220 */ /* 0x080fe20000410000 */
[-C--:B------:R-:W-:Y:S01]  /*9450*/  FFMA.FTZ R37, R50, R49.reuse, R37 ;  /* 0x0000003132257223 */ /* 0x080fe20000010025 */
[C---:B------:R-:W-:Y:S01]  /*9460*/  FMUL.FTZ R72, R53.reuse, R72 ;  /* 0x0000004835487220 */ /* 0x040fe20000410000 */
[----:B------:R-:W-:Y:S01]  /*9470*/  FFMA.FTZ R33, R52, R49, -R33 ;  /* 0x0000003134217223 */ /* 0x000fe20000010821 */
[----:B------:R-:W-:Y:S01]  /*9480*/  FFMA.FTZ R50, R53, R60, -R54 ;  /* 0x0000003c35327223 */ /* 0x000fe20000010836 */
[----:B------:R-:W-:Y:S01]  /*9490*/  HADD2.F32 R53, -RZ, R156.H1_H1 ;  /* 0x3000009cff357230 */ /* 0x000fe20000004100 */
[--C-:B------:R-:W-:Y:S01]  /*94a0*/  SHF.R.U64 R47, R62, 0x10, R63.reuse ;  /* 0x000000103e2f7819 */ /* 0x100fe2000000123f */
[----:B------:R-:W-:Y:S01]  /*94b0*/  HADD2.F32 R52, -RZ, R39.H0_H0 ;  /* 0x20000027ff347230 */ /* 0x000fe20000004100 */
[----:B------:R-:W-:Y:S01]  /*94c0*/  SHF.R.U32.HI R62, RZ, 0x10, R63 ;  /* 0x00000010ff3e7819 */ /* 0x000fe2000001163f */
[----:B------:R-:W-:-:S02]  /*94d0*/  HADD2.F32 R66, -RZ, R35.H0_H0 ;  /* 0x20000023ff427230 */ /* 0x000fc40000004100 */
[----:B------:R-:W-:Y:S01]  /*94e0*/  FFMA.FTZ R60, R51, R60, R72 ;  /* 0x0000003c333c7223 */ /* 0x000fe20000010048 */
[----:B------:R-:W-:Y:S01]  /*94f0*/  HADD2.F32 R54, -RZ, R39.H1_H1 ;  /* 0x30000027ff367230 */ /* 0x000fe20000004100 */
[----:B------:R-:W-:Y:S01]  /*9500*/  F2FP.F16.F32.PACK_AB R33, R50, R33 ;  /* 0x000000213221723e */ /* 0x000fe200000000ff */
[----:B------:R-:W-:Y:S02]  /*9510*/  HADD2.F32 R39, -RZ, R74.H0_H0 ;  /* 0x2000004aff277230 */ /* 0x000fe40000004100 */
[----:B------:R-:W-:Y:S02]  /*9520*/  HADD2.F32 R64, -RZ, R35.H1_H1 ;  /* 0x30000023ff407230 */ /* 0x000fe40000004100 */
[-C--:B------:R-:W-:Y:S01]  /*9530*/  FMUL.FTZ R35, R52, R53.reuse ;  /* 0x0000003534237220 */ /* 0x080fe20000410000 */
[----:B------:R-:W-:Y:S02]  /*9540*/  HADD2.F32 R49, -RZ, R154.H1_H1 ;  /* 0x3000009aff317230 */ /* 0x000fe40000004100 */
[----:B------:R-:W-:Y:S01]  /*9550*/  FMUL.FTZ R53, R66, R53 ;  /* 0x0000003542357220 */ /* 0x000fe20000410000 */
[----:B------:R-:W-:-:S02]  /*9560*/  HADD2.F32 R51, -RZ, R62.H0_H0 ;  /* 0x2000003eff337230 */ /* 0x000fc40000004100 */
[-C--:B------:R-:W-:Y:S01]  /*9570*/  FMUL.FTZ R55, R54, R39.reuse ;  /* 0x0000002736377220 */ /* 0x080fe20000410000 */
[----:B------:R-:W-:Y:S01]  /*9580*/  FMUL.FTZ R61, R64, R39 ;  /* 0x00000027403d7220 */ /* 0x000fe20000410000 */
[-C--:B------:R-:W-:Y:S01]  /*9590*/  FFMA.FTZ R39, R52, R49.reuse, R53 ;  /* 0x0000003134277223 */ /* 0x080fe20000010035 */
[----:B------:R-:W-:Y:S02]  /*95a0*/  HADD2.F32 R62, -RZ, R36.H0_H0 ;  /* 0x20000024ff3e7230 */ /* 0x000fe40000004100 */
[----:B------:R-:W-:Y:S01]  /*95b0*/  FFMA.FTZ R35, R66, R49, -R35 ;  /* 0x0000003142237223 */ /* 0x000fe20000010823 */
[----:B------:R-:W-:Y:S02]  /*95c0*/  HADD2.F32 R53, -RZ, R46.H0_H0 ;  /* 0x2000002eff357230 */ /* 0x000fe40000004100 */
[-C--:B------:R-:W-:Y:S01]  /*95d0*/  FFMA.FTZ R52, R64, R51.reuse, -R55 ;  /* 0x0000003340347223 */ /* 0x080fe20000010837 */
[----:B------:R-:W-:Y:S02]  /*95e0*/  HADD2.F32 R36, -RZ, R36.H1_H1 ;  /* 0x30000024ff247230 */ /* 0x000fe40000004100 */
[----:B------:R-:W-:Y:S01]  /*95f0*/  FFMA.FTZ R54, R54, R51, R61 ;  /* 0x0000003336367223 */ /* 0x000fe2000001003d */
[----:B------:R-:W-:Y:S01]  /*9600*/  HADD2.F32 R49, -RZ, R32.H1_H1 ;  /* 0x30000020ff317230 */ /* 0x000fe20000004100 */
[----:B------:R-:W-:Y:S01]  /*9610*/  F2FP.F16.F32.PACK_AB R37, R60, R37 ;  /* 0x000000253c25723e */ /* 0x000fe200000000ff */
[----:B------:R-:W-:-:S02]  /*9620*/  HADD2.F32 R163, -RZ, R163.H0_H0 ;  /* 0x200000a3ffa37230 */ /* 0x000fc40000004100 */
[-C--:B------:R-:W-:Y:S01]  /*9630*/  FMUL.FTZ R64, R36, R53.reuse ;  /* 0x0000003524407220 */ /* 0x080fe20000410000 */
[----:B------:R-:W-:Y:S02]  /*9640*/  HADD2.F32 R51, -RZ, R45.H0_H0 ;  /* 0x2000002dff337230 */ /* 0x000fe40000004100 */
[----:B------:R-:W-:Y:S01]  /*9650*/  FMUL.FTZ R53, R49, R53 ;  /* 0x0000003531357220 */ /* 0x000fe20000410000 */
[----:B------:R-:W-:Y:S02]  /*9660*/  HADD2.F32 R155, -RZ, R155.H0_H0 ;  /* 0x2000009bff9b7230 */ /* 0x000fe40000004100 */
[----:B------:R-:W-:Y:S01]  /*9670*/  FMUL.FTZ R45, R62, R163 ;  /* 0x000000a33e2d7220 */ /* 0x000fe20000410000 */
[----:B------:R-:W-:Y:S02]  /*9680*/  HADD2.F32 R46, -RZ, R32.H0_H0 ;  /* 0x20000020ff2e7230 */ /* 0x000fe40000004100 */
[----:B------:R-:W-:Y:S01]  /*9690*/  FFMA.FTZ R36, R36, R51, R53 ;  /* 0x0000003324247223 */ /* 0x000fe20000010035 */
[----:B------:R-:W-:Y:S01]  /*96a0*/  HADD2.F32 R53, -RZ, R48.H0_H0 ;  /* 0x20000030ff357230 */ /* 0x000fe20000004100 */
[----:B------:R-:W-:Y:S01]  /*96b0*/  F2FP.F16.F32.PACK_AB R35, R52, R35 ;  /* 0x000000233423723e */ /* 0x000fe200000000ff */
[----:B------:R-:W-:-:S02]  /*96c0*/  HADD2.F32 R48, -RZ, R38.H0_H0 ;  /* 0x20000026ff307230 */ /* 0x000fc40000004100 */
[C---:B------:R-:W-:Y:S01]  /*96d0*/  FFMA.FTZ R32, R46.reuse, R155, -R45 ;  /* 0x0000009b2e207223 */ /* 0x040fe2000001082d */
[----:B------:R-:W-:Y:S01]  /*96e0*/  FMUL.FTZ R163, R46, R163 ;  /* 0x000000a32ea37220 */ /* 0x000fe20000410000 */
[----:B------:R-:W-:Y:S01]  /*96f0*/  FFMA.FTZ R45, R49, R51, -R64 ;  /* 0x00000033312d7223 */ /* 0x000fe20000010840 */
[----:B------:R-:W-:Y:S01]  /*9700*/  HADD2.F32 R51, -RZ, R156.H0_H0 ;  /* 0x2000009cff337230 */ /* 0x000fe20000004100 */
[----:B------:R-:W-:Y:S01]  /*9710*/  F2FP.F16.F32.PACK_AB R39, R54, R39 ;  /* 0x000000273627723e */ /* 0x000fe200000000ff */
[----:B------:R-:W-:Y:S02]  /*9720*/  HADD2.F32 R46, -RZ, R34.H0_H0 ;  /* 0x20000022ff2e7230 */ /* 0x000fe40000004100 */
[----:B------:R-:W-:Y:S01]  /*9730*/  FFMA.FTZ R155, R62, R155, R163 ;  /* 0x0000009b3e9b7223 */ /* 0x000fe200000100a3 */
[----:B------:R-:W-:Y:S02]  /*9740*/  HADD2.F32 R38, -RZ, R38.H1_H1 ;  /* 0x30000026ff267230 */ /* 0x000fe40000004100 */
[----:B------:R-:W-:Y:S01]  /*9750*/  FMUL.FTZ R55, R48, R51 ;  /* 0x0000003330377220 */ /* 0x000fe20000410000 */
[----:B------:R-:W-:-:S02]  /*9760*/  HADD2.F32 R34, -RZ, R34.H1_H1 ;  /* 0x30000022ff227230 */ /* 0x000fc40000004100 */
[----:B------:R-:W-:Y:S01]  /*9770*/  FMUL.FTZ R51, R46, R51 ;  /* 0x000000332e337220 */ /* 0x000fe20000410000 */
[----:B------:R-:W-:Y:S02]  /*9780*/  HADD2.F32 R49, -RZ, R154.H0_H0 ;  /* 0x2000009aff317230 */ /* 0x000fe40000004100 */
        /* <DEDUP_REMOVED lines=8> */
[----:B------:R-:W-:-:S03]  /*9810*/  F2FP.F16.F32.PACK_AB R36, R36, R155 ;  /* 0x0000009b2424723e */ /* 0x000fc600000000ff */
[----:B------:R-:W-:Y:S02]  /*9820*/  F2FP.F16.F32.PACK_AB R34, R34, R55 ;  /* 0x000000372222723e */ /* 0x000fe400000000ff */
[----:B------:R-:W-:-:S07]  /*9830*/  F2FP.F16.F32.PACK_AB R38, R38, R51 ;  /* 0x000000332626723e */ /* 0x000fce00000000ff */
.L_x_2570:
[----:B------:R-:W-:Y:S05]  /*9840*/  BSYNC B2 ;  /* 0x0000000000027941 */ /* 0x000fea0003800000 */
.L_x_2569:
[----:B0-----:R0:W-:Y:S04]  /*9850*/  STG.E.128 desc[UR60][R40.64], R32 ;  /* 0x0000002028007986 */ /* 0x0011e8000c101d3c */
[----:B--2---:R0:W-:Y:S02]  /*9860*/  @!P3 STG.E.128 desc[UR60][R42.64], R36 ;  /* 0x000000242a00b986 */ /* 0x0041e4000c101d3c */
.L_x_2568:
[----:B------:R-:W-:Y:S05]  /*9870*/  BSYNC B1 ;  /* 0x0000000000017941 */ /* 0x000fea0003800000 */
.L_x_2567:
[----:B------:R-:W-:-:S13]  /*9880*/  ISETP.NE.AND P3, PT, R9, RZ, PT ;  /* 0x000000ff0900720c */ /* 0x000fda0003f65270 */
[----:B------:R-:W-:Y:S05]  /*9890*/  @!P3 BRA `(.L_x_2521) ;  /* 0x0000000800ccb947 */ /* 0x000fea0003800000 */
[----:B0-----:R-:W2:Y:S01]  /*98a0*/  LDL R32, [R1+0x1c] ;  /* 0x00001c0001207983 */ /* 0x001ea20000100800 */
[----:B------:R-:W-:Y:S01]  /*98b0*/  SHF.R.U32.HI R35, RZ, 0x3, R194 ;  /* 0x00000003ff237819 */ /* 0x000fe200000116c2 */
[----:B------:R-:W-:Y:S01]  /*98c0*/  BSSY B1, `(.L_x_2571) ;  /* 0x000006e000017945 */ /* 0x000fe20003800000 */
[----:B--2---:R-:W-:-:S04]  /*98d0*/  LOP3.LUT P4, RZ, R32, 0x1, RZ, 0xc0, !PT ;  /* 0x0000000120ff7812 */ /* 0x004fc8000788c0ff */
[----:B------:R-:W-:Y:S02]  /*98e0*/  SEL R144, R120, R144, !P4 ;  /* 0x0000009078907207 */ /* 0x000fe40006000000 */
[----:B---34-:R-:W-:Y:S02]  /*98f0*/  IADD3 R41, P3, P4, R92, R124, R12 ;  /* 0x0000007c5c297210 */ /* 0x018fe40007c7e00c */
[----:B------:R-:W-:Y:S02]  /*9900*/  SHF.R.S32.HI R33, RZ, 0x1f, R144 ;  /* 0x0000001fff217819 */ /* 0x000fe40000011490 */
[----:B------:R-:W-:Y:S02]  /*9910*/  IADD3.X R42, R90, R44, R107, P3, P4 ;  /* 0x0000002c5a2a7210 */ /* 0x000fe40001fe846b */
[----:B------:R-:W-:Y:S02]  /*9920*/  LEA.HI R33, R33, R144, RZ, 0x4 ;  /* 0x0000009021217211 */ /* 0x000fe400078f20ff */
[----:B------:R-:W-:-:S02]  /*9930*/  ISETP.GE.AND P4, PT, R186, R117, PT ;  /* 0x00000075ba00720c */ /* 0x000fc40003f86270 */
[----:B------:R-:W-:Y:S02]  /*9940*/  LEA.HI.SX32 R33, R33, R110, 0x1c ;  /* 0x0000006e21217211 */ /* 0x000fe400078fe2ff */
[----:B------:R-:W-:Y:S02]  /*9950*/  LEA R40, P3, R41, R114, 0x1 ;  /* 0x0000007229287211 */ /* 0x000fe400078608ff */
[----:B------:R-:W-:Y:S01]  /*9960*/  SHF.R.S32.HI R32, RZ, 0x1f, R33 ;  /* 0x0000001fff207819 */ /* 0x000fe20000011421 */
[----:B------:R-:W-:Y:S01]  /*9970*/  IMAD.SHL.U32 R43, R33, 0x8, RZ ;  /* 0x00000008212b7824 */ /* 0x000fe200078e00ff */
[----:B------:R-:W-:Y:S02]  /*9980*/  LEA.HI.X R41, R41, R115, R42, 0x1, P3 ;  /* 0x0000007329297211 */ /* 0x000fe400018f0c2a */
[----:B------:R-:W-:Y:S02]  /*9990*/  LEA.HI R33, R32, R33, RZ, 0x3 ;  /* 0x0000002120217211 */ /* 0x000fe400078f18ff */
[----:B------:R-:W-:-:S03]  /*99a0*/  LOP3.LUT R32, R194, 0x38, R43, 0xf8, !PT ;  /* 0x00000038c2207812 */ /* 0x000fc600078ef82b */
[----:B------:R-:W-:Y:S01]  /*99b0*/  IMAD.SHL.U32 R34, R33, 0x400, RZ ;  /* 0x0000040021227824 */ /* 0x000fe200078e00ff */
[----:B------:R-:W-:-:S04]  /*99c0*/  LOP3.LUT R33, R32, R35, RZ, 0x3c, !PT ;  /* 0x0000002320217212 */ /* 0x000fc800078e3cff */
[----:B------:R-:W-:-:S04]  /*99d0*/  LOP3.LUT R34, R34, 0x7fffe000, RZ, 0xc0, !PT ;  /* 0x7fffe00022227812 */ /* 0x000fc800078ec0ff */
[----:B------:R-:W-:Y:S01]  /*99e0*/  IADD3 R35, R33, R34, R198 ;  /* 0x0000002221237210 */ /* 0x000fe20007ffe0c6 */
[----:B------:R-:W-:-:S04]  /*99f0*/  IMAD R33, R16, 0x6000, R135 ;  /* 0x0000600010217824 */ /* 0x000fc800078e0287 */
[----:B------:R-:W-:Y:S01]  /*9a00*/  IMAD R35, R16, 0x6000, R35 ;  /* 0x0000600010237824 */ /* 0x000fe200078e0223 */
[----:B------:R-:W-:-:S03]  /*9a10*/  LEA R33, R33, R2, 0x1 ;  /* 0x0000000221217211 */ /* 0x000fc600078e08ff */
[----:B------:R-:W-:-:S03]  /*9a20*/  IMAD R36, R35, 0x2, R2 ;  /* 0x0000000223247824 */ /* 0x000fc600078e0202 */
[----:B------:R-:W0:Y:S04]  /*9a30*/  LDS.128 R32, [R33+0x1c400] ;  /* 0x01c4000021207984 */ /* 0x000e280000000c00 */
[----:B------:R-:W2:Y:S01]  /*9a40*/  LDS.128 R36, [R36+0x1c400] ;  /* 0x01c4000024247984 */ /* 0x000ea20000000c00 */
[----:B------:R-:W-:Y:S05]  /*9a50*/  @P4 BRA `(.L_x_2572) ;  /* 0x0000000400504947 */ /* 0x000fea0003800000 */
[----:B------:R-:W-:Y:S01]  /*9a60*/  SHF.R.U32.HI R53, RZ, 0x10, R69 ;  /* 0x00000010ff357819 */ /* 0x000fe20000011645 */
[----:B--2---:R-:W-:Y:S01]  /*9a70*/  IMAD.MOV.U32 R48, RZ, RZ, R37 ;  /* 0x000000ffff307224 */ /* 0x004fe200078e0025 */
[----:B------:R-:W-:Y:S01]  /*9a80*/  SHF.R.U32.HI R51, RZ, 0x10, R57 ;  /* 0x00000010ff337819 */ /* 0x000fe20000011639 */
[----:B------:R-:W-:Y:S01]  /*9a90*/  IMAD.MOV.U32 R49, RZ, RZ, R39 ;  /* 0x000000ffff317224 */ /* 0x000fe200078e0027 */
[----:B------:R-:W-:Y:S01]  /*9aa0*/  SHF.R.U64 R42, R56, 0x10, R57 ;  /* 0x00000010382a7819 */ /* 0x000fe20000001239 */
[----:B------:R-:W-:Y:S01]  /*9ab0*/  HADD2.F32 R53, -RZ, R53.H0_H0 ;  /* 0x20000035ff357230 */ /* 0x000fe20000004100 */
[--C-:B------:R-:W-:Y:S01]  /*9ac0*/  SHF.R.U64 R47, R70, 0x10, R71.reuse ;  /* 0x00000010462f7819 */ /* 0x100fe20000001247 */
[--C-:B------:R-:W-:Y:S01]  /*9ad0*/  HADD2.F32 R39, -RZ, R48.reuse.H0_H0 ;  /* 0x20000030ff277230 */ /* 0x100fe20000004100 */
[----:B------:R-:W-:Y:S01]  /*9ae0*/  SHF.R.U32.HI R70, RZ, 0x10, R71 ;  /* 0x00000010ff467819 */ /* 0x000fe20000011647 */
[----:B------:R-:W-:Y:S01]  /*9af0*/  HADD2.F32 R50, -RZ, R48.H1_H1 ;  /* 0x30000030ff327230 */ /* 0x000fe20000004100 */
[----:B------:R-:W-:Y:S01]  /*9b00*/  SHF.R.U64 R45, R58, 0x10, R59 ;  /* 0x000000103a2d7819 */ /* 0x000fe2000000123b */
[----:B0-----:R-:W-:Y:S01]  /*9b10*/  IMAD.MOV.U32 R37, RZ, RZ, R35 ;  /* 0x000000ffff257224 */ /* 0x001fe200078e0023 */
[----:B------:R-:W-:Y:S01]  /*9b20*/  SHF.R.U32.HI R58, RZ, 0x10, R59 ;  /* 0x00000010ff3a7819 */ /* 0x000fe2000001163b */
[----:B------:R-:W-:-:S02]  /*9b30*/  HADD2.F32 R54, -RZ, R152.H1_H1 ;  /* 0x30000098ff367230 */ /* 0x000fc40000004100 */
[-C--:B------:R-:W-:Y:S01]  /*9b40*/  FMUL.FTZ R55, R50, R53.reuse ;  /* 0x0000003532377220 */ /* 0x080fe20000410000 */
[--C-:B------:R-:W-:Y:S01]  /*9b50*/  HADD2.F32 R48, -RZ, R33.reuse.H1_H1 ;  /* 0x30000021ff307230 */ /* 0x100fe20000004100 */
[----:B------:R-:W-:Y:S01]  /*9b60*/  SHF.R.U64 R46, R68, 0x10, R69 ;  /* 0x00000010442e7819 */ /* 0x000fe20000001245 */
[----:B------:R-:W-:Y:S02]  /*9b70*/  HADD2.F32 R35, -RZ, R33.H0_H0 ;  /* 0x20000021ff237230 */ /* 0x000fe40000004100 */
[-C--:B------:R-:W-:Y:S01]  /*9b80*/  FMUL.FTZ R56, R39, R54.reuse ;  /* 0x0000003627387220 */ /* 0x080fe20000410000 */
[----:B------:R-:W-:Y:S02]  /*9b90*/  HADD2.F32 R52, -RZ, R150.H1_H1 ;  /* 0x30000096ff347230 */ /* 0x000fe40000004100 */
[----:B------:R-:W-:Y:S01]  /*9ba0*/  FMUL.FTZ R53, R48, R53 ;  /* 0x0000003530357220 */ /* 0x000fe20000410000 */
[----:B------:R-:W-:Y:S02]  /*9bb0*/  HADD2.F32 R51, -RZ, R51.H0_H0 ;  /* 0x20000033ff337230 */ /* 0x000fe40000004100 */
[----:B------:R-:W-:Y:S01]  /*9bc0*/  FMUL.FTZ R54, R35, R54 ;  /* 0x0000003623367220 */ /* 0x000fe20000410000 */
[----:B------:R-:W-:-:S02]  /*9bd0*/  HADD2.F32 R70, -RZ, R70.H0_H0 ;  /* 0x20000046ff467230 */ /* 0x000fc40000004100 */
[-C--:B------:R-:W-:Y:S01]  /*9be0*/  FFMA.FTZ R33, R35, R52.reuse, -R56 ;  /* 0x0000003423217223 */ /* 0x080fe20000010838 */
[----:B------:R-:W-:Y:S02]  /*9bf0*/  HADD2.F32 R56, -RZ, R151.H1_H1 ;  /* 0x30000097ff387230 */ /* 0x000fe40000004100 */
[-C--:B------:R-:W-:Y:S01]  /*9c00*/  FFMA.FTZ R48, R48, R51.reuse, -R55 ;  /* 0x0000003330307223 */ /* 0x080fe20000010837 */
[----:B------:R-:W-:Y:S01]  /*9c10*/  FFMA.FTZ R50, R50, R51, R53 ;  /* 0x0000003332327223 */ /* 0x000fe20000010035 */
[----:B------:R-:W-:Y:S01]  /*9c20*/  FFMA.FTZ R35, R39, R52, R54 ;  /* 0x0000003427237223 */ /* 0x000fe20000010036 */
[--C-:B------:R-:W-:Y:S02]  /*9c30*/  HADD2.F32 R51, -RZ, R49.reuse.H0_H0 ;  /* 0x20000031ff337230 */ /* 0x100fe40000004100 */
[----:B------:R-:W-:Y:S01]  /*9c40*/  HADD2.F32 R49, -RZ, R49.H1_H1 ;  /* 0x30000031ff317230 */ /* 0x000fe20000004100 */
[----:B------:R-:W-:Y:S01]  /*9c50*/  F2FP.F16.F32.PACK_AB R33, R48, R33 ;  /* 0x000000213021723e */ /* 0x000fe200000000ff */
[----:B------:R-:W-:-:S02]  /*9c60*/  HADD2.F32 R39, -RZ, R37.H0_H0 ;  /* 0x20000025ff277230 */ /* 0x000fc40000004100 */
[----:B------:R-:W-:Y:S01]  /*9c70*/  FMUL.FTZ R60, R51, R56 ;  /* 0x00000038333c7220 */ /* 0x000fe20000410000 */
[----:B------:R-:W-:Y:S02]  /*9c80*/  HADD2.F32 R52, -RZ, R37.H1_H1 ;  /* 0x30000025ff347230 */ /* 0x000fe40000004100 */
[----:B------:R-:W-:Y:S01]  /*9c90*/  FMUL.FTZ R53, R49, R70 ;  /* 0x0000004631357220 */ /* 0x000fe20000410000 */
[----:B------:R-:W-:Y:S02]  /*9ca0*/  HADD2.F32 R54, -RZ, R149.H1_H1 ;  /* 0x30000095ff367230 */ /* 0x000fe40000004100 */
[----:B------:R-:W-:Y:S01]  /*9cb0*/  FMUL.FTZ R56, R39, R56 ;  /* 0x0000003827387220 */ /* 0x000fe20000410000 */
[----:B------:R-:W-:Y:S02]  /*9cc0*/  HADD2.F32 R58, -RZ, R58.H0_H0 ;  /* 0x2000003aff3a7230 */ /* 0x000fe40000004100 */
[----:B------:R-:W-:Y:S01]  /*9cd0*/  FMUL.FTZ R70, R52, R70 ;  /* 0x0000004634467220 */ /* 0x000fe20000410000 */
[----:B------:R-:W-:-:S02]  /*9ce0*/  HADD2.F32 R152, -RZ, R152.H0_H0 ;  /* 0x20000098ff987230 */ /* 0x000fc40000004100 */
        /* <DEDUP_REMOVED lines=9> */
[----:B------:R-:W-:-:S02]  /*9d80*/  HADD2.F32 R36, -RZ, R36.H1_H1 ;  /* 0x30000024ff247230 */ /* 0x000fc40000004100 */
[-C--:B------:R-:W-:Y:S01]  /*9d90*/  FMUL.FTZ R55, R49, R152.reuse ;  /* 0x0000009831377220 */ /* 0x080fe20000410000 */
[----:B------:R-:W-:Y:S02]  /*9da0*/  HADD2.F32 R32, -RZ, R32.H1_H1 ;  /* 0x30000020ff207230 */ /* 0x000fe40000004100 */
[----:B------:R-:W-:Y:S01]  /*9db0*/  FMUL.FTZ R152, R46, R152 ;  /* 0x000000982e987220 */ /* 0x000fe20000410000 */
[----:B------:R-:W-:Y:S02]  /*9dc0*/  HADD2.F32 R51, -RZ, R42.H0_H0 ;  /* 0x2000002aff337230 */ /* 0x000fe40000004100 */
[-C--:B------:R-:W-:Y:S01]  /*9dd0*/  FMUL.FTZ R57, R36, R53.reuse ;  /* 0x0000003524397220 */ /* 0x080fe20000410000 */
[----:B------:R-:W-:Y:S02]  /*9de0*/  HADD2.F32 R150, -RZ, R150.H0_H0 ;  /* 0x20000096ff967230 */ /* 0x000fe40000004100 */
[----:B------:R-:W-:Y:S01]  /*9df0*/  FMUL.FTZ R53, R32, R53 ;  /* 0x0000003520357220 */ /* 0x000fe20000410000 */
[----:B------:R-:W-:-:S02]  /*9e00*/  HADD2.F32 R151, -RZ, R151.H0_H0 ;  /* 0x20000097ff977230 */ /* 0x000fc40000004100 */
[-C--:B------:R-:W-:Y:S01]  /*9e10*/  FFMA.FTZ R42, R32, R51.reuse, -R57 ;  /* 0x00000033202a7223 */ /* 0x080fe20000010839 */
[----:B------:R-:W-:Y:S02]  /*9e20*/  HADD2.F32 R47, -RZ, R47.H0_H0 ;  /* 0x2000002fff2f7230 */ /* 0x000fe40000004100 */
[----:B------:R-:W-:Y:S01]  /*9e30*/  FFMA.FTZ R53, R36, R51, R53 ;  /* 0x0000003324357223 */ /* 0x000fe20000010035 */
[----:B------:R-:W-:Y:S02]  /*9e40*/  HADD2.F32 R36, -RZ, R38.H0_H0 ;  /* 0x20000026ff247230 */ /* 0x000fe40000004100 */
[-C--:B------:R-:W-:Y:S01]  /*9e50*/  FFMA.FTZ R152, R49, R150.reuse, R152 ;  /* 0x0000009631987223 */ /* 0x080fe20000010098 */
[----:B------:R-:W-:Y:S02]  /*9e60*/  HADD2.F32 R32, -RZ, R34.H0_H0 ;  /* 0x20000022ff207230 */ /* 0x000fe40000004100 */
[----:B------:R-:W-:Y:S01]  /*9e70*/  FFMA.FTZ R55, R46, R150, -R55 ;  /* 0x000000962e377223 */ /* 0x000fe20000010837 */
        /* <DEDUP_REMOVED lines=17> */
[----:B------:R-:W-:-:S07]  /*9f90*/  MOV R35, R52 ;  /* 0x0000003400237202 */ /* 0x000fce0000000f00 */
.L_x_2572:
[----:B------:R-:W-:Y:S05]  /*9fa0*/  BSYNC B1 ;  /* 0x0000000000017941 */ /* 0x000fea0003800000 */
.L_x_2571:
        /* <DEDUP_REMOVED lines=10> */
.L_x_2488:
[----:B------:R-:W2:Y:S02]  /*a050*/  LDL R32, [R1+0x18] ;  /* 0x0000180001207983 */ /* 0x000ea40000100800 */
[----:B--2---:R-:W-:-:S13]  /*a060*/  R2UR UR4, R32 ;  /* 0x00000000200472ca */ /* 0x004fda00000e0000 */
[----:B------:R-:W-:-:S06]  /*a070*/  UISETP.NE.AND UP0, UPT, UR4, 0x3, UPT ;  /* 0x000000030400788c */ /* 0x000fcc000bf05270 */
[----:B------:R-:W-:-:S13]  /*a080*/  PLOP3.LUT P2, PT, PT, PT, UP0, 0x80, 0x0 ;  /* 0x000000000000781c */ /* 0x000fda0003f4f008 */
[----:B------:R-:W-:Y:S05]  /*a090*/  @!P2 BRA `(.L_x_2573) ;  /* 0x000000000004a947 */ /* 0x000fea0003800000 */
[----:B------:R-:W-:Y:S01]  /*a0a0*/  BPT.TRAP 0x1 ;  /* 0x000000040000795c */ /* 0x000fe20000300000 */
.L_x_2573:
[----:B------:R-:W-:Y:S01]  /*a0b0*/  IMAD R3, R16, 0x8, R2 ;  /* 0x0000000810037824 */ /* 0x000fe200078e0202 */
[----:B------:R-:W-:Y:S01]  /*a0c0*/  SHF.L.U32 R0, R188, 0x1f, RZ ;  /* 0x0000001fbc007819 */ /* 0x000fe200000006ff */
[----:B------:R-:W-:Y:S01]  /*a0d0*/  IMAD R4, R24, -0x80, R25 ;  /* 0xffffff8018047824 */ /* 0x000fe200078e0219 */
[----:B------:R-:W-:Y:S02]  /*a0e0*/  BSSY B1, `(.L_x_2574) ;  /* 0x0000005000017945 */ /* 0x000fe40003800000 */
[----:B------:R-:W1:Y:S02]  /*a0f0*/  SYNCS.PHASECHK.TRANS64.TRYWAIT P4, [R3+URZ+0x34890], R0 ;  /* 0x03489000030075a7 */ /* 0x000e64000808017f */
[----:B------:R-:W-:-:S04]  /*a100*/  VIMNMX R4, R4, 0x80, PT ;  /* 0x0000008004047848 */ /* 0x000fc80003fe0100 */
[----:B------:R-:W-:Y:S01]  /*a110*/  ISETP.GE.AND P3, PT, R17, R4, PT ;  /* 0x000000041100720c */ /* 0x000fe20003f66270 */
[----:B-1----:R-:W-:-:S12]  /*a120*/  @!P4 BRA `(.L_x_2575) ;  /* 0x000001c0005cc947 */ /* 0x002fd80003800000 */
.L_x_2874:
[----:B------:R-:W-:Y:S05]  /*a130*/  BSYNC B1 ;  /* 0x0000000000017941 */ /* 0x000fea0003800000 */
.L_x_2574:
[----:B------:R-:W-:Y:S04]  /*a140*/  BSSY B1, `(.L_x_2576) ;  /* 0x0000014000017945 */ /* 0x000fe80003800000 */
[----:B------:R-:W-:Y:S05]  /*a150*/  @P3 BRA `(.L_x_2577) ;  /* 0x0000000000483947 */ /* 0x000fea0003800000 */
[----:B------:R-:W-:Y:S02]  /*a160*/  ISETP.NE.AND P4, PT, R11, RZ, PT ;  /* 0x000000ff0b00720c */ /* 0x000fe40003f85270 */
[----:B------:R-:W-:-:S11]  /*a170*/  ISETP.NE.AND P3, PT, R10, RZ, PT ;  /* 0x000000ff0a00720c */ /* 0x000fd60003f65270 */
[----:B0-----:R-:W0:Y:S04]  /*a180*/  @P4 LDS.128 R32, [R43] ;  /* 0x000000002b204984 */ /* 0x001e280000000c00 */
[----:B------:R-:W2:Y:S04]  /*a190*/  @P3 LDS.128 R36, [R42] ;  /* 0x000000002a243984 */ /* 0x000ea80000000c00 */
[----:B0-----:R-:W-:Y:S01]  /*a1a0*/  @P4 STG.E.128 desc[UR60][R44.64], R32 ;  /* 0x000000202c004986 */ /* 0x001fe2000c101d3c */
[----:B------:R-:W-:-:S03]  /*a1b0*/  ISETP.NE.AND P4, PT, R9, RZ, PT ;  /* 0x000000ff0900720c */ /* 0x000fc60003f85270 */
[----:B--2---:R-:W-:Y:S01]  /*a1c0*/  @P3 STG.E.128 desc[UR60][R44.64+0x40], R36 ;  /* 0x000040242c003986 */ /* 0x004fe2000c101d3c */
[----:B------:R-:W-:-:S09]  /*a1d0*/  ISETP.NE.AND P3, PT, R8, RZ, PT ;  /* 0x000000ff0800720c */ /* 0x000fd20003f65270 */
[----:B------:R-:W0:Y:S04]  /*a1e0*/  @P4 LDS.128 R32, [R43+0x4000] ;  /* 0x004000002b204984 */ /* 0x000e280000000c00 */
[----:B------:R-:W2:Y:S04]  /*a1f0*/  @P3 LDS.128 R36, [R42+0x4000] ;  /* 0x004000002a243984 */ /* 0x000ea80000000c00 */
[----:B0-----:R-:W-:Y:S01]  /*a200*/  @P4 STG.E.128 desc[UR60][R44.64+0x80], R32 ;  /* 0x000080202c004986 */ /* 0x001fe2000c101d3c */
[----:B------:R-:W-:-:S03]  /*a210*/  ISETP.NE.AND P4, PT, R6, RZ, PT ;  /* 0x000000ff0600720c */ /* 0x000fc60003f85270 */
[----:B--2---:R-:W-:Y:S01]  /*a220*/  @P3 STG.E.128 desc[UR60][R44.64+0xc0], R36 ;  /* 0x0000c0242c003986 */ /* 0x004fe2000c101d3c */
[----:B------:R-:W-:-:S09]  /*a230*/  ISETP.NE.AND P3, PT, R7, RZ, PT ;  /* 0x000000ff0700720c */ /* 0x000fd20003f65270 */
[----:B------:R-:W0:Y:S04]  /*a240*/  @P4 LDS.128 R36, [R42+0x8000] ;  /* 0x008000002a244984 */ /* 0x000e280000000c00 */
[----:B------:R-:W2:Y:S04]  /*a250*/  @P3 LDS.128 R32, [R43+0x8000] ;  /* 0x008000002b203984 */ /* 0x000ea80000000c00 */
[----:B0-----:R3:W-:Y:S04]  /*a260*/  @P4 STG.E.128 desc[UR60][R44.64+0x140], R36 ;  /* 0x000140242c004986 */ /* 0x0017e8000c101d3c */
[----:B--2---:R3:W-:Y:S02]  /*a270*/  @P3 STG.E.128 desc[UR60][R44.64+0x100], R32 ;  /* 0x000100202c003986 */ /* 0x0047e4000c101d3c */
.L_x_2577:
[----:B------:R-:W-:Y:S05]  /*a280*/  BSYNC B1 ;  /* 0x0000000000017941 */ /* 0x000fea0003800000 */
.L_x_2576:
[----:B------:R-:W-:-:S13]  /*a290*/  ISETP.GE.AND P3, PT, R214, R4, PT ;  /* 0x00000004d600720c */ /* 0x000fda0003f66270 */
[----:B------:R-:W-:Y:S05]  /*a2a0*/  @P3 BRA `(.L_x_2521) ;  /* 0x0000000000483947 */ /* 0x000fea0003800000 */
[----:B------:R-:W-:Y:S02]  /*a2b0*/  ISETP.NE.AND P4, PT, R11, RZ, PT ;  /* 0x000000ff0b00720c */ /* 0x000fe40003f85270 */
[----:B------:R-:W-:-:S11]  /*a2c0*/  ISETP.NE.AND P3, PT, R9, RZ, PT ;  /* 0x000000ff0900720c */ /* 0x000fd60003f65270 */
[----:B0--3--:R-:W0:Y:S04]  /*a2d0*/  @P4 LDS.128 R32, [R43+0x2000] ;  /* 0x002000002b204984 */ /* 0x009e280000000c00 */
[----:B------:R-:W2:Y:S04]  /*a2e0*/  @P3 LDS.128 R36, [R43+0x6000] ;  /* 0x006000002b243984 */ /* 0x000ea80000000c00 */
        /* <DEDUP_REMOVED lines=14> */
.L_x_2521:
[----:B------:R-:W-:Y:S05]  /*a3d0*/  BSYNC B0 ;  /* 0x0000000000007941 */ /* 0x000fea0003800000 */
.L_x_2487:
[----:B0-234-:R-:W0:Y:S01]  /*a3e0*/  S2R R32, SR_TID.X ;  /* 0x0000000000207919 */ /* 0x01de220000002100 */
[----:B------:R-:W-:Y:S01]  /*a3f0*/  @!PT LDS RZ, [RZ] ;  /* 0x00000000fffff984 */ /* 0x000fe20000000800 */
[----:B------:R-:W-:Y:S01]  /*a400*/  @!PT LDS RZ, [RZ] ;  /* 0x00000000fffff984 */ /* 0x000fe20000000800 */
[----:B------:R-:W-:Y:S01]  /*a410*/  @!PT LDS RZ, [RZ] ;  /* 0x00000000fffff984 */ /* 0x000fe20000000800 */
[----:B------:R-:W-:Y:S01]  /*a420*/  @!PT LDS RZ, [RZ] ;  /* 0x00000000fffff984 */ /* 0x000fe20000000800 */
[----:B------:R2:W-:Y:S06]  /*a430*/  MEMBAR.ALL.CTA ;  /* 0x0000000000007992 */ /* 0x0005ec0000008000 */
[----:B--2---:R-:W2:Y:S01]  /*a440*/  FENCE.VIEW.ASYNC.S ;  /* 0x00000000000073c6 */ /* 0x004ea20000000000 */
[----:B------:R-:W-:Y:S05]  /*a450*/  WARPSYNC.ALL ;  /* 0x0000000000007948 */ /* 0x000fea0003800000 */
[----:B------:R-:W-:Y:S01]  /*a460*/  BSSY B0, `(.L_x_2578) ;  /* 0x0000009000007945 */ /* 0x000fe20003800000 */
[----:B0-----:R-:W-:Y:S01]  /*a470*/  LOP3.LUT R32, R32, 0x7f, RZ, 0xc0, !PT ;  /* 0x0000007f20207812 */ /* 0x001fe200078ec0ff */
[----:B--2---:R0:W-:Y:S03]  /*a480*/  BAR.SYNC.DEFER_BLOCKING R148, 0x80 ;  /* 0x000200940000751d */ /* 0x0041e60000010000 */
[----:B------:R-:W-:-:S13]  /*a490*/  ISETP.NE.AND P3, PT, R32, RZ, PT ;  /* 0x000000ff2000720c */ /* 0x000fda0003f65270 */
[----:B------:R-:W-:-:S05]  /*a4a0*/  @!P3 VIADD R32, R3, 0x348a0 ;  /* 0x000348a00320b836 */ /* 0x000fca0000000000 */
[----:B------:R-:W-:-:S04]  /*a4b0*/  @!P3 PRMT R32, RZ, 0x654, R32 ;  /* 0x00000654ff20b816 */ /* 0x000fc80000000020 */
[----:B------:R0:W-:Y:S01]  /*a4c0*/  @!P3 SYNCS.ARRIVE.TRANS64.RED.A1T0 RZ, [R32+URZ], RZ ;  /* 0x000000ff20ffb9a7 */ /* 0x0001e2000810043f */
[----:B------:R-:W-:Y:S05]  /*a4d0*/  @!P2 BRA `(.L_x_2579) ;  /* 0x000000000004a947 */ /* 0x000fea0003800000 */
[----:B------:R-:W-:Y:S01]  /*a4e0*/  BPT.TRAP 0x1 ;  /* 0x000000040000795c */ /* 0x000fe20000300000 */
.L_x_2579:
[----:B------:R-:W-:Y:S05]  /*a4f0*/  BSYNC B0 ;  /* 0x0000000000007941 */ /* 0x000fea0003800000 */
.L_x_2578:
[----:B------:R-:W2:Y:S01]  /*a500*/  SYNCS.PHASECHK.TRANS64.TRYWAIT P4, [R3+URZ+0x348b0], R0 ;  /* 0x0348b000030075a7 */ /* 0x000ea2000808017f */
[----:B0-----:R-:W-:Y:S01]  /*a510*/  IMAD R32, R16, 0x4000, R27 ;  /* 0x0000400010207824 */ /* 0x001fe200078e021b */
[----:B------:R-:W-:Y:S01]  /*a520*/  ULDC.64 UR42, c[0x0][0x328] ;  /* 0x0000ca00002a7ab9 */ /* 0x000fe20000000a00 */
[----:B------:R-:W-:Y:S01]  /*a530*/  ULDC.64 UR40, c[0x0][0x318] ;  /* 0x0000c60000287ab9 */ /* 0x000fe20000000a00 */
[----:B------:R-:W-:Y:S01]  /*a540*/  BSSY B0, `(.L_x_2580) ;  /* 0x0000004000007945 */ /* 0x000fe20003800000 */
[----:B------:R-:W-:Y:S01]  /*a550*/  ISETP.GE.AND P2, PT, R17, R4, PT ;  /* 0x000000041100720c */ /* 0x000fe20003f46270 */
[----:B------:R-:W-:Y:S02]  /*a560*/  IMAD.IADD R34, R122, 0x1, R32 ;  /* 0x000000017a227824 */ /* 0x000fe400078e0220 */
[----:B--2---:R-:W-:Y:S10]  /*a570*/  @!P4 BRA `(.L_x_2581) ;  /* 0x000001bc005cc947 */ /* 0x004ff40003800000 */
.L_x_2875:
[----:B------:R-:W-:Y:S05]  /*a580*/  BSYNC B0 ;  /* 0x0000000000007941 */ /* 0x000fea0003800000 */
.L_x_2580:
[----:B------:R-:W-:Y:S01]  /*a590*/  BSSY B0, `(.L_x_2582) ;  /* 0x000001a000007945 */ /* 0x000fe20003800000 */
[----:B01----:R-:W-:Y:S01]  /*a5a0*/  LEA R0, R32, R113, 0x1 ;  /* 0x0000007120007211 */ /* 0x003fe200078e08ff */
        /* <DEDUP_REMOVED lines=24> */
.L_x_2583:
[----:B------:R-:W-:Y:S05]  /*a730*/  BSYNC B0 ;  /* 0x0000000000007941 */ /* 0x000fea0003800000 */
.L_x_2582:
        /* <DEDUP_REMOVED lines=25> */
.L_x_2585:
[----:B------:R-:W-:Y:S05]  /*a8d0*/  BSYNC B0 ;  /* 0x0000000000007941 */ /* 0x000fea0003800000 */
.L_x_2584:
[----:B------:R-:W3:Y:S01]  /*a8e0*/  LDL R0, [R1+0x1c] ;  /* 0x00001c0001007983 */ /* 0x000ee20000100800 */
[----:B------:R-:W-:Y:S01]  /*a8f0*/  @!P3 VIADD R3, R3, 0x348c0 ;  /* 0x000348c00303b836 */ /* 0x000fe20000000000 */
[----:B------:R-:W-:Y:S01]  /*a900*/  PLOP3.LUT P2, PT, PT, PT, PT, 0x8, 0x0 ;  /* 0x000000000000781c */ /* 0x000fe20003f4e170 */
[----:B------:R-:W-:Y:S01]  /*a910*/  VIADD R16, R16, 0x1 ;  /* 0x0000000110107836 */ /* 0x000fe20000000000 */
[----:B------:R-:W-:Y:S01]  /*a920*/  @!PT LDS RZ, [RZ] ;  /* 0x00000000fffff984 */ /* 0x000fe20000000800 */
[----:B------:R-:W-:Y:S01]  /*a930*/  @!PT LDS RZ, [RZ] ;  /* 0x00000000fffff984 */ /* 0x000fe20000000800 */
[----:B------:R-:W-:Y:S01]  /*a940*/  @!PT LDS RZ, [RZ] ;  /* 0x00000000fffff984 */ /* 0x000fe20000000800 */
[----:B------:R-:W-:Y:S01]  /*a950*/  @!PT LDS RZ, [RZ] ;  /* 0x00000000fffff984 */ /* 0x000fe20000000800 */
[----:B------:R1:W-:Y:S06]  /*a960*/  MEMBAR.ALL.CTA ;  /* 0x0000000000007992 */ /* 0x0003ec0000008000 */
[----:B-1----:R-:W1:Y:S01]  /*a970*/  FENCE.VIEW.ASYNC.S ;  /* 0x00000000000073c6 */ /* 0x002e620000000000 */
[----:B------:R-:W-:Y:S01]  /*a980*/  @!P3 PRMT R3, RZ, 0x654, R3 ;  /* 0x00000654ff03b816 */ /* 0x000fe20000000003 */
[----:B-1----:R1:W-:Y:S06]  /*a990*/  BAR.SYNC.DEFER_BLOCKING R148, 0x80 ;  /* 0x000200940000751d */ /* 0x0023ec0000010000 */
[----:B------:R4:W-:Y:S01]  /*a9a0*/  @!P3 SYNCS.ARRIVE.TRANS64.RED.A1T0 RZ, [R3+URZ], RZ ;  /* 0x000000ff03ffb9a7 */ /* 0x0009e2000810043f */
[----:B------:R-:W-:-:S04]  /*a9b0*/  ISETP.NE.AND P3, PT, R16, 0x2, PT ;  /* 0x000000021000780c */ /* 0x000fc80003f65270 */
[----:B------:R-:W-:Y:S02]  /*a9c0*/  SEL R16, R16, RZ, P3 ;  /* 0x000000ff10107207 */ /* 0x000fe40001800000 */
[----:B----4-:R-:W-:-:S04]  /*a9d0*/  SEL R3, RZ, 0x1, P3 ;  /* 0x00000001ff037807 */ /* 0x010fc80001800000 */
[----:B------:R-:W-:Y:S02]  /*a9e0*/  LOP3.LUT R188, R188, R3, RZ, 0x3c, !PT ;  /* 0x00000003bcbc7212 */ /* 0x000fe400078e3cff */
[----:B---3--:R-:W-:-:S13]  /*a9f0*/  LOP3.LUT P4, RZ, R0, 0x2, RZ, 0xc0, !PT ;  /* 0x0000000200ff7812 */ /* 0x008fda000788c0ff */
[----:B-1----:R-:W-:Y:S05]  /*aa00*/  @P4 BRA `(.L_x_2586) ;  /* 0xffffff8000ac4947 */ /* 0x002fea000383ffff */
.L_x_2482:
[----:B------:R-:W1:Y:S01]  /*aa10*/  LDC R0, c[0x0][0x448] ;  /* 0x00011200ff007b82 */ /* 0x000e620000000800 */
[----:B------:R-:W-:Y:S01]  /*aa20*/  IADD3 R3, R200, 0x7f, RZ ;  /* 0x0000007fc8037810 */ /* 0x000fe20007ffe0ff */
[----:B------:R-:W-:Y:S01]  /*aa30*/  BSSY B0, `(.L_x_2587) ;  /* 0x0000010000007945 */ /* 0x000fe20003800000 */
[----:B------:R-:W-:Y:S01]  /*aa40*/  IMAD.MOV.U32 R88, RZ, RZ, RZ ;  /* 0x000000ffff587224 */ /* 0x000fe200078e00ff */
[----:B-1----:R-:W-:-:S13]  /*aa50*/  ISETP.NE.AND P0, PT, R0, 0x1, PT ;  /* 0x000000010000780c */ /* 0x002fda0003f05270 */
[----:B------:R-:W1:Y:S08]  /*aa60*/  @P0 LDC R0, c[0x0][0x44c] ;  /* 0x00011300ff000b82 */ /* 0x000e700000000800 */
[----:B------:R-:W3:Y:S01]  /*aa70*/  @P0 LDC R5, c[0x0][0x450] ;  /* 0x00011400ff050b82 */ /* 0x000ee20000000800 */
[----:B-1----:R-:W-:-:S05]  /*aa80*/  @P0 IMAD.HI.U32 R0, R3, R0, RZ ;  /* 0x0000000003000227 */ /* 0x002fca00078e00ff */
[----:B---3--:R-:W-:-:S05]  /*aa90*/  @P0 SHF.R.U32.HI R3, RZ, R5, R0 ;  /* 0x00000005ff030219 */ /* 0x008fca0000011600 */
[----:B------:R-:W-:-:S05]  /*aaa0*/  IMAD.IADD R3, R146, 0x1, R3 ;  /* 0x0000000192037824 */ /* 0x000fca00078e0203 */
[----:B------:R-:W-:-:S04]  /*aab0*/  SHF.R.S32.HI R0, RZ, 0x1f, R3 ;  /* 0x0000001fff007819 */ /* 0x000fc80000011403 */
[----:B------:R-:W-:-:S04]  /*aac0*/  LEA.HI R0, R0, R3, RZ, 0x7 ;  /* 0x0000000300007211 */ /* 0x000fc800078f38ff */
[----:B------:R-:W-:-:S04]  /*aad0*/  SHF.R.S32.HI R0, RZ, 0x7, R0 ;  /* 0x00000007ff007819 */ /* 0x000fc80000011400 */
[----:B------:R-:W-:-:S04]  /*aae0*/  VIMNMX R147, R147, R0, PT ;  /* 0x0000000093937248 */ /* 0x000fc80003fe0100 */
[----:B------:R-:W-:Y:S01]  /*aaf0*/  ISETP.GE.AND P0, PT, R147, 0x1, PT ;  /* 0x000000019300780c */ /* 0x000fe20003f06270 */
[----:B------:R-:W-:-:S12]  /*ab00*/  @P2 BRA `(.L_x_2588) ;  /* 0x0000000000082947 */ /* 0x000fd80003800000 */
[----:B------:R-:W1:Y:S02]  /*ab10*/  FENCE.VIEW.ASYNC.G ;  /* 0x00000000000073c6 */ /* 0x000e640000000100 */
[----:B-1----:R-:W-:Y:S06]  /*ab20*/  BAR.ARV 0xc, 0x180 ;  /* 0x0306000000007b1d */ /* 0x002fec0000002000 */
.L_x_2588:
[----:B------:R-:W-:Y:S05]  /*ab30*/  BSYNC B0 ;  /* 0x0000000000007941 */ /* 0x000fea0003800000 */
.L_x_2587:
[----:B------:R-:W-:Y:S04]  /*ab40*/  BSSY B0, `(.L_x_2589) ;  /* 0x000001f000007945 */ /* 0x000fe80003800000 */
[----:B------:R-:W-:Y:S05]  /*ab50*/  @!P0 BRA `(.L_x_2590) ;  /* 0x0000000000748947 */ /* 0x000fea0003800000 */
[----:B------:R-:W-:Y:S01]  /*ab60*/  ISETP.NE.AND P0, PT, R209, RZ, PT ;  /* 0x000000ffd100720c */ /* 0x000fe20003f05270 */
[----:B------:R-:W-:-:S03]  /*ab70*/  ULDC UR4, c[0x0][0x9f0] ;  /* 0x00027c0000047ab9 */ /* 0x000fc60000000800 */
[----:B------:R-:W-:-:S04]  /*ab80*/  SEL R9, R209, UR4, P0 ;  /* 0x00000004d1097c07 */ /* 0x000fc80008000000 */
[-C--:B------:R-:W-:Y:S02]  /*ab90*/  IABS R6, R9.reuse ;  /* 0x0000000900067213 */ /* 0x080fe40000000000 */
[----:B------:R-:W-:Y:S02]  /*aba0*/  IADD3 R0, R9, -0x1, R147 ;  /* 0xffffffff09007810 */ /* 0x000fe40007ffe093 */
[----:B------:R-:W1:Y:S01]  /*abb0*/  I2F.RP R3, R6 ;  /* 0x0000000600037306 */ /* 0x000e620000209400 */
[-C--:B------:R-:W-:Y:S02]  /*abc0*/  IABS R10, R9.reuse ;  /* 0x00000009000a7213 */ /* 0x080fe40000000000 */
[----:B------:R-:W-:Y:S02]  /*abd0*/  IABS R8, R0 ;  /* 0x0000000000087213 */ /* 0x000fe40000000000 */
[----:B------:R-:W-:-:S04]  /*abe0*/  LOP3.LUT R0, R0, R9, RZ, 0x3c, !PT ;  /* 0x0000000900007212 */ /* 0x000fc800078e3cff */
[----:B------:R-:W-:Y:S01]  /*abf0*/  ISETP.GE.AND P2, PT, R0, RZ, PT ;  /* 0x000000ff0000720c */ /* 0x000fe20003f46270 */
[----:B-1----:R-:W1:Y:S02]  /*ac00*/  MUFU.RCP R3, R3 ;  /* 0x0000000300037308 */ /* 0x002e640000001000 */
[----:B-1----:R-:W-:Y:S01]  /*ac10*/  VIADD R4, R3, 0xffffffe ;  /* 0x0ffffffe03047836 */ /* 0x002fe20000000000 */
[----:B------:R-:W-:-:S05]  /*ac20*/  IADD3 R3, RZ, -R10, RZ ;  /* 0x8000000aff037210 */ /* 0x000fca0007ffe0ff */
[----:B------:R1:W3:Y:S02]  /*ac30*/  F2I.FTZ.U32.TRUNC.NTZ R5, R4 ;  /* 0x0000000400057305 */ /* 0x0002e4000021f000 */
[----:B-1----:R-:W-:Y:S02]  /*ac40*/  IMAD.MOV.U32 R4, RZ, RZ, RZ ;  /* 0x000000ffff047224 */ /* 0x002fe400078e00ff */
[----:B---3--:R-:W-:-:S04]  /*ac50*/  IMAD.MOV R7, RZ, RZ, -R5 ;  /* 0x000000ffff077224 */ /* 0x008fc800078e0a05 */
        /* <DEDUP_REMOVED lines=10> */
[----:B------:R-:W-:Y:S02]  /*ad00*/  @!P2 IADD3 R5, -R5, RZ, RZ ;  /* 0x000000ff0505a210 */ /* 0x000fe40007ffe1ff */
[----:B------:R-:W-:-:S05]  /*ad10*/  @!P1 LOP3.LUT R5, RZ, R9, RZ, 0x33, !PT ;  /* 0x00000009ff059212 */ /* 0x000fca00078e33ff */
[----:B------:R-:W-:-:S07]  /*ad20*/  IMAD.MOV.U32 R88, RZ, RZ, R5 ;  /* 0x000000ffff587224 */ /* 0x000fce00078e0005 */
.L_x_2590:
[----:B------:R-:W-:Y:S05]  /*ad30*/  BSYNC B0 ;  /* 0x0000000000007941 */ /* 0x000fea0003800000 */
.L_x_2589:
        /* <DEDUP_REMOVED lines=27> */
[----:B0-----:R-:W-:Y:S02]  /*aef0*/  CS2R R42, SRZ ;  /* 0x00000000002a7805 */ /* 0x001fe4000001ff00 */
[----:B--2---:R-:W-:Y:S02]  /*af00*/  CS2R R40, SRZ ;  /* 0x0000000000287805 */ /* 0x004fe4000001ff00 */
        /* <DEDUP_REMOVED lines=12> */
[----:B---3--:R-:W-:Y:S02]  /*afd0*/  R2UR UR4, R3 ;  /* 0x00000000030472ca */ /* 0x008fe400000e0000 */
[----:B0-----:R-:W-:-:S04]  /*afe0*/  LEA.HI R3, R0, R0, RZ, 0x1 ;  /* 0x0000000000037211 */ /* 0x001fc800078f08ff */
[----:B------:R-:W-:-:S05]  /*aff0*/  LOP3.LUT R3, R3, 0x1e, RZ, 0xc0, !PT ;  /* 0x0000001e03037812 */ /* 0x000fca00078ec0ff */
[----:B------:R-:W-:Y:S02]  /*b000*/  IMAD.IADD R3, R0, 0x1, -R3 ;  /* 0x0000000100037824 */ /* 0x000fe400078e0a03 */
[----:B------:R-:W-:-:S05]  /*b010*/  IMAD.U32 R0, RZ, RZ, UR4 ;  /* 0x00000004ff007e24 */ /* 0x000fca000f8e00ff */
[----:B------:R-:W-:Y:S02]  /*b020*/  LOP3.LUT P0, RZ, R0, 0x3ff, RZ, 0xc0, !PT ;  /* 0x000003ff00ff7812 */ /* 0x000fe4000780c0ff */
[----:B------:R-:W-:-:S04]  /*b030*/  LEA R3, R3, UR4, 0xd ;  /* 0x0000000403037c11 */ /* 0x000fc8000f8e68ff */
[----:B------:R-:W-:Y:S02]  /*b040*/  SHF.R.U32.HI R3, RZ, 0x4, R3 ;  /* 0x00000004ff037819 */ /* 0x000fe40000011603 */
[----:B------:R-:W-:Y:S02]  /*b050*/  P2R R24, PR, RZ, 0x1 ;  /* 0x00000001ff187803 */ /* 0x000fe40000000000 */
[----:B------:R-:W-:-:S03]  /*b060*/  LOP3.LUT R68, R3, 0x3fff, RZ, 0xc0, !PT ;  /* 0x00003fff03447812 */ /* 0x000fc600078ec0ff */
        /* <DEDUP_REMOVED lines=17> */
.L_x_2592:
        /* <DEDUP_REMOVED lines=12> */
.L_x_2596:
[----:B-1----:R1:W2:Y:S02]  /*b240*/  SYNCS.PHASECHK.TRANS64.TRYWAIT P0, [R2+URZ+0x34800], R3 ;  /* 0x03480003020075a7 */ /* 0x0022a4000800017f */
[----:B--2---:R-:W-:Y:S05]  /*b250*/  @!P0 NANOSLEEP.SYNCS 0x989680 ;  /* 0x009896800000895d */ /* 0x004fea0003900000 */
[----:B------:R-:W2:Y:S02]  /*b260*/  @!P0 SYNCS.PHASECHK.TRANS64 P0, [R2+URZ+0x34800], R3 ;  /* 0x03480003020085a7 */ /* 0x000ea4000800007f */
[----:B--2---:R-:W-:Y:S05]  /*b270*/  @!P0 BRA `(.L_x_2596) ;  /* 0xfffffffc00f08947 */ /* 0x004fea000383ffff */
.L_x_2595:
[----:B------:R-:W-:Y:S05]  /*b280*/  BSYNC B0 ;  /* 0x0000000000007941 */ /* 0x000fea0003800000 */
.L_x_2594:
[----:B------:R-:W-:Y:S05]  /*b290*/  BRA `(.L_x_2597) ;  /* 0x0000006c001c7947 */ /* 0x000fea0003800000 */
.L_x_2593:
[----:B------:R-:W-:Y:S01]  /*b2a0*/  ISETP.NE.AND P0, PT, R24, RZ, PT ;  /* 0x000000ff1800720c */ /* 0x000fe20003f05270 */
[----:B------:R-:W-:Y:S01]  /*b2b0*/  ULDC.64 UR4, c[0x0][0x3f8] ;  /* 0x0000fe0000047ab9 */ /* 0x000fe20000000a00 */
[----:B-----5:R-:W-:Y:S01]  /*b2c0*/  SHF.R.S32.HI R0, RZ, 0x1f, R141 ;  /* 0x0000001fff007819 */ /* 0x020fe2000001148d */
[----:B------:R-:W-:Y:S01]  /*b2d0*/  ULDC.64 UR6, c[0x0][0x408] ;  /* 0x0001020000067ab9 */ /* 0x000fe20000000a00 */
[----:B------:R-:W-:-:S04]  /*b2e0*/  IMAD.WIDE.U32 R24, R141, UR4, RZ ;  /* 0x000000048d187c25 */ /* 0x000fc8000f8e00ff */
[C---:B------:R-:W-:Y:S02]  /*b2f0*/  IMAD R4, R0.reuse, UR4, RZ ;  /* 0x0000000400047c24 */ /* 0x040fe4000f8e02ff */
[----:B------:R-:W-:Y:S02]  /*b300*/  IMAD R0, R0, UR6, RZ ;  /* 0x0000000600007c24 */ /* 0x000fe4000f8e02ff */
[----:B------:R-:W-:-:S04]  /*b310*/  IMAD.WIDE.U32 R26, R141, UR6, RZ ;  /* 0x000000068d1a7c25 */ /* 0x000fc8000f8e00ff */
[C---:B------:R-:W-:Y:S02]  /*b320*/  IMAD R31, R141.reuse, UR7, R0 ;  /* 0x000000078d1f7c24 */ /* 0x040fe4000f8e0200 */
[----:B------:R-:W-:-:S03]  /*b330*/  IMAD R29, R141, UR5, R4 ;  /* 0x000000058d1d7c24 */ /* 0x000fc6000f8e0204 */
[----:B------:R-:W-:Y:S01]  /*b340*/  IADD3 R31, R31, R27, RZ ;  /* 0x0000001b1f1f7210 */ /* 0x000fe20007ffe0ff */
[----:B------:R-:W-:Y:S01]  /*b350*/  IMAD.IADD R29, R29, 0x1, R25 ;  /* 0x000000011d1d7824 */ /* 0x000fe200078e0219 */
        /* <DEDUP_REMOVED lines=9> */
[----:B------:R-:W-:Y:S01]  /*b3f0*/  MOV R10, UR4 ;  /* 0x00000004000a7c02 */ /* 0x000fe20008000f00 */
[----:B------:R-:W-:Y:S02]  /*b400*/  IMAD.U32 R7, RZ, RZ, UR7 ;  /* 0x00000007ff077e24 */ /* 0x000fe4000f8e00ff */
[----:B------:R-:W-:-:S02]  /*b410*/  IMAD.U32 R11, RZ, RZ, UR5 ;  /* 0x00000005ff0b7e24 */ /* 0x000fc4000f8e00ff */
[----:B------:R-:W-:Y:S02]  /*b420*/  IMAD.MOV.U32 R8, RZ, RZ, 0x70 ;  /* 0x00000070ff087424 */ /* 0x000fe400078e00ff */
[----:B------:R-:W-:Y:S02]  /*b430*/  IMAD.MOV.U32 R12, RZ, RZ, 0x1 ;  /* 0x00000001ff0c7424 */ /* 0x000fe400078e00ff */
[----:B0-----:R-:W-:-:S07]  /*b440*/  IMAD.MOV.U32 R13, RZ, RZ, RZ ;  /* 0x000000ffff0d7224 */ /* 0x001fce00078e00ff */
[----:B------:R-:W-:-:S07]  /*b450*/  LEPC R20, `(.L_x_2598) ;  /* 0x000000001014794e */ /* 0x000fce0000000000 */
[----:B-1----:R-:W-:Y:S05]  /*b460*/  CALL.ABS.NOINC R14 ;  /* 0x000000000e007343 */ /* 0x002fea0003c00000 */
.L_x_2598:
[----:B------:R-:W-:Y:S01]  /*b470*/  ULDC.U8 UR4, c[0x0][0x410] ;  /* 0x0001040000047ab9 */ /* 0x000fe20000000000 */
[----:B------:R-:W-:Y:S01]  /*b480*/  BSSY B0, `(.L_x_2599) ;  /* 0x00006a0000007945 */ /* 0x000fe20003800000 */
[----:B------:R-:W-:Y:S02]  /*b490*/  ISETP.NE.AND P0, PT, RZ, UR4, PT ;  /* 0x00000004ff007c0c */ /* 0x000fe4000bf05270 */
[----:B------:R-:W-:-:S11]  /*b4a0*/  IADD3 R64, R17, R200, RZ ;  /* 0x000000c811407210 */ /* 0x000fd60007ffe0ff */
[----:B------:R-:W-:Y:S05]  /*b4b0*/  @!P0 BRA `(.L_x_2600) ;  /* 0x0000003400788947 */ /* 0x000fea0003800000 */
[----:B------:R-:W0:Y:S01]  /*b4c0*/  LDC R10, c[0x0][0x448] ;  /* 0x00011200ff0a7b82 */ /* 0x000e220000000800 */
[----:B------:R-:W-:Y:S01]  /*b4d0*/  IMAD R3, R217, 0x40, R64 ;  /* 0x00000040d9037824 */ /* 0x000fe200078e0240 */
[----:B------:R-:W-:Y:S01]  /*b4e0*/  ULDC.64 UR4, c[0x0][0x3f8] ;  /* 0x0000fe0000047ab9 */ /* 0x000fe20000000a00 */
[----:B------:R-:W-:Y:S01]  /*b4f0*/  ULDC.64 UR6, c[0x0][0x408] ;  /* 0x0001020000067ab9 */ /* 0x000fe20000000a00 */
[----:B------:R-:W-:Y:S01]  /*b500*/  MOV R9, R31 ;  /* 0x0000001f00097202 */ /* 0x000fe20000000f00 */
[----:B------:R-:W-:Y:S01]  /*b510*/  IMAD.MOV.U32 R6, RZ, RZ, R24 ;  /* 0x000000ffff067224 */ /* 0x000fe200078e0018 */
[----:B------:R-:W-:Y:S01]  /*b520*/  SHF.R.S32.HI R73, RZ, 0x1f, R192 ;  /* 0x0000001fff497819 */ /* 0x000fe200000114c0 */
[----:B------:R-:W-:Y:S01]  /*b530*/  IMAD.MOV.U32 R7, RZ, RZ, R29 ;  /* 0x000000ffff077224 */ /* 0x000fe200078e001d */
[----:B------:R-:W-:Y:S01]  /*b540*/  SHF.R.S32.HI R79, RZ, 0x1f, R190 ;  /* 0x0000001fff4f7819 */ /* 0x000fe200000114be */
[----:B------:R-:W-:Y:S01]  /*b550*/  IMAD.MOV.U32 R8, RZ, RZ, R26 ;  /* 0x000000ffff087224 */ /* 0x000fe200078e001a */
[----:B------:R-:W-:-:S02]  /*b560*/  SHF.R.S32.HI R72, RZ, 0x1f, R189 ;  /* 0x0000001fff487819 */ /* 0x000fc400000114bd */
[----:B------:R-:W-:Y:S02]  /*b570*/  SHF.R.S32.HI R76, RZ, 0x1f, R191 ;  /* 0x0000001fff4c7819 */ /* 0x000fe400000114bf */
[----:B0-----:R-:W-:-:S13]  /*b580*/  ISETP.NE.AND P0, PT, R10, 0x1, PT ;  /* 0x000000010a00780c */ /* 0x001fda0003f05270 */
[----:B------:R-:W0:Y:S08]  /*b590*/  @P0 LDC R0, c[0x0][0x44c] ;  /* 0x00011300ff000b82 */ /* 0x000e300000000800 */
[----:B------:R-:W1:Y:S01]  /*b5a0*/  @P0 LDC R5, c[0x0][0x450] ;  /* 0x00011400ff050b82 */ /* 0x000e620000000800 */
[----:B0-----:R-:W-:-:S05]  /*b5b0*/  @P0 IMAD.HI.U32 R0, R3, R0, RZ ;  /* 0x0000000003000227 */ /* 0x001fca00078e00ff */
[----:B-1----:R-:W-:-:S04]  /*b5c0*/  @P0 SHF.R.U32.HI R3, RZ, R5, R0 ;  /* 0x00000005ff030219 */ /* 0x002fc80000011600 */
        /* <DEDUP_REMOVED lines=17> */
[----:B------:R0:W1:Y:S04]  /*b6e0*/  SHFL.IDX PT, R5, R0, RZ, 0x1c1f ;  /* 0x001c1fff00057589 */ /* 0x00006800000e0000 */
[----:B------:R0:W2:Y:S04]  /*b6f0*/  SHFL.IDX PT, R8, R4, RZ, 0x1c1f ;  /* 0x001c1fff04087589 */ /* 0x0000a800000e0000 */
[----:B------:R0:W3:Y:S04]  /*b700*/  SHFL.IDX PT, R33, R63, RZ, 0x1c1f ;  /* 0x001c1fff3f217589 */ /* 0x0000e800000e0000 */
[----:B------:R0:W4:Y:S02]  /*b710*/  SHFL.IDX PT, R32, R3, RZ, 0x1c1f ;  /* 0x001c1fff03207589 */ /* 0x00012400000e0000 */
.L_x_2881:
        /* <DEDUP_REMOVED lines=27> */
[----:B------:R-:W-:Y:S02]  /*b8d0*/  @!P2 SHF.L.U64.HI R10, R190, 0x1, R79 ;  /* 0x00000001be0aa819 */ /* 0x000fe4000001024f */
[-C--:B--2---:R-:W-:Y:S01]  /*b8e0*/  @!P3 IADD3 R30, P6, R8, R29.reuse, RZ ;  /* 0x0000001d081eb210 */ /* 0x084fe20007fde0ff */
[----:B------:R-:W-:Y:S01]  /*b8f0*/  @!P0 IMAD.SHL.U32 R7, R189, 0x2, RZ ;  /* 0x00000002bd078824 */ /* 0x000fe200078e00ff */
[----:B----4-:R-:W-:Y:S01]  /*b900*/  @!P3 IADD3 R28, P5, R32, R29, RZ ;  /* 0x0000001d201cb210 */ /* 0x010fe20007fbe0ff */
[----:B-1----:R-:W-:Y:S01]  /*b910*/  @!P4 IMAD.MOV.U32 R9, RZ, RZ, R5 ;  /* 0x000000ffff09c224 */ /* 0x002fe200078e0005 */
[----:B------:R-:W-:Y:S01]  /*b920*/  @!P1 SHF.L.U32 R15, R191, 0x1, RZ ;  /* 0x00000001bf0f9819 */ /* 0x000fe200000006ff */
[--C-:B------:R-:W-:Y:S01]  /*b930*/  @!P3 IMAD.X R31, R5, 0x1, R6.reuse, P6 ;  /* 0x00000001051fb824 */ /* 0x100fe200030e0606 */
[-C--:B------:R-:W-:Y:S01]  /*b940*/  @!P2 IADD3 R26, P6, R8, R25.reuse, RZ ;  /* 0x00000019081aa210 */ /* 0x080fe20007fde0ff */
[----:B---3--:R-:W-:Y:S01]  /*b950*/  @!P3 IMAD.X R29, R33, 0x1, R6, P5 ;  /* 0x00000001211db824 */ /* 0x008fe200028e0606 */
[----:B------:R-:W-:Y:S01]  /*b960*/  @!P2 IADD3 R24, P5, R32, R25, RZ ;  /* 0x000000192018a210 */ /* 0x000fe20007fbe0ff */
[----:B------:R-:W-:Y:S01]  /*b970*/  @!P4 IMAD.WIDE R36, R22, 0x2, R8 ;  /* 0x000000021624c825 */ /* 0x000fe200078e0208 */
[----:B------:R-:W-:-:S03]  /*b980*/  @!P1 SHF.L.U64.HI R6, R191, 0x1, R76 ;  /* 0x00000001bf069819 */ /* 0x000fc6000001024c */
[--C-:B------:R-:W-:Y:S01]  /*b990*/  @!P2 IMAD.X R27, R5, 0x1, R10.reuse, P6 ;  /* 0x00000001051ba824 */ /* 0x100fe200030e060a */
[-C--:B------:R-:W-:Y:S01]  /*b9a0*/  @!P1 IADD3 R20, P6, R8, R15.reuse, RZ ;  /* 0x0000000f08149210 */ /* 0x080fe20007fde0ff */
[----:B------:R-:W-:Y:S01]  /*b9b0*/  @!P2 IMAD.X R25, R33, 0x1, R10, P5 ;  /* 0x000000012119a824 */ /* 0x000fe200028e060a */
[----:B------:R-:W-:Y:S01]  /*b9c0*/  ISETP.GE.AND P5, PT, R193, UR4, PT ;  /* 0x00000004c1007c0c */ /* 0x000fe2000bfa6270 */
[----:B------:R-:W-:Y:S01]  /*b9d0*/  @!P4 IMAD.WIDE R34, R22, 0x2, R32 ;  /* 0x000000021622c825 */ /* 0x000fe200078e0220 */
[----:B------:R-:W-:Y:S01]  /*b9e0*/  @!P1 IADD3.X R21, R5, R6, RZ, P6, !PT ;  /* 0x0000000605159210 */ /* 0x000fe200037fe4ff */
[----:B------:R1:W5:Y:S01]  /*b9f0*/  @!P4 LD.E.64 R60, desc[UR60][R36.64] ;  /* 0x0000003c243cc980 */ /* 0x000362000c101b00 */
[----:B------:R-:W-:Y:S02]  /*ba00*/  @!P1 IADD3 R14, P6, R32, R15, RZ ;  /* 0x0000000f200e9210 */ /* 0x000fe40007fde0ff */
[----:B------:R-:W-:Y:S01]  /*ba10*/  @!P0 SHF.L.U64.HI R10, R189, 0x1, R72 ;  /* 0x00000001bd0a8819 */ /* 0x000fe20000010248 */
[----:B------:R2:W5:Y:S02]  /*ba20*/  @!P4 LD.E.64 R58, desc[UR60][R34.64] ;  /* 0x0000003c223ac980 */ /* 0x000564000c101b00 */
[----:B------:R-:W-:Y:S01]  /*ba30*/  @!P1 IMAD.X R15, R33, 0x1, R6, P6 ;  /* 0x00000001210f9824 */ /* 0x000fe200030e0606 */
[----:B------:R-:W-:-:S05]  /*ba40*/  @!P0 IADD3 R12, P6, R8, R7, RZ ;  /* 0x00000007080c8210 */ /* 0x000fca0007fde0ff */
[----:B------:R-:W-:Y:S01]  /*ba50*/  @!P0 IMAD.X R13, R5, 0x1, R10, P6 ;  /* 0x00000001050d8824 */ /* 0x000fe200030e060a */
[----:B------:R-:W-:Y:S02]  /*ba60*/  @!P0 IADD3 R6, P6, R32, R7, RZ ;  /* 0x0000000720068210 */ /* 0x000fe40007fde0ff */
[C---:B------:R-:W-:Y:S02]  /*ba70*/  @!P5 SHF.L.U32 R11, R193.reuse, 0x1, RZ ;  /* 0x00000001c10bd819 */ /* 0x040fe400000006ff */
[----:B------:R-:W-:Y:S01]  /*ba80*/  @!P5 SHF.L.U64.HI R38, R193, 0x1, R236 ;  /* 0x00000001c126d819 */ /* 0x000fe200000102ec */
[----:B------:R-:W-:Y:S01]  /*ba90*/  @!P0 IMAD.X R7, R33, 0x1, R10, P6 ;  /* 0x0000000121078824 */ /* 0x000fe200030e060a */
[-C--:B------:R-:W-:Y:S02]  /*baa0*/  @!P5 IADD3 R8, P4, R8, R11.reuse, RZ ;  /* 0x0000000b0808d210 */ /* 0x080fe40007f9e0ff */
[----:B------:R-:W-:Y:S02]  /*bab0*/  @!P5 IADD3 R10, P6, R32, R11, RZ ;  /* 0x0000000b200ad210 */ /* 0x000fe40007fde0ff */
[----:B------:R-:W-:-:S02]  /*bac0*/  CS2R R56, SRZ ;  /* 0x0000000000387805 */ /* 0x000fc4000001ff00 */
[----:B------:R-:W-:Y:S01]  /*bad0*/  CS2R R54, SRZ ;  /* 0x0000000000367805 */ /* 0x000fe2000001ff00 */
[--C-:B------:R-:W-:Y:S01]  /*bae0*/  @!P5 IMAD.X R9, R5, 0x1, R38.reuse, P4 ;  /* 0x000000010509d824 */ /* 0x100fe200020e0626 */
[----:B------:R-:W-:Y:S01]  /*baf0*/  CS2R R52, SRZ ;  /* 0x0000000000347805 */ /* 0x000fe2000001ff00 */
[----:B------:R-:W-:Y:S01]  /*bb00*/  @!P5 IMAD.X R11, R33, 0x1, R38, P6 ;  /* 0x00000001210bd824 */ /* 0x000fe200030e0626 */
[----:B------:R-:W-:Y:S02]  /*bb10*/  CS2R R50, SRZ ;  /* 0x0000000000327805 */ /* 0x000fe4000001ff00 */
[----:B------:R-:W-:Y:S02]  /*bb20*/  CS2R R48, SRZ ;  /* 0x0000000000307805 */ /* 0x000fe4000001ff00 */
[----:B------:R-:W-:Y:S02]  /*bb30*/  CS2R R46, SRZ ;  /* 0x00000000002e7805 */ /* 0x000fe4000001ff00 */
[----:B------:R-:W-:-:S02]  /*bb40*/  CS2R R44, SRZ ;  /* 0x00000000002c7805 */ /* 0x000fc4000001ff00 */
[----:B------:R-:W-:Y:S02]  /*bb50*/  CS2R R42, SRZ ;  /* 0x00000000002a7805 */ /* 0x000fe4000001ff00 */
[----:B-1----:R-:W-:Y:S02]  /*bb60*/  CS2R R36, SRZ ;  /* 0x0000000000247805 */ /* 0x002fe4000001ff00 */
        /* <DEDUP_REMOVED lines=11> */
.L_x_2603:
[----:B------:R-:W-:Y:S05]  /*bc20*/  BSYNC B1 ;  /* 0x0000000000017941 */ /* 0x000fea0003800000 */
.L_x_2602:
[----:B-1---5:R-:W-:Y:S01]  /*bc30*/  IMAD.MOV.U32 R5, RZ, RZ, R58 ;  /* 0x000000ffff057224 */ /* 0x022fe200078e003a */
[----:B--2---:R-:W-:Y:S01]  /*bc40*/  MOV R6, R59 ;  /* 0x0000003b00067202 */ /* 0x004fe20000000f00 */
[----:B------:R-:W-:Y:S01]  /*bc50*/  IMAD.MOV.U32 R8, RZ, RZ, R55 ;  /* 0x000000ffff087224 */ /* 0x000fe200078e0037 */
[----:B------:R-:W-:Y:S01]  /*bc60*/  UMOV UR4, 0xffffffff ;  /* 0xffffffff00047882 */ /* 0x000fe20000000000 */
[----:B------:R-:W-:Y:S01]  /*bc70*/  IMAD.MOV.U32 R7, RZ, RZ, R54 ;  /* 0x000000ffff077224 */ /* 0x000fe200078e0036 */
[----:B------:R-:W-:Y:S01]  /*bc80*/  PRMT R87, R5, 0x7610, R87 ;  /* 0x0000761005577816 */ /* 0x000fe20000000057 */
[----:B------:R-:W-:Y:S01]  /*bc90*/  IMAD.MOV.U32 R5, RZ, RZ, R50 ;  /* 0x000000ffff057224 */ /* 0x000fe200078e0032 */
[----:B------:R-:W-:Y:S01]  /*bca0*/  PRMT R86, R86, 0x5410, R6 ;  /* 0x0000541056567816 */ /* 0x000fe20000000006 */
[----:B------:R-:W-:Y:S01]  /*bcb0*/  IMAD.MOV.U32 R6, RZ, RZ, R51 ;  /* 0x000000ffff067224 */ /* 0x000fe200078e0033 */
[----:B------:R-:W-:Y:S01]  /*bcc0*/  PRMT R82, R8, 0x7610, R82 ;  /* 0x0000761008527816 */ /* 0x000fe20000000052 */
[----:B------:R-:W-:Y:S01]  /*bcd0*/  IMAD.MOV.U32 R8, RZ, RZ, R47 ;  /* 0x000000ffff087224 */ /* 0x000fe200078e002f */
[----:B------:R-:W-:-:S02]  /*bce0*/  PRMT R81, R81, 0x5410, R7 ;  /* 0x0000541051517816 */ /* 0x000fc40000000007 */
[----:B------:R-:W-:Y:S02]  /*bcf0*/  CS2R R30, SRZ ;  /* 0x00000000001e7805 */ /* 0x000fe4000001ff00 */
        /* <DEDUP_REMOVED lines=24> */
[----:B------:R-:W-:Y:S01]  /*be80*/  IMAD.MOV.U32 R7, RZ, RZ, R36 ;  /* 0x000000ffff077224 */ /* 0x000fe200078e0024 */
[----:B------:R-:W-:Y:S01]  /*be90*/  MOV R6, R45 ;  /* 0x0000002d00067202 */ /* 0x000fe20000000f00 */
[----:B------:R-:W-:-:S03]  /*bea0*/  IMAD.MOV.U32 R8, RZ, RZ, R37 ;  /* 0x000000ffff087224 */ /* 0x000fc600078e0025 */
[----:B------:R-:W-:Y:S02]  /*beb0*/  PRMT R70, R6, 0x5410, R5 ;  /* 0x0000541006467816 */ /* 0x000fe40000000005 */
[----:B------:R-:W-:Y:S01]  /*bec0*/  PRMT R66, R8, 0x5410, R7 ;  /* 0x0000541008427816 */ /* 0x000fe20000000007 */
[----:B------:R-:W-:Y:S06]  /*bed0*/  BRA.DIV UR4, `(.L_x_2604) ;  /* 0x000001a6048c7947 */ /* 0x000fec000b800000 */
[----:B0-----:R-:W0:Y:S04]  /*bee0*/  SHFL.IDX PT, R0, R0, 0x1, 0x1c1f ;  /* 0x003c1f0000007f89 */ /* 0x001e2800000e0000 */
[----:B------:R1:W2:Y:S04]  /*bef0*/  SHFL.IDX PT, R65, R4, 0x1, 0x1c1f ;  /* 0x003c1f0004417f89 */ /* 0x0002a800000e0000 */
[----:B------:R-:W0:Y:S04]  /*bf00*/  SHFL.IDX PT, R63, R63, 0x1, 0x1c1f ;  /* 0x003c1f003f3f7f89 */ /* 0x000e2800000e0000 */
[----:B------:R1:W0:Y:S02]  /*bf10*/  SHFL.IDX PT, R62, R3, 0x1, 0x1c1f ;  /* 0x003c1f00033e7f89 */ /* 0x00022400000e0000 */
.L_x_2887:
[----:B------:R-:W-:Y:S01]  /*bf20*/  VIADD R64, R64, 0x40 ;  /* 0x0000004040407836 */ /* 0x000fe20000000000 */
[----:B-1----:R-:W-:Y:S01]  /*bf30*/  LOP3.LUT R4, R195, 0x18, R18, 0xf8, !PT ;  /* 0x00000018c3047812 */ /* 0x002fe200078ef812 */
[----:B------:R-:W-:Y:S01]  /*bf40*/  BSSY B1, `(.L_x_2605) ;  /* 0x0000055000017945 */ /* 0x000fe20003800000 */
[----:B------:R-:W-:Y:S02]  /*bf50*/  LOP3.LUT P0, RZ, R237, 0x4, RZ, 0xc0, !PT ;  /* 0x00000004edff7812 */ /* 0x000fe4000780c0ff */
[----:B---34-:R-:W-:Y:S02]  /*bf60*/  CS2R R32, SRZ ;  /* 0x0000000000207805 */ /* 0x018fe4000001ff00 */
[----:B------:R-:W-:Y:S02]  /*bf70*/  ISETP.GE.AND P1, PT, R64, R67, PT ;  /* 0x000000434000720c */ /* 0x000fe40003f26270 */
[----:B------:R-:W-:Y:S02]  /*bf80*/  CS2R R26, SRZ ;  /* 0x00000000001a7805 */ /* 0x000fe4000001ff00 */
[----:B------:R-:W-:-:S02]  /*bf90*/  LOP3.LUT R3, R4, R197, RZ, 0x3c, !PT ;  /* 0x000000c504037212 */ /* 0x000fc400078e3cff */
[----:B------:R-:W-:Y:S02]  /*bfa0*/  CS2R R20, SRZ ;  /* 0x0000000000147805 */ /* 0x000fe4000001ff00 */
[----:B------:R-:W-:Y:S02]  /*bfb0*/  CS2R R12, SRZ ;  /* 0x00000000000c7805 */ /* 0x000fe4000001ff00 */
[----:B------:R-:W-:Y:S02]  /*bfc0*/  CS2R R8, SRZ ;  /* 0x0000000000087805 */ /* 0x000fe4000001ff00 */
[----:B------:R-:W-:Y:S01]  /*bfd0*/  CS2R R40, SRZ ;  /* 0x0000000000287805 */ /* 0x000fe2000001ff00 */
[----:B------:R-:W-:Y:S01]  /*bfe0*/  IMAD R3, R196, 0x200, R3 ;  /* 0x00000200c4037824 */ /* 0x000fe200078e0203 */
        /* <DEDUP_REMOVED lines=19> */
[-C--:B--2---:R-:W-:Y:S01]  /*c120*/  @!P4 IADD3 R26, P5, R65, R24.reuse, RZ ;  /* 0x00000018411ac210 */ /* 0x084fe20007fbe0ff */
[----:B------:R-:W-:Y:S01]  /*c130*/  @!P1 IMAD.SHL.U32 R4, R189, 0x2, RZ ;  /* 0x00000002bd049824 */ /* 0x000fe200078e00ff */
[----:B0-----:R-:W-:Y:S02]  /*c140*/  @!P4 IADD3 R24, P6, R62, R24, RZ ;  /* 0x000000183e18c210 */ /* 0x001fe40007fde0ff */
[----:B------:R-:W-:Y:S01]  /*c150*/  @!P2 SHF.L.U64.HI R76, R191, 0x1, R76 ;  /* 0x00000001bf4ca819 */ /* 0x000fe2000001024c */
[----:B------:R-:W-:Y:S01]  /*c160*/  @!P4 IMAD.X R27, R0, 0x1, R73, P5 ;  /* 0x00000001001bc824 */ /* 0x000fe200028e0649 */
[----:B------:R-:W-:Y:S02]  /*c170*/  @!P3 IADD3 R20, P5, R65, R14, RZ ;  /* 0x0000000e4114b210 */ /* 0x000fe40007fbe0ff */
[----:B------:R-:W-:-:S02]  /*c180*/  @!P4 IADD3.X R25, R63, R73, RZ, P6, !PT ;  /* 0x000000493f19c210 */ /* 0x000fc400037fe4ff */
[----:B------:R-:W-:Y:S01]  /*c190*/  @!P3 IADD3 R14, P6, R62, R14, RZ ;  /* 0x0000000e3e0eb210 */ /* 0x000fe20007fde0ff */
[--C-:B------:R-:W-:Y:S01]  /*c1a0*/  @!P3 IMAD.X R21, R0, 0x1, R79.reuse, P5 ;  /* 0x000000010015b824 */ /* 0x100fe200028e064f */
[-C--:B------:R-:W-:Y:S02]  /*c1b0*/  @!P2 IADD3 R12, P5, R65, R10.reuse, RZ ;  /* 0x0000000a410ca210 */ /* 0x080fe40007fbe0ff */
[----:B------:R-:W-:Y:S01]  /*c1c0*/  @!P1 SHF.L.U64.HI R72, R189, 0x1, R72 ;  /* 0x00000001bd489819 */ /* 0x000fe20000010248 */
[----:B------:R-:W-:Y:S01]  /*c1d0*/  @!P3 IMAD.X R15, R63, 0x1, R79, P6 ;  /* 0x000000013f0fb824 */ /* 0x000fe200030e064f */
[----:B------:R-:W-:Y:S01]  /*c1e0*/  @!P2 IADD3 R10, P6, R62, R10, RZ ;  /* 0x0000000a3e0aa210 */ /* 0x000fe20007fde0ff */
[----:B------:R-:W-:Y:S01]  /*c1f0*/  @!P2 IMAD.X R13, R0, 0x1, R76, P5 ;  /* 0x00000001000da824 */ /* 0x000fe200028e064c */
[----:B------:R-:W-:Y:S02]  /*c200*/  @!P1 IADD3 R8, P5, R65, R4, RZ ;  /* 0x0000000441089210 */ /* 0x000fe40007fbe0ff */
[----:B------:R-:W-:-:S02]  /*c210*/  @!P2 IADD3.X R11, R63, R76, RZ, P6, !PT ;  /* 0x0000004c3f0ba210 */ /* 0x000fc400037fe4ff */
[----:B------:R-:W-:Y:S01]  /*c220*/  ISETP.GE.AND P6, PT, R22, UR4, PT ;  /* 0x0000000416007c0c */ /* 0x000fe2000bfc6270 */
[----:B------:R-:W-:Y:S01]  /*c230*/  @!P1 IMAD.X R9, R0, 0x1, R72, P5 ;  /* 0x0000000100099824 */ /* 0x000fe200028e0648 */
[----:B------:R-:W-:-:S05]  /*c240*/  @!P1 IADD3 R4, P5, R62, R4, RZ ;  /* 0x000000043e049210 */ /* 0x000fca0007fbe0ff */
[----:B------:R-:W-:Y:S01]  /*c250*/  @!P1 IMAD.X R5, R63, 0x1, R72, P5 ;  /* 0x000000013f059824 */ /* 0x000fe200028e0648 */
[----:B------:R-:W-:-:S05]  /*c260*/  ISETP.GE.AND P5, PT, R193, UR4, PT ;  /* 0x00000004c1007c0c */ /* 0x000fca000bfa6270 */
[----:B------:R-:W-:Y:S01]  /*c270*/  @!P6 MOV R6, R62 ;  /* 0x0000003e0006e202 */ /* 0x000fe20000000f00 */
        /* <DEDUP_REMOVED lines=33> */
.L_x_2606:
[----:B------:R-:W-:Y:S05]  /*c490*/  BSYNC B1 ;  /* 0x0000000000017941 */ /* 0x000fea0003800000 */
.L_x_2605:
[----:B---3--:R-:W-:Y:S01]  /*c4a0*/  LEA.HI R4, R213, R213, RZ, 0x1 ;  /* 0x000000d5d5047211 */ /* 0x008fe200078f08ff */
[----:B-----5:R-:W-:Y:S01]  /*c4b0*/  IMAD.MOV.U32 R5, RZ, RZ, R30 ;  /* 0x000000ffff057224 */ /* 0x020fe200078e001e */
[C---:B------:R-:W-:Y:S01]  /*c4c0*/  IADD3 R6, R3.reuse, 0x10400, RZ ;  /* 0x0001040003067810 */ /* 0x040fe20007ffe0ff */
[----:B0-----:R-:W-:Y:S01]  /*c4d0*/  VIADD R0, R3, 0x10440 ;  /* 0x0001044003007836 */ /* 0x001fe20000000000 */
[----:B------:R-:W-:Y:S01]  /*c4e0*/  LOP3.LUT R4, R4, 0xfffffffe, RZ, 0xc0, !PT ;  /* 0xfffffffe04047812 */ /* 0x000fe200078ec0ff */
[----:B------:R-:W-:Y:S01]  /*c4f0*/  IMAD.MOV.U32 R7, RZ, RZ, R33 ;  /* 0x000000ffff077224 */ /* 0x000fe200078e0021 */
[----:B------:R-:W-:Y:S01]  /*c500*/  PRMT R84, R5, 0x7610, R84 ;  /* 0x0000761005547816 */ /* 0x000fe20000000054 */
[----:B------:R-:W-:Y:S01]  /*c510*/  IMAD.MOV.U32 R5, RZ, RZ, R31 ;  /* 0x000000ffff057224 */ /* 0x000fe200078e001f */
[----:B------:R-:W-:Y:S01]  /*c520*/  MOV R62, R20 ;  /* 0x00000014003e7202 */ /* 0x000fe20000000f00 */
[----:B------:R-:W-:Y:S01]  /*c530*/  IMAD.IADD R4, R213, 0x1, -R4 ;  /* 0x00000001d5047824 */ /* 0x000fe200078e0a04 */
[----:B------:R-:W-:Y:S01]  /*c540*/  VIADDMNMX R67, R67, -R200, 0x80, PT ;  /* 0x0000008043437446 */ /* 0x000fe200038009c8 */
[----:B------:R-:W-:Y:S01]  /*c550*/  @P0 VIADD R0, R6, 0xffffffc0 ;  /* 0xffffffc006000836 */ /* 0x000fe20000000000 */
[----:B------:R-:W-:Y:S01]  /*c560*/  PRMT R84, R84, 0x5410, R5 ;  /* 0x0000541054547816 */ /* 0x000fe20000000005 */
[----:B------:R-:W-:Y:S01]  /*c570*/  IMAD.MOV.U32 R63, RZ, RZ, R34 ;  /* 0x000000ffff3f7224 */ /* 0x000fe200078e0022 */
[----:B------:R-:W-:Y:S01]  /*c580*/  SHF.L.U32 R5, R4, 0x1f, RZ ;  /* 0x0000001f04057819 */ /* 0x000fe200000006ff */
[----:B------:R-:W-:Y:S01]  /*c590*/  IMAD.MOV.U32 R4, RZ, RZ, R21 ;  /* 0x000000ffff047224 */ /* 0x000fe200078e0015 */
[----:B------:R-:W-:Y:S01]  /*c5a0*/  MOV R6, R32 ;  /* 0x0000002000067202 */ /* 0x000fe20000000f00 */
[----:B------:R-:W-:Y:S01]  /*c5b0*/  BSSY B1, `(.L_x_2607) ;  /* 0x0000021000017945 */ /* 0x000fe20003800000 */
[----:B------:R-:W0:Y:S01]  /*c5c0*/  SYNCS.PHASECHK.TRANS64.TRYWAIT P0, [R2+URZ+0x34800], R5 ;  /* 0x03480005020075a7 */ /* 0x000e22000800017f */
        /* <DEDUP_REMOVED lines=12> */
[----:B------:R-:W-:Y:S01]  /*c690*/  MOV R63, R15 ;  /* 0x0000000f003f7202 */ /* 0x000fe20000000f00 */
[----:B------:R-:W-:Y:S01]  /*c6a0*/  IMAD.MOV.U32 R4, RZ, RZ, R35 ;  /* 0x000000ffff047224 */ /* 0x000fe200078e0023 */
[----:B------:R-:W-:Y:S02]  /*c6b0*/  ISETP.GE.AND P1, PT, R17, R67, PT ;  /* 0x000000431100720c */ /* 0x000fe40003f26270 */
[----:B------:R-:W-:Y:S01]  /*c6c0*/  PRMT R64, R7, 0x5410, R6 ;  /* 0x0000541007407816 */ /* 0x000fe20000000006 */
[----:B------:R-:W-:Y:S01]  /*c6d0*/  IMAD.MOV.U32 R6, RZ, RZ, R40 ;  /* 0x000000ffff067224 */ /* 0x000fe200078e0028 */
[----:B------:R-:W-:Y:S01]  /*c6e0*/  PRMT R83, R83, 0x5410, R4 ;  /* 0x0000541053537816 */ /* 0x000fe20000000004 */
[----:B------:R-:W-:-:S02]  /*c6f0*/  IMAD.MOV.U32 R7, RZ, RZ, R41 ;  /* 0x000000ffff077224 */ /* 0x000fc400078e0029 */
[----:B------:R-:W-:-:S03]  /*c700*/  IMAD.MOV.U32 R4, RZ, RZ, R24 ;  /* 0x000000ffff047224 */ /* 0x000fc600078e0018 */
        /* <DEDUP_REMOVED lines=8> */
[----:B--2---:R-:W-:Y:S01]  /*c790*/  PRMT R65, R7, 0x5410, R63 ;  /* 0x0000541007417816 */ /* 0x004fe2000000003f */
[----:B------:R-:W-:Y:S01]  /*c7a0*/  IMAD.MOV.U32 R6, RZ, RZ, R11 ;  /* 0x000000ffff067224 */ /* 0x000fe200078e000b */
[----:B0-----:R-:W-:Y:S06]  /*c7b0*/  @!P0 BRA `(.L_x_2608) ;  /* 0x0000019c00c88947 */ /* 0x001fec0003800000 */
.L_x_2888:
[----:B------:R-:W-:Y:S05]  /*c7c0*/  BSYNC B1 ;  /* 0x0000000000017941 */ /* 0x000fea0003800000 */
.L_x_2607:
[----:B------:R-:W-:Y:S01]  /*c7d0*/  BSSY B1, `(.L_x_2609) ;  /* 0x0000116000017945 */ /* 0x000fe20003800000 */
[----:B------:R-:W-:-:S03]  /*c7e0*/  PRMT R63, R4, 0x5410, R6 ;  /* 0x00005410043f7816 */ /* 0x000fc60000000006 */
[----:B------:R-:W-:Y:S05]  /*c7f0*/  @P1 BRA `(.L_x_2610) ;  /* 0x00000010004c1947 */ /* 0x000fea0003800000 */
[----:B------:R-:W1:Y:S01]  /*c800*/  LDC R4, c[0x0][0x3f4] ;  /* 0x0000fd00ff047b82 */ /* 0x000e620000000800 */
[----:B------:R-:W-:Y:S01]  /*c810*/  BSSY B2, `(.L_x_2611) ;  /* 0x0000032000027945 */ /* 0x000fe20003800000 */
[-C--:B-1----:R-:W-:Y:S02]  /*c820*/  ISETP.GE.AND P0, PT, R22, R4.reuse, PT ;  /* 0x000000041600720c */ /* 0x082fe40003f06270 */
[-C--:B------:R-:W-:Y:S02]  /*c830*/  ISETP.GE.AND P1, PT, R192, R4.reuse, PT ;  /* 0x00000004c000720c */ /* 0x080fe40003f26270 */
[-C--:B------:R-:W-:Y:S02]  /*c840*/  ISETP.GE.AND P2, PT, R190, R4.reuse, PT ;  /* 0x00000004be00720c */ /* 0x080fe40003f46270 */
[-C--:B------:R-:W-:Y:S02]  /*c850*/  ISETP.GE.AND P3, PT, R191, R4.reuse, PT ;  /* 0x00000004bf00720c */ /* 0x080fe40003f66270 */
[----:B------:R-:W-:-:S02]  /*c860*/  ISETP.GE.AND P4, PT, R189, R4, PT ;  /* 0x00000004bd00720c */ /* 0x000fc40003f86270 */
[----:B------:R-:W-:-:S03]  /*c870*/  ISETP.GE.AND P5, PT, R193, R4, PT ;  /* 0x00000004c100720c */ /* 0x000fc60003fa6270 */
[----:B------:R-:W-:Y:S10]  /*c880*/  @P0 BRA `(.L_x_2612) ;  /* 0x0000000000a80947 */ /* 0x000ff40003800000 */
[----:B0-----:R-:W0:Y:S01]  /*c890*/  LDS.128 R4, [R3+0x10400] ;  /* 0x0104000003047984 */ /* 0x001e220000000c00 */
        /* <DEDUP_REMOVED lines=8> */
[----:B0-----:R-:W-:-:S02]  /*c920*/  HADD2.F32 R61, -RZ, R7.H1_H1 ;  /* 0x30000007ff3d7230 */ /* 0x001fc40000004100 */
[----:B------:R-:W-:Y:S02]  /*c930*/  HADD2.F32 R60, -RZ, R7.H0_H0 ;  /* 0x20000007ff3c7230 */ /* 0x000fe40000004100 */
[--C-:B------:R-:W-:Y:S02]  /*c940*/  HADD2.F32 R7, -RZ, R4.reuse.H0_H0 ;  /* 0x20000004ff077230 */ /* 0x100fe40000004100 */
[C---:B------:R-:W-:Y:S01]  /*c950*/  FMUL.FTZ R94, R61.reuse, R87 ;  /* 0x000000573d5e7220 */ /* 0x040fe20000410000 */
[----:B------:R-:W-:Y:S02]  /*c960*/  HADD2.F32 R4, -RZ, R4.H1_H1 ;  /* 0x30000004ff047230 */ /* 0x000fe40000004100 */
[-C--:B------:R-:W-:Y:S01]  /*c970*/  FMUL.FTZ R93, R61, R91.reuse ;  /* 0x0000005b3d5d7220 */ /* 0x080fe20000410000 */
[--C-:B------:R-:W-:Y:S02]  /*c980*/  HADD2.F32 R58, -RZ, R6.reuse.H0_H0 ;  /* 0x20000006ff3a7230 */ /* 0x100fe40000004100 */
[----:B------:R-:W-:Y:S01]  /*c990*/  FFMA.FTZ R96, R60, R91, R94 ;  /* 0x0000005b3c607223 */ /* 0x000fe2000001005e */
[----:B------:R-:W-:-:S02]  /*c9a0*/  HADD2.F32 R59, -RZ, R6.H1_H1 ;  /* 0x30000006ff3b7230 */ /* 0x000fc40000004100 */
[----:B------:R-:W-:Y:S01]  /*c9b0*/  FMUL.FTZ R92, R4, R90 ;  /* 0x0000005a045c7220 */ /* 0x000fe20000410000 */
[--C-:B------:R-:W-:Y:S02]  /*c9c0*/  HADD2.F32 R61, -RZ, R86.reuse.H1_H1 ;  /* 0x30000056ff3d7230 */ /* 0x100fe40000004100 */
[----:B------:R-:W-:Y:S01]  /*c9d0*/  FFMA.FTZ R93, R60, R87, -R93 ;  /* 0x000000573c5d7223 */ /* 0x000fe2000001085d */
[--C-:B------:R-:W-:Y:S02]  /*c9e0*/  HADD2.F32 R6, -RZ, R5.reuse.H0_H0 ;  /* 0x20000005ff067230 */ /* 0x100fe40000004100 */
[-C--:B------:R-:W-:Y:S01]  /*c9f0*/  FMUL.FTZ R94, R4, R89.reuse ;  /* 0x00000059045e7220 */ /* 0x080fe20000410000 */
[----:B------:R-:W-:Y:S02]  /*ca00*/  HADD2.F32 R86, -RZ, R86.H0_H0 ;  /* 0x20000056ff567230 */ /* 0x000fe40000004100 */
[----:B------:R-:W-:Y:S01]  /*ca10*/  FFMA.FTZ R92, R7, R89, -R92 ;  /* 0x00000059075c7223 */ /* 0x000fe2000001085c */
[----:B------:R-:W-:-:S02]  /*ca20*/  HADD2.F32 R5, -RZ, R5.H1_H1 ;  /* 0x30000005ff057230 */ /* 0x000fc40000004100 */
[----:B------:R-:W-:Y:S01]  /*ca30*/  FFMA.FTZ R87, R7, R90, R94 ;  /* 0x0000005a07577223 */ /* 0x000fe2000001005e */
[----:B------:R-:W-:Y:S02]  /*ca40*/  HADD2.F32 R60, -RZ, R95.H0_H0 ;  /* 0x2000005fff3c7230 */ /* 0x000fe40000004100 */
[CC--:B------:R-:W-:Y:S01]  /*ca50*/  FMUL.FTZ R89, R59.reuse, R61.reuse ;  /* 0x0000003d3b597220 */ /* 0x0c0fe20000410000 */
[----:B------:R-:W-:Y:S02]  /*ca60*/  HADD2.F32 R4, -RZ, R97.H0_H0 ;  /* 0x20000061ff047230 */ /* 0x000fe40000004100 */
[----:B------:R-:W-:Y:S01]  /*ca70*/  FMUL.FTZ R90, R59, R86 ;  /* 0x000000563b5a7220 */ /* 0x000fe20000410000 */
[C---:B------:R-:W-:Y:S01]  /*ca80*/  FMUL.FTZ R7, R5.reuse, R60 ;  /* 0x0000003c05077220 */ /* 0x040fe20000410000 */
[C---:B------:R-:W-:Y:S01]  /*ca90*/  FFMA.FTZ R89, R58.reuse, R86, -R89 ;  /* 0x000000563a597223 */ /* 0x040fe20000010859 */
[-C--:B------:R-:W-:Y:S01]  /*caa0*/  FMUL.FTZ R59, R5, R4.reuse ;  /* 0x00000004053b7220 */ /* 0x080fe20000410000 */
[----:B------:R-:W-:Y:S01]  /*cab0*/  FFMA.FTZ R90, R58, R61, R90 ;  /* 0x0000003d3a5a7223 */ /* 0x000fe2000001005a */
[----:B------:R-:W-:Y:S01]  /*cac0*/  FFMA.FTZ R5, R6, R4, -R7 ;  /* 0x0000000406057223 */ /* 0x000fe20000010807 */
[----:B------:R-:W-:Y:S01]  /*cad0*/  F2FP.F16.F32.PACK_AB R7, R96, R93 ;  /* 0x0000005d6007723e */ /* 0x000fe200000000ff */
[----:B------:R-:W-:Y:S01]  /*cae0*/  FFMA.FTZ R60, R6, R60, R59 ;  /* 0x0000003c063c7223 */ /* 0x000fe2000001003b */
[----:B------:R-:W-:-:S02]  /*caf0*/  F2FP.F16.F32.PACK_AB R4, R87, R92 ;  /* 0x0000005c5704723e */ /* 0x000fc400000000ff */
[----:B------:R-:W-:Y:S02]  /*cb00*/  F2FP.F16.F32.PACK_AB R6, R90, R89 ;  /* 0x000000595a06723e */ /* 0x000fe400000000ff */
[----:B------:R-:W-:-:S05]  /*cb10*/  F2FP.F16.F32.PACK_AB R5, R60, R5 ;  /* 0x000000053c05723e */ /* 0x000fca00000000ff */
[----:B------:R1:W-:Y:S02]  /*cb20*/  STS.128 [R3+0x10400], R4 ;  /* 0x0104000403007388 */ /* 0x0003e40000000c00 */
.L_x_2612:
[----:B------:R-:W-:Y:S05]  /*cb30*/  BSYNC B2 ;  /* 0x0000000000027941 */ /* 0x000fea0003800000 */
.L_x_2611:
[----:B------:R-:W-:Y:S04]  /*cb40*/  BSSY B2, `(.L_x_2613) ;  /* 0x000002c000027945 */ /* 0x000fe80003800000 */
[----:B------:R-:W-:Y:S05]  /*cb50*/  @P1 BRA `(.L_x_2614) ;  /* 0x0000000000a81947 */ /* 0x000fea0003800000 */
[----:B01----:R-:W0:Y:S01]  /*cb60*/  LDS.128 R4, [R0] ;  /* 0x0000000000047984 */ /* 0x003e220000000c00 */
[----:B------:R-:W-:Y:S01]  /*cb70*/  SHF.R.U32.HI R59, RZ, 0x10, R57 ;  /* 0x00000010ff3b7819 */ /* 0x000fe20000011639 */
[--C-:B------:R-:W-:Y:S01]  /*cb80*/  HADD2.F32 R58, -RZ, R82.reuse.H1_H1 ;  /* 0x30000052ff3a7230 */ /* 0x100fe20000004100 */
[----:B------:R-:W-:Y:S01]  /*cb90*/  SHF.R.U32.HI R61, RZ, 0x10, R55 ;  /* 0x00000010ff3d7819 */ /* 0x000fe20000011637 */
[----:B------:R-:W-:Y:S01]  /*cba0*/  HADD2.F32 R60, -RZ, R81.H1_H1 ;  /* 0x30000051ff3c7230 */ /* 0x000fe20000004100 */
[----:B------:R-:W-:Y:S01]  /*cbb0*/  SHF.R.U64 R91, R56, 0x10, R57 ;  /* 0x00000010385b7819 */ /* 0x000fe20000001239 */
[----:B------:R-:W-:Y:S01]  /*cbc0*/  HADD2.F32 R59, -RZ, R59.H0_H0 ;  /* 0x2000003bff3b7230 */ /* 0x000fe20000004100 */
[----:B------:R-:W-:Y:S01]  /*cbd0*/  SHF.R.U64 R89, R54, 0x10, R55 ;  /* 0x0000001036597819 */ /* 0x000fe20000001237 */
[----:B------:R-:W-:Y:S02]  /*cbe0*/  HADD2.F32 R61, -RZ, R61.H0_H0 ;  /* 0x2000003dff3d7230 */ /* 0x000fe40000004100 */
[----:B------:R-:W-:-:S02]  /*cbf0*/  HADD2.F32 R82, -RZ, R82.H0_H0 ;  /* 0x20000052ff527230 */ /* 0x000fc40000004100 */
        /* <DEDUP_REMOVED lines=19> */
[----:B------:R-:W-:Y:S02]  /*cd30*/  HADD2.F32 R4, -RZ, R91.H0_H0 ;  /* 0x2000005bff047230 */ /* 0x000fe40000004100 */
[-C--:B------:R-:W-:Y:S01]  /*cd40*/  FMUL.FTZ R55, R55, R56.reuse ;  /* 0x0000003837377220 */ /* 0x080fe20000410000 */
[C---:B------:R-:W-:Y:S01]  /*cd50*/  FMUL.FTZ R7, R5.reuse, R57 ;  /* 0x0000003905077220 */ /* 0x040fe20000410000 */
[C---:B------:R-:W-:Y:S01]  /*cd60*/  FFMA.FTZ R61, R54.reuse, R56, -R61 ;  /* 0x00000038363d7223 */ /* 0x040fe2000001083d */
[----:B------:R-:W-:Y:S01]  /*cd70*/  FMUL.FTZ R58, R5, R4 ;  /* 0x00000004053a7220 */ /* 0x000fe20000410000 */
[----:B------:R-:W-:Y:S01]  /*cd80*/  FFMA.FTZ R54, R54, R82, R55 ;  /* 0x0000005236367223 */ /* 0x000fe20000010037 */
[----:B------:R-:W-:Y:S01]  /*cd90*/  FFMA.FTZ R5, R6, R4, -R7 ;  /* 0x0000000406057223 */ /* 0x000fe20000010807 */
[----:B------:R-:W-:Y:S01]  /*cda0*/  F2FP.F16.F32.PACK_AB R7, R92, R87 ;  /* 0x000000575c07723e */ /* 0x000fe200000000ff */
[----:B------:R-:W-:Y:S01]  /*cdb0*/  FFMA.FTZ R58, R6, R57, R58 ;  /* 0x00000039063a7223 */ /* 0x000fe2000001003a */
[----:B------:R-:W-:-:S02]  /*cdc0*/  F2FP.F16.F32.PACK_AB R4, R59, R86 ;  /* 0x000000563b04723e */ /* 0x000fc400000000ff */
[----:B------:R-:W-:Y:S02]  /*cdd0*/  F2FP.F16.F32.PACK_AB R6, R54, R61 ;  /* 0x0000003d3606723e */ /* 0x000fe400000000ff */
[----:B------:R-:W-:-:S05]  /*cde0*/  F2FP.F16.F32.PACK_AB R5, R58, R5 ;  /* 0x000000053a05723e */ /* 0x000fca00000000ff */
[----:B------:R2:W-:Y:S02]  /*cdf0*/  STS.128 [R0], R4 ;  /* 0x0000000400007388 */ /* 0x0005e40000000c00 */
.L_x_2614:
[----:B------:R-:W-:Y:S05]  /*ce00*/  BSYNC B2 ;  /* 0x0000000000027941 */ /* 0x000fea0003800000 */
.L_x_2613:
        /* <DEDUP_REMOVED lines=44> */
.L_x_2616:
[----:B------:R-:W-:Y:S05]  /*d0d0*/  BSYNC B2 ;  /* 0x0000000000027941 */ /* 0x000fea0003800000 */
.L_x_2615:
[----:B------:R-:W-:Y:S04]  /*d0e0*/  BSSY B2, `(.L_x_2617) ;  /* 0x000002c000027945 */ /* 0x000fe80003800000 */
[----:B------:R-:W-:Y:S05]  /*d0f0*/  @P3 BRA `(.L_x_2618) ;  /* 0x0000000000a83947 */ /* 0x000fea0003800000 */
[----:B0123--:R-:W0:Y:S01]  /*d100*/  LDS.128 R4, [R0+0x4000] ;  /* 0x0040000000047984 */ /* 0x00fe220000000c00 */
[----:B------:R-:W-:Y:S01]  /*d110*/  SHF.R.U32.HI R51, RZ, 0x10, R49 ;  /* 0x00000010ff337819 */ /* 0x000fe20000011631 */
[----:B------:R-:W-:Y:S01]  /*d120*/  HADD2.F32 R50, -RZ, R75.H0_H0 ;  /* 0x2000004bff327230 */ /* 0x000fe20000004100 */
[----:B------:R-:W-:Y:S01]  /*d130*/  SHF.R.U32.HI R53, RZ, 0x10, R47 ;  /* 0x00000010ff357819 */ /* 0x000fe2000001162f */
[--C-:B------:R-:W-:Y:S01]  /*d140*/  HADD2.F32 R52, -RZ, R74.reuse.H0_H0 ;  /* 0x2000004aff347230 */ /* 0x100fe20000004100 */
        /* <DEDUP_REMOVED lines=37> */
.L_x_2618:
[----:B------:R-:W-:Y:S05]  /*d3a0*/  BSYNC B2 ;  /* 0x0000000000027941 */ /* 0x000fea0003800000 */
.L_x_2617:
[----:B------:R-:W-:Y:S04]  /*d3b0*/  BSSY B2, `(.L_x_2619) ;  /* 0x000002c000027945 */ /* 0x000fe80003800000 */
[----:B------:R-:W-:Y:S05]  /*d3c0*/  @P4 BRA `(.L_x_2620) ;  /* 0x0000000000a84947 */ /* 0x000fea0003800000 */
[----:B01234-:R-:W0:Y:S01]  /*d3d0*/  LDS.128 R4, [R3+0x18400] ;  /* 0x0184000003047984 */ /* 0x01fe220000000c00 */
        /* <DEDUP_REMOVED lines=41> */
.L_x_2620:
[----:B------:R-:W-:Y:S05]  /*d670*/  BSYNC B2 ;  /* 0x0000000000027941 */ /* 0x000fea0003800000 */
.L_x_2619:
        /* <DEDUP_REMOVED lines=43> */
.L_x_2610:
[----:B------:R-:W-:Y:S05]  /*d930*/  BSYNC B1 ;  /* 0x0000000000017941 */ /* 0x000fea0003800000 */
.L_x_2609:
        /* <DEDUP_REMOVED lines=53> */
.L_x_2623:
[----:B------:R-:W-:Y:S05]  /*dc90*/  BSYNC B1 ;  /* 0x0000000000017941 */ /* 0x000fea0003800000 */
.L_x_2622:
[----:B------:R-:W-:Y:S04]  /*dca0*/  BSSY B1, `(.L_x_2624) ;  /* 0x000002c000017945 */ /* 0x000fe80003800000 */
[----:B------:R-:W-:Y:S05]  /*dcb0*/  @P1 BRA `(.L_x_2625) ;  /* 0x0000000000a81947 */ /* 0x000fea0003800000 */
[----:B0-----:R-:W0:Y:S01]  /*dcc0*/  LDS.128 R4, [R0+0x2000] ;  /* 0x0020000000047984 */ /* 0x001e220000000c00 */
[----:B------:R-:W-:Y:S01]  /*dcd0*/  SHF.R.U64 R41, R34, 0x10, R35 ;  /* 0x0000001022297819 */ /* 0x000fe20000001223 */
[----:B------:R-:W-:Y:S01]  /*dce0*/  HADD2.F32 R81, -RZ, R81.H0_H0 ;  /* 0x20000051ff517230 */ /* 0x000fe20000004100 */
[----:B------:R-:W-:Y:S01]  /*dcf0*/  SHF.R.U32.HI R36, RZ, 0x10, R33 ;  /* 0x00000010ff247819 */ /* 0x000fe20000011621 */
[----:B------:R-:W-:Y:S01]  /*dd00*/  HADD2.F32 R83, -RZ, R83.H1_H1 ;  /* 0x30000053ff537230 */ /* 0x000fe20000004100 */
[----:B------:R-:W-:Y:S01]  /*dd10*/  SHF.R.U32.HI R34, RZ, 0x10, R35 ;  /* 0x00000010ff227819 */ /* 0x000fe20000011623 */
        /* <DEDUP_REMOVED lines=12> */
[----:B------:R-:W-:Y:S01]  /*dde0*/  FFMA.FTZ R39, R32, R34, -R37 ;  /* 0x0000002220277223 */ /* 0x000fe20000010825 */
[----:B------:R-:W-:Y:S02]  /*ddf0*/  HADD2.F32 R31, -RZ, R6.H1_H1 ;  /* 0x30000006ff1f7230 */ /* 0x000fe40000004100 */
[----:B------:R-:W-:Y:S01]  /*de00*/  FMUL.FTZ R38, R4, R35 ;  /* 0x0000002304267220 */ /* 0x000fe20000410000 */
        /* <DEDUP_REMOVED lines=21> */
.L_x_2625:
[----:B------:R-:W-:Y:S05]  /*df60*/  BSYNC B1 ;  /* 0x0000000000017941 */ /* 0x000fea0003800000 */
.L_x_2624:
[----:B------:R-:W-:Y:S04]  /*df70*/  BSSY B1, `(.L_x_2626) ;  /* 0x000002c000017945 */ /* 0x000fe80003800000 */
[----:B------:R-:W-:Y:S05]  /*df80*/  @P2 BRA `(.L_x_2627) ;  /* 0x0000000000a82947 */ /* 0x000fea0003800000 */
[----:B01----:R-:W0:Y:S01]  /*df90*/  LDS.128 R4, [R3+0x16400] ;  /* 0x0164000003047984 */ /* 0x003e220000000c00 */
        /* <DEDUP_REMOVED lines=41> */
.L_x_2627:
[----:B------:R-:W-:Y:S05]  /*e230*/  BSYNC B1 ;  /* 0x0000000000017941 */ /* 0x000fea0003800000 */
.L_x_2626:
[----:B------:R-:W-:Y:S04]  /*e240*/  BSSY B1, `(.L_x_2628) ;  /* 0x000002c000017945 */ /* 0x000fe80003800000 */
[----:B------:R-:W-:Y:S05]  /*e250*/  @P3 BRA `(.L_x_2629) ;  /* 0x0000000000a83947 */ /* 0x000fea0003800000 */
[----:B012---:R-:W0:Y:S01]  /*e260*/  LDS.128 R4, [R0+0x6000] ;  /* 0x0060000000047984 */ /* 0x007e220000000c00 */
        /* <DEDUP_REMOVED lines=41> */
.L_x_2629:
[----:B------:R-:W-:Y:S05]  /*e500*/  BSYNC B1 ;  /* 0x0000000000017941 */ /* 0x000fea0003800000 */
.L_x_2628:
        /* <DEDUP_REMOVED lines=44> */
.L_x_2631:
[----:B------:R-:W-:Y:S05]  /*e7d0*/  BSYNC B1 ;  /* 0x0000000000017941 */ /* 0x000fea0003800000 */
.L_x_2630:
[----:B------:R-:W-:Y:S05]  /*e7e0*/  @P5 BRA `(.L_x_2621) ;  /* 0x0000003400a45947 */ /* 0x000fea0003800000 */
[----:B01234-:R-:W0:Y:S01]  /*e7f0*/  LDS.128 R4, [R0+0xa000] ;  /* 0x00a0000000047984 */ /* 0x01fe220000000c00 */
[----:B------:R-:W-:Y:S01]  /*e800*/  SHF.R.U32.HI R14, RZ, 0x10, R9 ;  /* 0x00000010ff0e7819 */ /* 0x000fe20000011609 */
[--C-:B------:R-:W-:Y:S01]  /*e810*/  HADD2.F32 R13, -RZ, R62.reuse.H0_H0 ;  /* 0x2000003eff0d7230 */ /* 0x100fe20000004100 */
[--C-:B------:R-:W-:Y:S01]  /*e820*/  SHF.R.U32.HI R12, RZ, 0x10, R11.reuse ;  /* 0x00000010ff0c7819 */ /* 0x100fe2000001160b */
        /* <DEDUP_REMOVED lines=39> */
.L_x_2600:
        /* <DEDUP_REMOVED lines=11> */
[----:B-1----:R-:W-:Y:S02]  /*eb50*/  @P0 SHF.R.U32.HI R3, RZ, R5, R0 ;  /* 0x00000005ff030219 */ /* 0x002fe40000011600 */
[----:B------:R-:W-:Y:S02]  /*eb60*/  MOV R5, R29 ;  /* 0x0000001d00057202 */ /* 0x000fe40000000f00 */
[----:B------:R-:W-:Y:S01]  /*eb70*/  SHF.R.S32.HI R0, RZ, 0x1f, R3 ;  /* 0x0000001fff007819 */ /* 0x000fe20000011403 */
[----:B------:R-:W-:-:S04]  /*eb80*/  IMAD.WIDE.U32 R6, R3, UR6, R6 ;  /* 0x0000000603067c25 */ /* 0x000fc8000f8e0006 */
[C---:B------:R-:W-:Y:S02]  /*eb90*/  IMAD R8, R0.reuse, UR4, RZ ;  /* 0x0000000400087c24 */ /* 0x040fe4000f8e02ff */
[----:B------:R-:W-:Y:S02]  /*eba0*/  IMAD R0, R0, UR6, RZ ;  /* 0x0000000600007c24 */ /* 0x000fe4000f8e02ff */
[----:B------:R-:W-:-:S04]  /*ebb0*/  IMAD.WIDE.U32 R4, R3, UR4, R4 ;  /* 0x0000000403047c25 */ /* 0x000fc8000f8e0004 */
[C---:B------:R-:W-:Y:S01]  /*ebc0*/  IMAD R61, R3.reuse, UR5, R8 ;  /* 0x00000005033d7c24 */ /* 0x040fe2000f8e0208 */
[----:B------:R-:W-:Y:S01]  /*ebd0*/  ULDC.64 UR4, c[0x0][0x3e8] ;  /* 0x0000fa0000047ab9 */ /* 0x000fe20000000a00 */
[----:B------:R-:W-:Y:S01]  /*ebe0*/  IMAD R67, R3, UR7, R0 ;  /* 0x0000000703437c24 */ /* 0x000fe2000f8e0200 */
[----:B------:R-:W-:Y:S01]  /*ebf0*/  ULDC.64 UR6, c[0x0][0x400] ;  /* 0x0001000000067ab9 */ /* 0x000fe20000000a00 */
[----:B------:R-:W-:Y:S01]  /*ec00*/  IMAD.IADD R61, R5, 0x1, R61 ;  /* 0x00000001053d7824 */ /* 0x000fe200078e023d */
[----:B------:R-:W-:Y:S01]  /*ec10*/  LEA R60, P0, R4, UR4, 0x1 ;  /* 0x00000004043c7c11 */ /* 0x000fe2000f8008ff */
[----:B------:R-:W-:Y:S01]  /*ec20*/  IMAD.IADD R67, R7, 0x1, R67 ;  /* 0x0000000107437824 */ /* 0x000fe200078e0243 */
[----:B------:R-:W-:Y:S01]  /*ec30*/  LEA R66, P1, R6, UR6, 0x1 ;  /* 0x0000000606427c11 */ /* 0x000fe2000f8208ff */
[----:B------:R-:W-:Y:S01]  /*ec40*/  UMOV UR4, 0xffffffff ;  /* 0xffffffff00047882 */ /* 0x000fe20000000000 */
[----:B------:R-:W-:Y:S02]  /*ec50*/  LEA.HI.X R61, R4, UR5, R61, 0x1, P0 ;  /* 0x00000005043d7c11 */ /* 0x000fe400080f0c3d */
[----:B------:R-:W-:Y:S01]  /*ec60*/  LEA.HI.X R67, R6, UR7, R67, 0x1, P1 ;  /* 0x0000000706437c11 */ /* 0x000fe200088f0c43 */
[----:B------:R-:W-:Y:S08]  /*ec70*/  BRA.DIV UR4, `(.L_x_2632) ;  /* 0x0000017a04ac7947 */ /* 0x000ff0000b800000 */
[----:B------:R-:W0:Y:S04]  /*ec80*/  SHFL.IDX PT, R3, R61, RZ, 0x1c1f ;  /* 0x001c1fff3d037589 */ /* 0x000e2800000e0000 */
[----:B------:R-:W1:Y:S04]  /*ec90*/  SHFL.IDX PT, R0, R60, RZ, 0x1c1f ;  /* 0x001c1fff3c007589 */ /* 0x000e6800000e0000 */
[----:B------:R2:W3:Y:S04]  /*eca0*/  SHFL.IDX PT, R5, R67, RZ, 0x1c1f ;  /* 0x001c1fff43057589 */ /* 0x0004e800000e0000 */
[----:B------:R2:W4:Y:S01]  /*ecb0*/  SHFL.IDX PT, R14, R66, RZ, 0x1c1f ;  /* 0x001c1fff420e7589 */ /* 0x00052200000e0000 */
[----:B0-----:R-:W-:Y:S01]  /*ecc0*/  IMAD.MOV.U32 R7, RZ, RZ, R3 ;  /* 0x000000ffff077224 */ /* 0x001fe200078e0003 */
[----:B-12---:R-:W-:-:S07]  /*ecd0*/  MOV R6, R0 ;  /* 0x0000000000067202 */ /* 0x006fce0000000f00 */
.L_x_2894:
[----:B------:R-:W-:Y:S01]  /*ece0*/  IMAD R69, R201, R10, RZ ;  /* 0x0000000ac9457224 */ /* 0x000fe200078e02ff */
[----:B------:R-:W-:Y:S01]  /*ecf0*/  BSSY B1, `(.L_x_2633) ;  /* 0x000002e000017945 */ /* 0x000fe20003800000 */
[----:B---3--:R-:W-:Y:S01]  /*ed00*/  IMAD.MOV.U32 R15, RZ, RZ, R5 ;  /* 0x000000ffff0f7224 */ /* 0x008fe200078e0005 */
[----:B------:R-:W-:Y:S02]  /*ed10*/  CS2R R44, SRZ ;  /* 0x00000000002c7805 */ /* 0x000fe4000001ff00 */
[----:B------:R-:W-:Y:S02]  /*ed20*/  CS2R R46, SRZ ;  /* 0x00000000002e7805 */ /* 0x000fe4000001ff00 */
[----:B------:R-:W-:Y:S02]  /*ed30*/  ISETP.GE.AND P0, PT, R64, R69, PT ;  /* 0x000000454000720c */ /* 0x000fe40003f06270 */
        /* <DEDUP_REMOVED lines=33> */
[--C-:B----4-:R-:W-:Y:S01]  /*ef50*/  @!P1 IMAD.WIDE R8, R3, 0x2, R14.reuse ;  /* 0x0000000203089825 */ /* 0x110fe200078e020e */
[----:B------:R0:W5:Y:S03]  /*ef60*/  @!P1 LD.E.128 R28, desc[UR60][R4.64] ;  /* 0x0000003c041c9980 */ /* 0x000166000c101d00 */
[--C-:B------:R-:W-:Y:S01]  /*ef70*/  @!P2 IMAD.WIDE R10, R11, 0x2, R14.reuse ;  /* 0x000000020b0aa825 */ /* 0x100fe200078e020e */
[----:B------:R0:W5:Y:S03]  /*ef80*/  @!P1 LD.E.128 R40, desc[UR60][R8.64] ;  /* 0x0000003c08289980 */ /* 0x000166000c101d00 */
[----:B------:R-:W-:Y:S01]  /*ef90*/  @!P0 IMAD.WIDE R14, R18, 0x2, R14 ;  /* 0x00000002120e8825 */ /* 0x000fe200078e020e */
[----:B------:R0:W5:Y:S04]  /*efa0*/  @!P2 LD.E.128 R24, desc[UR60][R6.64] ;  /* 0x0000003c0618a980 */ /* 0x000168000c101d00 */
[----:B------:R0:W5:Y:S04]  /*efb0*/  @!P0 LD.E.128 R44, desc[UR60][R14.64] ;  /* 0x0000003c0e2c8980 */ /* 0x000168000c101d00 */
[----:B------:R0:W5:Y:S02]  /*efc0*/  @!P2 LD.E.128 R36, desc[UR60][R10.64] ;  /* 0x0000003c0a24a980 */ /* 0x000164000c101d00 */
.L_x_2634:
[----:B------:R-:W-:Y:S05]  /*efd0*/  BSYNC B1 ;  /* 0x0000000000017941 */ /* 0x000fea0003800000 */
.L_x_2633:
[----:B0----5:R-:W-:Y:S01]  /*efe0*/  IMAD.MOV.U32 R4, RZ, RZ, R46 ;  /* 0x000000ffff047224 */ /* 0x021fe200078e002e */
[----:B------:R-:W-:Y:S01]  /*eff0*/  MOV R0, R44 ;  /* 0x0000002c00007202 */ /* 0x000fe20000000f00 */
        /* <DEDUP_REMOVED lines=35> */
[----:B------:R-:W-:Y:S01]  /*f230*/  IMAD.MOV.U32 R3, RZ, RZ, R25 ;  /* 0x000000ffff037224 */ /* 0x000fe200078e0019 */
[----:B------:R-:W-:Y:S02]  /*f240*/  MOV R0, R24 ;  /* 0x0000001800007202 */ /* 0x000fe40000000f00 */
[----:B------:R-:W-:Y:S02]  /*f250*/  PRMT R78, R4, 0x5410, R5 ;  /* 0x00005410044e7816 */ /* 0x000fe40000000005 */
[----:B------:R-:W-:Y:S02]  /*f260*/  CS2R R4, SRZ ;  /* 0x0000000000047805 */ /* 0x000fe4000001ff00 */
[----:B------:R-:W-:Y:S01]  /*f270*/  PRMT R77, R0, 0x5410, R3 ;  /* 0x00005410004d7816 */ /* 0x000fe20000000003 */
[----:B------:R-:W-:Y:S06]  /*f280*/  BRA.DIV UR4, `(.L_x_2635) ;  /* 0x0000017604a07947 */ /* 0x000fec000b800000 */
[----:B------:R-:W0:Y:S04]  /*f290*/  SHFL.IDX PT, R61, R61, 0x1, 0x1c1f ;  /* 0x003c1f003d3d7f89 */ /* 0x000e2800000e0000 */
[----:B------:R-:W1:Y:S04]  /*f2a0*/  SHFL.IDX PT, R60, R60, 0x1, 0x1c1f ;  /* 0x003c1f003c3c7f89 */ /* 0x000e6800000e0000 */
[----:B------:R-:W2:Y:S04]  /*f2b0*/  SHFL.IDX PT, R67, R67, 0x1, 0x1c1f ;  /* 0x003c1f0043437f89 */ /* 0x000ea800000e0000 */
[----:B------:R-:W3:Y:S02]  /*f2c0*/  SHFL.IDX PT, R66, R66, 0x1, 0x1c1f ;  /* 0x003c1f0042427f89 */ /* 0x000ee400000e0000 */
.L_x_2900:
[----:B------:R-:W-:Y:S01]  /*f2d0*/  VIADD R64, R64, 0x40 ;  /* 0x0000004040407836 */ /* 0x000fe20000000000 */
[----:B------:R-:W-:Y:S01]  /*f2e0*/  BSSY B1, `(.L_x_2636) ;  /* 0x000002c000017945 */ /* 0x000fe20003800000 */
[----:B------:R-:W-:Y:S02]  /*f2f0*/  CS2R R6, SRZ ;  /* 0x0000000000067805 */ /* 0x000fe4000001ff00 */
[----:B------:R-:W-:Y:S02]  /*f300*/  CS2R R8, SRZ ;  /* 0x0000000000087805 */ /* 0x000fe4000001ff00 */
[----:B------:R-:W-:Y:S02]  /*f310*/  CS2R R10, SRZ ;  /* 0x00000000000a7805 */ /* 0x000fe4000001ff00 */
[----:B------:R-:W-:Y:S02]  /*f320*/  ISETP.GE.AND P0, PT, R64, R69, PT ;  /* 0x000000454000720c */ /* 0x000fe40003f06270 */
[----:B------:R-:W-:-:S02]  /*f330*/  CS2R R12, SRZ ;  /* 0x00000000000c7805 */ /* 0x000fc4000001ff00 */
[----:B----4-:R-:W-:Y:S02]  /*f340*/  CS2R R14, SRZ ;  /* 0x00000000000e7805 */ /* 0x010fe4000001ff00 */
        /* <DEDUP_REMOVED lines=14> */
[----:B------:R-:W-:-:S03]  /*f430*/  CS2R R6, SRZ ;  /* 0x0000000000067805 */ /* 0x000fc6000001ff00 */
[----:B------:R-:W-:-:S04]  /*f440*/  @!P1 SHF.L.U32 R63, R234, 0x3, RZ ;  /* 0x00000003ea3f9819 */ /* 0x000fc800000006ff */
[----:B01----:R-:W-:-:S04]  /*f450*/  @!P0 IMAD.WIDE R12, R18, 0x2, R60 ;  /* 0x00000002120c8825 */ /* 0x003fc800078e023c */
[----:B------:R-:W-:Y:S01]  /*f460*/  @!P2 IMAD.SHL.U32 R65, R235, 0x8, RZ ;  /* 0x00000008eb41a824 */ /* 0x000fe200078e00ff */
[----:B------:R0:W5:Y:S01]  /*f470*/  @!P0 LD.E.128 R48, desc[UR60][R12.64] ;  /* 0x0000003c0c308980 */ /* 0x000162000c101d00 */
[--C-:B------:R-:W-:Y:S01]  /*f480*/  @!P1 IMAD.WIDE R20, R63, 0x2, R60.reuse ;  /* 0x000000023f149825 */ /* 0x100fe200078e023c */
[----:B------:R-:W-:Y:S02]  /*f490*/  CS2R R52, SRZ ;  /* 0x0000000000347805 */ /* 0x000fe4000001ff00 */
[----:B------:R-:W-:Y:S02]  /*f4a0*/  CS2R R54, SRZ ;  /* 0x0000000000367805 */ /* 0x000fe4000001ff00 */
[----:B------:R-:W-:Y:S01]  /*f4b0*/  CS2R R8, SRZ ;  /* 0x0000000000087805 */ /* 0x000fe2000001ff00 */
[----:B------:R-:W-:Y:S01]  /*f4c0*/  @!P2 IMAD.WIDE R60, R65, 0x2, R60 ;  /* 0x00000002413ca825 */ /* 0x000fe200078e023c */
[----:B------:R-:W-:Y:S02]  /*f4d0*/  CS2R R10, SRZ ;  /* 0x00000000000a7805 */ /* 0x000fe4000001ff00 */
[----:B------:R-:W-:-:S02]  /*f4e0*/  CS2R R56, SRZ ;  /* 0x0000000000387805 */ /* 0x000fc4000001ff00 */
[----:B------:R-:W-:Y:S01]  /*f4f0*/  CS2R R58, SRZ ;  /* 0x00000000003a7805 */ /* 0x000fe2000001ff00 */
[--C-:B--23--:R-:W-:Y:S01]  /*f500*/  @!P1 IMAD.WIDE R62, R63, 0x2, R66.reuse ;  /* 0x000000023f3e9825 */ /* 0x10cfe200078e0242 */
[----:B0-----:R-:W-:Y:S02]  /*f510*/  CS2R R12, SRZ ;  /* 0x00000000000c7805 */ /* 0x001fe4000001ff00 */
[----:B------:R-:W-:Y:S01]  /*f520*/  CS2R R14, SRZ ;  /* 0x00000000000e7805 */ /* 0x000fe2000001ff00 */
[----:B------:R4:W5:Y:S01]  /*f530*/  @!P1 LD.E.128 R52, desc[UR60][R20.64] ;  /* 0x0000003c14349980 */ /* 0x000962000c101d00 */
[----:B------:R-:W-:-:S03]  /*f540*/  @!P2 IMAD.WIDE R64, R65, 0x2, R66 ;  /* 0x000000024140a825 */ /* 0x000fc600078e0242 */
[----:B------:R4:W5:Y:S01]  /*f550*/  @!P1 LD.E.128 R8, desc[UR60][R62.64] ;  /* 0x0000003c3e089980 */ /* 0x000962000c101d00 */
[----:B------:R-:W-:-:S03]  /*f560*/  @!P0 IMAD.WIDE R66, R18, 0x2, R66 ;  /* 0x0000000212428825 */ /* 0x000fc600078e0242 */
[----:B------:R4:W5:Y:S04]  /*f570*/  @!P2 LD.E.128 R56, desc[UR60][R60.64] ;  /* 0x0000003c3c38a980 */ /* 0x000968000c101d00 */
[----:B------:R4:W5:Y:S04]  /*f580*/  @!P0 LD.E.128 R4, desc[UR60][R66.64] ;  /* 0x0000003c42048980 */ /* 0x000968000c101d00 */
[----:B------:R4:W5:Y:S02]  /*f590*/  @!P2 LD.E.128 R12, desc[UR60][R64.64] ;  /* 0x0000003c400ca980 */ /* 0x000964000c101d00 */
.L_x_2637:
[----:B------:R-:W-:Y:S05]  /*f5a0*/  BSYNC B1 ;  /* 0x0000000000017941 */ /* 0x000fea0003800000 */
.L_x_2636:
[----:B------:R-:W-:Y:S01]  /*f5b0*/  LEA.HI R0, R213, R213, RZ, 0x1 ;  /* 0x000000d5d5007211 */ /* 0x000fe200078f08ff */
[----:B-----5:R-:W-:Y:S01]  /*f5c0*/  IMAD.MOV.U32 R3, RZ, RZ, R4 ;  /* 0x000000ffff037224 */ /* 0x020fe200078e0004 */
[----:B----4-:R-:W-:Y:S01]  /*f5d0*/  MOV R21, R7 ;  /* 0x0000000700157202 */ /* 0x010fe20000000f00 */
[----:B------:R-:W-:Y:S01]  /*f5e0*/  IMAD.MOV.U32 R20, RZ, RZ, R5 ;  /* 0x000000ffff147224 */ /* 0x000fe200078e0005 */
[----:B------:R-:W-:Y:S01]  /*f5f0*/  LOP3.LUT R0, R0, 0xfffffffe, RZ, 0xc0, !PT ;  /* 0xfffffffe00007812 */ /* 0x000fe200078ec0ff */
[----:B-1----:R-:W-:Y:S01]  /*f600*/  IMAD.MOV.U32 R60, RZ, RZ, R49 ;  /* 0x000000ffff3c7224 */ /* 0x002fe200078e0031 */
[----:B------:R-:W-:Y:S01]  /*f610*/  BSSY B1, `(.L_x_2638) ;  /* 0x0000029000017945 */ /* 0x000fe20003800000 */
[----:B------:R-:W-:Y:S01]  /*f620*/  IMAD.MOV.U32 R62, RZ, RZ, R50 ;  /* 0x000000ffff3e7224 */ /* 0x000fe200078e0032 */
[----:B------:R-:W-:Y:S01]  /*f630*/  PRMT R79, R3, 0x5410, R20 ;  /* 0x00005410034f7816 */ /* 0x000fe20000000014 */
[----:B------:R-:W-:Y:S02]  /*f640*/  IMAD.IADD R0, R213, 0x1, -R0 ;  /* 0x00000001d5007824 */ /* 0x000fe400078e0a00 */
[----:B------:R-:W-:Y:S01]  /*f650*/  IMAD.MOV.U32 R3, RZ, RZ, R6 ;  /* 0x000000ffff037224 */ /* 0x000fe200078e0006 */
[----:B------:R-:W-:Y:S01]  /*f660*/  PRMT R82, R62, 0x7610, R82 ;  /* 0x000076103e527816 */ /* 0x000fe20000000052 */
[----:B------:R-:W-:Y:S01]  /*f670*/  IMAD.MOV.U32 R20, RZ, RZ, R9 ;  /* 0x000000ffff147224 */ /* 0x000fe200078e0009 */
[----:B0-----:R-:W-:Y:S01]  /*f680*/  SHF.L.U32 R61, R0, 0x1f, RZ ;  /* 0x0000001f003d7819 */ /* 0x001fe200000006ff */
[----:B------:R-:W-:Y:S01]  /*f690*/  IMAD.MOV.U32 R63, RZ, RZ, R57 ;  /* 0x000000ffff3f7224 */ /* 0x000fe200078e0039 */
[----:B------:R-:W-:Y:S01]  /*f6a0*/  PRMT R80, R3, 0x5410, R21 ;  /* 0x0000541003507816 */ /* 0x000fe20000000015 */
[----:B------:R-:W-:Y:S01]  /*f6b0*/  IMAD.MOV.U32 R3, RZ, RZ, R8 ;  /* 0x000000ffff037224 */ /* 0x000fe200078e0008 */
[----:B------:R-:W0:Y:S01]  /*f6c0*/  SYNCS.PHASECHK.TRANS64.TRYWAIT P0, [R2+URZ+0x34800], R61 ;  /* 0x0348003d020075a7 */ /* 0x000e22000800017f */
[----:B------:R-:W-:Y:S01]  /*f6d0*/  IMAD.MOV.U32 R21, RZ, RZ, R10 ;  /* 0x000000ffff157224 */ /* 0x000fe200078e000a */
[----:B------:R-:W-:-:S02]  /*f6e0*/  MOV R0, R11 ;  /* 0x0000000b00007202 */ /* 0x000fc40000000f00 */
[----:B------:R-:W-:Y:S01]  /*f6f0*/  PRMT R70, R3, 0x5410, R20 ;  /* 0x0000541003467816 */ /* 0x000fe20000000014 */
[----:B------:R-:W-:Y:S01]  /*f700*/  IMAD.MOV.U32 R3, RZ, RZ, R12 ;  /* 0x000000ffff037224 */ /* 0x000fe200078e000c */
[----:B------:R-:W-:Y:S01]  /*f710*/  PRMT R71, R21, 0x7610, R71 ;  /* 0x0000761015477816 */ /* 0x000fe20000000047 */
[----:B------:R-:W-:Y:S01]  /*f720*/  IMAD.MOV.U32 R20, RZ, RZ, R13 ;  /* 0x000000ffff147224 */ /* 0x000fe200078e000d */
[----:B------:R-:W-:Y:S01]  /*f730*/  MOV R62, R53 ;  /* 0x00000035003e7202 */ /* 0x000fe20000000f00 */
[----:B------:R-:W-:Y:S01]  /*f740*/  IMAD.MOV.U32 R21, RZ, RZ, R14 ;  /* 0x000000ffff157224 */ /* 0x000fe200078e000e */
[----:B------:R-:W-:Y:S02]  /*f750*/  PRMT R71, R71, 0x5410, R0 ;  /* 0x0000541047477816 */ /* 0x000fe40000000000 */
[----:B------:R-:W-:Y:S01]  /*f760*/  PRMT R0, R3, 0x5410, R20 ;  /* 0x0000541003007816 */ /* 0x000fe20000000014 */
[----:B------:R-:W-:Y:S01]  /*f770*/  IMAD.MOV.U32 R20, RZ, RZ, R15 ;  /* 0x000000ffff147224 */ /* 0x000fe200078e000f */
[----:B------:R-:W-:-:S02]  /*f780*/  PRMT R3, R21, 0x7610, R3 ;  /* 0x0000761015037816 */ /* 0x000fc40000000003 */
[----:B------:R-:W-:Y:S02]  /*f790*/  MOV R21, R48 ;  /* 0x0000003000157202 */ /* 0x000fe40000000f00 */
[----:B------:R-:W-:Y:S02]  /*f7a0*/  PRMT R3, R3, 0x5410, R20 ;  /* 0x0000541003037816 */ /* 0x000fe40000000014 */
        /* <DEDUP_REMOVED lines=9> */
[----:B------:R-:W-:-:S03]  /*f840*/  IMAD.MOV.U32 R62, RZ, RZ, R56 ;  /* 0x000000ffff3e7224 */ /* 0x000fc600078e0038 */
[----:B------:R-:W-:Y:S02]  /*f850*/  PRMT R74, R21, 0x5410, R60 ;  /* 0x00005410154a7816 */ /* 0x000fe4000000003c */
[----:B------:R-:W-:Y:S01]  /*f860*/  PRMT R21, R62, 0x5410, R63 ;  /* 0x000054103e157816 */ /* 0x000fe2000000003f */
[----:B------:R-:W-:Y:S01]  /*f870*/  IMAD.MOV.U32 R62, RZ, RZ, R59 ;  /* 0x000000ffff3e7224 */ /* 0x000fe200078e003b */
[----:B------:R-:W-:Y:S01]  /*f880*/  MOV R60, R58 ;  /* 0x0000003a003c7202 */ /* 0x000fe20000000f00 */
[----:B0-----:R-:W-:Y:S06]  /*f890*/  @!P0 BRA `(.L_x_2639) ;  /* 0x0000017000908947 */ /* 0x001fec0003800000 */
.L_x_2901:
[----:B------:R-:W-:Y:S05]  /*f8a0*/  BSYNC B1 ;  /* 0x0000000000017941 */ /* 0x000fea0003800000 */
.L_x_2638:
        /* <DEDUP_REMOVED lines=10> */
[--C-:B------:R-:W-:Y:S01]  /*f950*/  HADD2.F32 R105, -RZ, R96.reuse.H0_H0 ;  /* 0x20000060ff697230 */ /* 0x100fe20000004100 */
[----:B------:R-:W-:Y:S01]  /*f960*/  LOP3.LUT R60, R195, 0x38, R18, 0xf8, !PT ;  /* 0x00000038c33c7812 */ /* 0x000fe200078ef812 */
[----:B------:R-:W-:Y:S01]  /*f970*/  HADD2.F32 R103, -RZ, R96.H1_H1 ;  /* 0x30000060ff677230 */ /* 0x000fe20000004100 */
[----:B0-----:R-:W-:Y:S01]  /*f980*/  SHF.R.S32.HI R61, RZ, 0x1f, R62 ;  /* 0x0000001fff3d7819 */ /* 0x001fe2000001143e */
[----:B------:R-:W-:Y:S01]  /*f990*/  HADD2.F32 R102, -RZ, R92.H1_H1 ;  /* 0x3000005cff667230 */ /* 0x000fe20000004100 */
[----:B------:R-:W-:Y:S01]  /*f9a0*/  SHF.R.U32.HI R95, RZ, 0x10, R45 ;  /* 0x00000010ff5f7819 */ /* 0x000fe2000001162d */
[----:B------:R-:W-:Y:S01]  /*f9b0*/  HADD2.F32 R104, -RZ, R91.H1_H1 ;  /* 0x3000005bff687230 */ /* 0x000fe20000004100 */
[----:B------:R-:W-:Y:S01]  /*f9c0*/  LEA.HI R63, R61, R62, RZ, 0x3 ;  /* 0x0000003e3d3f7211 */ /* 0x000fe200078f18ff */
[----:B------:R-:W-:Y:S01]  /*f9d0*/  IMAD.SHL.U32 R62, R62, 0x8, RZ ;  /* 0x000000083e3e7824 */ /* 0x000fe200078e00ff */
[----:B------:R-:W-:Y:S01]  /*f9e0*/  LOP3.LUT R61, R60, R197, RZ, 0x3c, !PT ;  /* 0x000000c53c3d7212 */ /* 0x000fe200078e3cff */
[----:B------:R-:W-:Y:S01]  /*f9f0*/  HADD2.F32 R95, -RZ, R95.H0_H0 ;  /* 0x2000005fff5f7230 */ /* 0x000fe20000004100 */
[----:B------:R-:W-:Y:S01]  /*fa00*/  SHF.R.U32.HI R93, RZ, 0x10, R33 ;  /* 0x00000010ff5d7819 */ /* 0x000fe20000011621 */
[----:B------:R-:W-:Y:S01]  /*fa10*/  IMAD.SHL.U32 R63, R63, 0x400, RZ ;  /* 0x000004003f3f7824 */ /* 0x000fe200078e00ff */
[----:B------:R-:W-:Y:S01]  /*fa20*/  LOP3.LUT R62, R195, 0x38, R62, 0xf8, !PT ;  /* 0x00000038c33e7812 */ /* 0x000fe200078ef83e */
[----:B------:R-:W-:Y:S01]  /*fa30*/  IMAD R61, R196, 0x200, R61 ;  /* 0x00000200c43d7824 */ /* 0x000fe200078e023d */
[----:B------:R-:W-:Y:S01]  /*fa40*/  SHF.R.U64 R32, R32, 0x10, R33 ;  /* 0x0000001020207819 */ /* 0x000fe20000001221 */
[----:B------:R-:W-:Y:S01]  /*fa50*/  HADD2.F32 R93, -RZ, R93.H0_H0 ;  /* 0x2000005dff5d7230 */ /* 0x000fe20000004100 */
[----:B------:R-:W-:-:S02]  /*fa60*/  LOP3.LUT R63, R63, 0x7fffe000, RZ, 0xc0, !PT ;  /* 0x7fffe0003f3f7812 */ /* 0x000fc400078ec0ff */
[----:B------:R-:W-:Y:S02]  /*fa70*/  LOP3.LUT R65, R62, R197, RZ, 0x3c, !PT ;  /* 0x000000c53e417212 */ /* 0x000fe400078e3cff */
[----:B------:R-:W-:Y:S01]  /*fa80*/  LEA R83, R61, R2, 0x1 ;  /* 0x000000023d537211 */ /* 0x000fe200078e08ff */
[----:B------:R-:W-:Y:S01]  /*fa90*/  IMAD R64, R196, 0x200, R63 ;  /* 0x00000200c4407824 */ /* 0x000fe200078e023f */
[----:B------:R-:W-:Y:S02]  /*faa0*/  SHF.R.U64 R33, R44, 0x10, R45 ;  /* 0x000000102c217819 */ /* 0x000fe4000000122d */
[----:B------:R-:W-:Y:S01]  /*fab0*/  SHF.R.U64 R34, R34, 0x10, R35 ;  /* 0x0000001022227819 */ /* 0x000fe20000001223 */
[----:B------:R-:W-:Y:S01]  /*fac0*/  IMAD.IADD R65, R64, 0x1, R65 ;  /* 0x0000000140417824 */ /* 0x000fe200078e0241 */
[----:B------:R-:W0:Y:S01]  /*fad0*/  LDS.128 R60, [R83+0x10400] ;  /* 0x01040000533c7984 */ /* 0x000e220000000c00 */
[----:B------:R-:W-:Y:S02]  /*fae0*/  SHF.R.U32.HI R44, RZ, 0x10, R35 ;  /* 0x00000010ff2c7819 */ /* 0x000fe40000011623 */
[----:B------:R-:W-:Y:S01]  /*faf0*/  IMAD R84, R65, 0x2, R2 ;  /* 0x0000000241547824 */ /* 0x000fe200078e0202 */
[----:B------:R-:W-:-:S02]  /*fb00*/  SHF.R.U64 R35, R46, 0x10, R47 ;  /* 0x000000102e237819 */ /* 0x000fc4000000122f */
[----:B------:R-:W-:Y:S01]  /*fb10*/  SHF.R.U32.HI R46, RZ, 0x10, R47 ;  /* 0x00000010ff2e7819 */ /* 0x000fe2000001162f */
[----:B------:R-:W-:Y:S01]  /*fb20*/  HADD2.F32 R44, -RZ, R44.H0_H0 ;  /* 0x2000002cff2c7230 */ /* 0x000fe20000004100 */
[----:B--23--:R-:W1:Y:S01]  /*fb30*/  LDS.128 R64, [R84+0x10400] ;  /* 0x0104000054407984 */ /* 0x00ce620000000c00 */
[--C-:B0-----:R-:W-:Y:S02]  /*fb40*/  HADD2.F32 R98, -RZ, R61.reuse.H0_H0 ;  /* 0x2000003dff627230 */ /* 0x101fe40000004100 */
[----:B------:R-:W-:Y:S02]  /*fb50*/  HADD2.F32 R94, -RZ, R61.H1_H1 ;  /* 0x3000003dff5e7230 */ /* 0x000fe40000004100 */
[----:B------:R-:W-:Y:S02]  /*fb60*/  HADD2.F32 R61, -RZ, R60.H0_H0 ;  /* 0x2000003cff3d7230 */ /* 0x000fe40000004100 */
[----:B------:R-:W-:Y:S02]  /*fb70*/  HADD2.F32 R47, -RZ, R62.H0_H0 ;  /* 0x2000003eff2f7230 */ /* 0x000fe40000004100 */
[----:B-1----:R-:W-:-:S02]  /*fb80*/  HADD2.F32 R100, -RZ, R65.H0_H0 ;  /* 0x20000041ff647230 */ /* 0x002fc40000004100 */
[----:B------:R-:W-:Y:S02]  /*fb90*/  HADD2.F32 R101, -RZ, R65.H1_H1 ;  /* 0x30000041ff657230 */ /* 0x000fe40000004100 */
[----:B------:R-:W-:Y:S02]  /*fba0*/  HADD2.F32 R99, -RZ, R64.H0_H0 ;  /* 0x20000040ff637230 */ /* 0x000fe40000004100 */
[C---:B------:R-:W-:Y:S01]  /*fbb0*/  FMUL.FTZ R65, R100.reuse, R105 ;  /* 0x0000006964417220 */ /* 0x040fe20000410000 */
[-C--:B------:R-:W-:Y:S01]  /*fbc0*/  FMUL.FTZ R107, R100, R103.reuse ;  /* 0x00000067646b7220 */ /* 0x080fe20000410000 */
[----:B------:R-:W-:Y:S02]  /*fbd0*/  HADD2.F32 R100, -RZ, R92.H0_H0 ;  /* 0x2000005cff647230 */ /* 0x000fe40000004100 */
[----:B------:R-:W-:Y:S01]  /*fbe0*/  FFMA.FTZ R65, R98, R103, -R65 ;  /* 0x0000006762417223 */ /* 0x000fe20000010841 */
[C---:B------:R-:W-:Y:S01]  /*fbf0*/  FMUL.FTZ R103, R101.reuse, R95 ;  /* 0x0000005f65677220 */ /* 0x040fe20000410000 */
[----:B------:R-:W-:Y:S01]  /*fc00*/  FMUL.FTZ R101, R101, R93 ;  /* 0x0000005d65657220 */ /* 0x000fe20000410000 */
[----:B------:R-:W-:Y:S01]  /*fc10*/  FMUL.FTZ R106, R99, R102 ;  /* 0x00000066636a7220 */ /* 0x000fe20000410000 */
[----:B------:R-:W-:-:S02]  /*fc20*/  HADD2.F32 R97, -RZ, R66.H0_H0 ;  /* 0x20000042ff617230 */ /* 0x000fc40000004100 */
[-C--:B------:R-:W-:Y:S01]  /*fc30*/  FMUL.FTZ R99, R99, R100.reuse ;  /* 0x0000006463637220 */ /* 0x080fe20000410000 */
[C---:B------:R-:W-:Y:S01]  /*fc40*/  FFMA.FTZ R92, R94.reuse, R93, -R103 ;  /* 0x0000005d5e5c7223 */ /* 0x040fe20000010867 */
[----:B------:R-:W-:Y:S01]  /*fc50*/  FFMA.FTZ R93, R94, R95, R101 ;  /* 0x0000005f5e5d7223 */ /* 0x000fe20000010065 */
[C---:B------:R-:W-:Y:S01]  /*fc60*/  FFMA.FTZ R94, R61.reuse, R100, -R106 ;  /* 0x000000643d5e7223 */ /* 0x040fe2000001086a */
[----:B------:R-:W-:Y:S02]  /*fc70*/  HADD2.F32 R100, -RZ, R91.H0_H0 ;  /* 0x2000005bff647230 */ /* 0x000fe40000004100 */
[----:B------:R-:W-:Y:S01]  /*fc80*/  FFMA.FTZ R61, R61, R102, R99 ;  /* 0x000000663d3d7223 */ /* 0x000fe20000010063 */
[----:B------:R-:W-:Y:S02]  /*fc90*/  HADD2.F32 R96, -RZ, R67.H0_H0 ;  /* 0x20000043ff607230 */ /* 0x000fe40000004100 */
[----:B------:R-:W-:Y:S01]  /*fca0*/  FMUL.FTZ R102, R97, R104 ;  /* 0x0000006861667220 */ /* 0x000fe20000410000 */
[----:B------:R-:W-:-:S02]  /*fcb0*/  HADD2.F32 R95, -RZ, R90.H1_H1 ;  /* 0x3000005aff5f7230 */ /* 0x000fc40000004100 */
[-C--:B------:R-:W-:Y:S01]  /*fcc0*/  FMUL.FTZ R106, R97, R100.reuse ;  /* 0x00000064616a7220 */ /* 0x080fe20000410000 */
[----:B------:R-:W-:Y:S02]  /*fcd0*/  HADD2.F32 R91, -RZ, R90.H0_H0 ;  /* 0x2000005aff5b7230 */ /* 0x000fe40000004100 */
[----:B------:R-:W-:Y:S01]  /*fce0*/  FFMA.FTZ R90, R47, R100, -R102 ;  /* 0x000000642f5a7223 */ /* 0x000fe20000010866 */
[----:B------:R-:W-:Y:S02]  /*fcf0*/  HADD2.F32 R45, -RZ, R63.H0_H0 ;  /* 0x2000003fff2d7230 */ /* 0x000fe40000004100 */
[C---:B------:R-:W-:Y:S01]  /*fd00*/  FMUL.FTZ R102, R96.reuse, R95 ;  /* 0x0000005f60667220 */ /* 0x040fe20000410000 */
[----:B------:R-:W-:Y:S02]  /*fd10*/  HADD2.F32 R67, -RZ, R67.H1_H1 ;  /* 0x30000043ff437230 */ /* 0x000fe40000004100 */
[----:B------:R-:W-:Y:S01]  /*fd20*/  FMUL.FTZ R96, R96, R91 ;  /* 0x0000005b60607220 */ /* 0x000fe20000410000 */
[----:B------:R-:W-:-:S02]  /*fd30*/  HADD2.F32 R100, -RZ, R46.H0_H0 ;  /* 0x2000002eff647230 */ /* 0x000fc40000004100 */
[----:B------:R-:W-:Y:S01]  /*fd40*/  FFMA.FTZ R46, R47, R104, R106 ;  /* 0x000000682f2e7223 */ /* 0x000fe2000001006a */
[----:B------:R-:W-:Y:S02]  /*fd50*/  HADD2.F32 R63, -RZ, R63.H1_H1 ;  /* 0x3000003fff3f7230 */ /* 0x000fe40000004100 */
[C---:B------:R-:W-:Y:S01]  /*fd60*/  FFMA.FTZ R102, R45.reuse, R91, -R102 ;  /* 0x0000005b2d667223 */ /* 0x040fe20000010866 */
[----:B------:R-:W-:Y:S01]  /*fd70*/  FFMA.FTZ R96, R45, R95, R96 ;  /* 0x0000005f2d607223 */ /* 0x000fe20000010060 */
[----:B------:R-:W-:Y:S02]  /*fd80*/  HADD2.F32 R64, -RZ, R64.H1_H1 ;  /* 0x30000040ff407230 */ /* 0x000fe40000004100 */
[C---:B------:R-:W-:Y:S01]  /*fd90*/  FMUL.FTZ R104, R67.reuse, R100 ;  /* 0x0000006443687220 */ /* 0x040fe20000410000 */
[----:B------:R-:W-:Y:S02]  /*fda0*/  HADD2.F32 R66, -RZ, R66.H1_H1 ;  /* 0x30000042ff427230 */ /* 0x000fe40000004100 */
[----:B------:R-:W-:Y:S01]  /*fdb0*/  FMUL.FTZ R106, R67, R44 ;  /* 0x0000002c436a7220 */ /* 0x000fe20000410000 */
[----:B------:R-:W-:-:S02]  /*fdc0*/  HADD2.F32 R45, -RZ, R33.H0_H0 ;  /* 0x20000021ff2d7230 */ /* 0x000fc40000004100 */
[C---:B------:R-:W-:Y:S01]  /*fdd0*/  FFMA.FTZ R95, R63.reuse, R44, -R104 ;  /* 0x0000002c3f5f7223 */ /* 0x040fe20000010868 */
[----:B------:R-:W-:Y:S02]  /*fde0*/  HADD2.F32 R47, -RZ, R35.H0_H0 ;  /* 0x20000023ff2f7230 */ /* 0x000fe40000004100 */
[----:B------:R-:W-:Y:S01]  /*fdf0*/  FFMA.FTZ R97, R63, R100, R106 ;  /* 0x000000643f617223 */ /* 0x000fe2000001006a */
[----:B------:R-:W-:Y:S02]  /*fe00*/  HADD2.F32 R33, -RZ, R32.H0_H0 ;  /* 0x20000020ff217230 */ /* 0x000fe40000004100 */
[----:B------:R-:W-:Y:S01]  /*fe10*/  FMUL.FTZ R63, R64, R45 ;  /* 0x0000002d403f7220 */ /* 0x000fe20000410000 */
[----:B------:R-:W-:Y:S02]  /*fe20*/  HADD2.F32 R35, -RZ, R34.H0_H0 ;  /* 0x20000022ff237230 */ /* 0x000fe40000004100 */
[----:B------:R-:W-:Y:S01]  /*fe30*/  FMUL.FTZ R67, R66, R47 ;  /* 0x0000002f42437220 */ /* 0x000fe20000410000 */
[----:B------:R-:W-:-:S02]  /*fe40*/  HADD2.F32 R60, -RZ, R60.H1_H1 ;  /* 0x3000003cff3c7230 */ /* 0x000fc40000004100 */
[----:B------:R-:W-:Y:S01]  /*fe50*/  FMUL.FTZ R64, R64, R33 ;  /* 0x0000002140407220 */ /* 0x000fe20000410000 */
[----:B------:R-:W-:Y:S02]  /*fe60*/  HADD2.F32 R62, -RZ, R62.H1_H1 ;  /* 0x3000003eff3e7230 */ /* 0x000fe40000004100 */
[----:B------:R-:W-:Y:S01]  /*fe70*/  FMUL.FTZ R66, R66, R35 ;  /* 0x0000002342427220 */ /* 0x000fe20000410000 */
[----:B------:R-:W-:Y:S01]  /*fe80*/  FFMA.FTZ R98, R98, R105, R107 ;  /* 0x0000006962627223 */ /* 0x000fe2000001006b */
        /* <DEDUP_REMOVED lines=14> */
.L_x_2643:
[----:B------:R-:W-:Y:S05]  /*ff70*/  BSYNC B2 ;  /* 0x0000000000027941 */ /* 0x000fea0003800000 */
.L_x_2642:
[----:B------:R-:W-:Y:S04]  /*ff80*/  BSSY B2, `(.L_x_2644) ;  /* 0x0000062000027945 */ /* 0x000fe80003800000 */
[----:B------:R-:W-:Y:S05]  /*ff90*/  @P1 BRA `(.L_x_2645) ;  /* 0x0000000400801947 */ /* 0x000fea0003800000 */
[----:B------:R-:W4:Y:S01]  /*ffa0*/  LDL R95, [R1+0x78] ;  /* 0x00007800015f7983 */ /* 0x000f220000100800 */
[----:B-1----:R-:W-:Y:S01]  /*ffb0*/  LEA.HI R32, R72, R234, RZ, 0x1d ;  /* 0x000000ea48207211 */ /* 0x002fe200078fe8ff */
[----:B------:R-:W-:Y:S01]  /*ffc0*/  HADD2.F32 R84, -RZ, R85.H1_H1 ;  /* 0x30000055ff547230 */ /* 0x000fe20000004100 */
[--C-:B------:R-:W-:Y:S01]  /*ffd0*/  SHF.R.U64 R28, R28, 0x10, R29.reuse ;  /* 0x000000101c1c7819 */ /* 0x100fe2000000121d */
[----:B------:R-:W-:Y:S01]  /*ffe0*/  HADD2.F32 R83, -RZ, R87.H1_H1 ;  /* 0x30000057ff537230 */ /* 0x000fe20000004100 */
[----:B------:R-:W-:Y:S02]  /*fff0*/  SHF.R.S32.HI R33, RZ, 0x1f, R32 ;  /* 0x0000001fff217819 */ /* 0x000fe40000011420 */
[----:B------:R-:W-:Y:S02]  /*10000*/  SHF.R.U32.HI R90, RZ, 0x10, R29 ;  /* 0x00000010ff5a7819 */ /* 0x000fe4000001161d */
[----:B------:R-:W-:Y:S01]  /*10010*/  LEA.HI R33, R33, R32, RZ, 0x3 ;  /* 0x0000002021217211 */ /* 0x000fe200078f18ff */
[----:B------:R-:W-:Y:S01]  /*10020*/  IMAD.SHL.U32 R32, R32, 0x8, RZ ;  /* 0x0000000820207824 */ /* 0x000fe200078e00ff */
[----:B------:R-:W-:-:S02]  /*10030*/  SHF.R.U64 R29, R30, 0x10, R31 ;  /* 0x000000101e1d7819 */ /* 0x000fc4000000121f */
[----:B------:R-:W-:Y:S02]  /*10040*/  SHF.L.U32 R33, R33, 0xa, RZ ;  /* 0x0000000a21217819 */ /* 0x000fe400000006ff */
[----:B------:R-:W-:Y:S01]  /*10050*/  LOP3.LUT R32, R195, 0x38, R32, 0xf8, !PT ;  /* 0x00000038c3207812 */ /* 0x000fe200078ef820 */
[----:B------:R-:W-:Y:S01]  /*10060*/  HADD2.F32 R29, -RZ, R29.H0_H0 ;  /* 0x2000001dff1d7230 */ /* 0x000fe20000004100 */
[----:B------:R-:W-:Y:S02]  /*10070*/  LOP3.LUT R33, R33, 0x7fffe000, RZ, 0xc0, !PT ;  /* 0x7fffe00021217812 */ /* 0x000fe400078ec0ff */
[----:B------:R-:W-:Y:S02]  /*10080*/  LOP3.LUT R45, R32, R197, RZ, 0x3c, !PT ;  /* 0x000000c5202d7212 */ /* 0x000fe400078e3cff */
[----:B------:R-:W-:Y:S01]  /*10090*/  SHF.R.U64 R30, R42, 0x10, R43 ;  /* 0x000000102a1e7819 */ /* 0x000fe2000000122b */
[----:B------:R-:W-:Y:S01]  /*100a0*/  IMAD R44, R196, 0x200, R33 ;  /* 0x00000200c42c7824 */ /* 0x000fe200078e0221 */
[----:B------:R-:W-:-:S02]  /*100b0*/  SHF.R.U32.HI R42, RZ, 0x10, R43 ;  /* 0x00000010ff2a7819 */ /* 0x000fc4000001162b */
[----:B------:R-:W-:Y:S01]  /*100c0*/  SHF.R.U32.HI R91, RZ, 0x10, R41 ;  /* 0x00000010ff5b7819 */ /* 0x000fe20000011629 */
[----:B------:R-:W-:Y:S01]  /*100d0*/  IMAD.IADD R45, R44, 0x1, R45 ;  /* 0x000000012c2d7824 */ /* 0x000fe200078e022d */
[----:B------:R-:W-:Y:S02]  /*100e0*/  SHF.R.U32.HI R31, RZ, 0x10, R31 ;  /* 0x00000010ff1f7819 */ /* 0x000fe4000001161f */
[----:B------:R-:W-:Y:S01]  /*100f0*/  SHF.R.U64 R40, R40, 0x10, R41 ;  /* 0x0000001028287819 */ /* 0x000fe20000001229 */
[----:B------:R-:W-:Y:S02]  /*10100*/  IMAD R60, R45, 0x2, R2 ;  /* 0x000000022d3c7824 */ /* 0x000fe400078e0202 */
[----:B------:R-:W-:-:S03]  /*10110*/  HADD2.F32 R91, -RZ, R91.H0_H0 ;  /* 0x2000005bff5b7230 */ /* 0x000fc60000004100 */
[----:B------:R-:W1:Y:S02]  /*10120*/  LDS.128 R44, [R60+0x10400] ;  /* 0x010400003c2c7984 */ /* 0x000e640000000c00 */
[--C-:B-1----:R-:W-:Y:S02]  /*10130*/  HADD2.F32 R43, -RZ, R45.reuse.H0_H0 ;  /* 0x2000002dff2b7230 */ /* 0x102fe40000004100 */
[----:B------:R-:W-:Y:S02]  /*10140*/  HADD2.F32 R65, -RZ, R45.H1_H1 ;  /* 0x3000002dff417230 */ /* 0x000fe40000004100 */
[----:B------:R-:W-:Y:S02]  /*10150*/  HADD2.F32 R63, -RZ, R44.H0_H0 ;  /* 0x2000002cff3f7230 */ /* 0x000fe40000004100 */
[C---:B------:R-:W-:Y:S01]  /*10160*/  FMUL.FTZ R45, R43.reuse, R84 ;  /* 0x000000542b2d7220 */ /* 0x040fe20000410000 */
[----:B------:R-:W-:Y:S01]  /*10170*/  FMUL.FTZ R93, R43, R83 ;  /* 0x000000532b5d7220 */ /* 0x000fe20000410000 */
[----:B---3--:R-:W-:-:S02]  /*10180*/  HADD2.F32 R66, -RZ, R46.H0_H0 ;  /* 0x2000002eff427230 */ /* 0x008fc40000004100 */
[--C-:B--2---:R-:W-:Y:S02]  /*10190*/  HADD2.F32 R67, -RZ, R47.reuse.H0_H0 ;  /* 0x2000002fff437230 */ /* 0x104fe40000004100 */
[----:B------:R-:W-:Y:S02]  /*101a0*/  HADD2.F32 R47, -RZ, R47.H1_H1 ;  /* 0x3000002fff2f7230 */ /* 0x000fe40000004100 */
[----:B------:R-:W-:Y:S02]  /*101b0*/  HADD2.F32 R44, -RZ, R44.H1_H1 ;  /* 0x3000002cff2c7230 */ /* 0x000fe40000004100 */
[----:B------:R-:W-:Y:S01]  /*101c0*/  HADD2.F32 R46, -RZ, R46.H1_H1 ;  /* 0x3000002eff2e7230 */ /* 0x000fe20000004100 */
[----:B----4-:R-:W1:Y:S02]  /*101d0*/  LDS.128 R32, [R95] ;  /* 0x000000005f207984 */ /* 0x010e640000000c00 */
[--C-:B-1----:R-:W-:Y:S02]  /*101e0*/  HADD2.F32 R62, -RZ, R33.reuse.H0_H0 ;  /* 0x20000021ff3e7230 */ /* 0x102fe40000004100 */
[----:B------:R-:W-:-:S02]  /*101f0*/  HADD2.F32 R64, -RZ, R33.H1_H1 ;  /* 0x30000021ff407230 */ /* 0x000fc40000004100 */
[----:B0-----:R-:W-:Y:S02]  /*10200*/  HADD2.F32 R61, -RZ, R32.H0_H0 ;  /* 0x20000020ff3d7230 */ /* 0x001fe40000004100 */
[C---:B------:R-:W-:Y:S01]  /*10210*/  FFMA.FTZ R43, R62.reuse, R83, -R45 ;  /* 0x000000533e2b7223 */ /* 0x040fe2000001082d */
[----:B------:R-:W-:Y:S02]  /*10220*/  HADD2.F32 R83, -RZ, R90.H0_H0 ;  /* 0x2000005aff537230 */ /* 0x000fe40000004100 */
[----:B------:R-:W-:Y:S01]  /*10230*/  FFMA.FTZ R45, R62, R84, R93 ;  /* 0x000000543e2d7223 */ /* 0x000fe2000001005d */
[----:B------:R-:W-:Y:S02]  /*10240*/  HADD2.F32 R90, -RZ, R85.H0_H0 ;  /* 0x20000055ff5a7230 */ /* 0x000fe40000004100 */
[C---:B------:R-:W-:Y:S01]  /*10250*/  FMUL.FTZ R85, R65.reuse, R91 ;  /* 0x0000005b41557220 */ /* 0x040fe20000410000 */
[----:B------:R-:W-:Y:S02]  /*10260*/  HADD2.F32 R84, -RZ, R87.H0_H0 ;  /* 0x20000057ff547230 */ /* 0x000fe40000004100 */
[----:B------:R-:W-:Y:S01]  /*10270*/  FMUL.FTZ R87, R65, R83 ;  /* 0x0000005341577220 */ /* 0x000fe20000410000 */
[----:B------:R-:W-:-:S02]  /*10280*/  HADD2.F32 R65, -RZ, R86.H0_H0 ;  /* 0x20000056ff417230 */ /* 0x000fc40000004100 */
[C---:B------:R-:W-:Y:S01]  /*10290*/  FMUL.FTZ R92, R63.reuse, R90 ;  /* 0x0000005a3f5c7220 */ /* 0x040fe20000410000 */
[----:B------:R-:W-:Y:S01]  /*102a0*/  FFMA.FTZ R62, R64, R83, -R85 ;  /* 0x00000053403e7223 */ /* 0x000fe20000010855 */
[-C--:B------:R-:W-:Y:S01]  /*102b0*/  FMUL.FTZ R83, R63, R84.reuse ;  /* 0x000000543f537220 */ /* 0x080fe20000410000 */
[--C-:B------:R-:W-:Y:S02]  /*102c0*/  HADD2.F32 R63, -RZ, R89.reuse.H0_H0 ;  /* 0x20000059ff3f7230 */ /* 0x100fe40000004100 */
[C---:B------:R-:W-:Y:S01]  /*102d0*/  FFMA.FTZ R92, R61.reuse, R84, -R92 ;  /* 0x000000543d5c7223 */ /* 0x040fe2000001085c */
[----:B------:R-:W-:Y:S02]  /*102e0*/  HADD2.F32 R86, -RZ, R86.H1_H1 ;  /* 0x30000056ff567230 */ /* 0x000fe40000004100 */
[----:B------:R-:W-:Y:S01]  /*102f0*/  FFMA.FTZ R83, R61, R90, R83 ;  /* 0x0000005a3d537223 */ /* 0x000fe20000010053 */
[----:B------:R-:W-:Y:S02]  /*10300*/  HADD2.F32 R84, -RZ, R89.H1_H1 ;  /* 0x30000059ff547230 */ /* 0x000fe40000004100 */
[C---:B------:R-:W-:Y:S01]  /*10310*/  FMUL.FTZ R90, R66.reuse, R65 ;  /* 0x00000041425a7220 */ /* 0x040fe20000410000 */
        /* <DEDUP_REMOVED lines=10> */
[C---:B------:R-:W-:Y:S01]  /*103c0*/  FFMA.FTZ R96, R41.reuse, R84, -R96 ;  /* 0x0000005429607223 */ /* 0x040fe20000010860 */
[----:B------:R-:W-:Y:S01]  /*103d0*/  FFMA.FTZ R67, R41, R86, R67 ;  /* 0x0000005629437223 */ /* 0x000fe20000010043 */
[C---:B------:R-:W-:Y:S01]  /*103e0*/  FMUL.FTZ R98, R47.reuse, R66 ;  /* 0x000000422f627220 */ /* 0x040fe20000410000 */
[-C--:B------:R-:W-:Y:S01]  /*103f0*/  FMUL.FTZ R84, R47, R42.reuse ;  /* 0x0000002a2f547220 */ /* 0x080fe20000410000 */
[----:B------:R-:W-:Y:S02]  /*10400*/  HADD2.F32 R33, -RZ, R40.H0_H0 ;  /* 0x20000028ff217230 */ /* 0x000fe40000004100 */
[----:B------:R-:W-:Y:S01]  /*10410*/  FFMA.FTZ R64, R64, R91, R87 ;  /* 0x0000005b40407223 */ /* 0x000fe20000010057 */
[----:B------:R-:W-:Y:S02]  /*10420*/  HADD2.F32 R41, -RZ, R30.H0_H0 ;  /* 0x2000001eff297230 */ /* 0x000fe40000004100 */
[----:B------:R-:W-:Y:S01]  /*10430*/  FFMA.FTZ R63, R35, R42, -R98 ;  /* 0x0000002a233f7223 */ /* 0x000fe20000010862 */
[----:B------:R-:W-:-:S02]  /*10440*/  HADD2.F32 R31, -RZ, R28.H0_H0 ;  /* 0x2000001cff1f7230 */ /* 0x000fc40000004100 */
        /* <DEDUP_REMOVED lines=21> */
.L_x_2645:
[----:B------:R-:W-:Y:S05]  /*105a0*/  BSYNC B2 ;  /* 0x0000000000027941 */ /* 0x000fea0003800000 */
.L_x_2644:
[----:B------:R-:W-:Y:S05]  /*105b0*/  @P2 BRA `(.L_x_2641) ;  /* 0x0000000400802947 */ /* 0x000fea0003800000 */
[----:B------:R-:W5:Y:S01]  /*105c0*/  LDL R65, [R1+0x70] ;  /* 0x0000700001417983 */ /* 0x000f620000100800 */
[----:B------:R-:W-:Y:S01]  /*105d0*/  LEA.HI R72, R72, R235, RZ, 0x1d ;  /* 0x000000eb48487211 */ /* 0x000fe200078fe8ff */
[--C-:B-1----:R-:W-:Y:S01]  /*105e0*/  HADD2.F32 R44, -RZ, R77.reuse.H1_H1 ;  /* 0x3000004dff2c7230 */ /* 0x102fe20000004100 */
[--C-:B0-----:R-:W-:Y:S01]  /*105f0*/  SHF.R.U64 R61, R38, 0x10, R39.reuse ;  /* 0x00000010263d7819 */ /* 0x101fe20000001227 */
[--C-:B------:R-:W-:Y:S01]  /*10600*/  HADD2.F32 R46, -RZ, R76.reuse.H0_H0 ;  /* 0x2000004cff2e7230 */ /* 0x100fe20000004100 */
[----:B----4-:R-:W-:Y:S01]  /*10610*/  SHF.R.S32.HI R29, RZ, 0x1f, R72 ;  /* 0x0000001fff1d7819 */ /* 0x010fe20000011448 */
[----:B------:R-:W-:Y:S01]  /*10620*/  HADD2.F32 R76, -RZ, R76.H1_H1 ;  /* 0x3000004cff4c7230 */ /* 0x000fe20000004100 */
[----:B------:R-:W-:Y:S01]  /*10630*/  SHF.R.U32.HI R47, RZ, 0x10, R39 ;  /* 0x00000010ff2f7819 */ /* 0x000fe20000011627 */
[----:B------:R-:W-:Y:S01]  /*10640*/  HADD2.F32 R77, -RZ, R77.H0_H0 ;  /* 0x2000004dff4d7230 */ /* 0x000fe20000004100 */
[----:B------:R-:W-:Y:S01]  /*10650*/  LEA.HI R29, R29, R72, RZ, 0x3 ;  /* 0x000000481d1d7211 */ /* 0x000fe200078f18ff */
[----:B------:R-:W-:Y:S01]  /*10660*/  IMAD.SHL.U32 R72, R72, 0x8, RZ ;  /* 0x0000000848487824 */ /* 0x000fe200078e00ff */
[----:B------:R-:W-:-:S02]  /*10670*/  SHF.R.U64 R24, R24, 0x10, R25 ;  /* 0x0000001018187819 */ /* 0x000fc40000001219 */
[----:B------:R-:W-:Y:S02]  /*10680*/  SHF.L.U32 R29, R29, 0xa, RZ ;  /* 0x0000000a1d1d7819 */ /* 0x000fe400000006ff */
[----:B------:R-:W-:Y:S02]  /*10690*/  LOP3.LUT R72, R195, 0x38, R72, 0xf8, !PT ;  /* 0x00000038c3487812 */ /* 0x000fe400078ef848 */
[----:B------:R-:W-:Y:S02]  /*106a0*/  LOP3.LUT R29, R29, 0x7fffe000, RZ, 0xc0, !PT ;  /* 0x7fffe0001d1d7812 */ /* 0x000fe400078ec0ff */
[----:B------:R-:W-:Y:S02]  /*106b0*/  LOP3.LUT R33, R72, R197, RZ, 0x3c, !PT ;  /* 0x000000c548217212 */ /* 0x000fe400078e3cff */
[----:B------:R-:W-:Y:S01]  /*106c0*/  SHF.R.U32.HI R45, RZ, 0x10, R25 ;  /* 0x00000010ff2d7819 */ /* 0x000fe20000011619 */
[----:B------:R-:W-:Y:S01]  /*106d0*/  IMAD R32, R196, 0x200, R29 ;  /* 0x00000200c4207824 */ /* 0x000fe200078e021d */
[----:B------:R-:W-:-:S02]  /*106e0*/  SHF.R.U64 R25, R26, 0x10, R27 ;  /* 0x000000101a197819 */ /* 0x000fc4000000121b */
[----:B------:R-:W-:Y:S01]  /*106f0*/  SHF.R.U32.HI R63, RZ, 0x10, R27 ;  /* 0x00000010ff3f7819 */ /* 0x000fe2000001161b */
[----:B------:R-:W-:Y:S01]  /*10700*/  IMAD.IADD R33, R32, 0x1, R33 ;  /* 0x0000000120217824 */ /* 0x000fe200078e0221 */
[--C-:B------:R-:W-:Y:S01]  /*10710*/  SHF.R.U32.HI R60, RZ, 0x10, R37.reuse ;  /* 0x00000010ff3c7819 */ /* 0x100fe20000011625 */
[----:B------:R-:W-:Y:S01]  /*10720*/  HADD2.F32 R25, -RZ, R25.H0_H0 ;  /* 0x20000019ff197230 */ /* 0x000fe20000004100 */
[----:B------:R-:W-:Y:S01]  /*10730*/  SHF.R.U64 R36, R36, 0x10, R37 ;  /* 0x0000001024247819 */ /* 0x000fe20000001225 */
[----:B------:R-:W-:Y:S02]  /*10740*/  IMAD R40, R33, 0x2, R2 ;  /* 0x0000000221287824 */ /* 0x000fe400078e0202 */
[----:B------:R-:W-:-:S03]  /*10750*/  HADD2.F32 R60, -RZ, R60.H0_H0 ;  /* 0x2000003cff3c7230 */ /* 0x000fc60000004100 */
[----:B------:R-:W0:Y:S02]  /*10760*/  LDS.128 R32, [R40+0x10400] ;  /* 0x0104000028207984 */ /* 0x000e240000000c00 */
[--C-:B0-----:R-:W-:Y:S02]  /*10770*/  HADD2.F32 R39, -RZ, R33.reuse.H0_H0 ;  /* 0x20000021ff277230 */ /* 0x101fe40000004100 */
[----:B------:R-:W-:Y:S02]  /*10780*/  HADD2.F32 R41, -RZ, R33.H1_H1 ;  /* 0x30000021ff297230 */ /* 0x000fe40000004100 */
[----:B------:R-:W-:Y:S02]  /*10790*/  HADD2.F32 R33, -RZ, R32.H0_H0 ;  /* 0x20000020ff217230 */ /* 0x000fe40000004100 */
[C---:B------:R-:W-:Y:S01]  /*107a0*/  FMUL.FTZ R62, R39.reuse, R46 ;  /* 0x0000002e273e7220 */ /* 0x040fe20000410000 */
[----:B------:R-:W-:Y:S01]  /*107b0*/  FMUL.FTZ R64, R39, R44 ;  /* 0x0000002c27407220 */ /* 0x000fe20000410000 */
[----:B------:R-:W-:-:S02]  /*107c0*/  HADD2.F32 R42, -RZ, R34.H0_H0 ;  /* 0x20000022ff2a7230 */ /* 0x000fc40000004100 */
[----:B---3--:R-:W-:Y:S01]  /*107d0*/  FMUL.FTZ R66, R41, R60 ;  /* 0x0000003c29427220 */ /* 0x008fe20000410000 */
[----:B------:R-:W-:Y:S02]  /*107e0*/  HADD2.F32 R39, -RZ, R75.H1_H1 ;  /* 0x3000004bff277230 */ /* 0x000fe40000004100 */
[----:B------:R-:W-:Y:S02]  /*107f0*/  HADD2.F32 R43, -RZ, R35.H0_H0 ;  /* 0x20000023ff2b7230 */ /* 0x000fe40000004100 */
[----:B------:R-:W-:Y:S02]  /*10800*/  HADD2.F32 R75, -RZ, R75.H0_H0 ;  /* 0x2000004bff4b7230 */ /* 0x000fe40000004100 */
[----:B------:R-:W-:Y:S02]  /*10810*/  HADD2.F32 R35, -RZ, R35.H1_H1 ;  /* 0x30000023ff237230 */ /* 0x000fe40000004100 */
[----:B------:R-:W-:Y:S02]  /*10820*/  HADD2.F32 R32, -RZ, R32.H1_H1 ;  /* 0x30000020ff207230 */ /* 0x000fe40000004100 */
[----:B------:R-:W-:Y:S01]  /*10830*/  HADD2.F32 R34, -RZ, R34.H1_H1 ;  /* 0x30000022ff227230 */ /* 0x000fe20000004100 */
[----:B-----5:R-:W0:Y:S02]  /*10840*/  LDS.128 R28, [R65] ;  /* 0x00000000411c7984 */ /* 0x020e240000000c00 */
[----:B0-----:R-:W-:-:S02]  /*10850*/  HADD2.F32 R27, -RZ, R29.H0_H0 ;  /* 0x2000001dff1b7230 */ /* 0x001fc40000004100 */
[----:B------:R-:W-:Y:S02]  /*10860*/  HADD2.F32 R26, -RZ, R28.H0_H0 ;  /* 0x2000001cff1a7230 */ /* 0x000fe40000004100 */
[----:B------:R-:W-:Y:S02]  /*10870*/  HADD2.F32 R29, -RZ, R29.H1_H1 ;  /* 0x3000001dff1d7230 */ /* 0x000fe40000004100 */
[C---:B------:R-:W-:Y:S01]  /*10880*/  FFMA.FTZ R62, R27.reuse, R44, -R62 ;  /* 0x0000002c1b3e7223 */ /* 0x040fe2000001083e */
[----:B------:R-:W-:Y:S01]  /*10890*/  FFMA.FTZ R64, R27, R46, R64 ;  /* 0x0000002e1b407223 */ /* 0x000fe20000010040 */
[----:B------:R-:W-:Y:S02]  /*108a0*/  HADD2.F32 R44, -RZ, R45.H0_H0 ;  /* 0x2000002dff2c7230 */ /* 0x000fe40000004100 */
[C---:B------:R-:W-:Y:S01]  /*108b0*/  FMUL.FTZ R27, R33.reuse, R76 ;  /* 0x0000004c211b7220 */ /* 0x040fe20000410000 */
[----:B------:R-:W-:Y:S01]  /*108c0*/  FMUL.FTZ R33, R33, R77 ;  /* 0x0000004d21217220 */ /* 0x000fe20000410000 */
[----:B------:R-:W-:-:S02]  /*108d0*/  HADD2.F32 R37, -RZ, R30.H0_H0 ;  /* 0x2000001eff257230 */ /* 0x000fc40000004100 */
[C---:B------:R-:W-:Y:S01]  /*108e0*/  FFMA.FTZ R77, R26.reuse, R77, -R27 ;  /* 0x0000004d1a4d7223 */ /* 0x040fe2000001081b */
[----:B------:R-:W-:Y:S01]  /*108f0*/  FMUL.FTZ R46, R41, R44 ;  /* 0x0000002c292e7220 */ /* 0x000fe20000410000 */
[--C-:B------:R-:W-:Y:S02]  /*10900*/  HADD2.F32 R27, -RZ, R78.reuse.H0_H0 ;  /* 0x2000004eff1b7230 */ /* 0x100fe40000004100 */
[----:B------:R-:W-:Y:S01]  /*10910*/  FFMA.FTZ R76, R26, R76, R33 ;  /* 0x0000004c1a4c7223 */ /* 0x000fe20000010021 */
[----:B------:R-:W-:Y:S01]  /*10920*/  FMUL.FTZ R26, R42, R39 ;  /* 0x000000272a1a7220 */ /* 0x000fe20000410000 */
[----:B------:R-:W-:Y:S02]  /*10930*/  HADD2.F32 R78, -RZ, R78.H1_H1 ;  /* 0x3000004eff4e7230 */ /* 0x000fe40000004100 */
[C---:B------:R-:W-:Y:S01]  /*10940*/  FFMA.FTZ R41, R29.reuse, R44, -R66 ;  /* 0x0000002c1d297223 */ /* 0x040fe20000010842 */
[----:B------:R-:W-:Y:S01]  /*10950*/  FFMA.FTZ R45, R29, R60, R46 ;  /* 0x0000003c1d2d7223 */ /* 0x000fe2000001002e */
[----:B------:R-:W-:-:S02]  /*10960*/  HADD2.F32 R38, -RZ, R31.H0_H0 ;  /* 0x2000001fff267230 */ /* 0x000fc40000004100 */
[-C--:B------:R-:W-:Y:S01]  /*10970*/  FMUL.FTZ R46, R42, R27.reuse ;  /* 0x0000001b2a2e7220 */ /* 0x080fe20000410000 */
[----:B------:R-:W-:Y:S01]  /*10980*/  FFMA.FTZ R44, R37, R27, -R26 ;  /* 0x0000001b252c7223 */ /* 0x000fe2000001081a */
[----:B------:R-:W-:Y:S02]  /*10990*/  HADD2.F32 R42, -RZ, R47.H0_H0 ;  /* 0x2000002fff2a7230 */ /* 0x000fe40000004100 */
[CC--:B------:R-:W-:Y:S01]  /*109a0*/  FMUL.FTZ R27, R43.reuse, R75.reuse ;  /* 0x0000004b2b1b7220 */ /* 0x0c0fe20000410000 */
[----:B------:R-:W-:Y:S02]  /*109b0*/  HADD2.F32 R26, -RZ, R63.H0_H0 ;  /* 0x2000003fff1a7230 */ /* 0x000fe40000004100 */
[-C--:B------:R-:W-:Y:S01]  /*109c0*/  FMUL.FTZ R60, R43, R78.reuse ;  /* 0x0000004e2b3c7220 */ /* 0x080fe20000410000 */
[----:B------:R-:W-:Y:S02]  /*109d0*/  HADD2.F32 R31, -RZ, R31.H1_H1 ;  /* 0x3000001fff1f7230 */ /* 0x000fe40000004100 */
[C---:B------:R-:W-:Y:S01]  /*109e0*/  FFMA.FTZ R78, R38.reuse, R78, -R27 ;  /* 0x0000004e264e7223 */ /* 0x040fe2000001081b */
[C---:B------:R-:W-:Y:S01]  /*109f0*/  FMUL.FTZ R66, R35.reuse, R42 ;  /* 0x0000002a23427220 */ /* 0x040fe20000410000 */
        /* <DEDUP_REMOVED lines=8> */
[----:B------:R-:W-:Y:S02]  /*10a80*/  HADD2.F32 R28, -RZ, R28.H1_H1 ;  /* 0x3000001cff1c7230 */ /* 0x000fe40000004100 */
[----:B------:R-:W-:Y:S01]  /*10a90*/  FMUL.FTZ R31, R32, R29 ;  /* 0x0000001d201f7220 */ /* 0x000fe20000410000 */
[----:B------:R-:W-:-:S02]  /*10aa0*/  HADD2.F32 R30, -RZ, R30.H1_H1 ;  /* 0x3000001eff1e7230 */ /* 0x000fc40000004100 */
        /* <DEDUP_REMOVED lines=8> */
[----:B------:R-:W-:Y:S02]  /*10b30*/  F2FP.F16.F32.PACK_AB R25, R41, R62 ;  /* 0x0000003e2919723e */ /* 0x000fe400000000ff */
[----:B------:R-:W-:-:S02]  /*10b40*/  F2FP.F16.F32.PACK_AB R24, R24, R77 ;  /* 0x0000004d1818723e */ /* 0x000fc400000000ff */
[----:B------:R-:W-:Y:S02]  /*10b50*/  F2FP.F16.F32.PACK_AB R26, R37, R44 ;  /* 0x0000002c251a723e */ /* 0x000fe400000000ff */
[----:B------:R-:W-:Y:S02]  /*10b60*/  F2FP.F16.F32.PACK_AB R31, R43, R60 ;  /* 0x0000003c2b1f723e */ /* 0x000fe400000000ff */
[----:B------:R-:W-:Y:S01]  /*10b70*/  F2FP.F16.F32.PACK_AB R29, R45, R64 ;  /* 0x000000402d1d723e */ /* 0x000fe200000000ff */
[----:B------:R0:W-:Y:S01]  /*10b80*/  STS.128 [R65], R24 ;  /* 0x0000001841007388 */ /* 0x0001e20000000c00 */
[----:B------:R-:W-:Y:S02]  /*10b90*/  F2FP.F16.F32.PACK_AB R28, R35, R76 ;  /* 0x0000004c231c723e */ /* 0x000fe400000000ff */
[----:B------:R-:W-:-:S05]  /*10ba0*/  F2FP.F16.F32.PACK_AB R30, R33, R46 ;  /* 0x0000002e211e723e */ /* 0x000fca00000000ff */
[----:B------:R0:W-:Y:S02]  /*10bb0*/  STS.128 [R40+0x10400], R28 ;  /* 0x0104001c28007388 */ /* 0x0001e40000000c00 */
.L_x_2641:
[----:B------:R-:W-:Y:S05]  /*10bc0*/  BSYNC B1 ;  /* 0x0000000000017941 */ /* 0x000fea0003800000 */
.L_x_2640:
[----:B------:R-:W-:-:S13]  /*10bd0*/  ISETP.GE.AND P0, PT, R214, R20, PT ;  /* 0x00000014d600720c */ /* 0x000fda0003f06270 */
[----:B------:R-:W-:Y:S05]  /*10be0*/  @P0 BRA `(.L_x_2621) ;  /* 0x0000001000a40947 */ /* 0x000fea0003800000 */
[----:B------:R-:W5:Y:S01]  /*10bf0*/  LDC R20, c[0x0][0x3f4] ;  /* 0x0000fd00ff147b82 */ /* 0x000f620000000800 */
[----:B------:R-:W-:Y:S01]  /*10c00*/  BSSY B1, `(.L_x_2646) ;  /* 0x0000065000017945 */ /* 0x000fe20003800000 */
[----:B----4-:R-:W-:Y:S02]  /*10c10*/  SHF.R.U32.HI R60, RZ, 0x3, R194 ;  /* 0x00000003ff3c7819 */ /* 0x010fe400000116c2 */
[-C--:B-----5:R-:W-:Y:S02]  /*10c20*/  ISETP.GE.AND P0, PT, R18, R20.reuse, PT ;  /* 0x000000141200720c */ /* 0x0a0fe40003f06270 */
[-C--:B------:R-:W-:Y:S02]  /*10c30*/  ISETP.GE.AND P1, PT, R185, R20.reuse, PT ;  /* 0x00000014b900720c */ /* 0x080fe40003f26270 */
[----:B------:R-:W-:-:S09]  /*10c40*/  ISETP.GE.AND P2, PT, R186, R20, PT ;  /* 0x00000014ba00720c */ /* 0x000fd20003f46270 */
[----:B------:R-:W-:Y:S05]  /*10c50*/  @P0 BRA `(.L_x_2647) ;  /* 0x00000004007c0947 */ /* 0x000fea0003800000 */
[----:B0-----:R-:W4:Y:S01]  /*10c60*/  LDL R61, [R1+0x74] ;  /* 0x00007400013d7983 */ /* 0x001f220000100800 */
[----:B------:R-:W-:Y:S01]  /*10c70*/  LEA.HI R24, R20, R217, RZ, 0x1d ;  /* 0x000000d914187211 */ /* 0x000fe200078fe8ff */
[----:B------:R-:W-:Y:S01]  /*10c80*/  HADD2.F32 R40, -RZ, R79.H1_H1 ;  /* 0x3000004fff287230 */ /* 0x000fe20000004100 */
[----:B------:R-:W-:Y:S01]  /*10c90*/  SHF.R.U32.HI R37, RZ, 0x10, R5 ;  /* 0x00000010ff257819 */ /* 0x000fe20000011605 */
[----:B------:R-:W-:Y:S01]  /*10ca0*/  HADD2.F32 R38, -RZ, R81.H1_H1 ;  /* 0x30000051ff267230 */ /* 0x000fe20000004100 */
[----:B------:R-:W-:Y:S01]  /*10cb0*/  SHF.R.S32.HI R27, RZ, 0x1f, R24 ;  /* 0x0000001fff1b7819 */ /* 0x000fe20000011418 */
[----:B------:R-:W-:Y:S01]  /*10cc0*/  IMAD.SHL.U32 R25, R24, 0x8, RZ ;  /* 0x0000000818197824 */ /* 0x000fe200078e00ff */
[----:B-1----:R-:W-:Y:S01]  /*10cd0*/  SHF.R.U64 R47, R48, 0x10, R49 ;  /* 0x00000010302f7819 */ /* 0x002fe20000001231 */
[----:B------:R-:W-:Y:S01]  /*10ce0*/  HADD2.F32 R37, -RZ, R37.H0_H0 ;  /* 0x20000025ff257230 */ /* 0x000fe20000004100 */
[----:B------:R-:W-:Y:S01]  /*10cf0*/  LEA.HI R27, R27, R24, RZ, 0x3 ;  /* 0x000000181b1b7211 */ /* 0x000fe200078f18ff */
[----:B------:R-:W-:Y:S01]  /*10d00*/  HADD2.F32 R79, -RZ, R79.H0_H0 ;  /* 0x2000004fff4f7230 */ /* 0x000fe20000004100 */
[----:B------:R-:W-:Y:S01]  /*10d10*/  LOP3.LUT R24, R194, 0x38, R25, 0xf8, !PT ;  /* 0x00000038c2187812 */ /* 0x000fe200078ef819 */
[----:B------:R-:W-:Y:S01]  /*10d20*/  HADD2.F32 R81, -RZ, R81.H0_H0 ;  /* 0x20000051ff517230 */ /* 0x000fe20000004100 */
[----:B------:R-:W-:-:S02]  /*10d30*/  SHF.L.U32 R27, R27, 0xa, RZ ;  /* 0x0000000a1b1b7819 */ /* 0x000fc400000006ff */
[----:B------:R-:W-:Y:S02]  /*10d40*/  LOP3.LUT R29, R24, R60, RZ, 0x3c, !PT ;  /* 0x0000003c181d7212 */ /* 0x000fe400078e3cff */
[----:B------:R-:W-:Y:S02]  /*10d50*/  LOP3.LUT R28, R27, 0x7fffe000, RZ, 0xc0, !PT ;  /* 0x7fffe0001b1c7812 */ /* 0x000fe400078ec0ff */
[----:B------:R-:W-:Y:S02]  /*10d60*/  SHF.R.U64 R45, R4, 0x10, R5 ;  /* 0x00000010042d7819 */ /* 0x000fe40000001205 */
[----:B------:R-:W-:Y:S02]  /*10d70*/  IADD3 R29, R29, R28, R198 ;  /* 0x0000001c1d1d7210 */ /* 0x000fe40007ffe0c6 */
[----:B------:R-:W-:Y:S02]  /*10d80*/  SHF.R.U32.HI R48, RZ, 0x10, R49 ;  /* 0x00000010ff307819 */ /* 0x000fe40000011631 */
[----:B------:R-:W-:Y:S01]  /*10d90*/  SHF.R.U64 R46, R50, 0x10, R51 ;  /* 0x00000010322e7819 */ /* 0x000fe20000001233 */
[----:B------:R-:W-:Y:S01]  /*10da0*/  IMAD R32, R29, 0x2, R2 ;  /* 0x000000021d207824 */ /* 0x000fe200078e0202 */
[----:B------:R-:W-:-:S02]  /*10db0*/  SHF.R.U64 R43, R6, 0x10, R7 ;  /* 0x00000010062b7819 */ /* 0x000fc40000001207 */
[----:B------:R-:W-:Y:S02]  /*10dc0*/  SHF.R.U32.HI R50, RZ, 0x10, R51 ;  /* 0x00000010ff327819 */ /* 0x000fe40000011633 */
[----:B------:R-:W0:Y:S01]  /*10dd0*/  LDS.128 R28, [R32+0x10400] ;  /* 0x01040000201c7984 */ /* 0x000e220000000c00 */
[----:B------:R-:W-:Y:S01]  /*10de0*/  SHF.R.U32.HI R41, RZ, 0x10, R7 ;  /* 0x00000010ff297819 */ /* 0x000fe20000011607 */
        /* <DEDUP_REMOVED lines=11> */
[----:B----4-:R-:W0:Y:S02]  /*10ea0*/  LDS.128 R24, [R61] ;  /* 0x000000003d187984 */ /* 0x010e240000000c00 */
[----:B0-----:R-:W-:-:S02]  /*10eb0*/  HADD2.F32 R5, -RZ, R25.H0_H0 ;  /* 0x20000019ff057230 */ /* 0x001fc40000004100 */
[----:B------:R-:W-:Y:S02]  /*10ec0*/  HADD2.F32 R25, -RZ, R25.H1_H1 ;  /* 0x30000019ff197230 */ /* 0x000fe40000004100 */
[----:B------:R-:W-:Y:S02]  /*10ed0*/  HADD2.F32 R4, -RZ, R24.H0_H0 ;  /* 0x20000018ff047230 */ /* 0x000fe40000004100 */
[C---:B------:R-:W-:Y:S01]  /*10ee0*/  FFMA.FTZ R42, R5.reuse, R38, -R42 ;  /* 0x00000026052a7223 */ /* 0x040fe2000001082a */
[C---:B------:R-:W-:Y:S01]  /*10ef0*/  FMUL.FTZ R38, R34.reuse, R37 ;  /* 0x0000002522267220 */ /* 0x040fe20000410000 */
[----:B------:R-:W-:Y:S01]  /*10f00*/  FFMA.FTZ R44, R5, R40, R44 ;  /* 0x00000028052c7223 */ /* 0x000fe2000001002c */
[----:B------:R-:W-:Y:S01]  /*10f10*/  FMUL.FTZ R5, R29, R79 ;  /* 0x0000004f1d057220 */ /* 0x000fe20000410000 */
[-C--:B------:R-:W-:Y:S01]  /*10f20*/  FMUL.FTZ R40, R34, R33.reuse ;  /* 0x0000002122287220 */ /* 0x080fe20000410000 */
[----:B------:R-:W-:Y:S01]  /*10f30*/  FFMA.FTZ R39, R25, R33, -R38 ;  /* 0x0000002119277223 */ /* 0x000fe20000010826 */
[----:B------:R-:W-:-:S02]  /*10f40*/  HADD2.F32 R33, -RZ, R80.H0_H0 ;  /* 0x20000050ff217230 */ /* 0x000fc40000004100 */
[-C--:B------:R-:W-:Y:S01]  /*10f50*/  FMUL.FTZ R34, R29, R81.reuse ;  /* 0x000000511d227220 */ /* 0x080fe20000410000 */
[C---:B------:R-:W-:Y:S01]  /*10f60*/  FFMA.FTZ R81, R4.reuse, R81, -R5 ;  /* 0x0000005104517223 */ /* 0x040fe20000010805 */
[----:B------:R-:W-:Y:S02]  /*10f70*/  HADD2.F32 R5, -RZ, R82.H0_H0 ;  /* 0x20000052ff057230 */ /* 0x000fe40000004100 */
[----:B------:R-:W-:Y:S01]  /*10f80*/  FFMA.FTZ R37, R25, R37, R40 ;  /* 0x0000002519257223 */ /* 0x000fe20000010028 */
[----:B------:R-:W-:Y:S02]  /*10f90*/  HADD2.F32 R6, -RZ, R26.H0_H0 ;  /* 0x2000001aff067230 */ /* 0x000fe40000004100 */
[----:B------:R-:W-:Y:S01]  /*10fa0*/  FMUL.FTZ R25, R35, R33 ;  /* 0x0000002123197220 */ /* 0x000fe20000410000 */
[----:B------:R-:W-:Y:S02]  /*10fb0*/  HADD2.F32 R82, -RZ, R82.H1_H1 ;  /* 0x30000052ff527230 */ /* 0x000fe40000004100 */
[----:B------:R-:W-:Y:S01]  /*10fc0*/  FFMA.FTZ R79, R4, R79, R34 ;  /* 0x0000004f044f7223 */ /* 0x000fe20000010022 */
[----:B------:R-:W-:-:S02]  /*10fd0*/  HADD2.F32 R80, -RZ, R80.H1_H1 ;  /* 0x30000050ff507230 */ /* 0x000fc40000004100 */
        /* <DEDUP_REMOVED lines=39> */
.L_x_2647:
[----:B------:R-:W-:Y:S05]  /*11250*/  BSYNC B1 ;  /* 0x0000000000017941 */ /* 0x000fea0003800000 */
.L_x_2646:
[----:B------:R-:W-:Y:S04]  /*11260*/  BSSY B1, `(.L_x_2648) ;  /* 0x0000061000017945 */ /* 0x000fe80003800000 */
[----:B------:R-:W-:Y:S05]  /*11270*/  @P1 BRA `(.L_x_2649) ;  /* 0x00000004007c1947 */ /* 0x000fea0003800000 */
[----:B-1----:R-:W5:Y:S01]  /*11280*/  LDL R46, [R1+0x6c] ;  /* 0x00006c00012e7983 */ /* 0x002f620000100800 */
[----:B----4-:R-:W-:Y:S01]  /*11290*/  LEA.HI R4, R20, R234, RZ, 0x1d ;  /* 0x000000ea14047211 */ /* 0x010fe200078fe8ff */
[----:B------:R-:W-:Y:S01]  /*112a0*/  HADD2.F32 R33, -RZ, R73.H1_H1 ;  /* 0x30000049ff217230 */ /* 0x000fe20000004100 */
[----:B------:R-:W-:Y:S01]  /*112b0*/  SHF.R.U32.HI R35, RZ, 0x10, R9 ;  /* 0x00000010ff237819 */ /* 0x000fe20000011609 */
[--C-:B------:R-:W-:Y:S01]  /*112c0*/  HADD2.F32 R34, -RZ, R70.reuse.H1_H1 ;  /* 0x30000046ff227230 */ /* 0x100fe20000004100 */
[----:B------:R-:W-:Y:S01]  /*112d0*/  SHF.R.S32.HI R7, RZ, 0x1f, R4 ;  /* 0x0000001fff077819 */ /* 0x000fe20000011404 */
[----:B------:R-:W-:Y:S01]  /*112e0*/  IMAD.SHL.U32 R5, R4, 0x8, RZ ;  /* 0x0000000804057824 */ /* 0x000fe200078e00ff */
[----:B------:R-:W-:Y:S01]  /*112f0*/  SHF.R.U64 R45, R52, 0x10, R53 ;  /* 0x00000010342d7819 */ /* 0x000fe20000001235 */
[----:B------:R-:W-:Y:S01]  /*11300*/  HADD2.F32 R35, -RZ, R35.H0_H0 ;  /* 0x20000023ff237230 */ /* 0x000fe20000004100 */
[----:B------:R-:W-:Y:S01]  /*11310*/  LEA.HI R7, R7, R4, RZ, 0x3 ;  /* 0x0000000407077211 */ /* 0x000fe200078f18ff */
[----:B------:R-:W-:Y:S01]  /*11320*/  HADD2.F32 R70, -RZ, R70.H0_H0 ;  /* 0x20000046ff467230 */ /* 0x000fe20000004100 */
[----:B------:R-:W-:-:S02]  /*11330*/  LOP3.LUT R4, R194, 0x38, R5, 0xf8, !PT ;  /* 0x00000038c2047812 */ /* 0x000fc400078ef805 */
[----:B------:R-:W-:Y:S01]  /*11340*/  SHF.R.U32.HI R52, RZ, 0x10, R53 ;  /* 0x00000010ff347819 */ /* 0x000fe20000011635 */
[----:B------:R-:W-:Y:S01]  /*11350*/  IMAD.SHL.U32 R7, R7, 0x400, RZ ;  /* 0x0000040007077824 */ /* 0x000fe200078e00ff */
[----:B0-----:R-:W-:Y:S02]  /*11360*/  LOP3.LUT R25, R4, R60, RZ, 0x3c, !PT ;  /* 0x0000003c04197212 */ /* 0x001fe400078e3cff */
[----:B------:R-:W-:Y:S02]  /*11370*/  SHF.R.U64 R43, R8, 0x10, R9 ;  /* 0x00000010082b7819 */ /* 0x000fe40000001209 */
[----:B------:R-:W-:Y:S02]  /*11380*/  LOP3.LUT R24, R7, 0x7fffe000, RZ, 0xc0, !PT ;  /* 0x7fffe00007187812 */ /* 0x000fe400078ec0ff */
[----:B------:R-:W-:Y:S02]  /*11390*/  SHF.R.U64 R41, R10, 0x10, R11 ;  /* 0x000000100a297819 */ /* 0x000fe4000000120b */
[----:B------:R-:W-:-:S02]  /*113a0*/  IADD3 R25, R25, R24, R198 ;  /* 0x0000001819197210 */ /* 0x000fc40007ffe0c6 */
        /* <DEDUP_REMOVED lines=11> */
[----:B------:R-:W-:Y:S01]  /*11460*/  FMUL.FTZ R36, R30, R35 ;  /* 0x000000231e247220 */ /* 0x000fe20000410000 */
        /* <DEDUP_REMOVED lines=11> */
[----:B------:R-:W-:Y:S02]  /*11520*/  HADD2.F32 R8, -RZ, R73.H0_H0 ;  /* 0x20000049ff087230 */ /* 0x000fe40000004100 */
[-C--:B------:R-:W-:Y:S01]  /*11530*/  FMUL.FTZ R34, R30, R29.reuse ;  /* 0x0000001d1e227220 */ /* 0x080fe20000410000 */
[----:B------:R-:W-:Y:S01]  /*11540*/  FMUL.FTZ R30, R25, R70 ;  /* 0x00000046191e7220 */ /* 0x000fe20000410000 */
[----:B------:R-:W-:Y:S01]  /*11550*/  FFMA.FTZ R36, R9, R29, -R36 ;  /* 0x0000001d09247223 */ /* 0x000fe20000010824 */
[----:B------:R-:W-:-:S02]  /*11560*/  HADD2.F32 R29, -RZ, R71.H0_H0 ;  /* 0x20000047ff1d7230 */ /* 0x000fc40000004100 */
[-C--:B------:R-:W-:Y:S01]  /*11570*/  FMUL.FTZ R25, R25, R8.reuse ;  /* 0x0000000819197220 */ /* 0x080fe20000410000 */
[----:B------:R-:W-:Y:S01]  /*11580*/  FFMA.FTZ R33, R5, R8, -R30 ;  /* 0x0000000805217223 */ /* 0x000fe2000001081e */
[----:B------:R-:W-:Y:S02]  /*11590*/  HADD2.F32 R8, -RZ, R74.H0_H0 ;  /* 0x2000004aff087230 */ /* 0x000fe40000004100 */
[----:B------:R-:W-:Y:S01]  /*115a0*/  FFMA.FTZ R34, R9, R35, R34 ;  /* 0x0000002309227223 */ /* 0x000fe20000010022 */
[----:B------:R-:W-:Y:S02]  /*115b0*/  HADD2.F32 R10, -RZ, R6.H0_H0 ;  /* 0x20000006ff0a7230 */ /* 0x000fe40000004100 */
[----:B------:R-:W-:Y:S01]  /*115c0*/  FFMA.FTZ R70, R5, R70, R25 ;  /* 0x0000004605467223 */ /* 0x000fe20000010019 */
[----:B------:R-:W-:Y:S02]  /*115d0*/  HADD2.F32 R71, -RZ, R71.H1_H1 ;  /* 0x30000047ff477230 */ /* 0x000fe40000004100 */
[----:B------:R-:W-:Y:S01]  /*115e0*/  FMUL.FTZ R5, R31, R29 ;  /* 0x0000001d1f057220 */ /* 0x000fe20000410000 */
[----:B------:R-:W-:-:S02]  /*115f0*/  HADD2.F32 R74, -RZ, R74.H1_H1 ;  /* 0x3000004aff4a7230 */ /* 0x000fc40000004100 */
[-C--:B------:R-:W-:Y:S01]  /*11600*/  FMUL.FTZ R9, R31, R8.reuse ;  /* 0x000000081f097220 */ /* 0x080fe20000410000 */
[----:B------:R-:W-:Y:S02]  /*11610*/  HADD2.F32 R30, -RZ, R38.H0_H0 ;  /* 0x20000026ff1e7230 */ /* 0x000fe40000004100 */
[----:B------:R-:W-:Y:S01]  /*11620*/  FFMA.FTZ R31, R10, R8, -R5 ;  /* 0x000000080a1f7223 */ /* 0x000fe20000010805 */
[--C-:B------:R-:W-:Y:S02]  /*11630*/  HADD2.F32 R11, -RZ, R7.reuse.H0_H0 ;  /* 0x20000007ff0b7230 */ /* 0x100fe40000004100 */
[C---:B------:R-:W-:Y:S01]  /*11640*/  FMUL.FTZ R38, R32.reuse, R71 ;  /* 0x0000004720267220 */ /* 0x040fe20000410000 */
[----:B------:R-:W-:Y:S02]  /*11650*/  HADD2.F32 R8, -RZ, R54.H0_H0 ;  /* 0x20000036ff087230 */ /* 0x000fe40000004100 */
[----:B------:R-:W-:Y:S01]  /*11660*/  FMUL.FTZ R32, R32, R74 ;  /* 0x0000004a20207220 */ /* 0x000fe20000410000 */
[----:B------:R-:W-:-:S02]  /*11670*/  HADD2.F32 R7, -RZ, R7.H1_H1 ;  /* 0x30000007ff077230 */ /* 0x000fc40000004100 */
[----:B------:R-:W-:Y:S01]  /*11680*/  FFMA.FTZ R38, R11, R74, -R38 ;  /* 0x0000004a0b267223 */ /* 0x000fe20000010826 */
[----:B------:R-:W-:Y:S01]  /*11690*/  FMUL.FTZ R40, R27, R30 ;  /* 0x0000001e1b287220 */ /* 0x000fe20000410000 */
[----:B------:R-:W-:Y:S01]  /*116a0*/  FFMA.FTZ R32, R11, R71, R32 ;  /* 0x000000470b207223 */ /* 0x000fe20000010020 */
[-C--:B------:R-:W-:Y:S01]  /*116b0*/  FMUL.FTZ R42, R27, R8.reuse ;  /* 0x000000081b2a7220 */ /* 0x080fe20000410000 */
[----:B------:R-:W-:Y:S02]  /*116c0*/  HADD2.F32 R11, -RZ, R43.H0_H0 ;  /* 0x2000002bff0b7230 */ /* 0x000fe40000004100 */
[----:B------:R-:W-:Y:S01]  /*116d0*/  FFMA.FTZ R10, R10, R29, R9 ;  /* 0x0000001d0a0a7223 */ /* 0x000fe20000010009 */
[----:B------:R-:W-:Y:S02]  /*116e0*/  HADD2.F32 R5, -RZ, R45.H0_H0 ;  /* 0x2000002dff057230 */ /* 0x000fe40000004100 */
[----:B------:R-:W-:Y:S01]  /*116f0*/  FFMA.FTZ R35, R7, R8, -R40 ;  /* 0x0000000807237223 */ /* 0x000fe20000010828 */
[----:B------:R-:W-:-:S02]  /*11700*/  HADD2.F32 R25, -RZ, R41.H0_H0 ;  /* 0x20000029ff197230 */ /* 0x000fc40000004100 */
[----:B------:R-:W-:Y:S01]  /*11710*/  FFMA.FTZ R41, R7, R30, R42 ;  /* 0x0000001e07297223 */ /* 0x000fe2000001002a */
[----:B------:R-:W-:Y:S02]  /*11720*/  HADD2.F32 R9, -RZ, R44.H0_H0 ;  /* 0x2000002cff097230 */ /* 0x000fe40000004100 */
[C---:B------:R-:W-:Y:S01]  /*11730*/  FMUL.FTZ R7, R24.reuse, R11 ;  /* 0x0000000b18077220 */ /* 0x040fe20000410000 */
[----:B------:R-:W-:Y:S02]  /*11740*/  HADD2.F32 R4, -RZ, R4.H1_H1 ;  /* 0x30000004ff047230 */ /* 0x000fe40000004100 */
        /* <DEDUP_REMOVED lines=18> */
.L_x_2649:
[----:B------:R-:W-:Y:S05]  /*11870*/  BSYNC B1 ;  /* 0x0000000000017941 */ /* 0x000fea0003800000 */
.L_x_2648:
[----:B------:R-:W-:Y:S05]  /*11880*/  @P2 BRA `(.L_x_2621) ;  /* 0x00000004007c2947 */ /* 0x000fea0003800000 */
[----:B------:R-:W5:Y:S01]  /*11890*/  LDL R41, [R1+0x68] ;  /* 0x0000680001297983 */ /* 0x000f620000100800 */
[----:B------:R-:W-:Y:S01]  /*118a0*/  LEA.HI R20, R20, R235, RZ, 0x1d ;  /* 0x000000eb14147211 */ /* 0x000fe200078fe8ff */
[--C-:B0-----:R-:W-:Y:S01]  /*118b0*/  HADD2.F32 R29, -RZ, R21.reuse.H1_H1 ;  /* 0x30000015ff1d7230 */ /* 0x101fe20000004100 */
[----:B------:R-:W-:Y:S01]  /*118c0*/  SHF.R.U32.HI R30, RZ, 0x10, R13 ;  /* 0x00000010ff1e7819 */ /* 0x000fe2000001160d */
[--C-:B------:R-:W-:Y:S01]  /*118d0*/  HADD2.F32 R31, -RZ, R0.reuse.H1_H1 ;  /* 0x30000000ff1f7230 */ /* 0x100fe20000004100 */
[----:B----4-:R-:W-:Y:S01]  /*118e0*/  SHF.R.S32.HI R7, RZ, 0x1f, R20 ;  /* 0x0000001fff077819 */ /* 0x010fe20000011414 */
[----:B------:R-:W-:Y:S01]  /*118f0*/  HADD2.F32 R28, -RZ, R0.H0_H0 ;  /* 0x20000000ff1c7230 */ /* 0x000fe20000004100 */
[----:B------:R-:W-:Y:S01]  /*11900*/  SHF.L.U32 R5, R20, 0x3, RZ ;  /* 0x0000000314057819 */ /* 0x000fe200000006ff */
[----:B------:R-:W-:Y:S01]  /*11910*/  HADD2.F32 R30, -RZ, R30.H0_H0 ;  /* 0x2000001eff1e7230 */ /* 0x000fe20000004100 */
[----:B------:R-:W-:Y:S01]  /*11920*/  LEA.HI R7, R7, R20, RZ, 0x3 ;  /* 0x0000001407077211 */ /* 0x000fe200078f18ff */
[----:B------:R-:W-:Y:S01]  /*11930*/  HADD2.F32 R0, -RZ, R21.H0_H0 ;  /* 0x20000015ff007230 */ /* 0x000fe20000004100 */
[----:B------:R-:W-:Y:S01]  /*11940*/  LOP3.LUT R4, R194, 0x38, R5, 0xf8, !PT ;  /* 0x00000038c2047812 */ /* 0x000fe200078ef805 */
[----:B------:R-:W-:Y:S01]  /*11950*/  HADD2.F32 R21, -RZ, R3.H0_H0 ;  /* 0x20000003ff157230 */ /* 0x000fe20000004100 */
[----:B------:R-:W-:Y:S01]  /*11960*/  SHF.R.U64 R40, R56, 0x10, R57 ;  /* 0x0000001038287819 */ /* 0x000fe20000001239 */
[----:B------:R-:W-:Y:S01]  /*11970*/  IMAD.SHL.U32 R7, R7, 0x400, RZ ;  /* 0x0000040007077824 */ /* 0x000fe200078e00ff */
[----:B------:R-:W-:-:S02]  /*11980*/  LOP3.LUT R9, R4, R60, RZ, 0x3c, !PT ;  /* 0x0000003c04097212 */ /* 0x000fc400078e3cff */
[----:B------:R-:W-:Y:S02]  /*11990*/  SHF.R.U32.HI R56, RZ, 0x10, R57 ;  /* 0x00000010ff387819 */ /* 0x000fe40000011639 */
[----:B------:R-:W-:Y:S02]  /*119a0*/  LOP3.LUT R8, R7, 0x7fffe000, RZ, 0xc0, !PT ;  /* 0x7fffe00007087812 */ /* 0x000fe400078ec0ff */
[----:B------:R-:W-:Y:S02]  /*119b0*/  SHF.R.U64 R38, R12, 0x10, R13 ;  /* 0x000000100c267819 */ /* 0x000fe4000000120d */
[----:B------:R-:W-:Y:S02]  /*119c0*/  IADD3 R9, R9, R8, R198 ;  /* 0x0000000809097210 */ /* 0x000fe40007ffe0c6 */
[--C-:B------:R-:W-:Y:S02]  /*119d0*/  SHF.R.U64 R39, R58, 0x10, R59.reuse ;  /* 0x000000103a277819 */ /* 0x100fe4000000123b */
[----:B------:R-:W-:Y:S01]  /*119e0*/  SHF.R.U32.HI R58, RZ, 0x10, R59 ;  /* 0x00000010ff3a7819 */ /* 0x000fe2000001163b */
[----:B------:R-:W-:Y:S01]  /*119f0*/  IMAD R20, R9, 0x2, R2 ;  /* 0x0000000209147824 */ /* 0x000fe200078e0202 */
[----:B------:R-:W-:-:S02]  /*11a00*/  SHF.R.U32.HI R36, RZ, 0x10, R15 ;  /* 0x00000010ff247819 */ /* 0x000fc4000001160f */
[----:B------:R-:W-:Y:S02]  /*11a10*/  SHF.R.U64 R37, R14, 0x10, R15 ;  /* 0x000000100e257819 */ /* 0x000fe4000000120f */
[----:B------:R-:W0:Y:S02]  /*11a20*/  LDS.128 R8, [R20+0x10400] ;  /* 0x0104000014087984 */ /* 0x000e240000000c00 */
[--C-:B0-----:R-:W-:Y:S02]  /*11a30*/  HADD2.F32 R24, -RZ, R9.reuse.H0_H0 ;  /* 0x20000009ff187230 */ /* 0x101fe40000004100 */
[----:B------:R-:W-:Y:S02]  /*11a40*/  HADD2.F32 R25, -RZ, R9.H1_H1 ;  /* 0x30000009ff197230 */ /* 0x000fe40000004100 */
[----:B------:R-:W-:Y:S02]  /*11a50*/  HADD2.F32 R9, -RZ, R8.H0_H0 ;  /* 0x20000008ff097230 */ /* 0x000fe40000004100 */
[C---:B-1----:R-:W-:Y:S01]  /*11a60*/  FMUL.FTZ R33, R24.reuse, R31 ;  /* 0x0000001f18217220 */ /* 0x042fe20000410000 */
[----:B------:R-:W-:Y:S01]  /*11a70*/  FMUL.FTZ R35, R24, R29 ;  /* 0x0000001d18237220 */ /* 0x000fe20000410000 */
[----:B------:R-:W-:-:S02]  /*11a80*/  HADD2.F32 R24, -RZ, R56.H0_H0 ;  /* 0x20000038ff187230 */ /* 0x000fc40000004100 */
[C---:B------:R-:W-:Y:S01]  /*11a90*/  FMUL.FTZ R32, R25.reuse, R30 ;  /* 0x0000001e19207220 */ /* 0x040fe20000410000 */
[----:B------:R-:W-:Y:S02]  /*11aa0*/  HADD2.F32 R26, -RZ, R10.H0_H0 ;  /* 0x2000000aff1a7230 */ /* 0x000fe40000004100 */
[--C-:B------:R-:W-:Y:S02]  /*11ab0*/  HADD2.F32 R27, -RZ, R11.reuse.H0_H0 ;  /* 0x2000000bff1b7230 */ /* 0x100fe40000004100 */
[----:B------:R-:W-:Y:S01]  /*11ac0*/  FMUL.FTZ R34, R25, R24 ;  /* 0x0000001819227220 */ /* 0x000fe20000410000 */
        /* <DEDUP_REMOVED lines=11> */
[C---:B------:R-:W-:Y:S01]  /*11b80*/  FFMA.FTZ R32, R13.reuse, R24, -R32 ;  /* 0x000000180d207223 */ /* 0x040fe20000010820 */
[----:B------:R-:W-:Y:S02]  /*11b90*/  HADD2.F32 R9, -RZ, R69.H0_H0 ;  /* 0x20000045ff097230 */ /* 0x000fe40000004100 */
[----:B------:R-:W-:Y:S01]  /*11ba0*/  FFMA.FTZ R34, R13, R30, R34 ;  /* 0x0000001e0d227223 */ /* 0x000fe20000010022 */
[----:B------:R-:W-:-:S02]  /*11bb0*/  HADD2.F32 R24, -RZ, R3.H1_H1 ;  /* 0x30000003ff187230 */ /* 0x000fc40000004100 */
[C---:B------:R-:W-:Y:S01]  /*11bc0*/  FFMA.FTZ R13, R5.reuse, R0, -R12 ;  /* 0x00000000050d7223 */ /* 0x040fe2000001080c */
[----:B------:R-:W-:Y:S01]  /*11bd0*/  FFMA.FTZ R25, R5, R28, R25 ;  /* 0x0000001c05197223 */ /* 0x000fe20000010019 */
[----:B------:R-:W-:Y:S02]  /*11be0*/  HADD2.F32 R15, -RZ, R7.H0_H0 ;  /* 0x20000007ff0f7230 */ /* 0x000fe40000004100 */
        /* <DEDUP_REMOVED lines=8> */
[----:B------:R-:W-:Y:S01]  /*11c70*/  FFMA.FTZ R30, R15, R0, -R30 ;  /* 0x000000000f1e7223 */ /* 0x000fe2000001081e */
[----:B------:R-:W-:Y:S02]  /*11c80*/  HADD2.F32 R7, -RZ, R7.H1_H1 ;  /* 0x30000007ff077230 */ /* 0x000fe40000004100 */
[C---:B------:R-:W-:Y:S01]  /*11c90*/  FFMA.FTZ R28, R14.reuse, R9, -R5 ;  /* 0x000000090e1c7223 */ /* 0x040fe20000010805 */
[C---:B------:R-:W-:Y:S01]  /*11ca0*/  FMUL.FTZ R36, R11.reuse, R26 ;  /* 0x0000001a0b247220 */ /* 0x040fe20000410000 */
[----:B------:R-:W-:Y:S01]  /*11cb0*/  FMUL.FTZ R0, R11, R12 ;  /* 0x0000000c0b007220 */ /* 0x000fe20000410000 */
[----:B------:R-:W-:Y:S01]  /*11cc0*/  FFMA.FTZ R14, R14, R21, R3 ;  /* 0x000000150e0e7223 */ /* 0x000fe20000010003 */
        /* <DEDUP_REMOVED lines=27> */
.L_x_2621:
[----:B------:R-:W-:Y:S05]  /*11e80*/  BSYNC B0 ;  /* 0x0000000000007941 */ /* 0x000fea0003800000 */
.L_x_2599:
        /* <DEDUP_REMOVED lines=8> */
.L_x_2597:
[----:B01234-:R-:W2:Y:S02]  /*11f10*/  LDL R0, [R1+0x18] ;  /* 0x0000180001007983 */ /* 0x01fea40000100800 */
[----:B--2---:R-:W-:-:S13]  /*11f20*/  R2UR UR4, R0 ;  /* 0x00000000000472ca */ /* 0x004fda00000e0000 */
[----:B------:R-:W-:-:S05]  /*11f30*/  IMAD.U32 R0, RZ, RZ, UR4 ;  /* 0x00000004ff007e24 */ /* 0x000fca000f8e00ff */
[----:B------:R-:W-:-:S13]  /*11f40*/  ISETP.NE.AND P0, PT, R0, 0x3, PT ;  /* 0x000000030000780c */ /* 0x000fda0003f05270 */
[----:B------:R-:W-:Y:S05]  /*11f50*/  @!P0 BRA `(.L_x_2650) ;  /* 0x0000000000048947 */ /* 0x000fea0003800000 */
[----:B------:R-:W-:Y:S01]  /*11f60*/  BPT.TRAP 0x1 ;  /* 0x000000040000795c */ /* 0x000fe20000300000 */
.L_x_2650:
[----:B------:R-:W-:Y:S01]  /*11f70*/  IMAD R6, R184, 0x8, R2 ;  /* 0x00000008b8067824 */ /* 0x000fe200078e0202 */
[----:B------:R-:W-:-:S04]  /*11f80*/  SHF.L.U32 R3, R187, 0x1f, RZ ;  /* 0x0000001fbb037819 */ /* 0x000fc800000006ff */
[----:B------:R0:W1:Y:S01]  /*11f90*/  SYNCS.PHASECHK.TRANS64.TRYWAIT P2, [R6+URZ+0x34830], R3 ;  /* 0x03483003060075a7 */ /* 0x000062000804017f */
[----:B------:R-:W-:Y:S05]  /*11fa0*/  @!P0 BRA `(.L_x_2651) ;  /* 0x0000000000048947 */ /* 0x000fea0003800000 */
[----:B------:R-:W-:Y:S01]  /*11fb0*/  BPT.TRAP 0x1 ;  /* 0x000000040000795c */ /* 0x000fe20000300000 */
.L_x_2651:
[----:B------:R-:W2:Y:S02]  /*11fc0*/  S2R R0, SR_TID.X ;  /* 0x0000000000007919 */ /* 0x000ea40000002100 */
[----:B--2---:R-:W-:-:S04]  /*11fd0*/  LOP3.LUT R0, R0, 0x7f, RZ, 0xc0, !PT ;  /* 0x0000007f00007812 */ /* 0x004fc800078ec0ff */
[----:B------:R-:W-:Y:S01]  /*11fe0*/  ISETP.NE.AND P1, PT, R0, RZ, PT ;  /* 0x000000ff0000720c */ /* 0x000fe20003f25270 */
[----:B-1----:R-:W-:-:S12]  /*11ff0*/  @P2 BRA `(.L_x_2652) ;  /* 0x0000000000082947 */ /* 0x002fd80003800000 */
[----:B------:R-:W1:Y:S02]  /*12000*/  SYNCS.PHASECHK.TRANS64.TRYWAIT P2, [R6+URZ+0x34830], R3 ;  /* 0x03483003060075a7 */ /* 0x000e64000804017f */
[----:B-1----:R-:W-:Y:S05]  /*12010*/  @!P2 BRA `(.L_x_2653) ;  /* 0x0000014800c4a947 */ /* 0x002fea0003800000 */
.L_x_2652:
[----:B------:R-:W-:Y:S05]  /*12020*/  WARPSYNC.ALL ;  /* 0x0000000000007948 */ /* 0x000fea0003800000 */
[----:B------:R-:W-:Y:S01]  /*12030*/  IADD3 R0, R2, 0x1c400, RZ ;  /* 0x0001c40002007810 */ /* 0x000fe20007ffe0ff */
[----:B------:R-:W-:Y:S01]  /*12040*/  IMAD.MOV.U32 R5, RZ, RZ, 0x40000040 ;  /* 0x40000040ff057424 */ /* 0x000fe200078e00ff */
[----:B------:R-:W-:Y:S01]  /*12050*/  R2UR UR52, R68 ;  /* 0x00000000443472ca */ /* 0x000fe200000e0000 */
[----:B------:R-:W-:Y:S01]  /*12060*/  UMOV UR53, 0x40000040 ;  /* 0x4000004000357882 */ /* 0x000fe20000000000 */
[----:B------:R-:W-:Y:S01]  /*12070*/  SHF.R.U32.HI R0, RZ, 0x4, R0 ;  /* 0x00000004ff007819 */ /* 0x000fe20000011600 */
[----:B------:R-:W-:Y:S01]  /*12080*/  WARPGROUP.ARRIVE ;  /* 0x00000000000079c5 */ /* 0x000fe20000000000 */
[----:B------:R-:W-:Y:S01]  /*12090*/  R2UR UR55, R5 ;  /* 0x00000000053772ca */ /* 0x000fe200000e0000 */
[----:B------:R-:W-:Y:S01]  /*120a0*/  IMAD.MOV.U32 R9, RZ, RZ, 0x40000040 ;  /* 0x40000040ff097424 */ /* 0x000fe200078e00ff */
[----:B------:R-:W-:Y:S01]  /*120b0*/  LOP3.LUT R0, R0, 0x3fff, RZ, 0xc0, !PT ;  /* 0x00003fff00007812 */ /* 0x000fe200078ec0ff */
[----:B------:R-:W-:Y:S01]  /*120c0*/  UMOV UR49, 0x40000040 ;  /* 0x4000004000317882 */ /* 0x000fe20000000000 */
[----:B------:R-:W-:Y:S01]  /*120d0*/  UMOV UR45, 0x40000040 ;  /* 0x40000040002d7882 */ /* 0x000fe20000000000 */
[----:B------:R-:W-:Y:S01]  /*120e0*/  UMOV UR9, 0x40000040 ;  /* 0x4000004000097882 */ /* 0x000fe20000000000 */
[----:B------:R-:W-:Y:S01]  /*120f0*/  LOP3.LUT R7, R0, 0x10000, RZ, 0xfc, !PT ;  /* 0x0001000000077812 */ /* 0x000fe200078efcff */
[----:B------:R-:W-:Y:S01]  /*12100*/  IMAD.U32 R11, RZ, RZ, UR9 ;  /* 0x00000009ff0b7e24 */ /* 0x000fe2000f8e00ff */
[----:B------:R-:W-:Y:S01]  /*12110*/  R2UR UR51, R9 ;  /* 0x00000000093372ca */ /* 0x000fe200000e0000 */
[----:B------:R-:W-:Y:S01]  /*12120*/  ULOP3.LUT UR52, UR52, 0x10000, URZ, 0xfc, !UPT ;  /* 0x0001000034347892 */ /* 0x000fe2000f8efc3f */
[----:B------:R-:W-:Y:S01]  /*12130*/  MOV R9, 0x40000040 ;  /* 0x4000004000097802 */ /* 0x000fe20000000f00 */
[----:B------:R-:W-:Y:S01]  /*12140*/  IMAD R4, R184, 0xc00, R7 ;  /* 0x00000c00b8047824 */ /* 0x000fe200078e0207 */
[----:B------:R-:W-:Y:S01]  /*12150*/  UMOV UR57, 0x40000040 ;  /* 0x4000004000397882 */ /* 0x000fe20000000000 */
[----:B------:R-:W-:Y:S01]  /*12160*/  UIADD3 UR48, UR52, 0x2, URZ ;  /* 0x0000000234307890 */ /* 0x000fe2000fffe03f */
[----:B------:R-:W-:Y:S01]  /*12170*/  R2UR UR47, R9 ;  /* 0x00000000092f72ca */ /* 0x000fe200000e0000 */
[C---:B------:R-:W-:Y:S01]  /*12180*/  VIADD R8, R4.reuse, 0x2 ;  /* 0x0000000204087836 */ /* 0x040fe20000000000 */
[----:B------:R-:W-:Y:S01]  /*12190*/  R2UR UR54, R4 ;  /* 0x00000000043672ca */ /* 0x000fe200000e0000 */
[----:B------:R-:W-:Y:S01]  /*121a0*/  UIADD3 UR44, UR52, 0x4, URZ ;  /* 0x00000004342c7890 */ /* 0x000fe2000fffe03f */
[----:B------:R-:W-:Y:S01]  /*121b0*/  IMAD.MOV.U32 R9, RZ, RZ, 0x40000040 ;  /* 0x40000040ff097424 */ /* 0x000fe200078e00ff */
[----:B------:R-:W-:Y:S01]  /*121c0*/  UIADD3 UR4, UR52, 0x6, URZ ;  /* 0x0000000634047890 */ /* 0x000fe2000fffe03f */
[----:B------:R-:W-:Y:S01]  /*121d0*/  R2UR UR50, R8 ;  /* 0x00000000083272ca */ /* 0x000fe200000e0000 */
[----:B------:R-:W-:Y:S01]  /*121e0*/  VIADD R8, R4, 0x4 ;  /* 0x0000000404087836 */ /* 0x000fe20000000000 */
[----:B------:R-:W-:Y:S01]  /*121f0*/  UIADD3 UR56, UR52, 0x804, URZ ;  /* 0x0000080434387890 */ /* 0x000fe2000fffe03f */
[----:B------:R-:W-:Y:S01]  /*12200*/  R2UR UR11, R9 ;  /* 0x00000000090b72ca */ /* 0x000fe200000e0000 */
[----:B------:R-:W-:Y:S01]  /*12210*/  IMAD.MOV.U32 R9, RZ, RZ, 0x40000040 ;  /* 0x40000040ff097424 */ /* 0x000fe200078e00ff */
[----:B------:R-:W-:Y:S01]  /*12220*/  UIADD3 UR36, UR52, 0x806, URZ ;  /* 0x0000080634247890 */ /* 0x000fe2000fffe03f */
[----:B------:R-:W-:Y:S01]  /*12230*/  R2UR UR46, R8 ;  /* 0x00000000082e72ca */ /* 0x000fe200000e0000 */
[----:B------:R-:W-:Y:S01]  /*12240*/  VIADD R8, R4, 0x6 ;  /* 0x0000000604087836 */ /* 0x000fe20000000000 */
[----:B------:R-:W-:Y:S01]  /*12250*/  UMOV UR8, UR4 ;  /* 0x0000000400087c82 */ /* 0x000fe20008000000 */
[----:B------:R-:W-:Y:S01]  /*12260*/  HGMMA.64x128x16.F32 R24, gdesc[UR52], RZ, !UPT, gsb0 ;  /* 0x01e00000341879f0 */ /* 0x000fe2000c0008ff */
[----:B------:R-:W-:Y:S01]  /*12270*/  UIADD3 UR4, UR52, 0x400, URZ ;  /* 0x0000040034047890 */ /* 0x000fe2000fffe03f */
[----:B------:R-:W-:Y:S01]  /*12280*/  IMAD.U32 R10, RZ, RZ, UR8 ;  /* 0x00000008ff0a7e24 */ /* 0x000fe2000f8e00ff */
[----:B------:R-:W-:Y:S01]  /*12290*/  R2UR UR10, R8 ;  /* 0x00000000080a72ca */ /* 0x000fe200000e0000 */
[----:B------:R-:W-:Y:S01]  /*122a0*/  IMAD.MOV.U32 R5, RZ, RZ, 0x40000040 ;  /* 0x40000040ff057424 */ /* 0x000fe200078e00ff */
[----:B------:R-:W-:Y:S01]  /*122b0*/  IADD3 R8, R4, 0x400, RZ ;  /* 0x0000040004087810 */ /* 0x000fe20007ffe0ff */
[----:B------:R-:W-:Y:S01]  /*122c0*/  UMOV UR37, 0x40000040 ;  /* 0x4000004000257882 */ /* 0x000fe20000000000 */
[----:B------:R2:W-:Y:S01]  /*122d0*/  STL.64 [R1+0x38], R10 ;  /* 0x0000380a01007387 */ /* 0x0005e20000100a00 */
[----:B------:R-:W3:Y:S01]  /*122e0*/  LDC R0, c[0x0][0x448] ;  /* 0x00011200ff007b82 */ /* 0x000ee20000000800 */
[----:B------:R-:W-:Y:S01]  /*122f0*/  R2UR UR39, R5 ;  /* 0x00000000052772ca */ /* 0x000fe200000e0000 */
[----:B------:R-:W-:Y:S01]  /*12300*/  IMAD.IADD R12, R205, 0x1, R200 ;  /* 0x00000001cd0c7824 */ /* 0x000fe200078e02c8 */
[----:B------:R-:W-:Y:S01]  /*12310*/  BSSY B0, `(.L_x_2654) ;  /* 0x0000530000007945 */ /* 0x000fe20003800000 */
[----:B01----:R-:W-:Y:S01]  /*12320*/  @!P1 VIADD R6, R6, 0x34840 ;  /* 0x0003484006069836 */ /* 0x003fe20000000000 */
[----:B------:R-:W-:-:S02]  /*12330*/  CS2R R150, SRZ ;  /* 0x0000000000967805 */ /* 0x000fc4000001ff00 */
[----:B------:R-:W-:Y:S02]  /*12340*/  CS2R R148, SRZ ;  /* 0x0000000000947805 */ /* 0x000fe4000001ff00 */
[----:B------:R-:W-:Y:S02]  /*12350*/  CS2R R146, SRZ ;  /* 0x0000000000927805 */ /* 0x000fe4000001ff00 */
[----:B------:R-:W-:Y:S02]  /*12360*/  CS2R R144, SRZ ;  /* 0x0000000000907805 */ /* 0x000fe4000001ff00 */
[----:B------:R-:W-:Y:S02]  /*12370*/  @!P1 PRMT R6, RZ, 0x654, R6 ;  /* 0x00000654ff069816 */ /* 0x000fe40000000006 */
[----:B------:R-:W-:Y:S02]  /*12380*/  CS2R R142, SRZ ;  /* 0x00000000008e7805 */ /* 0x000fe4000001ff00 */
[----:B-----5:R-:W-:-:S02]  /*12390*/  CS2R R140, SRZ ;  /* 0x00000000008c7805 */ /* 0x020fc4000001ff00 */
        /* <DEDUP_REMOVED lines=12> */
[----:B---3--:R-:W-:Y:S02]  /*12460*/  ISETP.NE.AND P2, PT, R0, 0x1, PT ;  /* 0x000000010000780c */ /* 0x008fe40003f45270 */
[----:B------:R-:W-:-:S11]  /*12470*/  CS2R R114, SRZ ;  /* 0x0000000000727805 */ /* 0x000fd6000001ff00 */
[----:B------:R-:W0:Y:S08]  /*12480*/  @P2 LDC R3, c[0x0][0x44c] ;  /* 0x00011300ff032b82 */ /* 0x000e300000000800 */
[----:B------:R-:W1:Y:S01]  /*12490*/  @P2 LDC R5, c[0x0][0x450] ;  /* 0x00011400ff052b82 */ /* 0x000e620000000800 */
[----:B0-----:R-:W-:-:S04]  /*124a0*/  @P2 IMAD.HI.U32 R0, R12, R3, RZ ;  /* 0x000000030c002227 */ /* 0x001fc800078e00ff */
[----:B------:R-:W-:Y:S01]  /*124b0*/  IMAD.MOV.U32 R3, RZ, RZ, -0x80 ;  /* 0xffffff80ff037424 */ /* 0x000fe200078e00ff */
[----:B-1----:R-:W-:-:S03]  /*124c0*/  @P2 SHF.R.U32.HI R12, RZ, R5, R0 ;  /* 0x00000005ff0c2219 */ /* 0x002fc60000011600 */
[----:B------:R-:W-:Y:S02]  /*124d0*/  IMAD R3, R88, R3, 0x80 ;  /* 0x0000008058037424 */ /* 0x000fe400078e0203 */
[----:B------:R-:W0:Y:S03]  /*124e0*/  SHFL.IDX PT, R0, R12, 0x1, 0x1c1f ;  /* 0x003c1f000c007f89 */ /* 0x000e2600000e0000 */
[----:B------:R-:W-:-:S04]  /*124f0*/  IADD3 R107, -R204, 0x1, R3 ;  /* 0x00000001cc6b7810 */ /* 0x000fc80007ffe103 */
[----:B------:R-:W-:Y:S01]  /*12500*/  IADD3 R107, -R201, R107, R202 ;  /* 0x0000006bc96b7210 */ /* 0x000fe20007ffe1ca */
        /* <DEDUP_REMOVED lines=8> */
[----:B------:R-:W-:Y:S01]  /*12590*/  HGMMA.64x128x16.F32 R24, gdesc[UR8], R24, gsb0 ;  /* 0x01e00000081879f0 */ /* 0x000fe20008000818 */
[----:B------:R-:W-:Y:S01]  /*125a0*/  R2UR UR10, R8 ;  /* 0x00000000080a72ca */ /* 0x000fe200000e0000 */
[----:B------:R-:W-:Y:S01]  /*125b0*/  UMOV UR8, UR4 ;  /* 0x0000000400087c82 */ /* 0x000fe20008000000 */
[----:B------:R-:W-:Y:S01]  /*125c0*/  R2UR UR11, R9 ;  /* 0x00000000090b72ca */ /* 0x000fe200000e0000 */
[----:B------:R-:W-:Y:S01]  /*125d0*/  UMOV UR9, 0x40000040 ;  /* 0x4000004000097882 */ /* 0x000fe20000000000 */
[----:B------:R-:W-:Y:S01]  /*125e0*/  VIADD R8, R4, 0x402 ;  /* 0x0000040204087836 */ /* 0x000fe20000000000 */
[----:B------:R-:W-:Y:S01]  /*125f0*/  MOV R9, 0x40000040 ;  /* 0x4000004000097802 */ /* 0x000fe20000000f00 */
        /* <DEDUP_REMOVED lines=11> */
[----:B------:R-:W-:Y:S01]  /*126b0*/  VIADD R8, R4, 0x404 ;  /* 0x0000040404087836 */ /* 0x000fe20000000000 */
[----:B------:R-:W-:Y:S01]  /*126c0*/  UIADD3 UR4, UR52, 0x404, URZ ;  /* 0x0000040434047890 */ /* 0x000fe2000fffe03f */
[----:B------:R-:W-:Y:S02]  /*126d0*/  IMAD.MOV.U32 R9, RZ, RZ, 0x40000040 ;  /* 0x40000040ff097424 */ /* 0x000fe400078e00ff */
[----:B-1----:R-:W-:Y:S02]  /*126e0*/  IMAD.U32 R10, RZ, RZ, UR8 ;  /* 0x00000008ff0a7e24 */ /* 0x002fe4000f8e00ff */
        /* <DEDUP_REMOVED lines=11> */
[----:B------:R-:W-:Y:S01]  /*127a0*/  IMAD.MOV.U32 R9, RZ, RZ, 0x40000040 ;  /* 0x40000040ff097424 */ /* 0x000fe200078e00ff */
[----:B-1----:R-:W-:Y:S01]  /*127b0*/  MOV R10, UR8 ;  /* 0x00000008000a7c02 */ /* 0x002fe20008000f00 */
        /* <DEDUP_REMOVED lines=35> */
[C---:B------:R-:W-:Y:S01]  /*129f0*/  VIADD R8, R4.reuse, 0x804 ;  /* 0x0000080404087836 */ /* 0x040fe20000000000 */
[----:B------:R-:W-:Y:S01]  /*12a00*/  MOV R9, 0x40000040 ;  /* 0x4000004000097802 */ /* 0x000fe20000000f00 */
[----:B------:R-:W-:Y:S01]  /*12a10*/  VIADD R4, R4, 0x806 ;  /* 0x0000080604047836 */ /* 0x000fe20000000000 */
[----:B------:R-:W-:Y:S01]  /*12a20*/  ULDC UR4, c[0x0][0x988] ;  /* 0x0002620000047ab9 */ /* 0x000fe20000000800 */
[----:B-1----:R-:W-:Y:S01]  /*12a30*/  IMAD.U32 R10, RZ, RZ, UR8 ;  /* 0x00000008ff0a7e24 */ /* 0x002fe2000f8e00ff */
[----:B------:R-:W-:Y:S01]  /*12a40*/  R2UR UR58, R8 ;  /* 0x00000000083a72ca */ /* 0x000fe200000e0000 */
[----:B------:R-:W-:Y:S01]  /*12a50*/  IMAD.U32 R11, RZ, RZ, UR9 ;  /* 0x00000009ff0b7e24 */ /* 0x000fe2000f8e00ff */
[----:B------:R-:W-:-:S02]  /*12a60*/  R2UR UR59, R9 ;  /* 0x00000000093b72ca */ /* 0x000fc400000e0000 */
[----:B------:R-:W-:Y:S02]  /*12a70*/  R2UR UR38, R4 ;  /* 0x00000000042672ca */ /* 0x000fe400000e0000 */
[----:B------:R1:W-:Y:S02]  /*12a80*/  STL.64 [R1], R10 ;  /* 0x0000000a01007387 */ /* 0x0003e40000100a00 */
[----:B-1----:R-:W-:-:S04]  /*12a90*/  IADD3 R10, -R204, R202, R3 ;  /* 0x000000cacc0a7210 */ /* 0x002fc80007ffe103 */
[----:B0-----:R-:W-:-:S04]  /*12aa0*/  VIADDMNMX R0, R0, R107, R10, PT ;  /* 0x0000006b00007246 */ /* 0x001fc8000380010a */
        /* <DEDUP_REMOVED lines=8> */
[----:B------:R-:W-:Y:S01]  /*12b30*/  HGMMA.64x128x16.F32 R24, gdesc[UR56], R24, gsb0 ;  /* 0x01e00000381879f0 */ /* 0x000fe20008000818 */
[----:B------:R-:W-:Y:S01]  /*12b40*/  ULDC UR58, c[0x0][0x988] ;  /* 0x00026200003a7ab9 */ /* 0x000fe20000000800 */
[----:B------:R-:W-:Y:S01]  /*12b50*/  ULDC UR59, c[0x0][0x988] ;  /* 0x00026200003b7ab9 */ /* 0x000fe20000000800 */
        /* <DEDUP_REMOVED lines=9> */
[----:B------:R-:W-:Y:S01]  /*12bf0*/  FMNMX.FTZ R4, R113, R111, !PT ;  /* 0x0000006f71047209 */ /* 0x000fe20007810000 */
[----:B------:R-:W1:Y:S01]  /*12c00*/  SHFL.IDX PT, R30, R12, RZ, 0x1c1f ;  /* 0x001c1fff0c1e7589 */ /* 0x000e6200000e0000 */
        /* <DEDUP_REMOVED lines=85> */
[----:B------:R-:W-:Y:S02]  /*13160*/  FMNMX.FTZ R4, R27, R4, !PT ;  /* 0x000000041b047209 */ /* 0x000fe40007810000 */
[----:B------:R-:W-:Y:S02]  /*13170*/  MOV R0, UR4 ;  /* 0x0000000400007c02 */ /* 0x000fe40008000f00 */
[----:B------:R-:W-:Y:S02]  /*13180*/  FMNMX.FTZ R14, R87, R4, !PT ;  /* 0x00000004570e7209 */ /* 0x000fe40007810000 */
[----:B-1----:R-:W-:-:S02]  /*13190*/  VIADDMNMX R30, R30, R107, R10, PT ;  /* 0x0000006b1e1e7246 */ /* 0x002fc4000380010a */
[----:B------:R-:W-:Y:S01]  /*131a0*/  CS2R R106, SRZ ;  /* 0x00000000006a7805 */ /* 0x000fe2000001ff00 */
[----:B------:R-:W1:Y:S01]  /*131b0*/  SHFL.BFLY PT, R31, R14, 0x2, 0x1f ;  /* 0x0c401f000e1f7f89 */ /* 0x000e6200000e0000 */
[C---:B------:R-:W-:Y:S02]  /*131c0*/  ISETP.GT.AND P4, PT, R30.reuse, 0x1, PT ;  /* 0x000000011e00780c */ /* 0x040fe40003f84270 */
[----:B------:R-:W-:Y:S02]  /*131d0*/  ISETP.GT.AND P5, PT, R30, 0x8, PT ;  /* 0x000000081e00780c */ /* 0x000fe40003fa4270 */
[----:B------:R-:W-:Y:S02]  /*131e0*/  FSEL R25, R25, -INF , P4 ;  /* 0xff80000019197808 */ /* 0x000fe40002000000 */
[----:B------:R-:W-:Y:S02]  /*131f0*/  FSEL R35, R28, -INF , P5 ;  /* 0xff8000001c237808 */ /* 0x000fe40002800000 */
[----:B------:R-:W-:-:S02]  /*13200*/  ISETP.GT.AND P4, PT, R30, 0x10, PT ;  /* 0x000000101e00780c */ /* 0x000fc40003f84270 */
[----:B-1----:R-:W-:-:S05]  /*13210*/  FMNMX.FTZ R31, R14, R31, !PT ;  /* 0x0000001f0e1f7209 */ /* 0x002fca0007810000 */
[----:B------:R-:W1:Y:S02]  /*13220*/  SHFL.BFLY PT, R4, R31, 0x1, 0x1f ;  /* 0x0c201f001f047f89 */ /* 0x000e6400000e0000 */
        /* <DEDUP_REMOVED lines=8> */
[C---:B------:R-:W-:Y:S01]  /*132b0*/  ISETP.GT.AND P3, PT, R30.reuse, 0x9, PT ;  /* 0x000000091e00780c */ /* 0x040fe20003f64270 */
[-CC-:B------:R-:W-:Y:S01]  /*132c0*/  FFMA.FTZ R179, R101, R0.reuse, -R8.reuse ;  /* 0x0000000065b37223 */ /* 0x180fe20000010808 */
[----:B------:R-:W-:Y:S01]  /*132d0*/  FMNMX.FTZ R14, R31, R25, !PT ;  /* 0x000000191f0e7209 */ /* 0x000fe20007810000 */
[-CC-:B------:R-:W-:Y:S01]  /*132e0*/  FFMA.FTZ R26, R103, R0.reuse, -R8.reuse ;  /* 0x00000000671a7223 */ /* 0x180fe20000010808 */
        /* <DEDUP_REMOVED lines=10> */
[C---:B------:R-:W-:Y:S01]  /*13390*/  ISETP.GT.AND P4, PT, R30.reuse, 0x18, PT ;  /* 0x000000181e00780c */ /* 0x040fe20003f84270 */
        /* <DEDUP_REMOVED lines=12> */
[----:B------:R1:W-:Y:S01]  /*13460*/  MUFU.EX2 R14, R24 ;  /* 0x00000018000e7308 */ /* 0x0003e20000000800 */
        /* <DEDUP_REMOVED lines=10> */
[C---:B------:R-:W-:Y:S01]  /*13510*/  ISETP.GT.AND P4, PT, R30.reuse, 0x28, PT ;  /* 0x000000281e00780c */ /* 0x040fe20003f84270 */
[-CC-:B------:R-:W-:Y:S01]  /*13520*/  FFMA.FTZ R157, R13, R0.reuse, -R8.reuse ;  /* 0x000000000d9d7223 */ /* 0x180fe20000010808 */
[----:B------:R-:W-:Y:S01]  /*13530*/  FSEL R41, R41, -INF , P3 ;  /* 0xff80000029297808 */ /* 0x000fe20001800000 */
[--C-:B------:R-:W-:Y:S01]  /*13540*/  FFMA.FTZ R159, R15, R0, -R8.reuse ;  /* 0x000000000f9f7223 */ /* 0x100fe20000010808 */
[----:B------:R-:W-:Y:S01]  /*13550*/  FMNMX.FTZ R20, R93, R20, !PT ;  /* 0x000000145d147209 */ /* 0x000fe20007810000 */
[----:B------:R-:W2:Y:S01]  /*13560*/  MUFU.EX2 R10, R111 ;  /* 0x0000006f000a7308 */ /* 0x000ea20000000800 */
[----:B------:R-:W-:Y:S01]  /*13570*/  ISETP.GT.AND P3, PT, R30, 0x29, PT ;  /* 0x000000291e00780c */ /* 0x000fe20003f64270 */
[-CC-:B------:R-:W-:Y:S01]  /*13580*/  FFMA.FTZ R163, R11, R0.reuse, -R8.reuse ;  /* 0x000000000ba37223 */ /* 0x180fe20000010808 */
[----:B------:R-:W-:Y:S01]  /*13590*/  FSEL R101, R44, -INF , P4 ;  /* 0xff8000002c657808 */ /* 0x000fe20002000000 */
[--C-:B------:R-:W-:Y:S01]  /*135a0*/  FFMA.FTZ R153, R21, R0, -R8.reuse ;  /* 0x0000000015997223 */ /* 0x100fe20000010808 */
[----:B-1----:R-:W-:Y:S01]  /*135b0*/  FMNMX.FTZ R24, R41, R20, !PT ;  /* 0x0000001429187209 */ /* 0x002fe20007810000 */
        /* <DEDUP_REMOVED lines=8> */
[----:B------:R-:W-:Y:S01]  /*13640*/  FFMA.FTZ R83, R83, R0, -R8 ;  /* 0x0000000053537223 */ /* 0x000fe20000010808 */
[----:B------:R-:W-:Y:S01]  /*13650*/  FSEL R103, R48, -INF , P4 ;  /* 0xff80000030677808 */ /* 0x000fe20002000000 */
[----:B------:R-:W3:Y:S01]  /*13660*/  MUFU.EX2 R183, R183 ;  /* 0x000000b700b77308 */ /* 0x000ee20000000800 */
[----:B------:R-:W-:Y:S01]  /*13670*/  FMNMX.FTZ R24, R45, R24, !PT ;  /* 0x000000182d187209 */ /* 0x000fe20007810000 */
[----:B--2---:R-:W-:Y:S01]  /*13680*/  FADD.FTZ R48, R181, R10 ;  /* 0x0000000ab5307221 */ /* 0x004fe20000010000 */
[----:B------:R-:W-:-:S02]  /*13690*/  ISETP.GT.AND P4, PT, R30, 0x38, PT ;  /* 0x000000381e00780c */ /* 0x000fc40003f84270 */
[----:B------:R-:W-:Y:S02]  /*136a0*/  CS2R R112, SRZ ;  /* 0x0000000000707805 */ /* 0x000fe4000001ff00 */
[----:B------:R-:W-:Y:S02]  /*136b0*/  FSEL R49, R49, -INF , P3 ;  /* 0xff80000031317808 */ /* 0x000fe40001800000 */
[----:B------:R-:W-:Y:S02]  /*136c0*/  CS2R R110, SRZ ;  /* 0x00000000006e7805 */ /* 0x000fe4000001ff00 */
[----:B------:R-:W-:Y:S01]  /*136d0*/  FMNMX.FTZ R24, R103, R24, !PT ;  /* 0x0000001867187209 */ /* 0x000fe20007810000 */
[----:B------:R-:W2:Y:S01]  /*136e0*/  MUFU.EX2 R12, R12 ;  /* 0x0000000c000c7308 */ /* 0x000ea20000000800 */
[----:B------:R-:W-:Y:S02]  /*136f0*/  ISETP.GT.AND P3, PT, R30, 0x39, PT ;  /* 0x000000391e00780c */ /* 0x000fe40003f64270 */
[----:B------:R-:W-:-:S02]  /*13700*/  CS2R R108, SRZ ;  /* 0x00000000006c7805 */ /* 0x000fc4000001ff00 */
[----:B------:R-:W-:Y:S02]  /*13710*/  FSEL R99, R52, -INF , P4 ;  /* 0xff80000034637808 */ /* 0x000fe40002000000 */
[----:B-1----:R-:W-:Y:S01]  /*13720*/  FMNMX.FTZ R26, R49, R24, !PT ;  /* 0x00000018311a7209 */ /* 0x002fe20007810000 */
[----:B------:R-:W1:Y:S01]  /*13730*/  @P2 LDC R52, c[0x0][0x450] ;  /* 0x00011400ff342b82 */ /* 0x000e620000000800 */
[C---:B------:R-:W-:Y:S01]  /*13740*/  ISETP.GT.AND P4, PT, R30.reuse, 0x40, PT ;  /* 0x000000401e00780c */ /* 0x040fe20003f84270 */
[----:B------:R4:W-:Y:S01]  /*13750*/  MUFU.EX2 R24, R28 ;  /* 0x0000001c00187308 */ /* 0x0009e20000000800 */
[----:B------:R-:W-:Y:S02]  /*13760*/  FSEL R53, R53, -INF , P3 ;  /* 0xff80000035357808 */ /* 0x000fe40001800000 */
[----:B------:R-:W-:Y:S02]  /*13770*/  FMNMX.FTZ R26, R99, R26, !PT ;  /* 0x0000001a631a7209 */ /* 0x000fe40007810000 */
[----:B------:R-:W-:-:S02]  /*13780*/  ISETP.GT.AND P3, PT, R30, 0x41, PT ;  /* 0x000000411e00780c */ /* 0x000fc40003f64270 */
[----:B------:R-:W-:Y:S01]  /*13790*/  FSEL R97, R56, -INF , P4 ;  /* 0xff80000038617808 */ /* 0x000fe20002000000 */
[----:B------:R-:W0:Y:S01]  /*137a0*/  MUFU.EX2 R177, R177 ;  /* 0x000000b100b17308 */ /* 0x000e220000000800 */
[----:B------:R-:W-:Y:S02]  /*137b0*/  FMNMX.FTZ R26, R53, R26, !PT ;  /* 0x0000001a351a7209 */ /* 0x000fe40007810000 */
[C---:B------:R-:W-:Y:S02]  /*137c0*/  ISETP.GT.AND P4, PT, R30.reuse, 0x48, PT ;  /* 0x000000481e00780c */ /* 0x040fe40003f84270 */
[----:B------:R-:W-:Y:S02]  /*137d0*/  FSEL R57, R57, -INF , P3 ;  /* 0xff80000039397808 */ /* 0x000fe40001800000 */
[----:B------:R-:W-:Y:S01]  /*137e0*/  FMNMX.FTZ R26, R97, R26, !PT ;  /* 0x0000001a611a7209 */ /* 0x000fe20007810000 */
[----:B------:R-:W1:Y:S01]  /*137f0*/  MUFU.EX2 R179, R179 ;  /* 0x000000b300b37308 */ /* 0x000e620000000800 */
[----:B------:R-:W-:-:S02]  /*13800*/  ISETP.GT.AND P3, PT, R30, 0x49, PT ;  /* 0x000000491e00780c */ /* 0x000fc40003f64270 */
[----:B------:R-:W-:Y:S02]  /*13810*/  FSEL R95, R60, -INF , P4 ;  /* 0xff8000003c5f7808 */ /* 0x000fe40002000000 */
[----:B----4-:R-:W-:Y:S02]  /*13820*/  FMNMX.FTZ R28, R57, R26, !PT ;  /* 0x0000001a391c7209 */ /* 0x010fe40007810000 */
[C---:B------:R-:W-:Y:S01]  /*13830*/  ISETP.GT.AND P4, PT, R30.reuse, 0x50, PT ;  /* 0x000000501e00780c */ /* 0x040fe20003f84270 */
[----:B------:R4:W-:Y:S01]  /*13840*/  MUFU.EX2 R26, R32 ;  /* 0x00000020001a7308 */ /* 0x0009e20000000800 */
[----:B------:R-:W-:Y:S02]  /*13850*/  FSEL R61, R61, -INF , P3 ;  /* 0xff8000003d3d7808 */ /* 0x000fe40001800000 */
[----:B------:R-:W-:Y:S02]  /*13860*/  FMNMX.FTZ R28, R95, R28, !PT ;  /* 0x0000001c5f1c7209 */ /* 0x000fe40007810000 */
[----:B------:R-:W-:-:S02]  /*13870*/  ISETP.GT.AND P3, PT, R30, 0x51, PT ;  /* 0x000000511e00780c */ /* 0x000fc40003f64270 */
[----:B------:R-:W-:Y:S01]  /*13880*/  FSEL R91, R64, -INF , P4 ;  /* 0xff800000405b7808 */ /* 0x000fe20002000000 */
[----:B------:R-:W1:Y:S01]  /*13890*/  MUFU.EX2 R173, R173 ;  /* 0x000000ad00ad7308 */ /* 0x000e620000000800 */
[----:B------:R-:W-:Y:S02]  /*138a0*/  FMNMX.FTZ R28, R61, R28, !PT ;  /* 0x0000001c3d1c7209 */ /* 0x000fe40007810000 */
[C---:B------:R-:W-:Y:S02]  /*138b0*/  ISETP.GT.AND P4, PT, R30.reuse, 0x58, PT ;  /* 0x000000581e00780c */ /* 0x040fe40003f84270 */
[----:B------:R-:W-:Y:S02]  /*138c0*/  FSEL R65, R65, -INF , P3 ;  /* 0xff80000041417808 */ /* 0x000fe40001800000 */
[----:B------:R-:W-:Y:S01]  /*138d0*/  FMNMX.FTZ R28, R91, R28, !PT ;  /* 0x0000001c5b1c7209 */ /* 0x000fe20007810000 */
[----:B------:R-:W-:Y:S01]  /*138e0*/  MUFU.EX2 R175, R175 ;  /* 0x000000af00af7308 */ /* 0x000fe20000000800 */
        /* <DEDUP_REMOVED lines=9> */
[----:B------:R-:W-:Y:S01]  /*13980*/  MUFU.EX2 R169, R169 ;  /* 0x000000a900a97308 */ /* 0x000fe20000000800 */
        /* <DEDUP_REMOVED lines=15> */
[----:B------:R-:W-:Y:S01]  /*13a80*/  FMNMX.FTZ R34, R77, R34, !PT ;  /* 0x000000224d227209 */ /* 0x000fe20007810000 */
[--C-:B----4-:R-:W-:Y:S01]  /*13a90*/  FFMA.FTZ R36, R67, R0, -R8.reuse ;  /* 0x0000000043247223 */ /* 0x110fe20000010808 */
[C---:B------:R-:W-:Y:S02]  /*13aa0*/  ISETP.GT.AND P4, PT, R30.reuse, 0x78, PT ;  /* 0x000000781e00780c */ /* 0x040fe40003f84270 */
[----:B------:R-:W-:Y:S02]  /*13ab0*/  FSEL R81, R81, -INF , P3 ;  /* 0xff80000051517808 */ /* 0x000fe40001800000 */
[----:B------:R-:W-:Y:S01]  /*13ac0*/  FMNMX.FTZ R34, R55, R34, !PT ;  /* 0x0000002237227209 */ /* 0x000fe20007810000 */
[----:B------:R-:W-:Y:S01]  /*13ad0*/  MUFU.EX2 R167, R167 ;  /* 0x000000a700a77308 */ /* 0x000fe20000000800 */
[----:B------:R-:W-:Y:S01]  /*13ae0*/  ISETP.GT.AND P3, PT, R30, 0x79, PT ;  /* 0x000000791e00780c */ /* 0x000fe20003f64270 */
[----:B------:R-:W-:Y:S01]  /*13af0*/  FFMA.FTZ R30, R59, R0, -R8 ;  /* 0x000000003b1e7223 */ /* 0x000fe20000010808 */
[----:B------:R-:W-:-:S02]  /*13b00*/  FSEL R105, R84, -INF , P4 ;  /* 0xff80000054697808 */ /* 0x000fc40002000000 */
[----:B------:R-:W-:Y:S02]  /*13b10*/  FMNMX.FTZ R34, R81, R34, !PT ;  /* 0x0000002251227209 */ /* 0x000fe40007810000 */
[----:B------:R-:W-:Y:S01]  /*13b20*/  FSEL R85, R85, -INF , P3 ;  /* 0xff80000055557808 */ /* 0x000fe20001800000 */
[----:B------:R-:W-:Y:S01]  /*13b30*/  MUFU.EX2 R30, R30 ;  /* 0x0000001e001e7308 */ /* 0x000fe20000000800 */
[----:B------:R-:W-:Y:S02]  /*13b40*/  FMNMX.FTZ R34, R105, R34, !PT ;  /* 0x0000002269227209 */ /* 0x000fe40007810000 */
[----:B------:R-:W-:Y:S02]  /*13b50*/  F2FP.F16.F32.PACK_AB R181, R10, R181 ;  /* 0x000000b50ab5723e */ /* 0x000fe400000000ff */
[----:B------:R-:W-:Y:S01]  /*13b60*/  FMNMX.FTZ R3, R85, R34, !PT ;  /* 0x0000002255037209 */ /* 0x000fe20007810000 */
[--C-:B------:R-:W-:Y:S02]  /*13b70*/  FFMA.FTZ R34, R63, R0, -R8.reuse ;  /* 0x000000003f227223 */ /* 0x100fe40000010808 */
[----:B------:R-:W-:Y:S02]  /*13b80*/  MUFU.EX2 R161, R161 ;  /* 0x000000a100a17308 */ /* 0x000fe40000000800 */
[----:B------:R-:W4:Y:S06]  /*13b90*/  SHFL.BFLY PT, R40, R3, 0x2, 0x1f ;  /* 0x0c401f0003287f89 */ /* 0x000f2c00000e0000 */
[----:B------:R-:W-:Y:S08]  /*13ba0*/  MUFU.EX2 R34, R34 ;  /* 0x0000002200227308 */ /* 0x000ff00000000800 */
[----:B------:R-:W-:Y:S08]  /*13bb0*/  MUFU.EX2 R36, R36 ;  /* 0x0000002400247308 */ /* 0x000ff00000000800 */
[----:B------:R-:W-:Y:S01]  /*13bc0*/  MUFU.EX2 R163, R163 ;  /* 0x000000a300a37308 */ /* 0x000fe20000000800 */
[----:B----4-:R-:W-:Y:S01]  /*13bd0*/  FMNMX.FTZ R5, R3, R40, !PT ;  /* 0x0000002803057209 */ /* 0x010fe20007810000 */
[-CC-:B------:R-:W-:Y:S01]  /*13be0*/  FFMA.FTZ R40, R75, R0.reuse, -R8.reuse ;  /* 0x000000004b287223 */ /* 0x180fe20000010808 */
[----:B------:R-:W-:-:S03]  /*13bf0*/  FFMA.FTZ R8, R87, R0, -R8 ;  /* 0x0000000057087223 */ /* 0x000fc60000010808 */
[----:B------:R-:W4:Y:S02]  /*13c00*/  SHFL.BFLY PT, R44, R5, 0x1, 0x1f ;  /* 0x0c201f00052c7f89 */ /* 0x000f2400000e0000 */
[----:B------:R-:W-:Y:S08]  /*13c10*/  MUFU.EX2 R38, R38 ;  /* 0x0000002600267308 */ /* 0x000ff00000000800 */
[----:B------:R-:W-:Y:S08]  /*13c20*/  MUFU.EX2 R157, R157 ;  /* 0x0000009d009d7308 */ /* 0x000ff00000000800 */
[----:B------:R-:W-:Y:S01]  /*13c30*/  MUFU.EX2 R40, R40 ;  /* 0x0000002800287308 */ /* 0x000fe20000000800 */
[----:B----4-:R-:W-:Y:S01]  /*13c40*/  FMNMX.FTZ R3, R5, R44, !PT ;  /* 0x0000002c05037209 */ /* 0x010fe20007810000 */
[----:B---3--:R-:W-:-:S06]  /*13c50*/  FADD.FTZ R5, R183, R48 ;  /* 0x00000030b7057221 */ /* 0x008fcc0000010000 */
[----:B------:R-:W-:Y:S01]  /*13c60*/  MUFU.EX2 R159, R159 ;  /* 0x0000009f009f7308 */ /* 0x000fe20000000800 */
[C---:B--2---:R-:W-:Y:S01]  /*13c70*/  F2FP.F16.F32.PACK_AB R183, R12.reuse, R183 ;  /* 0x000000b70cb7723e */ /* 0x044fe200000000ff */
[C---:B------:R-:W-:Y:S01]  /*13c80*/  FMUL.FTZ R46, R3.reuse, R0 ;  /* 0x00000000032e7220 */ /* 0x040fe20000410000 */
[----:B------:R-:W-:Y:S01]  /*13c90*/  FSETP.NEU.FTZ.AND P3, PT, R3, -INF , PT ;  /* 0xff8000000300780b */ /* 0x000fe20003f7d000 */
[----:B------:R-:W-:Y:S01]  /*13ca0*/  FADD.FTZ R48, R12, R5 ;  /* 0x000000050c307221 */ /* 0x000fe20000010000 */
[----:B------:R-:W-:Y:S02]  /*13cb0*/  VIADD R12, R88, 0xfffffffe ;  /* 0xfffffffe580c7836 */ /* 0x000fe40000000000 */
[----:B------:R-:W-:Y:S01]  /*13cc0*/  FSEL R46, R46, RZ, P3 ;  /* 0x000000ff2e2e7208 */ /* 0x000fe20001800000 */
[----:B0-----:R-:W-:Y:S01]  /*13cd0*/  FADD.FTZ R5, R177, R48 ;  /* 0x00000030b1057221 */ /* 0x001fe20000010000 */
[----:B------:R-:W-:Y:S01]  /*13ce0*/  MUFU.EX2 R42, R42 ;  /* 0x0000002a002a7308 */ /* 0x000fe20000000800 */
[----:B------:R-:W-:-:S02]  /*13cf0*/  F2FP.F16.F32.PACK_AB R177, R14, R177 ;  /* 0x000000b10eb1723e */ /* 0x000fc400000000ff */
        /* <DEDUP_REMOVED lines=8> */
[----:B------:R-:W-:Y:S01]  /*13d80*/  FADD.FTZ R48, R14, R5 ;  /* 0x000000050e307221 */ /* 0x000fe20000010000 */
[-CC-:B------:R-:W-:Y:S01]  /*13d90*/  FFMA.FTZ R21, R37, R0.reuse, -R46.reuse ;  /* 0x0000000025157223 */ /* 0x180fe2000001082e */
[-CC-:B------:R-:W-:Y:S01]  /*13da0*/  FFMA.FTZ R172, R93, R0.reuse, -R46.reuse ;  /* 0x000000005dac7223 */ /* 0x180fe2000001082e */
[-C--:B------:R-:W-:Y:S01]  /*13db0*/  FFMA.FTZ R25, R41, R0.reuse, -R46 ;  /* 0x0000000029197223 */ /* 0x080fe2000001082e */
[----:B-1----:R-:W-:Y:S01]  /*13dc0*/  FADD.FTZ R11, R179, R48 ;  /* 0x00000030b30b7221 */ /* 0x002fe20000010000 */
[-CC-:B------:R-:W-:Y:S01]  /*13dd0*/  FFMA.FTZ R174, R101, R0.reuse, -R46.reuse ;  /* 0x0000000065ae7223 */ /* 0x180fe2000001082e */
[----:B------:R-:W0:Y:S01]  /*13de0*/  MUFU.EX2 R9, R9 ;  /* 0x0000000900097308 */ /* 0x000e220000000800 */
[-CC-:B------:R-:W-:Y:S01]  /*13df0*/  FFMA.FTZ R27, R45, R0.reuse, -R46.reuse ;  /* 0x000000002d1b7223 */ /* 0x180fe2000001082e */
[----:B------:R-:W-:Y:S01]  /*13e00*/  FADD.FTZ R50, R20, R11 ;  /* 0x0000000b14327221 */ /* 0x000fe20000010000 */
[-CC-:B------:R-:W-:Y:S01]  /*13e10*/  FFMA.FTZ R168, R103, R0.reuse, -R46.reuse ;  /* 0x0000000067a87223 */ /* 0x180fe2000001082e */
[-C--:B------:R-:W-:Y:S01]  /*13e20*/  FFMA.FTZ R29, R49, R0.reuse, -R46 ;  /* 0x00000000311d7223 */ /* 0x080fe2000001082e */
[----:B------:R-:W1:Y:S01]  /*13e30*/  @P2 LDC R37, c[0x0][0x44c] ;  /* 0x00011300ff252b82 */ /* 0x000e620000000800 */
[----:B------:R-:W-:Y:S01]  /*13e40*/  FADD.FTZ R11, R173, R50 ;  /* 0x00000032ad0b7221 */ /* 0x000fe20000010000 */
[-CC-:B------:R-:W-:Y:S01]  /*13e50*/  FFMA.FTZ R170, R99, R0.reuse, -R46.reuse ;  /* 0x0000000063aa7223 */ /* 0x180fe2000001082e */
[----:B------:R-:W2:Y:S01]  /*13e60*/  MUFU.EX2 R182, R182 ;  /* 0x000000b600b67308 */ /* 0x000ea20000000800 */
[-CC-:B------:R-:W-:Y:S01]  /*13e70*/  FFMA.FTZ R31, R53, R0.reuse, -R46.reuse ;  /* 0x00000000351f7223 */ /* 0x180fe2000001082e */
[-CC-:B------:R-:W-:Y:S01]  /*13e80*/  FFMA.FTZ R164, R97, R0.reuse, -R46.reuse ;  /* 0x0000000061a47223 */ /* 0x180fe2000001082e */
[-CC-:B------:R-:W-:Y:S01]  /*13e90*/  FFMA.FTZ R33, R57, R0.reuse, -R46.reuse ;  /* 0x0000000039217223 */ /* 0x180fe2000001082e */
[-CC-:B------:R-:W-:Y:S01]  /*13ea0*/  FFMA.FTZ R166, R95, R0.reuse, -R46.reuse ;  /* 0x000000005fa67223 */ /* 0x180fe2000001082e */
[-CC-:B------:R-:W-:Y:S01]  /*13eb0*/  FFMA.FTZ R35, R61, R0.reuse, -R46.reuse ;  /* 0x000000003d237223 */ /* 0x180fe2000001082e */
[-C--:B------:R-:W-:Y:S01]  /*13ec0*/  FFMA.FTZ R160, R91, R0.reuse, -R46 ;  /* 0x000000005ba07223 */ /* 0x080fe2000001082e */
[----:B------:R-:W-:Y:S01]  /*13ed0*/  IMAD.MOV.U32 R39, RZ, RZ, R200 ;  /* 0x000000ffff277224 */ /* 0x000fe200078e00c8 */
[----:B------:R-:W3:Y:S01]  /*13ee0*/  MUFU.EX2 R13, R13 ;  /* 0x0000000d000d7308 */ /* 0x000ee20000000800 */
[----:B0-----:R-:W-:Y:S01]  /*13ef0*/  FADD.FTZ R5, R180, R9 ;  /* 0x00000009b4057221 */ /* 0x001fe20000010000 */
[-CC-:B------:R-:W-:Y:S01]  /*13f00*/  FFMA.FTZ R162, R47, R0.reuse, -R46.reuse ;  /* 0x000000002fa27223 */ /* 0x180fe2000001082e */
[-CC-:B------:R-:W-:Y:S01]  /*13f10*/  FFMA.FTZ R156, R51, R0.reuse, -R46.reuse ;  /* 0x00000000339c7223 */ /* 0x180fe2000001082e */
[-CC-:B------:R-:W-:Y:S01]  /*13f20*/  FFMA.FTZ R41, R73, R0.reuse, -R46.reuse ;  /* 0x0000000049297223 */ /* 0x180fe2000001082e */
[-CC-:B------:R-:W-:Y:S01]  /*13f30*/  FFMA.FTZ R43, R43, R0.reuse, -R46.reuse ;  /* 0x000000002b2b7223 */ /* 0x180fe2000001082e */
[-CC-:B------:R-:W-:Y:S01]  /*13f40*/  FFMA.FTZ R77, R77, R0.reuse, -R46.reuse ;  /* 0x000000004d4d7223 */ /* 0x180fe2000001082e */
[-CC-:B------:R-:W-:Y:S01]  /*13f50*/  FFMA.FTZ R55, R55, R0.reuse, -R46.reuse ;  /* 0x0000000037377223 */ /* 0x180fe2000001082e */
[----:B------:R-:W0:Y:S01]  /*13f60*/  MUFU.EX2 R176, R176 ;  /* 0x000000b000b07308 */ /* 0x000e220000000800 */
[----:B--2---:R-:W-:Y:S01]  /*13f70*/  FADD.FTZ R48, R182, R5 ;  /* 0x00000005b6307221 */ /* 0x004fe20000010000 */
[-CC-:B------:R-:W-:Y:S01]  /*13f80*/  FFMA.FTZ R81, R81, R0.reuse, -R46.reuse ;  /* 0x0000000051517223 */ /* 0x180fe2000001082e */
[----:B------:R-:W-:Y:S01]  /*13f90*/  FFMA.FTZ R105, R105, R0, -R46 ;  /* 0x0000000069697223 */ /* 0x000fe2000001082e */
[----:B------:R-:W-:Y:S01]  /*13fa0*/  F2FP.F16.F32.PACK_AB R180, R9, R180 ;  /* 0x000000b409b4723e */ /* 0x000fe200000000ff */
[----:B-1----:R-:W-:Y:S01]  /*13fb0*/  @P2 IMAD.HI.U32 R37, R200, R37, RZ ;  /* 0x00000025c8252227 */ /* 0x002fe200078e00ff */
[----:B------:R-:W-:-:S02]  /*13fc0*/  F2FP.F16.F32.PACK_AB R179, R20, R179 ;  /* 0x000000b314b3723e */ /* 0x000fc400000000ff */
[----:B------:R-:W-:Y:S01]  /*13fd0*/  CS2R R102, SRZ ;  /* 0x0000000000667805 */ /* 0x000fe2000001ff00 */
[----:B------:R-:W1:Y:S01]  /*13fe0*/  MUFU.EX2 R15, R15 ;  /* 0x0000000f000f7308 */ /* 0x000e620000000800 */
[----:B---3--:R-:W-:Y:S01]  /*13ff0*/  FADD.FTZ R5, R13, R48 ;  /* 0x000000300d057221 */ /* 0x008fe20000010000 */
[C---:B------:R-:W-:Y:S01]  /*14000*/  FADD.FTZ R48, R24.reuse, R11 ;  /* 0x0000000b18307221 */ /* 0x040fe20000010000 */
[----:B------:R-:W-:Y:S01]  /*14010*/  @P2 SHF.R.U32.HI R39, RZ, R52, R37 ;  /* 0x00000034ff272219 */ /* 0x000fe20000011625 */
[----:B------:R-:W-:Y:S01]  /*14020*/  FFMA.FTZ R37, R65, R0, -R46 ;  /* 0x0000000041257223 */ /* 0x000fe2000001082e */
[----:B------:R-:W-:Y:S01]  /*14030*/  F2FP.F16.F32.PACK_AB R173, R24, R173 ;  /* 0x000000ad18ad723e */ /* 0x000fe200000000ff */
[----:B------:R-:W-:Y:S01]  /*14040*/  FADD.FTZ R11, R175, R48 ;  /* 0x00000030af0b7221 */ /* 0x000fe20000010000 */
[----:B------:R-:W-:Y:S01]  /*14050*/  IADD3 R49, R39, R202, -R201 ;  /* 0x000000ca27317210 */ /* 0x000fe20007ffe8c9 */
[----:B------:R-:W2:Y:S01]  /*14060*/  MUFU.EX2 R178, R178 ;  /* 0x000000b200b27308 */ /* 0x000ea20000000800 */
[----:B0-----:R-:W-:Y:S01]  /*14070*/  FADD.FTZ R6, R176, R5 ;  /* 0x00000005b0067221 */ /* 0x001fe20000010000 */
[C---:B------:R-:W-:Y:S01]  /*14080*/  FADD.FTZ R48, R26.reuse, R11 ;  /* 0x0000000b1a307221 */ /* 0x040fe20000010000 */
[-CC-:B------:R-:W-:Y:S01]  /*14090*/  FFMA.FTZ R39, R69, R0.reuse, -R46.reuse ;  /* 0x0000000045277223 */ /* 0x180fe2000001082e */
[----:B------:R-:W-:Y:S01]  /*140a0*/  SHF.R.S32.HI R50, RZ, 0x1f, R49 ;  /* 0x0000001fff327819 */ /* 0x000fe20000011431 */
[----:B------:R-:W-:Y:S01]  /*140b0*/  FFMA.FTZ R46, R85, R0, -R46 ;  /* 0x00000000552e7223 */ /* 0x000fe2000001082e */
[----:B------:R-:W-:Y:S01]  /*140c0*/  FADD.FTZ R11, R169, R48 ;  /* 0x00000030a90b7221 */ /* 0x000fe20000010000 */
[----:B------:R-:W-:Y:S01]  /*140d0*/  F2FP.F16.F32.PACK_AB R175, R26, R175 ;  /* 0x000000af1aaf723e */ /* 0x000fe200000000ff */
[----:B------:R-:W0:Y:S01]  /*140e0*/  MUFU.EX2 R21, R21 ;  /* 0x0000001500157308 */ /* 0x000e220000000800 */
[C---:B-1----:R-:W-:Y:S01]  /*140f0*/  FADD.FTZ R5, R15.reuse, R6 ;  /* 0x000000060f057221 */ /* 0x042fe20000010000 */
[----:B------:R-:W-:Y:S01]  /*14100*/  FADD.FTZ R48, R28, R11 ;  /* 0x0000000b1c307221 */ /* 0x000fe20000010000 */
[----:B------:R-:W-:-:S02]  /*14110*/  F2FP.F16.F32.PACK_AB R176, R15, R176 ;  /* 0x000000b00fb0723e */ /* 0x000fc400000000ff */
[----:B------:R-:W-:Y:S02]  /*14120*/  CS2R R100, SRZ ;  /* 0x0000000000647805 */ /* 0x000fe4000001ff00 */
[----:B------:R-:W-:Y:S01]  /*14130*/  F2FP.F16.F32.PACK_AB R169, R28, R169 ;  /* 0x000000a91ca9723e */ /* 0x000fe200000000ff */
[----:B------:R-:W-:Y:S01]  /*14140*/  FADD.FTZ R11, R171, R48 ;  /* 0x00000030ab0b7221 */ /* 0x000fe20000010000 */
[----:B------:R-:W-:Y:S01]  /*14150*/  F2FP.F16.F32.PACK_AB R171, R32, R171 ;  /* 0x000000ab20ab723e */ /* 0x000fe200000000ff */
[----:B------:R-:W1:Y:S01]  /*14160*/  MUFU.EX2 R172, R172 ;  /* 0x000000ac00ac7308 */ /* 0x000e620000000800 */
[----:B--2---:R-:W-:Y:S01]  /*14170*/  FADD.FTZ R6, R178, R5 ;  /* 0x00000005b2067221 */ /* 0x004fe20000010000 */
[----:B------:R-:W-:Y:S01]  /*14180*/  FADD.FTZ R48, R32, R11 ;  /* 0x0000000b20307221 */ /* 0x000fe20000010000 */
[----:B------:R-:W-:Y:S02]  /*14190*/  F2FP.F16.F32.PACK_AB R182, R13, R182 ;  /* 0x000000b60db6723e */ /* 0x000fe400000000ff */
[----:B------:R-:W-:-:S02]  /*141a0*/  CS2R R98, SRZ ;  /* 0x0000000000627805 */ /* 0x000fc4000001ff00 */
[----:B------:R-:W-:Y:S01]  /*141b0*/  CS2R R96, SRZ ;  /* 0x0000000000607805 */ /* 0x000fe2000001ff00 */
[----:B------:R-:W-:Y:S01]  /*141c0*/  FADD.FTZ R11, R165, R48 ;  /* 0x00000030a50b7221 */ /* 0x000fe20000010000 */
[C---:B------:R-:W-:Y:S01]  /*141d0*/  F2FP.F16.F32.PACK_AB R165, R30.reuse, R165 ;  /* 0x000000a51ea5723e */ /* 0x040fe200000000ff */
[----:B------:R-:W2:Y:S01]  /*141e0*/  MUFU.EX2 R25, R25 ;  /* 0x0000001900197308 */ /* 0x000ea20000000800 */
[C---:B0-----:R-:W-:Y:S01]  /*141f0*/  FADD.FTZ R5, R21.reuse, R6 ;  /* 0x0000000615057221 */ /* 0x041fe20000010000 */
[----:B------:R-:W-:Y:S01]  /*14200*/  FADD.FTZ R48, R30, R11 ;  /* 0x0000000b1e307221 */ /* 0x000fe20000010000 */
[----:B------:R-:W-:Y:S02]  /*14210*/  F2FP.F16.F32.PACK_AB R178, R21, R178 ;  /* 0x000000b215b2723e */ /* 0x000fe400000000ff */
[----:B------:R-:W-:Y:S02]  /*14220*/  CS2R R94, SRZ ;  /* 0x00000000005e7805 */ /* 0x000fe4000001ff00 */
[----:B------:R-:W-:Y:S01]  /*14230*/  CS2R R92, SRZ ;  /* 0x00000000005c7805 */ /* 0x000fe2000001ff00 */
[----:B------:R-:W-:Y:S01]  /*14240*/  FADD.FTZ R11, R167, R48 ;  /* 0x00000030a70b7221 */ /* 0x000fe20000010000 */
[----:B------:R-:W-:Y:S01]  /*14250*/  F2FP.F16.F32.PACK_AB R167, R34, R167 ;  /* 0x000000a722a7723e */ /* 0x000fe200000000ff */
[----:B------:R-:W0:Y:S01]  /*14260*/  MUFU.EX2 R174, R174 ;  /* 0x000000ae00ae7308 */ /* 0x000e220000000800 */
[----:B-1----:R-:W-:Y:S01]  /*14270*/  FADD.FTZ R6, R172, R5 ;  /* 0x00000005ac067221 */ /* 0x002fe20000010000 */
[----:B------:R-:W-:Y:S01]  /*14280*/  FADD.FTZ R48, R34, R11 ;  /* 0x0000000b22307221 */ /* 0x000fe20000010000 */
[----:B------:R-:W-:-:S02]  /*14290*/  LEA.HI R11, R50, R49, RZ, 0x7 ;  /* 0x00000031320b7211 */ /* 0x000fc400078f38ff */
[----:B------:R-:W-:Y:S02]  /*142a0*/  CS2R R90, SRZ ;  /* 0x00000000005a7805 */ /* 0x000fe4000001ff00 */
[----:B------:R-:W-:Y:S01]  /*142b0*/  CS2R R88, SRZ ;  /* 0x0000000000587805 */ /* 0x000fe2000001ff00 */
[----:B------:R-:W-:Y:S01]  /*142c0*/  FADD.FTZ R45, R161, R48 ;  /* 0x00000030a12d7221 */ /* 0x000fe20000010000 */
[C---:B------:R-:W-:Y:S01]  /*142d0*/  F2FP.F16.F32.PACK_AB R161, R36.reuse, R161 ;  /* 0x000000a124a1723e */ /* 0x040fe200000000ff */
[----:B------:R-:W1:Y:S01]  /*142e0*/  MUFU.EX2 R27, R27 ;  /* 0x0000001b001b7308 */ /* 0x000e620000000800 */
[C---:B--2---:R-:W-:Y:S01]  /*142f0*/  FADD.FTZ R5, R25.reuse, R6 ;  /* 0x0000000619057221 */ /* 0x044fe20000010000 */
[----:B------:R-:W-:Y:S01]  /*14300*/  FADD.FTZ R48, R36, R45 ;  /* 0x0000002d24307221 */ /* 0x000fe20000010000 */
[----:B------:R-:W-:-:S03]  /*14310*/  F2FP.F16.F32.PACK_AB R172, R25, R172 ;  /* 0x000000ac19ac723e */ /* 0x000fc600000000ff */
[----:B------:R-:W-:Y:S01]  /*14320*/  FADD.FTZ R45, R163, R48 ;  /* 0x00000030a32d7221 */ /* 0x000fe20000010000 */
[----:B------:R-:W-:Y:S01]  /*14330*/  F2FP.F16.F32.PACK_AB R163, R38, R163 ;  /* 0x000000a326a3723e */ /* 0x000fe200000000ff */
[----:B------:R-:W2:Y:S01]  /*14340*/  MUFU.EX2 R168, R168 ;  /* 0x000000a800a87308 */ /* 0x000ea20000000800 */
[----:B0-----:R-:W-:Y:S01]  /*14350*/  FADD.FTZ R6, R174, R5 ;  /* 0x00000005ae067221 */ /* 0x001fe20000010000 */
[----:B------:R-:W-:-:S04]  /*14360*/  FADD.FTZ R10, R38, R45 ;  /* 0x0000002d260a7221 */ /* 0x000fc80000010000 */
[----:B------:R-:W-:Y:S01]  /*14370*/  FADD.FTZ R45, R157, R10 ;  /* 0x0000000a9d2d7221 */ /* 0x000fe20000010000 */
[C---:B------:R-:W-:Y:S01]  /*14380*/  F2FP.F16.F32.PACK_AB R157, R40.reuse, R157 ;  /* 0x0000009d289d723e */ /* 0x040fe200000000ff */
        /* <DEDUP_REMOVED lines=48> */
[----:B0-----:R-:W-:Y:S01]  /*14690*/  FADD.FTZ R5, R155, R10 ;  /* 0x0000000a9b057221 */ /* 0x001fe20000010000 */
[----:B------:R-:W-:-:S04]  /*146a0*/  SHF.R.S32.HI R10, RZ, 0x7, R11 ;  /* 0x00000007ff0a7819 */ /* 0x000fc8000001140b */
[----:B------:R-:W-:Y:S02]  /*146b0*/  VIMNMX R15, R199, R10, !PT ;  /* 0x0000000ac70f7248 */ /* 0x000fe40007fe0100 */
[----:B------:R-:W0:Y:S01]  /*146c0*/  MUFU.EX2 R55, R55 ;  /* 0x0000003700377308 */ /* 0x000e220000000800 */
[----:B-1----:R-:W-:Y:S01]  /*146d0*/  FADD.FTZ R9, R43, R6 ;  /* 0x000000062b097221 */ /* 0x002fe20000010000 */
[----:B------:R-:W-:-:S06]  /*146e0*/  ISETP.GE.AND P3, PT, R12, R15, PT ;  /* 0x0000000f0c00720c */ /* 0x000fcc0003f66270 */
        /* <DEDUP_REMOVED lines=9> */
[----:B--2---:R-:W-:Y:S01]  /*14780*/  FADD.FTZ R9, R105, R6 ;  /* 0x0000000669097221 */ /* 0x004fe20000010000 */
[C---:B0-----:R-:W-:Y:S01]  /*14790*/  FADD.FTZ R5, R8.reuse, R5 ;  /* 0x0000000508057221 */ /* 0x041fe20000010000 */
[----:B------:R-:W-:Y:S01]  /*147a0*/  F2FP.F16.F32.PACK_AB R155, R8, R155 ;  /* 0x0000009b089b723e */ /* 0x000fe200000000ff */
[----:B------:R-:W-:Y:S02]  /*147b0*/  IMAD.MOV.U32 R8, RZ, RZ, 0x3f800000 ;  /* 0x3f800000ff087424 */ /* 0x000fe400078e00ff */
[C---:B-1----:R-:W-:Y:S01]  /*147c0*/  FADD.FTZ R6, R46.reuse, R9 ;  /* 0x000000092e067221 */ /* 0x042fe20000010000 */
[----:B------:R-:W-:Y:S02]  /*147d0*/  F2FP.F16.F32.PACK_AB R154, R46, R105 ;  /* 0x000000692e9a723e */ /* 0x000fe400000000ff */
[----:B------:R-:W-:Y:S02]  /*147e0*/  CS2R R104, SRZ ;  /* 0x0000000000687805 */ /* 0x000fe4000001ff00 */
[----:B------:R-:W-:Y:S01]  /*147f0*/  MOV R9, 0x3f800000 ;  /* 0x3f80000000097802 */ /* 0x000fe20000000f00 */
[----:B------:R-:W-:Y:S06]  /*14800*/  @!P3 BRA `(.L_x_2655) ;  /* 0x0000002c0080b947 */ /* 0x000fec0003800000 */
[----:B------:R-:W-:Y:S01]  /*14810*/  BSSY B1, `(.L_x_2655) ;  /* 0x00002df000017945 */ /* 0x000fe20003800000 */
[----:B------:R-:W-:Y:S01]  /*14820*/  IMAD.MOV.U32 R14, RZ, RZ, R4 ;  /* 0x000000ffff0e7224 */ /* 0x000fe200078e0004 */
[----:B------:R-:W-:Y:S01]  /*14830*/  MOV R8, 0x3f800000 ;  /* 0x3f80000000087802 */ /* 0x000fe20000000f00 */
[----:B------:R-:W-:Y:S02]  /*14840*/  IMAD.MOV.U32 R13, RZ, RZ, R3 ;  /* 0x000000ffff0d7224 */ /* 0x000fe400078e0003 */
[----:B------:R-:W-:Y:S02]  /*14850*/  IMAD.MOV.U32 R11, RZ, RZ, R187 ;  /* 0x000000ffff0b7224 */ /* 0x000fe400078e00bb */
[----:B------:R-:W-:Y:S02]  /*14860*/  IMAD.MOV.U32 R10, RZ, RZ, R184 ;  /* 0x000000ffff0a7224 */ /* 0x000fe400078e00b8 */
[----:B------:R-:W-:-:S07]  /*14870*/  IMAD.MOV.U32 R151, RZ, RZ, RZ ;  /* 0x000000ffff977224 */ /* 0x000fce00078e00ff */
.L_x_2666:
[----:B------:R-:W-:-:S05]  /*14880*/  VIADD R0, R10, 0x1 ;  /* 0x000000010a007836 */ /* 0x000fca0000000000 */
[----:B------:R-:W-:-:S04]  /*14890*/  ISETP.NE.AND P3, PT, R0, 0x2, PT ;  /* 0x000000020000780c */ /* 0x000fc80003f65270 */
[----:B------:R-:W-:Y:S02]  /*148a0*/  SEL R4, RZ, 0x1, P3 ;  /* 0x00000001ff047807 */ /* 0x000fe40001800000 */
[----:B------:R-:W-:Y:S02]  /*148b0*/  SEL R184, R0, RZ, P3 ;  /* 0x000000ff00b87207 */ /* 0x000fe40001800000 */
[----:B------:R-:W-:Y:S01]  /*148c0*/  LOP3.LUT R187, R11, R4, RZ, 0x3c, !PT ;  /* 0x000000040bbb7212 */ /* 0x000fe200078e3cff */
[----:B------:R-:W-:Y:S06]  /*148d0*/  @!P0 BRA `(.L_x_2656) ;  /* 0x0000000000048947 */ /* 0x000fec0003800000 */
[----:B------:R-:W-:Y:S01]  /*148e0*/  BPT.TRAP 0x1 ;  /* 0x000000040000795c */ /* 0x000fe20000300000 */
.L_x_2656:
[----:B------:R-:W-:Y:S01]  /*148f0*/  IMAD R20, R184, 0x8, R2 ;  /* 0x00000008b8147824 */ /* 0x000fe200078e0202 */
[----:B------:R-:W-:-:S04]  /*14900*/  SHF.L.U32 R3, R187, 0x1f, RZ ;  /* 0x0000001fbb037819 */ /* 0x000fc800000006ff */
[----:B------:R0:W1:Y:S01]  /*14910*/  SYNCS.PHASECHK.TRANS64.TRYWAIT P3, [R20+URZ+0x34830], R3 ;  /* 0x03483003140075a7 */ /* 0x000062000806017f */
[----:B------:R-:W-:Y:S05]  /*14920*/  @!P0 BRA `(.L_x_2657) ;  /* 0x0000000000048947 */ /* 0x000fea0003800000 */
[----:B------:R-:W-:Y:S01]  /*14930*/  BPT.TRAP 0x1 ;  /* 0x000000040000795c */ /* 0x000fe20000300000 */
.L_x_2657:
[----:B------:R-:W-:Y:S01]  /*14940*/  IMAD R0, R184, 0xc00, R7 ;  /* 0x00000c00b8007824 */ /* 0x000fe200078e0207 */
[----:B------:R-:W-:Y:S03]  /*14950*/  BSSY B2, `(.L_x_2658) ;  /* 0x0000006000027945 */ /* 0x000fe60003800000 */
[C---:B------:R-:W-:Y:S01]  /*14960*/  VIADD R26, R0.reuse, 0x2 ;  /* 0x00000002001a7836 */ /* 0x040fe20000000000 */
[----:B------:R-:W-:Y:S01]  /*14970*/  IADD3 R4, R0, 0x4, RZ ;  /* 0x0000000400047810 */ /* 0x000fe20007ffe0ff */
[----:B-1----:R-:W-:Y:S06]  /*14980*/  @P3 BRA `(.L_x_2659) ;  /* 0x0000000000083947 */ /* 0x002fec0003800000 */
[----:B------:R-:W1:Y:S02]  /*14990*/  SYNCS.PHASECHK.TRANS64.TRYWAIT P3, [R20+URZ+0x34830], R3 ;  /* 0x03483003140075a7 */ /* 0x000e64000806017f */
[----:B-1----:R-:W-:Y:S05]  /*149a0*/  @!P3 BRA `(.L_x_2660) ;  /* 0x000001200074b947 */ /* 0x002fea0003800000 */
.L_x_2659:
[----:B------:R-:W-:Y:S05]  /*149b0*/  BSYNC B2 ;  /* 0x0000000000027941 */ /* 0x000fea0003800000 */
.L_x_2658:
[----:B------:R-:W-:Y:S01]  /*149c0*/  IMAD.MOV.U32 R24, RZ, RZ, R0 ;  /* 0x000000ffff187224 */ /* 0x000fe200078e0000 */
[----:B------:R-:W-:Y:S01]  /*149d0*/  R2UR UR50, R26 ;  /* 0x000000001a3272ca */ /* 0x000fe200000e0000 */
[----:B------:R2:W-:Y:S03]  /*149e0*/  STL.64 [R1+0xb0], R14 ;  /* 0x0000b00e01007387 */ /* 0x0005e60000100a00 */
[----:B------:R-:W-:Y:S01]  /*149f0*/  R2UR UR54, R24 ;  /* 0x00000000183672ca */ /* 0x000fe200000e0000 */
[----:B------:R-:W-:Y:S01]  /*14a00*/  VIADD R24, R0, 0x6 ;  /* 0x0000000600187836 */ /* 0x000fe20000000000 */
[----:B------:R-:W-:-:S04]  /*14a10*/  MOV R26, R4 ;  /* 0x00000004001a7202 */ /* 0x000fc80000000f00 */
[----:B------:R-:W-:Y:S01]  /*14a20*/  R2UR UR34, R24 ;  /* 0x00000000182272ca */ /* 0x000fe200000e0000 */
[----:B------:R-:W-:Y:S01]  /*14a30*/  VIADD R24, R0, 0x404 ;  /* 0x0000040400187836 */ /* 0x000fe20000000000 */
[----:B------:R-:W-:Y:S01]  /*14a40*/  R2UR UR46, R26 ;  /* 0x000000001a2e72ca */ /* 0x000fe200000e0000 */
[----:B------:R-:W-:Y:S01]  /*14a50*/  VIADD R26, R0, 0x400 ;  /* 0x00000400001a7836 */ /* 0x000fe20000000000 */
[----:B--2---:R-:W2:Y:S01]  /*14a60*/  LDL.64 R14, [R1+0x30] ;  /* 0x00003000010e7983 */ /* 0x004ea20000100a00 */
        /* <DEDUP_REMOVED lines=10> */
[----:B------:R-:W-:Y:S01]  /*14b10*/  VIADD R28, R0, 0x800 ;  /* 0x00000800001c7836 */ /* 0x000fe20000000000 */
[----:B------:R-:W-:Y:S01]  /*14b20*/  R2UR UR18, R26 ;  /* 0x000000001a1272ca */ /* 0x000fe200000e0000 */
[----:B------:R-:W-:Y:S01]  /*14b30*/  VIADD R26, R0, 0x804 ;  /* 0x00000804001a7836 */ /* 0x000fe20000000000 */
[----:B------:R-:W-:Y:S01]  /*14b40*/  R2UR UR10, R24 ;  /* 0x00000000180a72ca */ /* 0x000fe200000e0000 */
[----:B------:R-:W-:Y:S01]  /*14b50*/  VIADD R24, R0, 0x806 ;  /* 0x0000080600187836 */ /* 0x000fe20000000000 */
[C---:B------:R-:W-:Y:S01]  /*14b60*/  R2UR UR51, R27.reuse ;  /* 0x000000001b3372ca */ /* 0x040fe200000e0000 */
[----:B------:R3:W-:Y:S01]  /*14b70*/  STL.64 [R1+0xa8], R12 ;  /* 0x0000a80c01007387 */ /* 0x0007e20000100a00 */
[----:B------:R-:W-:-:S02]  /*14b80*/  R2UR UR47, R27 ;  /* 0x000000001b2f72ca */ /* 0x000fc400000e0000 */
[----:B------:R-:W-:Y:S02]  /*14b90*/  R2UR UR35, R25 ;  /* 0x00000000192372ca */ /* 0x000fe400000e0000 */
[----:B------:R-:W-:Y:S02]  /*14ba0*/  R2UR UR31, R27 ;  /* 0x000000001b1f72ca */ /* 0x000fe400000e0000 */
[----:B------:R-:W-:Y:S02]  /*14bb0*/  R2UR UR27, R29 ;  /* 0x000000001d1b72ca */ /* 0x000fe400000e0000 */
[----:B------:R-:W-:Y:S02]  /*14bc0*/  R2UR UR23, R25 ;  /* 0x00000000191772ca */ /* 0x000fe400000e0000 */
[----:B------:R-:W-:Y:S01]  /*14bd0*/  R2UR UR19, R27 ;  /* 0x000000001b1372ca */ /* 0x000fe200000e0000 */
[----:B---3--:R-:W3:Y:S01]  /*14be0*/  LDL.64 R12, [R1+0x28] ;  /* 0x00002800010c7983 */ /* 0x008ee20000100a00 */
[----:B------:R-:W-:-:S02]  /*14bf0*/  R2UR UR14, R28 ;  /* 0x000000001c0e72ca */ /* 0x000fc400000e0000 */
[----:B------:R-:W-:Y:S01]  /*14c00*/  R2UR UR15, R29 ;  /* 0x000000001d0f72ca */ /* 0x000fe200000e0000 */
[----:B------:R4:W-:Y:S01]  /*14c10*/  STL.64 [R1+0xa0], R10 ;  /* 0x0000a00a01007387 */ /* 0x0009e20000100a00 */
[----:B------:R-:W-:Y:S02]  /*14c20*/  R2UR UR11, R25 ;  /* 0x00000000190b72ca */ /* 0x000fe400000e0000 */
[----:B------:R-:W-:Y:S02]  /*14c30*/  R2UR UR6, R26 ;  /* 0x000000001a0672ca */ /* 0x000fe400000e0000 */
[----:B------:R-:W-:Y:S02]  /*14c40*/  R2UR UR7, R27 ;  /* 0x000000001b0772ca */ /* 0x000fe400000e0000 */
[----:B------:R-:W-:Y:S02]  /*14c50*/  R2UR UR38, R24 ;  /* 0x00000000182672ca */ /* 0x000fe400000e0000 */
[----:B------:R-:W-:-:S02]  /*14c60*/  R2UR UR39, R25 ;  /* 0x00000000192772ca */ /* 0x000fc400000e0000 */
[----:B------:R-:W-:Y:S01]  /*14c70*/  WARPGROUP.ARRIVE ;  /* 0x00000000000079c5 */ /* 0x000fe20000000000 */
[----:B----4-:R-:W4:Y:S01]  /*14c80*/  LDL.64 R10, [R1+0x20] ;  /* 0x00002000010a7983 */ /* 0x010f220000100a00 */
[-C--:B------:R-:W-:Y:S01]  /*14c90*/  FMUL.FTZ R88, R88, R9.reuse ;  /* 0x0000000958587220 */ /* 0x080fe20000410000 */
[-C--:B------:R-:W-:Y:S02]  /*14ca0*/  FMUL.FTZ R89, R89, R9.reuse ;  /* 0x0000000959597220 */ /* 0x080fe40000410000 */
[----:B------:R0:W-:Y:S01]  /*14cb0*/  STL.64 [R1+0x98], R6 ;  /* 0x0000980601007387 */ /* 0x0001e20000100a00 */
[----:B------:R-:W-:Y:S01]  /*14cc0*/  HGMMA.64x128x16.F32 R24, gdesc[UR52], RZ, !UPT, gsb0 ;  /* 0x01e00000341879f0 */ /* 0x000fe2000c0008ff */
        /* <DEDUP_REMOVED lines=64> */
[----:B-1----:R-:W4:Y:S04]  /*150d0*/  LDL.64 R2, [R1+0x8] ;  /* 0x0000080001027983 */ /* 0x002f280000100a00 */
[----:B------:R-:W2:Y:S01]  /*150e0*/  LDL.64 R8, [R1+0x38] ;  /* 0x0000380001087983 */ /* 0x000ea20000100a00 */
[----:B------:R-:W-:-:S02]  /*150f0*/  WARPGROUP.DEPBAR.LE gsb0, 0x0 ;  /* 0x00008000000079c5 */ /* 0x000fc40000010000 */
[----:B------:R-:W-:-:S06]  /*15100*/  WARPGROUP.ARRIVE ;  /* 0x00000000000079c5 */ /* 0x000fcc0000000000 */
[----:B------:R-:W-:Y:S03]  /*15110*/  HGMMA.64x128x16.F32 R24, gdesc[UR48], R24, gsb0 ;  /* 0x01e00000301879f0 */ /* 0x000fe60008000818 */
[----:B------:R-:W-:Y:S02]  /*15120*/  WARPGROUP.DEPBAR.LE gsb0, 0x0 ;  /* 0x00008000000079c5 */ /* 0x000fe40000010000 */
[----:B------:R-:W-:-:S07]  /*15130*/  WARPGROUP.ARRIVE ;  /* 0x00000000000079c5 */ /* 0x000fce0000000000 */
[----:B------:R-:W-:Y:S01]  /*15140*/  HGMMA.64x128x16.F32 R24, gdesc[UR44], R24, gsb0 ;  /* 0x01e000002c1879f0 */ /* 0x000fe20008000818 */
[----:B--2---:R-:W-:Y:S02]  /*15150*/  R2UR UR32, R8 ;  /* 0x00000000082072ca */ /* 0x004fe400000e0000 */
[----:B------:R-:W-:Y:S02]  /*15160*/  R2UR UR33, R9 ;  /* 0x00000000092172ca */ /* 0x000fe400000e0000 */
[----:B------:R-:W-:Y:S01]  /*15170*/  R2UR UR28, R14 ;  /* 0x000000000e1c72ca */ /* 0x000fe200000e0000 */
[----:B------:R-:W2:Y:S01]  /*15180*/  LDL.64 R8, [R1] ;  /* 0x0000000001087983 */ /* 0x000ea20000100a00 */
[----:B------:R-:W-:Y:S02]  /*15190*/  WARPGROUP.DEPBAR.LE gsb0, 0x0 ;  /* 0x00008000000079c5 */ /* 0x000fe40000010000 */
[----:B------:R-:W-:-:S07]  /*151a0*/  WARPGROUP.ARRIVE ;  /* 0x00000000000079c5 */ /* 0x000fce0000000000 */
[----:B------:R-:W-:Y:S01]  /*151b0*/  HGMMA.64x128x16.F32 R24, gdesc[UR32], R24, gsb0 ;  /* 0x01e00000201879f0 */ /* 0x000fe20008000818 */
[----:B------:R-:W-:Y:S02]  /*151c0*/  R2UR UR29, R15 ;  /* 0x000000000f1d72ca */ /* 0x000fe400000e0000 */
[----:B---3--:R-:W-:Y:S01]  /*151d0*/  R2UR UR24, R12 ;  /* 0x000000000c1872ca */ /* 0x008fe200000e0000 */
[----:B------:R0:W5:Y:S01]  /*151e0*/  LDL.LU.64 R14, [R1+0xb0] ;  /* 0x0000b000010e7983 */ /* 0x0001620000300a00 */
[----:B------:R-:W-:Y:S02]  /*151f0*/  R2UR UR25, R13 ;  /* 0x000000000d1972ca */ /* 0x000fe400000e0000 */
[----:B----4-:R-:W-:Y:S01]  /*15200*/  R2UR UR20, R10 ;  /* 0x000000000a1472ca */ /* 0x010fe200000e0000 */
[----:B------:R0:W5:Y:S01]  /*15210*/  LDL.LU.64 R12, [R1+0xa8] ;  /* 0x0000a800010c7983 */ /* 0x0001620000300a00 */
[----:B------:R-:W-:Y:S02]  /*15220*/  WARPGROUP.DEPBAR.LE gsb0, 0x0 ;  /* 0x00008000000079c5 */ /* 0x000fe40000010000 */
[----:B------:R-:W-:-:S06]  /*15230*/  WARPGROUP.ARRIVE ;  /* 0x00000000000079c5 */ /* 0x000fcc0000000000 */
[----:B------:R-:W-:Y:S01]  /*15240*/  HGMMA.64x128x16.F32 R24, gdesc[UR28], R24, gsb0 ;  /* 0x01e000001c1879f0 */ /* 0x000fe20008000818 */
[----:B------:R-:W-:Y:S02]  /*15250*/  R2UR UR21, R11 ;  /* 0x000000000b1572ca */ /* 0x000fe400000e0000 */
[----:B------:R-:W-:Y:S01]  /*15260*/  R2UR UR16, R6 ;  /* 0x00000000061072ca */ /* 0x000fe200000e0000 */
[----:B------:R0:W5:Y:S01]  /*15270*/  LDL.LU.64 R10, [R1+0xa0] ;  /* 0x0000a000010a7983 */ /* 0x0001620000300a00 */
[----:B------:R-:W-:Y:S02]  /*15280*/  WARPGROUP.DEPBAR.LE gsb0, 0x0 ;  /* 0x00008000000079c5 */ /* 0x000fe40000010000 */
[----:B------:R-:W-:-:S06]  /*15290*/  WARPGROUP.ARRIVE ;  /* 0x00000000000079c5 */ /* 0x000fcc0000000000 */
[----:B------:R-:W-:Y:S01]  /*152a0*/  HGMMA.64x128x16.F32 R24, gdesc[UR24], R24, gsb0 ;  /* 0x01e00000181879f0 */ /* 0x000fe20008000818 */
[----:B------:R-:W-:Y:S02]  /*152b0*/  R2UR UR17, R7 ;  /* 0x00000000071172ca */ /* 0x000fe400000e0000 */
[----:B------:R-:W-:Y:S01]  /*152c0*/  R2UR UR12, R2 ;  /* 0x00000000020c72ca */ /* 0x000fe200000e0000 */
[----:B------:R0:W5:Y:S01]  /*152d0*/  LDL.LU.64 R6, [R1+0x98] ;  /* 0x0000980001067983 */ /* 0x0001620000300a00 */
[----:B------:R-:W-:Y:S02]  /*152e0*/  R2UR UR13, R3 ;  /* 0x00000000030d72ca */ /* 0x000fe400000e0000 */
[----:B--2---:R-:W-:Y:S01]  /*152f0*/  R2UR UR8, R8 ;  /* 0x00000000080872ca */ /* 0x004fe200000e0000 */
[----:B------:R0:W5:Y:S01]  /*15300*/  LDL.LU R2, [R1+0x90] ;  /* 0x0000900001027983 */ /* 0x0001620000300800 */
[----:B------:R-:W-:Y:S02]  /*15310*/  WARPGROUP.DEPBAR.LE gsb0, 0x0 ;  /* 0x00008000000079c5 */ /* 0x000fe40000010000 */
[----:B------:R-:W-:-:S06]  /*15320*/  WARPGROUP.ARRIVE ;  /* 0x00000000000079c5 */ /* 0x000fcc0000000000 */
[----:B------:R-:W-:Y:S03]  /*15330*/  HGMMA.64x128x16.F32 R24, gdesc[UR20], R24, gsb0 ;  /* 0x01e00000141879f0 */ /* 0x000fe60008000818 */
[----:B------:R-:W-:Y:S02]  /*15340*/  WARPGROUP.DEPBAR.LE gsb0, 0x0 ;  /* 0x00008000000079c5 */ /* 0x000fe40000010000 */
[----:B------:R-:W-:-:S07]  /*15350*/  WARPGROUP.ARRIVE ;  /* 0x00000000000079c5 */ /* 0x000fce0000000000 */
[----:B------:R-:W-:Y:S01]  /*15360*/  HGMMA.64x128x16.F32 R24, gdesc[UR16], R24, gsb0 ;  /* 0x01e00000101879f0 */ /* 0x000fe20008000818 */
[----:B------:R-:W-:Y:S02]  /*15370*/  R2UR UR9, R9 ;  /* 0x00000000090972ca */ /* 0x000fe400000e0000 */
[----:B------:R-:W-:Y:S02]  /*15380*/  WARPGROUP.DEPBAR.LE gsb0, 0x0 ;  /* 0x00008000000079c5 */ /* 0x000fe40000010000 */
[----:B------:R-:W-:-:S07]  /*15390*/  WARPGROUP.ARRIVE ;  /* 0x00000000000079c5 */ /* 0x000fce0000000000 */
[----:B------:R-:W-:Y:S01]  /*153a0*/  HGMMA.64x128x16.F32 R24, gdesc[UR12], R24, gsb0 ;  /* 0x01e000000c1879f0 */ /* 0x000fe20008000818 */
[----:B------:R-:W-:Y:S01]  /*153b0*/  UMOV UR4, UR56 ;  /* 0x0000003800047c82 */ /* 0x000fe20008000000 */
[----:B------:R-:W-:Y:S01]  /*153c0*/  UMOV UR5, UR57 ;  /* 0x0000003900057c82 */ /* 0x000fe20008000000 */
        /* <DEDUP_REMOVED lines=12> */
.L_x_2661:
[----:B-----5:R-:W-:Y:S02]  /*15490*/  SHF.L.U32 R0, R11, 0x1f, RZ ;  /* 0x0000001f0b007819 */ /* 0x020fe400000006ff */
[----:B------:R-:W-:-:S04]  /*154a0*/  LEA R21, R10, R2, 0x3 ;  /* 0x000000020a157211 */ /* 0x000fc800078e18ff */
[----:B------:R0:W1:Y:S01]  /*154b0*/  SYNCS.PHASECHK.TRANS64.TRYWAIT P3, [R21+URZ+0x34850], R0 ;  /* 0x03485000150075a7 */ /* 0x000062000806017f */
[----:B------:R-:W-:Y:S05]  /*154c0*/  @!P0 BRA `(.L_x_2662) ;  /* 0x0000000000048947 */ /* 0x000fea0003800000 */
[----:B------:R-:W-:Y:S01]  /*154d0*/  BPT.TRAP 0x1 ;  /* 0x000000040000795c */ /* 0x000fe20000300000 */
.L_x_2662:
[----:B------:R-:W-:Y:S04]  /*154e0*/  BSSY B2, `(.L_x_2663) ;  /* 0x0000004000027945 */ /* 0x000fe80003800000 */
[----:B-1----:R-:W-:Y:S05]  /*154f0*/  @P3 BRA `(.L_x_2664) ;  /* 0x0000000000083947 */ /* 0x002fea0003800000 */
[----:B------:R-:W1:Y:S02]  /*15500*/  SYNCS.PHASECHK.TRANS64.TRYWAIT P3, [R21+URZ+0x34850], R0 ;  /* 0x03485000150075a7 */ /* 0x000e64000806017f */
[----:B-1----:R-:W-:Y:S05]  /*15510*/  @!P3 BRA `(.L_x_2665) ;  /* 0x0000011400acb947 */ /* 0x002fea0003800000 */
.L_x_2664:
[----:B------:R-:W-:Y:S05]  /*15520*/  BSYNC B2 ;  /* 0x0000000000027941 */ /* 0x000fea0003800000 */
.L_x_2663:
[----:B01----:R-:W-:Y:S01]  /*15530*/  VIADD R0, R2, 0x400 ;  /* 0x0000040002007836 */ /* 0x003fe20000000000 */
[----:B------:R-:W-:Y:S01]  /*15540*/  WARPGROUP.ARRIVE ;  /* 0x00000000000079c5 */ /* 0x000fe20000000000 */
[----:B------:R-:W-:Y:S01]  /*15550*/  IMAD.MOV.U32 R9, RZ, RZ, 0x40000040 ;  /* 0x40000040ff097424 */ /* 0x000fe200078e00ff */
[----:B------:R-:W-:Y:S01]  /*15560*/  MOV R11, 0x40000040 ;  /* 0x40000040000b7802 */ /* 0x000fe20000000f00 */
[----:B------:R-:W0:Y:S01]  /*15570*/  @P2 LDC R3, c[0x0][0x44c] ;  /* 0x00011300ff032b82 */ /* 0x000e220000000800 */
[----:B------:R-:W-:Y:S01]  /*15580*/  SHF.R.U32.HI R0, RZ, 0x4, R0 ;  /* 0x00000004ff007819 */ /* 0x000fe20000011600 */
[----:B------:R-:W-:Y:S01]  /*15590*/  IMAD.IADD R4, R205, 0x1, R200 ;  /* 0x00000001cd047824 */ /* 0x000fe200078e02c8 */
[----:B------:R-:W-:Y:S01]  /*155a0*/  R2UR UR7, R9 ;  /* 0x00000000090772ca */ /* 0x000fe200000e0000 */
[----:B------:R-:W-:Y:S01]  /*155b0*/  @!P1 VIADD R20, R20, 0x34840 ;  /* 0x0003484014149836 */ /* 0x000fe20000000000 */
[----:B------:R-:W-:Y:S02]  /*155c0*/  LOP3.LUT R0, R0, 0x3fff, RZ, 0xc0, !PT ;  /* 0x00003fff00007812 */ /* 0x000fe400078ec0ff */
[----:B------:R-:W-:-:S02]  /*155d0*/  @!P1 IADD3 R21, R21, 0x34860, RZ ;  /* 0x0003486015159810 */ /* 0x000fc40007ffe0ff */
[----:B------:R-:W-:Y:S02]  /*155e0*/  LOP3.LUT R0, R0, 0x4000000, RZ, 0xfc, !PT ;  /* 0x0400000000007812 */ /* 0x000fe400078efcff */
[----:B------:R-:W-:Y:S02]  /*155f0*/  @!P1 PRMT R20, RZ, 0x654, R20 ;  /* 0x00000654ff149816 */ /* 0x000fe40000000014 */
[----:B------:R-:W-:Y:S01]  /*15600*/  @!P1 PRMT R21, RZ, 0x654, R21 ;  /* 0x00000654ff159816 */ /* 0x000fe20000000015 */
[----:B------:R-:W-:Y:S02]  /*15610*/  IMAD R8, R10, 0x800, R0 ;  /* 0x000008000a087824 */ /* 0x000fe400078e0200 */
[----:B------:R-:W1:Y:S02]  /*15620*/  @P2 LDC R0, c[0x0][0x450] ;  /* 0x00011400ff002b82 */ /* 0x000e640000000800 */
[C---:B------:R-:W-:Y:S01]  /*15630*/  VIADD R10, R8.reuse, 0x80 ;  /* 0x00000080080a7836 */ /* 0x040fe20000000000 */
[----:B------:R-:W-:Y:S01]  /*15640*/  R2UR UR6, R8 ;  /* 0x00000000080672ca */ /* 0x000fe200000e0000 */
[----:B0-----:R-:W-:-:S12]  /*15650*/  @P2 IMAD.HI.U32 R3, R4, R3, RZ ;  /* 0x0000000304032227 */ /* 0x001fd800078e00ff */
[----:B------:R-:W-:Y:S01]  /*15660*/  HGMMA.64x128x16.F32 R88, R180, gdesc[UR4].tnspB, R88, gsb0 ;  /* 0x41e00004b4587df0 */ /* 0x000fe20008000858 */
[----:B------:R-:W-:Y:S01]  /*15670*/  R2UR UR6, R10 ;  /* 0x000000000a0672ca */ /* 0x000fe200000e0000 */
[----:B------:R-:W-:Y:S01]  /*15680*/  VIADD R10, R8, 0x100 ;  /* 0x00000100080a7836 */ /* 0x000fe20000000000 */
[----:B------:R-:W-:Y:S01]  /*15690*/  R2UR UR7, R11 ;  /* 0x000000000b0772ca */ /* 0x000fe200000e0000 */
[----:B------:R-:W-:Y:S01]  /*156a0*/  IMAD.MOV.U32 R11, RZ, RZ, 0x40000040 ;  /* 0x40000040ff0b7424 */ /* 0x000fe200078e00ff */
[----:B-1----:R-:W-:Y:S01]  /*156b0*/  @P2 SHF.R.U32.HI R4, RZ, R0, R3 ;  /* 0x00000000ff042219 */ /* 0x002fe20000011603 */
[----:B------:R-:W-:-:S04]  /*156c0*/  IMAD.MOV.U32 R3, RZ, RZ, -0x80 ;  /* 0xffffff80ff037424 */ /* 0x000fc800078e00ff */
[----:B------:R-:W0:Y:S01]  /*156d0*/  SHFL.IDX PT, R0, R4, RZ, 0x1c1f ;  /* 0x001c1fff04007589 */ /* 0x000e2200000e0000 */
[----:B------:R-:W-:-:S03]  /*156e0*/  IMAD R3, R12, R3, 0x1 ;  /* 0x000000010c037424 */ /* 0x000fc600078e0203 */
[----:B------:R-:W1:Y:S02]  /*156f0*/  SHFL.IDX PT, R4, R4, 0x1, 0x1c1f ;  /* 0x003c1f0004047f89 */ /* 0x000e6400000e0000 */
[----:B------:R-:W-:-:S05]  /*15700*/  IADD3 R3, R202, R3, -R204 ;  /* 0x00000003ca037210 */ /* 0x000fca0007ffe8cc */
[----:B------:R-:W-:-:S05]  /*15710*/  IMAD.IADD R9, R3, 0x1, -R201 ;  /* 0x0000000103097824 */ /* 0x000fca00078e0ac9 */
[----:B0-----:R-:W-:-:S04]  /*15720*/  IADD3 R0, R9, R0, RZ ;  /* 0x0000000009007210 */ /* 0x001fc80007ffe0ff */
[C---:B------:R-:W-:Y:S01]  /*15730*/  ISETP.GT.AND P3, PT, R0.reuse, RZ, PT ;  /* 0x000000ff0000720c */ /* 0x040fe20003f64270 */
[----:B-1----:R-:W-:Y:S01]  /*15740*/  IMAD.IADD R9, R9, 0x1, R4 ;  /* 0x0000000109097824 */ /* 0x002fe200078e0204 */
        /* <DEDUP_REMOVED lines=49> */
[----:B------:R-:W-:Y:S01]  /*15a60*/  FMNMX.FTZ R3, R53, R3, !PT ;  /* 0x0000000335037209 */ /* 0x000fe20007810000 */
[----:B------:R-:W-:Y:S02]  /*15a70*/  WARPGROUP.DEPBAR.LE gsb0, 0x0 ;  /* 0x00008000000079c5 */ /* 0x000fe40000010000 */
[----:B------:R-:W-:Y:S01]  /*15a80*/  WARPGROUP.ARRIVE ;  /* 0x00000000000079c5 */ /* 0x000fe20000000000 */
[----:B------:R-:W-:Y:S02]  /*15a90*/  ISETP.GT.AND P3, PT, R0, 0x48, PT ;  /* 0x000000480000780c */ /* 0x000fe40003f64270 */
[----:B------:R-:W-:-:S02]  /*15aa0*/  FSEL R57, R57, -INF , P4 ;  /* 0xff80000039397808 */ /* 0x000fc40002000000 */
[----:B------:R-:W-:Y:S01]  /*15ab0*/  FMNMX.FTZ R3, R56, R3, !PT ;  /* 0x0000000338037209 */ /* 0x000fe20007810000 */
[----:B------:R-:W-:Y:S01]  /*15ac0*/  HGMMA.64x128x16.F32 R88, R176, gdesc[UR4].tnspB, R88, gsb0 ;  /* 0x41e00004b0587df0 */ /* 0x000fe20008000858 */
[----:B------:R-:W-:Y:S01]  /*15ad0*/  R2UR UR6, R10 ;  /* 0x000000000a0672ca */ /* 0x000fe200000e0000 */
[----:B------:R-:W-:Y:S01]  /*15ae0*/  VIADD R10, R8, 0x180 ;  /* 0x00000180080a7836 */ /* 0x000fe20000000000 */
[----:B------:R-:W-:Y:S01]  /*15af0*/  R2UR UR7, R11 ;  /* 0x000000000b0772ca */ /* 0x000fe200000e0000 */
[----:B------:R-:W-:Y:S01]  /*15b00*/  IMAD.MOV.U32 R11, RZ, RZ, 0x40000040 ;  /* 0x40000040ff0b7424 */ /* 0x000fe200078e00ff */
[----:B------:R-:W-:Y:S02]  /*15b10*/  ISETP.GT.AND P4, PT, R0, 0x49, PT ;  /* 0x000000490000780c */ /* 0x000fe40003f84270 */
[----:B------:R-:W-:Y:S02]  /*15b20*/  FSEL R60, R60, -INF , P3 ;  /* 0xff8000003c3c7808 */ /* 0x000fe40001800000 */
[----:B------:R-:W-:-:S02]  /*15b30*/  FMNMX.FTZ R3, R57, R3, !PT ;  /* 0x0000000339037209 */ /* 0x000fc40007810000 */
[----:B------:R-:W-:Y:S02]  /*15b40*/  FSEL R61, R61, -INF , P4 ;  /* 0xff8000003d3d7808 */ /* 0x000fe40002000000 */
[----:B------:R-:W-:Y:S02]  /*15b50*/  ISETP.GT.AND P3, PT, R0, 0x50, PT ;  /* 0x000000500000780c */ /* 0x000fe40003f64270 */
[----:B------:R-:W-:Y:S02]  /*15b60*/  FMNMX.FTZ R3, R60, R3, !PT ;  /* 0x000000033c037209 */ /* 0x000fe40007810000 */
[----:B------:R-:W-:Y:S02]  /*15b70*/  ISETP.GT.AND P4, PT, R0, 0x51, PT ;  /* 0x000000510000780c */ /* 0x000fe40003f84270 */
[----:B------:R-:W-:Y:S02]  /*15b80*/  FSEL R64, R64, -INF , P3 ;  /* 0xff80000040407808 */ /* 0x000fe40001800000 */
[----:B------:R-:W-:-:S02]  /*15b90*/  FMNMX.FTZ R3, R61, R3, !PT ;  /* 0x000000033d037209 */ /* 0x000fc40007810000 */
[----:B------:R-:W-:Y:S02]  /*15ba0*/  FSEL R65, R65, -INF , P4 ;  /* 0xff80000041417808 */ /* 0x000fe40002000000 */
[C---:B------:R-:W-:Y:S02]  /*15bb0*/  ISETP.GT.AND P4, PT, R0.reuse, 0x59, PT ;  /* 0x000000590000780c */ /* 0x040fe40003f84270 */
[----:B------:R-:W-:Y:S02]  /*15bc0*/  ISETP.GT.AND P3, PT, R0, 0x58, PT ;  /* 0x000000580000780c */ /* 0x000fe40003f64270 */
[----:B------:R-:W-:Y:S02]  /*15bd0*/  FMNMX.FTZ R3, R64, R3, !PT ;  /* 0x0000000340037209 */ /* 0x000fe40007810000 */
[----:B------:R-:W-:Y:S02]  /*15be0*/  FSEL R69, R69, -INF , P4 ;  /* 0xff80000045457808 */ /* 0x000fe40002000000 */
[----:B------:R-:W-:-:S02]  /*15bf0*/  ISETP.GT.AND P4, PT, R0, 0x61, PT ;  /* 0x000000610000780c */ /* 0x000fc40003f84270 */
[----:B------:R-:W-:Y:S02]  /*15c00*/  FSEL R68, R68, -INF , P3 ;  /* 0xff80000044447808 */ /* 0x000fe40001800000 */
[----:B------:R-:W-:Y:S02]  /*15c10*/  FMNMX.FTZ R3, R65, R3, !PT ;  /* 0x0000000341037209 */ /* 0x000fe40007810000 */
[C---:B------:R-:W-:Y:S02]  /*15c20*/  ISETP.GT.AND P5, PT, R0.reuse, 0x69, PT ;  /* 0x000000690000780c */ /* 0x040fe40003fa4270 */
[----:B------:R-:W-:Y:S02]  /*15c30*/  FSEL R73, R73, -INF , P4 ;  /* 0xff80000049497808 */ /* 0x000fe40002000000 */
[C---:B------:R-:W-:Y:S02]  /*15c40*/  ISETP.GT.AND P4, PT, R0.reuse, 0x71, PT ;  /* 0x000000710000780c */ /* 0x040fe40003f84270 */
[----:B------:R-:W-:-:S02]  /*15c50*/  ISETP.GT.AND P3, PT, R0, 0x60, PT ;  /* 0x000000600000780c */ /* 0x000fc40003f64270 */
[----:B------:R-:W-:Y:S02]  /*15c60*/  FMNMX.FTZ R3, R68, R3, !PT ;  /* 0x0000000344037209 */ /* 0x000fe40007810000 */
[----:B------:R-:W-:Y:S02]  /*15c70*/  FSEL R77, R77, -INF , P5 ;  /* 0xff8000004d4d7808 */ /* 0x000fe40002800000 */
[----:B------:R-:W-:Y:S02]  /*15c80*/  ISETP.GT.AND P5, PT, R0, 0x79, PT ;  /* 0x000000790000780c */ /* 0x000fe40003fa4270 */
[----:B------:R-:W-:Y:S02]  /*15c90*/  FSEL R81, R81, -INF , P4 ;  /* 0xff80000051517808 */ /* 0x000fe40002000000 */
[----:B------:R-:W-:Y:S02]  /*15ca0*/  FSEL R72, R72, -INF , P3 ;  /* 0xff80000048487808 */ /* 0x000fe40001800000 */
[----:B------:R-:W-:-:S02]  /*15cb0*/  FMNMX.FTZ R3, R69, R3, !PT ;  /* 0x0000000345037209 */ /* 0x000fc40007810000 */
[----:B------:R-:W-:Y:S02]  /*15cc0*/  ISETP.GT.AND P4, PT, R9, RZ, PT ;  /* 0x000000ff0900720c */ /* 0x000fe40003f84270 */
[----:B------:R-:W-:Y:S02]  /*15cd0*/  FSEL R85, R85, -INF , P5 ;  /* 0xff80000055557808 */ /* 0x000fe40002800000 */
[----:B------:R-:W-:Y:S02]  /*15ce0*/  ISETP.GT.AND P6, PT, R0, 0x68, PT ;  /* 0x000000680000780c */ /* 0x000fe40003fc4270 */
[----:B------:R-:W-:Y:S02]  /*15cf0*/  FMNMX.FTZ R3, R72, R3, !PT ;  /* 0x0000000348037209 */ /* 0x000fe40007810000 */
[----:B------:R-:W-:Y:S02]  /*15d00*/  ISETP.GT.AND P5, PT, R9, 0x1, PT ;  /* 0x000000010900780c */ /* 0x000fe40003fa4270 */
[----:B------:R-:W-:-:S02]  /*15d10*/  FSEL R26, R26, -INF , P4 ;  /* 0xff8000001a1a7808 */ /* 0x000fc40002000000 */
[----:B------:R-:W-:Y:S02]  /*15d20*/  FSEL R76, R76, -INF , P6 ;  /* 0xff8000004c4c7808 */ /* 0x000fe40003000000 */
[----:B------:R-:W-:Y:S02]  /*15d30*/  FMNMX.FTZ R3, R73, R3, !PT ;  /* 0x0000000349037209 */ /* 0x000fe40007810000 */
[----:B------:R-:W-:Y:S02]  /*15d40*/  ISETP.GT.AND P4, PT, R9, 0x8, PT ;  /* 0x000000080900780c */ /* 0x000fe40003f84270 */
[----:B------:R-:W-:Y:S02]  /*15d50*/  FSEL R27, R27, -INF , P5 ;  /* 0xff8000001b1b7808 */ /* 0x000fe40002800000 */
[----:B------:R-:W-:Y:S02]  /*15d60*/  FMNMX.FTZ R4, R26, R14, !PT ;  /* 0x0000000e1a047209 */ /* 0x000fe40007810000 */
[----:B------:R-:W-:-:S02]  /*15d70*/  ISETP.GT.AND P3, PT, R0, 0x70, PT ;  /* 0x000000700000780c */ /* 0x000fc40003f64270 */
[----:B------:R-:W-:Y:S02]  /*15d80*/  FMNMX.FTZ R3, R76, R3, !PT ;  /* 0x000000034c037209 */ /* 0x000fe40007810000 */
[----:B------:R-:W-:Y:S02]  /*15d90*/  ISETP.GT.AND P5, PT, R9, 0x9, PT ;  /* 0x000000090900780c */ /* 0x000fe40003fa4270 */
        /* <DEDUP_REMOVED lines=8> */
[----:B------:R-:W-:Y:S02]  /*15e20*/  FMNMX.FTZ R3, R80, R3, !PT ;  /* 0x0000000350037209 */ /* 0x000fe40007810000 */
[----:B------:R-:W-:-:S02]  /*15e30*/  ISETP.GT.AND P5, PT, R9, 0x11, PT ;  /* 0x000000110900780c */ /* 0x000fc40003fa4270 */
[----:B------:R-:W-:Y:S02]  /*15e40*/  FSEL R34, R34, -INF , P4 ;  /* 0xff80000022227808 */ /* 0x000fe40002000000 */
[----:B------:R-:W-:Y:S02]  /*15e50*/  FMNMX.FTZ R4, R31, R4, !PT ;  /* 0x000000041f047209 */ /* 0x000fe40007810000 */
[----:B------:R-:W-:Y:S02]  /*15e60*/  FSEL R84, R84, -INF , P6 ;  /* 0xff80000054547808 */ /* 0x000fe40003000000 */
[----:B------:R-:W-:Y:S02]  /*15e70*/  FMNMX.FTZ R3, R81, R3, !PT ;  /* 0x0000000351037209 */ /* 0x000fe40007810000 */
[----:B------:R-:W-:Y:S02]  /*15e80*/  ISETP.GT.AND P4, PT, R9, 0x18, PT ;  /* 0x000000180900780c */ /* 0x000fe40003f84270 */
[----:B------:R-:W-:-:S02]  /*15e90*/  FSEL R35, R35, -INF , P5 ;  /* 0xff80000023237808 */ /* 0x000fc40002800000 */
[----:B------:R-:W-:Y:S02]  /*15ea0*/  FMNMX.FTZ R4, R34, R4, !PT ;  /* 0x0000000422047209 */ /* 0x000fe40007810000 */
[----:B------:R-:W-:Y:S02]  /*15eb0*/  FMNMX.FTZ R3, R84, R3, !PT ;  /* 0x0000000354037209 */ /* 0x000fe40007810000 */
[----:B------:R-:W-:Y:S02]  /*15ec0*/  ISETP.GT.AND P5, PT, R9, 0x19, PT ;  /* 0x000000190900780c */ /* 0x000fe40003fa4270 */
[----:B------:R-:W-:Y:S02]  /*15ed0*/  FSEL R38, R38, -INF , P4 ;  /* 0xff80000026267808 */ /* 0x000fe40002000000 */
[----:B------:R-:W-:Y:S02]  /*15ee0*/  FMNMX.FTZ R4, R35, R4, !PT ;  /* 0x0000000423047209 */ /* 0x000fe40007810000 */
[----:B------:R-:W-:-:S02]  /*15ef0*/  FMNMX.FTZ R3, R85, R3, !PT ;  /* 0x0000000355037209 */ /* 0x000fc40007810000 */
[----:B------:R-:W-:Y:S02]  /*15f00*/  ISETP.GT.AND P4, PT, R9, 0x20, PT ;  /* 0x000000200900780c */ /* 0x000fe40003f84270 */
[----:B------:R-:W-:Y:S01]  /*15f10*/  FSEL R39, R39, -INF , P5 ;  /* 0xff80000027277808 */ /* 0x000fe20002800000 */
[----:B------:R-:W0:Y:S01]  /*15f20*/  SHFL.BFLY PT, R0, R3, 0x2, 0x1f ;  /* 0x0c401f0003007f89 */ /* 0x000e2200000e0000 */
[----:B------:R-:W-:Y:S02]  /*15f30*/  FMNMX.FTZ R4, R38, R4, !PT ;  /* 0x0000000426047209 */ /* 0x000fe40007810000 */
[----:B------:R-:W-:Y:S02]  /*15f40*/  ISETP.GT.AND P5, PT, R9, 0x21, PT ;  /* 0x000000210900780c */ /* 0x000fe40003fa4270 */
[----:B------:R-:W-:Y:S02]  /*15f50*/  FSEL R42, R42, -INF , P4 ;  /* 0xff8000002a2a7808 */ /* 0x000fe40002000000 */
[----:B------:R-:W-:Y:S01]  /*15f60*/  FMNMX.FTZ R4, R39, R4, !PT ;  /* 0x0000000427047209 */ /* 0x000fe20007810000 */
[----:B------:R-:W-:-:S02]  /*15f70*/  WARPGROUP.DEPBAR.LE gsb0, 0x0 ;  /* 0x00008000000079c5 */ /* 0x000fc40000010000 */
[----:B------:R-:W-:Y:S01]  /*15f80*/  WARPGROUP.ARRIVE ;  /* 0x00000000000079c5 */ /* 0x000fe20000000000 */
[----:B------:R-:W-:Y:S02]  /*15f90*/  ISETP.GT.AND P4, PT, R9, 0x28, PT ;  /* 0x000000280900780c */ /* 0x000fe40003f84270 */
[----:B------:R-:W-:Y:S02]  /*15fa0*/  FSEL R43, R43, -INF , P5 ;  /* 0xff8000002b2b7808 */ /* 0x000fe40002800000 */
[----:B------:R-:W-:Y:S01]  /*15fb0*/  FMNMX.FTZ R4, R42, R4, !PT ;  /* 0x000000042a047209 */ /* 0x000fe20007810000 */
[----:B------:R-:W-:Y:S01]  /*15fc0*/  HGMMA.64x128x16.F32 R88, R172, gdesc[UR4].tnspB, R88, gsb0 ;  /* 0x41e00004ac587df0 */ /* 0x000fe20008000858 */
[----:B------:R-:W-:Y:S02]  /*15fd0*/  R2UR UR6, R10 ;  /* 0x000000000a0672ca */ /* 0x000fe400000e0000 */
[----:B------:R-:W-:Y:S01]  /*15fe0*/  R2UR UR7, R11 ;  /* 0x000000000b0772ca */ /* 0x000fe200000e0000 */
[----:B------:R-:W-:Y:S01]  /*15ff0*/  IMAD.MOV.U32 R11, RZ, RZ, 0x40000040 ;  /* 0x40000040ff0b7424 */ /* 0x000fe200078e00ff */
[----:B------:R-:W-:-:S02]  /*16000*/  IADD3 R10, R8, 0x200, RZ ;  /* 0x00000200080a7810 */ /* 0x000fc40007ffe0ff */
        /* <DEDUP_REMOVED lines=15> */
[----:B0-----:R-:W-:Y:S01]  /*16100*/  FMNMX.FTZ R3, R3, R0, !PT ;  /* 0x0000000003037209 */ /* 0x001fe20007810000 */
[----:B------:R-:W-:Y:S01]  /*16110*/  IMAD.U32 R0, RZ, RZ, UR59 ;  /* 0x0000003bff007e24 */ /* 0x000fe2000f8e00ff */
        /* <DEDUP_REMOVED lines=48> */
[----:B------:R-:W-:Y:S02]  /*16420*/  FSEL R87, R87, -INF , P5 ;  /* 0xff80000057577808 */ /* 0x000fe40002800000 */
[----:B------:R-:W-:-:S04]  /*16430*/  FMNMX.FTZ R4, R86, R4, !PT ;  /* 0x0000000456047209 */ /* 0x000fc80007810000 */
[----:B------:R-:W-:Y:S01]  /*16440*/  FMNMX.FTZ R4, R87, R4, !PT ;  /* 0x0000000457047209 */ /* 0x000fe20007810000 */
[----:B------:R-:W-:Y:S02]  /*16450*/  WARPGROUP.DEPBAR.LE gsb0, 0x0 ;  /* 0x00008000000079c5 */ /* 0x000fe40000010000 */
[----:B------:R-:W-:Y:S02]  /*16460*/  WARPGROUP.ARRIVE ;  /* 0x00000000000079c5 */ /* 0x000fe40000000000 */
[----:B------:R-:W0:Y:S04]  /*16470*/  SHFL.BFLY PT, R9, R4, 0x2, 0x1f ;  /* 0x0c401f0004097f89 */ /* 0x000e2800000e0000 */
[----:B------:R-:W-:Y:S01]  /*16480*/  HGMMA.64x128x16.F32 R88, R168, gdesc[UR4].tnspB, R88, gsb0 ;  /* 0x41e00004a8587df0 */ /* 0x000fe20008000858 */
[----:B------:R-:W-:Y:S01]  /*16490*/  R2UR UR6, R10 ;  /* 0x000000000a0672ca */ /* 0x000fe200000e0000 */
[----:B------:R-:W-:Y:S01]  /*164a0*/  VIADD R10, R8, 0x280 ;  /* 0x00000280080a7836 */ /* 0x000fe20000000000 */
[----:B------:R-:W-:Y:S01]  /*164b0*/  R2UR UR7, R11 ;  /* 0x000000000b0772ca */ /* 0x000fe200000e0000 */
[----:B------:R-:W-:Y:S01]  /*164c0*/  IMAD.MOV.U32 R11, RZ, RZ, 0x40000040 ;  /* 0x40000040ff0b7424 */ /* 0x000fe200078e00ff */
[----:B0-----:R-:W-:-:S05]  /*164d0*/  FMNMX.FTZ R4, R4, R9, !PT ;  /* 0x0000000904047209 */ /* 0x001fca0007810000 */
[----:B------:R-:W0:Y:S02]  /*164e0*/  SHFL.BFLY PT, R9, R4, 0x1, 0x1f ;  /* 0x0c201f0004097f89 */ /* 0x000e2400000e0000 */
[----:B0-----:R-:W-:-:S04]  /*164f0*/  FMNMX.FTZ R4, R4, R9, !PT ;  /* 0x0000000904047209 */ /* 0x001fc80007810000 */
[----:B------:R-:W-:Y:S01]  /*16500*/  FSETP.NEU.FTZ.AND P4, PT, R4, -INF , PT ;  /* 0xff8000000400780b */ /* 0x000fe20003f9d000 */
[----:B------:R-:W-:Y:S02]  /*16510*/  WARPGROUP.DEPBAR.LE gsb0, 0x0 ;  /* 0x00008000000079c5 */ /* 0x000fe40000010000 */
[----:B------:R-:W-:-:S06]  /*16520*/  WARPGROUP.ARRIVE ;  /* 0x00000000000079c5 */ /* 0x000fcc0000000000 */
[----:B------:R-:W-:Y:S01]  /*16530*/  HGMMA.64x128x16.F32 R88, R164, gdesc[UR4].tnspB, R88, gsb0 ;  /* 0x41e00004a4587df0 */ /* 0x000fe20008000858 */
[----:B------:R-:W-:Y:S02]  /*16540*/  R2UR UR6, R10 ;  /* 0x000000000a0672ca */ /* 0x000fe400000e0000 */
[----:B------:R-:W-:Y:S01]  /*16550*/  R2UR UR7, R11 ;  /* 0x000000000b0772ca */ /* 0x000fe200000e0000 */
[----:B------:R-:W-:Y:S02]  /*16560*/  WARPGROUP.DEPBAR.LE gsb0, 0x0 ;  /* 0x00008000000079c5 */ /* 0x000fe40000010000 */
[----:B------:R-:W-:Y:S01]  /*16570*/  WARPGROUP.ARRIVE ;  /* 0x00000000000079c5 */ /* 0x000fe20000000000 */
[----:B------:R-:W0:Y:S09]  /*16580*/  SHFL.BFLY PT, R164, R3, 0x1, 0x1f ;  /* 0x0c201f0003a47f89 */ /* 0x000e3200000e0000 */
[----:B------:R-:W-:Y:S01]  /*16590*/  HGMMA.64x128x16.F32 R88, R160, gdesc[UR4].tnspB, R88, gsb0 ;  /* 0x41e00004a0587df0 */ /* 0x000fe20008000858 */
[----:B0-----:R-:W-:-:S04]  /*165a0*/  FMNMX.FTZ R3, R3, R164, !PT ;  /* 0x000000a403037209 */ /* 0x001fc80007810000 */
[C---:B------:R-:W-:Y:S01]  /*165b0*/  FSETP.NEU.FTZ.AND P3, PT, R3.reuse, -INF , PT ;  /* 0xff8000000300780b */ /* 0x040fe20003f7d000 */
[----:B------:R-:W-:-:S03]  /*165c0*/  FMUL.FTZ R11, R3, R0 ;  /* 0x00000000030b7220 */ /* 0x000fc60000410000 */
[----:B------:R-:W-:Y:S02]  /*165d0*/  FSEL R9, R3, RZ, P3 ;  /* 0x000000ff03097208 */ /* 0x000fe40001800000 */
[----:B------:R-:W-:Y:S02]  /*165e0*/  FSEL R11, R11, RZ, P3 ;  /* 0x000000ff0b0b7208 */ /* 0x000fe40001800000 */
[C---:B------:R-:W-:Y:S01]  /*165f0*/  ISETP.GT.AND P3, PT, R12.reuse, R15, PT ;  /* 0x0000000f0c00720c */ /* 0x040fe20003f64270 */
[----:B------:R-:W-:Y:S01]  /*16600*/  FADD.FTZ R9, -R9, R13 ;  /* 0x0000000d09097221 */ /* 0x000fe20000010100 */
[----:B------:R-:W-:Y:S02]  /*16610*/  VIADD R12, R12, 0xffffffff ;  /* 0xffffffff0c0c7836 */ /* 0x000fe40000000000 */
[-CC-:B------:R-:W-:Y:S01]  /*16620*/  FFMA.FTZ R10, R25, R0.reuse, -R11.reuse ;  /* 0x00000000190a7223 */ /* 0x180fe2000001080b */
[-CC-:B------:R-:W-:Y:S01]  /*16630*/  FFMA.FTZ R25, R33, R0.reuse, -R11.reuse ;  /* 0x0000000021197223 */ /* 0x180fe2000001080b */
[-CC-:B------:R-:W-:Y:S01]  /*16640*/  FFMA.FTZ R176, R32, R0.reuse, -R11.reuse ;  /* 0x0000000020b07223 */ /* 0x180fe2000001080b */
[----:B------:R-:W-:Y:S01]  /*16650*/  IMAD.MOV.U32 R33, RZ, RZ, 0x40000040 ;  /* 0x40000040ff217424 */ /* 0x000fe200078e00ff */
[----:B------:R-:W-:Y:S01]  /*16660*/  IADD3 R32, R8, 0x300, RZ ;  /* 0x0000030008207810 */ /* 0x000fe20007ffe0ff */
[-CC-:B------:R-:W-:Y:S01]  /*16670*/  FFMA.FTZ R168, R48, R0.reuse, -R11.reuse ;  /* 0x0000000030a87223 */ /* 0x180fe2000001080b */
[-CC-:B------:R-:W-:Y:S01]  /*16680*/  FFMA.FTZ R48, R65, R0.reuse, -R11.reuse ;  /* 0x0000000041307223 */ /* 0x180fe2000001080b */
[-C--:B------:R-:W-:Y:S01]  /*16690*/  FMUL.FTZ R65, R4, R0.reuse ;  /* 0x0000000004417220 */ /* 0x080fe20000410000 */
[----:B------:R-:W-:Y:S01]  /*166a0*/  R2UR UR6, R32 ;  /* 0x00000000200672ca */ /* 0x000fe200000e0000 */
[-CC-:B------:R-:W-:Y:S01]  /*166b0*/  FFMA.FTZ R180, R24, R0.reuse, -R11.reuse ;  /* 0x0000000018b47223 */ /* 0x180fe2000001080b */
[----:B------:R-:W-:Y:S01]  /*166c0*/  R2UR UR7, R33 ;  /* 0x00000000210772ca */ /* 0x000fe200000e0000 */
[-C--:B------:R-:W-:Y:S01]  /*166d0*/  FMUL.FTZ R9, R9, R0.reuse ;  /* 0x0000000009097220 */ /* 0x080fe20000410000 */
[----:B------:R-:W-:Y:S01]  /*166e0*/  FSEL R65, R65, RZ, P4 ;  /* 0x000000ff41417208 */ /* 0x000fe20002000000 */
[-CC-:B------:R-:W-:Y:S01]  /*166f0*/  FFMA.FTZ R182, R28, R0.reuse, -R11.reuse ;  /* 0x000000001cb67223 */ /* 0x180fe2000001080b */
[----:B------:R-:W-:Y:S01]  /*16700*/  MUFU.EX2 R10, R10 ;  /* 0x0000000a000a7308 */ /* 0x000fe20000000800 */
[-CC-:B------:R-:W-:Y:S01]  /*16710*/  FFMA.FTZ R24, R29, R0.reuse, -R11.reuse ;  /* 0x000000001d187223 */ /* 0x180fe2000001080b */
[-C--:B------:R-:W-:Y:S01]  /*16720*/  FFMA.FTZ R178, R36, R0.reuse, -R11 ;  /* 0x0000000024b27223 */ /* 0x080fe2000001080b */
[-CC-:B------:R-:W-:Y:S01]  /*16730*/  FFMA.FTZ R181, R26, R0.reuse, -R65.reuse ;  /* 0x000000001ab57223 */ /* 0x180fe20000010841 */
[----:B------:R-:W-:Y:S01]  /*16740*/  FSEL R26, R4, RZ, P4 ;  /* 0x000000ff041a7208 */ /* 0x000fe20002000000 */
[----:B------:R-:W-:Y:S01]  /*16750*/  FFMA.FTZ R32, R27, R0, -R65 ;  /* 0x000000001b207223 */ /* 0x000fe20000010841 */
[----:B------:R-:W-:-:S02]  /*16760*/  IMAD.MOV.U32 R27, RZ, RZ, 0x40000040 ;  /* 0x40000040ff1b7424 */ /* 0x000fc400078e00ff */
[-CC-:B------:R-:W-:Y:S01]  /*16770*/  FFMA.FTZ R183, R30, R0.reuse, -R65.reuse ;  /* 0x000000001eb77223 */ /* 0x180fe20000010841 */
[----:B------:R-:W-:Y:S01]  /*16780*/  MUFU.EX2 R180, R180 ;  /* 0x000000b400b47308 */ /* 0x000fe20000000800 */
[----:B------:R-:W-:Y:S01]  /*16790*/  FADD.FTZ R14, -R26, R14 ;  /* 0x0000000e1a0e7221 */ /* 0x000fe20000010100 */
[----:B------:R-:W-:Y:S02]  /*167a0*/  VIADD R26, R8, 0x380 ;  /* 0x00000380081a7836 */ /* 0x000fe40000000000 */
[-CC-:B------:R-:W-:Y:S01]  /*167b0*/  FFMA.FTZ R177, R34, R0.reuse, -R65.reuse ;  /* 0x0000000022b17223 */ /* 0x180fe20000010841 */
[-CC-:B------:R-:W-:Y:S01]  /*167c0*/  FFMA.FTZ R30, R35, R0.reuse, -R65.reuse ;  /* 0x00000000231e7223 */ /* 0x180fe20000010841 */
[-C--:B------:R-:W-:Y:S01]  /*167d0*/  FMUL.FTZ R14, R14, R0.reuse ;  /* 0x000000000e0e7220 */ /* 0x080fe20000410000 */
[-C--:B------:R-:W-:Y:S01]  /*167e0*/  FFMA.FTZ R179, R38, R0.reuse, -R65 ;  /* 0x0000000026b37223 */ /* 0x080fe20000010841 */
[-C--:B------:R-:W-:Y:S01]  /*167f0*/  FFMA.FTZ R28, R37, R0.reuse, -R11 ;  /* 0x00000000251c7223 */ /* 0x080fe2000001080b */
[----:B------:R-:W0:Y:S01]  /*16800*/  MUFU.EX2 R9, R9 ;  /* 0x0000000900097308 */ /* 0x000e220000000800 */
[-C--:B------:R-:W-:Y:S01]  /*16810*/  FFMA.FTZ R33, R39, R0.reuse, -R65 ;  /* 0x0000000027217223 */ /* 0x080fe20000010841 */
[-C--:B------:R-:W-:Y:S01]  /*16820*/  FFMA.FTZ R172, R40, R0.reuse, -R11 ;  /* 0x0000000028ac7223 */ /* 0x080fe2000001080b */
[-C--:B------:R-:W-:Y:S01]  /*16830*/  FFMA.FTZ R173, R42, R0.reuse, -R65 ;  /* 0x000000002aad7223 */ /* 0x080fe20000010841 */
[-C--:B------:R-:W-:Y:S01]  /*16840*/  FFMA.FTZ R29, R41, R0.reuse, -R11 ;  /* 0x00000000291d7223 */ /* 0x080fe2000001080b */
[-C--:B------:R-:W-:Y:S01]  /*16850*/  FFMA.FTZ R35, R43, R0.reuse, -R65 ;  /* 0x000000002b237223 */ /* 0x080fe20000010841 */
[-C--:B------:R-:W-:Y:S01]  /*16860*/  FFMA.FTZ R174, R44, R0.reuse, -R11 ;  /* 0x000000002cae7223 */ /* 0x080fe2000001080b */
[-C--:B------:R-:W-:Y:S01]  /*16870*/  FFMA.FTZ R175, R46, R0.reuse, -R65 ;  /* 0x000000002eaf7223 */ /* 0x080fe20000010841 */
[----:B------:R-:W-:Y:S01]  /*16880*/  MUFU.EX2 R181, R181 ;  /* 0x000000b500b57308 */ /* 0x000fe20000000800 */
[-C--:B------:R-:W-:Y:S01]  /*16890*/  FFMA.FTZ R36, R45, R0.reuse, -R11 ;  /* 0x000000002d247223 */ /* 0x080fe2000001080b */
[-C--:B------:R-:W-:Y:S01]  /*168a0*/  FFMA.FTZ R169, R50, R0.reuse, -R65 ;  /* 0x0000000032a97223 */ /* 0x080fe20000010841 */
[-C--:B------:R-:W-:Y:S01]  /*168b0*/  FFMA.FTZ R37, R49, R0.reuse, -R11 ;  /* 0x0000000031257223 */ /* 0x080fe2000001080b */
[-C--:B------:R-:W-:Y:S01]  /*168c0*/  FFMA.FTZ R34, R51, R0.reuse, -R65 ;  /* 0x0000000033227223 */ /* 0x080fe20000010841 */
[-C--:B------:R-:W-:Y:S01]  /*168d0*/  FFMA.FTZ R170, R52, R0.reuse, -R11 ;  /* 0x0000000034aa7223 */ /* 0x080fe2000001080b */
[-C--:B------:R-:W-:Y:S01]  /*168e0*/  FFMA.FTZ R171, R54, R0.reuse, -R65 ;  /* 0x0000000036ab7223 */ /* 0x080fe20000010841 */
[----:B------:R-:W-:Y:S01]  /*168f0*/  FFMA.FTZ R40, R53, R0, -R11 ;  /* 0x0000000035287223 */ /* 0x000fe2000001080b */
[----:B------:R1:W2:Y:S01]  /*16900*/  MUFU.EX2 R8, R14 ;  /* 0x0000000e00087308 */ /* 0x0002a20000000800 */
[----:B0-----:R-:W-:Y:S01]  /*16910*/  FFMA.FTZ R6, R9, R6, R180 ;  /* 0x0000000609067223 */ /* 0x001fe200000100b4 */
[-C--:B------:R-:W-:Y:S01]  /*16920*/  FFMA.FTZ R55, R55, R0.reuse, -R65 ;  /* 0x0000000037377223 */ /* 0x080fe20000010841 */
[-C--:B------:R-:W-:Y:S01]  /*16930*/  FFMA.FTZ R164, R56, R0.reuse, -R11 ;  /* 0x0000000038a47223 */ /* 0x080fe2000001080b */
[-C--:B------:R-:W-:Y:S01]  /*16940*/  FFMA.FTZ R165, R58, R0.reuse, -R65 ;  /* 0x000000003aa57223 */ /* 0x080fe20000010841 */
[----:B------:R-:W-:Y:S01]  /*16950*/  FADD.FTZ R6, R10, R6 ;  /* 0x000000060a067221 */ /* 0x000fe20000010000 */
[-CC-:B------:R-:W-:Y:S01]  /*16960*/  FFMA.FTZ R41, R57, R0.reuse, -R11.reuse ;  /* 0x0000000039297223 */ /* 0x180fe2000001080b */
[-C--:B------:R-:W-:Y:S01]  /*16970*/  FFMA.FTZ R166, R60, R0.reuse, -R11 ;  /* 0x000000003ca67223 */ /* 0x080fe2000001080b */
[----:B------:R-:W0:Y:S01]  /*16980*/  MUFU.EX2 R32, R32 ;  /* 0x0000002000207308 */ /* 0x000e220000000800 */
[-CC-:B-1----:R-:W-:Y:S01]  /*16990*/  FFMA.FTZ R14, R59, R0.reuse, -R65.reuse ;  /* 0x000000003b0e7223 */ /* 0x182fe20000010841 */
[-C--:B------:R-:W-:Y:S01]  /*169a0*/  FFMA.FTZ R167, R62, R0.reuse, -R65 ;  /* 0x000000003ea77223 */ /* 0x080fe20000010841 */
[-C--:B------:R-:W-:Y:S01]  /*169b0*/  FFMA.FTZ R45, R61, R0.reuse, -R11 ;  /* 0x000000003d2d7223 */ /* 0x080fe2000001080b */
[-C--:B------:R-:W-:Y:S01]  /*169c0*/  FFMA.FTZ R63, R63, R0.reuse, -R65 ;  /* 0x000000003f3f7223 */ /* 0x080fe20000010841 */
[--C-:B------:R-:W-:Y:S01]  /*169d0*/  FFMA.FTZ R49, R69, R0, -R11.reuse ;  /* 0x0000000045317223 */ /* 0x100fe2000001080b */
[----:B------:R-:W-:Y:S01]  /*169e0*/  F2FP.F16.F32.PACK_AB R180, R10, R180 ;  /* 0x000000b40ab4723e */ /* 0x000fe200000000ff */
[-C--:B------:R-:W-:Y:S01]  /*169f0*/  FFMA.FTZ R44, R72, R0.reuse, -R11 ;  /* 0x00000000482c7223 */ /* 0x080fe2000001080b */
[----:B------:R-:W1:Y:S01]  /*16a00*/  MUFU.EX2 R182, R182 ;  /* 0x000000b600b67308 */ /* 0x000e620000000800 */
[----:B--2---:R-:W-:Y:S01]  /*16a10*/  FFMA.FTZ R5, R8, R5, R181 ;  /* 0x0000000508057223 */ /* 0x004fe200000100b5 */
[-C--:B------:R-:W-:Y:S01]  /*16a20*/  FFMA.FTZ R52, R73, R0.reuse, -R11 ;  /* 0x0000000049347223 */ /* 0x080fe2000001080b */
[-C--:B------:R-:W-:Y:S01]  /*16a30*/  FFMA.FTZ R75, R75, R0.reuse, -R65 ;  /* 0x000000004b4b7223 */ /* 0x080fe20000010841 */
[-C--:B------:R-:W-:Y:S01]  /*16a40*/  FFMA.FTZ R53, R76, R0.reuse, -R11 ;  /* 0x000000004c357223 */ /* 0x080fe2000001080b */
[-C--:B------:R-:W-:Y:S01]  /*16a50*/  FFMA.FTZ R78, R78, R0.reuse, -R65 ;  /* 0x000000004e4e7223 */ /* 0x080fe20000010841 */
[-C--:B------:R-:W-:Y:S01]  /*16a60*/  FFMA.FTZ R56, R77, R0.reuse, -R11 ;  /* 0x000000004d387223 */ /* 0x080fe2000001080b */
[-C--:B------:R-:W-:Y:S01]  /*16a70*/  FFMA.FTZ R79, R79, R0.reuse, -R65 ;  /* 0x000000004f4f7223 */ /* 0x080fe20000010841 */
[----:B------:R-:W-:Y:S01]  /*16a80*/  MUFU.EX2 R183, R183 ;  /* 0x000000b700b77308 */ /* 0x000fe20000000800 */
[----:B0-----:R-:W-:Y:S01]  /*16a90*/  FADD.FTZ R5, R32, R5 ;  /* 0x0000000520057221 */ /* 0x001fe20000010000 */
[-C--:B------:R-:W-:Y:S01]  /*16aa0*/  FFMA.FTZ R57, R80, R0.reuse, -R11 ;  /* 0x0000000050397223 */ /* 0x080fe2000001080b */
[-C--:B------:R-:W-:Y:S01]  /*16ab0*/  FFMA.FTZ R82, R82, R0.reuse, -R65 ;  /* 0x0000000052527223 */ /* 0x080fe20000010841 */
[-C--:B------:R-:W-:Y:S01]  /*16ac0*/  FFMA.FTZ R60, R81, R0.reuse, -R11 ;  /* 0x00000000513c7223 */ /* 0x080fe2000001080b */
[-C--:B------:R-:W-:Y:S01]  /*16ad0*/  FFMA.FTZ R83, R83, R0.reuse, -R65 ;  /* 0x0000000053537223 */ /* 0x080fe20000010841 */
[-C--:B------:R-:W-:Y:S01]  /*16ae0*/  FFMA.FTZ R61, R84, R0.reuse, -R11 ;  /* 0x00000000543d7223 */ /* 0x080fe2000001080b */
[----:B------:R-:W-:Y:S01]  /*16af0*/  FFMA.FTZ R86, R86, R0, -R65 ;  /* 0x0000000056567223 */ /* 0x000fe20000010841 */
[----:B------:R-:W0:Y:S01]  /*16b00*/  MUFU.EX2 R24, R24 ;  /* 0x0000001800187308 */ /* 0x000e220000000800 */
[----:B-1----:R-:W-:Y:S01]  /*16b10*/  FADD.FTZ R6, R182, R6 ;  /* 0x00000006b6067221 */ /* 0x002fe20000010000 */
[----:B------:R-:W-:-:S06]  /*16b20*/  F2FP.F16.F32.PACK_AB R181, R32, R181 ;  /* 0x000000b520b5723e */ /* 0x000fcc00000000ff */
[----:B------:R-:W-:Y:S08]  /*16b30*/  MUFU.EX2 R176, R176 ;  /* 0x000000b000b07308 */ /* 0x000ff00000000800 */
[----:B------:R-:W-:Y:S01]  /*16b40*/  MUFU.EX2 R177, R177 ;  /* 0x000000b100b17308 */ /* 0x000fe20000000800 */
[C---:B0-----:R-:W-:Y:S01]  /*16b50*/  FADD.FTZ R6, R24.reuse, R6 ;  /* 0x0000000618067221 */ /* 0x041fe20000010000 */
[----:B------:R-:W-:-:S06]  /*16b60*/  F2FP.F16.F32.PACK_AB R182, R24, R182 ;  /* 0x000000b618b6723e */ /* 0x000fcc00000000ff */
[----:B------:R-:W-:Y:S01]  /*16b70*/  MUFU.EX2 R25, R25 ;  /* 0x0000001900197308 */ /* 0x000fe20000000800 */
[----:B------:R-:W-:Y:S02]  /*16b80*/  WARPGROUP.DEPBAR.LE gsb0, 0x0 ;  /* 0x00008000000079c5 */ /* 0x000fe40000010000 */
[----:B------:R-:W-:Y:S01]  /*16b90*/  WARPGROUP.ARRIVE ;  /* 0x00000000000079c5 */ /* 0x000fe20000000000 */
[-C--:B------:R-:W-:Y:S01]  /*16ba0*/  FFMA.FTZ R160, R64, R0.reuse, -R11 ;  /* 0x0000000040a07223 */ /* 0x080fe2000001080b */
[----:B------:R-:W-:-:S03]  /*16bb0*/  FFMA.FTZ R64, R31, R0, -R65 ;  /* 0x000000001f407223 */ /* 0x000fc60000010841 */
[----:B------:R-:W-:Y:S01]  /*16bc0*/  MUFU.EX2 R30, R30 ;  /* 0x0000001e001e7308 */ /* 0x000fe20000000800 */
[-CC-:B------:R-:W-:Y:S01]  /*16bd0*/  FFMA.FTZ R31, R47, R0.reuse, -R65.reuse ;  /* 0x000000002f1f7223 */ /* 0x180fe20000010841 */
[-C--:B------:R-:W-:Y:S01]  /*16be0*/  FFMA.FTZ R161, R66, R0.reuse, -R65 ;  /* 0x0000000042a17223 */ /* 0x080fe20000010841 */
[----:B------:R-:W-:Y:S01]  /*16bf0*/  HGMMA.64x128x16.F32 R88, R156, gdesc[UR4].tnspB, R88, gsb0 ;  /* 0x41e000049c587df0 */ /* 0x000fe20008000858 */
[----:B------:R-:W-:Y:S01]  /*16c00*/  R2UR UR6, R26 ;  /* 0x000000001a0672ca */ /* 0x000fe200000e0000 */
[-C--:B------:R-:W-:Y:S01]  /*16c10*/  FFMA.FTZ R162, R68, R0.reuse, -R11 ;  /* 0x0000000044a27223 */ /* 0x080fe2000001080b */
[----:B------:R-:W-:Y:S01]  /*16c20*/  R2UR UR7, R27 ;  /* 0x000000001b0772ca */ /* 0x000fe200000e0000 */
[-C--:B------:R-:W-:Y:S01]  /*16c30*/  FFMA.FTZ R163, R70, R0.reuse, -R65 ;  /* 0x0000000046a37223 */ /* 0x080fe20000010841 */
[----:B------:R-:W0:Y:S01]  /*16c40*/  MUFU.EX2 R64, R64 ;  /* 0x0000004000407308 */ /* 0x000e220000000800 */
[----:B------:R-:W-:-:S07]  /*16c50*/  FFMA.FTZ R11, R85, R0, -R11 ;  /* 0x00000000550b7223 */ /* 0x000fce000001080b */
[----:B------:R-:W-:Y:S08]  /*16c60*/  MUFU.EX2 R178, R178 ;  /* 0x000000b200b27308 */ /* 0x000ff00000000800 */
[----:B------:R-:W1:Y:S08]  /*16c70*/  MUFU.EX2 R179, R179 ;  /* 0x000000b300b37308 */ /* 0x000e700000000800 */
[----:B------:R-:W-:Y:S08]  /*16c80*/  MUFU.EX2 R28, R28 ;  /* 0x0000001c001c7308 */ /* 0x000ff00000000800 */
[----:B------:R-:W2:Y:S08]  /*16c90*/  MUFU.EX2 R33, R33 ;  /* 0x0000002100217308 */ /* 0x000eb00000000800 */
[----:B------:R-:W-:Y:S08]  /*16ca0*/  MUFU.EX2 R172, R172 ;  /* 0x000000ac00ac7308 */ /* 0x000ff00000000800 */
[----:B------:R-:W3:Y:S08]  /*16cb0*/  MUFU.EX2 R173, R173 ;  /* 0x000000ad00ad7308 */ /* 0x000ef00000000800 */
[----:B------:R-:W-:Y:S08]  /*16cc0*/  MUFU.EX2 R29, R29 ;  /* 0x0000001d001d7308 */ /* 0x000ff00000000800 */
[----:B------:R-:W4:Y:S08]  /*16cd0*/  MUFU.EX2 R35, R35 ;  /* 0x0000002300237308 */ /* 0x000f300000000800 */
[----:B------:R-:W-:Y:S08]  /*16ce0*/  MUFU.EX2 R174, R174 ;  /* 0x000000ae00ae7308 */ /* 0x000ff00000000800 */
[----:B------:R-:W5:Y:S08]  /*16cf0*/  MUFU.EX2 R175, R175 ;  /* 0x000000af00af7308 */ /* 0x000f700000000800 */
[----:B------:R-:W-:Y:S08]  /*16d00*/  MUFU.EX2 R36, R36 ;  /* 0x0000002400247308 */ /* 0x000ff00000000800 */
[----:B------:R-:W5:Y:S08]  /*16d10*/  MUFU.EX2 R31, R31 ;  /* 0x0000001f001f7308 */ /* 0x000f700000000800 */
[----:B------:R-:W-:Y:S08]  /*16d20*/  MUFU.EX2 R168, R168 ;  /* 0x000000a800a87308 */ /* 0x000ff00000000800 */
[----:B------:R-:W5:Y:S08]  /*16d30*/  MUFU.EX2 R169, R169 ;  /* 0x000000a900a97308 */ /* 0x000f700000000800 */
[----:B------:R-:W-:Y:S08]  /*16d40*/  MUFU.EX2 R37, R37 ;  /* 0x0000002500257308 */ /* 0x000ff00000000800 */
[----:B------:R-:W5:Y:S08]  /*16d50*/  MUFU.EX2 R34, R34 ;  /* 0x0000002200227308 */ /* 0x000f700000000800 */
[----:B------:R-:W-:Y:S01]  /*16d60*/  MUFU.EX2 R170, R170 ;  /* 0x000000aa00aa7308 */ /* 0x000fe20000000800 */
[----:B------:R-:W-:-:S02]  /*16d70*/  WARPGROUP.DEPBAR.LE gsb0, 0x0 ;  /* 0x00008000000079c5 */ /* 0x000fc40000010000 */
[----:B------:R-:W-:Y:S01]  /*16d80*/  WARPGROUP.ARRIVE ;  /* 0x00000000000079c5 */ /* 0x000fe20000000000 */
[----:B------:R-:W-:-:S04]  /*16d90*/  FFMA.FTZ R157, R74, R0, -R65 ;  /* 0x000000004a9d7223 */ /* 0x000fc80000010841 */
[----:B------:R-:W5:Y:S01]  /*16da0*/  MUFU.EX2 R171, R171 ;  /* 0x000000ab00ab7308 */ /* 0x000f620000000800 */
[----:B------:R-:W-:Y:S07]  /*16db0*/  HGMMA.64x128x16.F32 R88, R152, gdesc[UR4].tnspB, R88, gsb0 ;  /* 0x41e0000498587df0 */ /* 0x000fee0008000858 */
        /* <DEDUP_REMOVED lines=20> */
[----:B0-----:R-:W-:Y:S01]  /*16f00*/  FADD.FTZ R20, R183, R5 ;  /* 0x00000005b7147221 */ /* 0x001fe20000010000 */
[----:B------:R0:W-:Y:S06]  /*16f10*/  @!P1 SYNCS.ARRIVE.TRANS64.RED.A1T0 RZ, [R21+URZ], RZ ;  /* 0x000000ff15ff99a7 */ /* 0x0001ec000810043f */
[----:B------:R-:W5:Y:S01]  /*16f20*/  MUFU.EX2 R5, R63 ;  /* 0x0000003f00057308 */ /* 0x000f620000000800 */
[C---:B------:R-:W-:Y:S01]  /*16f30*/  F2FP.F16.F32.PACK_AB R183, R64.reuse, R183 ;  /* 0x000000b740b7723e */ /* 0x040fe200000000ff */
[----:B------:R-:W-:-:S04]  /*16f40*/  FADD.FTZ R20, R64, R20 ;  /* 0x0000001440147221 */ /* 0x000fc80000010000 */
[----:B------:R-:W-:Y:S01]  /*16f50*/  FADD.FTZ R20, R177, R20 ;  /* 0x00000014b1147221 */ /* 0x000fe20000010000 */
[----:B0-----:R-:W-:Y:S01]  /*16f60*/  FADD.FTZ R21, R176, R6 ;  /* 0x00000006b0157221 */ /* 0x001fe20000010000 */
[----:B------:R-:W-:Y:S01]  /*16f70*/  FFMA.FTZ R6, R67, R0, -R65 ;  /* 0x0000000043067223 */ /* 0x000fe20000010841 */
[C---:B------:R-:W-:Y:S01]  /*16f80*/  F2FP.F16.F32.PACK_AB R176, R25.reuse, R176 ;  /* 0x000000b019b0723e */ /* 0x040fe200000000ff */
[----:B------:R-:W-:Y:S01]  /*16f90*/  FADD.FTZ R26, R30, R20 ;  /* 0x000000141e1a7221 */ /* 0x000fe20000010000 */
[----:B------:R-:W-:Y:S01]  /*16fa0*/  FADD.FTZ R21, R25, R21 ;  /* 0x0000001519157221 */ /* 0x000fe20000010000 */
[-C--:B------:R-:W-:Y:S01]  /*16fb0*/  FFMA.FTZ R20, R71, R0.reuse, -R65 ;  /* 0x0000000047147223 */ /* 0x080fe20000010841 */
[----:B------:R-:W-:Y:S01]  /*16fc0*/  MUFU.EX2 R75, R75 ;  /* 0x0000004b004b7308 */ /* 0x000fe20000000800 */
[----:B-1----:R-:W-:Y:S01]  /*16fd0*/  FADD.FTZ R26, R179, R26 ;  /* 0x0000001ab31a7221 */ /* 0x002fe20000010000 */
[----:B------:R-:W-:Y:S01]  /*16fe0*/  FADD.FTZ R21, R178, R21 ;  /* 0x00000015b2157221 */ /* 0x000fe20000010000 */
[----:B------:R-:W-:Y:S01]  /*16ff0*/  FFMA.FTZ R65, R87, R0, -R65 ;  /* 0x0000000057417223 */ /* 0x000fe20000010841 */
[----:B------:R-:W-:Y:S01]  /*17000*/  F2FP.F16.F32.PACK_AB R177, R30, R177 ;  /* 0x000000b11eb1723e */ /* 0x000fe200000000ff */
[----:B--2---:R-:W-:Y:S01]  /*17010*/  FADD.FTZ R26, R33, R26 ;  /* 0x0000001a211a7221 */ /* 0x004fe20000010000 */
[C---:B------:R-:W-:Y:S01]  /*17020*/  FADD.FTZ R21, R28.reuse, R21 ;  /* 0x000000151c157221 */ /* 0x040fe20000010000 */
[----:B------:R-:W-:Y:S01]  /*17030*/  F2FP.F16.F32.PACK_AB R178, R28, R178 ;  /* 0x000000b21cb2723e */ /* 0x000fe200000000ff */
[----:B------:R-:W0:Y:S01]  /*17040*/  MUFU.EX2 R6, R6 ;  /* 0x0000000600067308 */ /* 0x000e220000000800 */
[----:B---3--:R-:W-:Y:S01]  /*17050*/  FADD.FTZ R26, R173, R26 ;  /* 0x0000001aad1a7221 */ /* 0x008fe20000010000 */
[----:B------:R-:W-:Y:S01]  /*17060*/  FADD.FTZ R21, R172, R21 ;  /* 0x00000015ac157221 */ /* 0x000fe20000010000 */
[----:B------:R-:W-:-:S02]  /*17070*/  F2FP.F16.F32.PACK_AB R179, R33, R179 ;  /* 0x000000b321b3723e */ /* 0x000fc400000000ff */
[----:B----4-:R-:W-:Y:S01]  /*17080*/  FADD.FTZ R26, R35, R26 ;  /* 0x0000001a231a7221 */ /* 0x010fe20000010000 */
[C---:B------:R-:W-:Y:S01]  /*17090*/  FADD.FTZ R21, R29.reuse, R21 ;  /* 0x000000151d157221 */ /* 0x040fe20000010000 */
[----:B------:R-:W-:Y:S01]  /*170a0*/  F2FP.F16.F32.PACK_AB R172, R29, R172 ;  /* 0x000000ac1dac723e */ /* 0x000fe200000000ff */
[----:B------:R-:W1:Y:S01]  /*170b0*/  MUFU.EX2 R20, R20 ;  /* 0x0000001400147308 */ /* 0x000e620000000800 */
[----:B-----5:R-:W-:Y:S01]  /*170c0*/  FADD.FTZ R26, R175, R26 ;  /* 0x0000001aaf1a7221 */ /* 0x020fe20000010000 */
[----:B------:R-:W-:Y:S01]  /*170d0*/  FADD.FTZ R21, R174, R21 ;  /* 0x00000015ae157221 */ /* 0x000fe20000010000 */
[----:B------:R-:W-:Y:S02]  /*170e0*/  F2FP.F16.F32.PACK_AB R173, R35, R173 ;  /* 0x000000ad23ad723e */ /* 0x000fe400000000ff */
[----:B------:R-:W-:Y:S01]  /*170f0*/  FADD.FTZ R26, R31, R26 ;  /* 0x0000001a1f1a7221 */ /* 0x000fe20000010000 */
[C---:B------:R-:W-:Y:S01]  /*17100*/  FADD.FTZ R21, R36.reuse, R21 ;  /* 0x0000001524157221 */ /* 0x040fe20000010000 */
[----:B------:R-:W-:Y:S01]  /*17110*/  F2FP.F16.F32.PACK_AB R174, R36, R174 ;  /* 0x000000ae24ae723e */ /* 0x000fe200000000ff */
[----:B------:R-:W-:Y:S01]  /*17120*/  MUFU.EX2 R53, R53 ;  /* 0x0000003500357308 */ /* 0x000fe20000000800 */
[----:B------:R-:W-:Y:S01]  /*17130*/  FADD.FTZ R26, R169, R26 ;  /* 0x0000001aa91a7221 */ /* 0x000fe20000010000 */
[----:B------:R-:W-:Y:S01]  /*17140*/  FADD.FTZ R21, R168, R21 ;  /* 0x00000015a8157221 */ /* 0x000fe20000010000 */
[----:B------:R-:W-:-:S02]  /*17150*/  F2FP.F16.F32.PACK_AB R175, R31, R175 ;  /* 0x000000af1faf723e */ /* 0x000fc400000000ff */
[----:B------:R-:W-:Y:S01]  /*17160*/  FADD.FTZ R26, R34, R26 ;  /* 0x0000001a221a7221 */ /* 0x000fe20000010000 */
[C---:B------:R-:W-:Y:S01]  /*17170*/  FADD.FTZ R21, R37.reuse, R21 ;  /* 0x0000001525157221 */ /* 0x040fe20000010000 */
[----:B------:R-:W-:Y:S01]  /*17180*/  F2FP.F16.F32.PACK_AB R168, R37, R168 ;  /* 0x000000a825a8723e */ /* 0x000fe200000000ff */
[----:B------:R-:W2:Y:S01]  /*17190*/  MUFU.EX2 R78, R78 ;  /* 0x0000004e004e7308 */ /* 0x000ea20000000800 */
[----:B------:R-:W-:Y:S01]  /*171a0*/  FADD.FTZ R26, R171, R26 ;  /* 0x0000001aab1a7221 */ /* 0x000fe20000010000 */
[----:B------:R-:W-:Y:S01]  /*171b0*/  FADD.FTZ R21, R170, R21 ;  /* 0x00000015aa157221 */ /* 0x000fe20000010000 */
[C---:B------:R-:W-:Y:S02]  /*171c0*/  F2FP.F16.F32.PACK_AB R171, R13.reuse, R171 ;  /* 0x000000ab0dab723e */ /* 0x040fe400000000ff */
[----:B------:R-:W-:Y:S01]  /*171d0*/  FADD.FTZ R26, R13, R26 ;  /* 0x0000001a0d1a7221 */ /* 0x000fe20000010000 */
[----:B------:R-:W-:Y:S01]  /*171e0*/  FADD.FTZ R21, R40, R21 ;  /* 0x0000001528157221 */ /* 0x000fe20000010000 */
[----:B------:R-:W-:Y:S01]  /*171f0*/  F2FP.F16.F32.PACK_AB R169, R34, R169 ;  /* 0x000000a922a9723e */ /* 0x000fe200000000ff */
[----:B------:R-:W-:Y:S01]  /*17200*/  MUFU.EX2 R56, R56 ;  /* 0x0000003800387308 */ /* 0x000fe20000000800 */
[----:B------:R-:W-:Y:S01]  /*17210*/  FADD.FTZ R26, R165, R26 ;  /* 0x0000001aa51a7221 */ /* 0x000fe20000010000 */
[----:B------:R-:W-:Y:S01]  /*17220*/  FADD.FTZ R21, R164, R21 ;  /* 0x00000015a4157221 */ /* 0x000fe20000010000 */
[----:B------:R-:W-:-:S02]  /*17230*/  F2FP.F16.F32.PACK_AB R165, R14, R165 ;  /* 0x000000a50ea5723e */ /* 0x000fc400000000ff */
[----:B------:R-:W-:Y:S01]  /*17240*/  FADD.FTZ R26, R14, R26 ;  /* 0x0000001a0e1a7221 */ /* 0x000fe20000010000 */
[----:B------:R-:W-:Y:S01]  /*17250*/  FADD.FTZ R21, R41, R21 ;  /* 0x0000001529157221 */ /* 0x000fe20000010000 */
[----:B------:R-:W-:Y:S01]  /*17260*/  F2FP.F16.F32.PACK_AB R170, R40, R170 ;  /* 0x000000aa28aa723e */ /* 0x000fe200000000ff */
[----:B------:R-:W3:Y:S01]  /*17270*/  MUFU.EX2 R79, R79 ;  /* 0x0000004f004f7308 */ /* 0x000ee20000000800 */
        /* <DEDUP_REMOVED lines=9> */
[----:B0-----:R-:W-:-:S02]  /*17310*/  F2FP.F16.F32.PACK_AB R161, R6, R161 ;  /* 0x000000a106a1723e */ /* 0x001fc400000000ff */
[----:B------:R-:W-:Y:S01]  /*17320*/  FADD.FTZ R10, R6, R25 ;  /* 0x00000019060a7221 */ /* 0x000fe20000010000 */
[----:B------:R-:W-:Y:S01]  /*17330*/  FADD.FTZ R21, R48, R21 ;  /* 0x0000001530157221 */ /* 0x000fe20000010000 */
[----:B------:R-:W-:Y:S01]  /*17340*/  F2FP.F16.F32.PACK_AB R166, R45, R166 ;  /* 0x000000a62da6723e */ /* 0x000fe200000000ff */
[----:B------:R-:W0:Y:S01]  /*17350*/  MUFU.EX2 R82, R82 ;  /* 0x0000005200527308 */ /* 0x000e220000000800 */
[----:B------:R-:W-:Y:S01]  /*17360*/  FADD.FTZ R13, R163, R10 ;  /* 0x0000000aa30d7221 */ /* 0x000fe20000010000 */
[----:B------:R-:W-:Y:S01]  /*17370*/  FADD.FTZ R24, R162, R21 ;  /* 0x00000015a2187221 */ /* 0x000fe20000010000 */
[----:B------:R-:W-:Y:S02]  /*17380*/  F2FP.F16.F32.PACK_AB R160, R48, R160 ;  /* 0x000000a030a0723e */ /* 0x000fe400000000ff */
[----:B-1----:R-:W-:Y:S01]  /*17390*/  FADD.FTZ R10, R20, R13 ;  /* 0x0000000d140a7221 */ /* 0x002fe20000010000 */
[C---:B------:R-:W-:Y:S01]  /*173a0*/  FADD.FTZ R21, R49.reuse, R24 ;  /* 0x0000001831157221 */ /* 0x040fe20000010000 */
[----:B------:R-:W-:Y:S01]  /*173b0*/  F2FP.F16.F32.PACK_AB R162, R49, R162 ;  /* 0x000000a231a2723e */ /* 0x000fe200000000ff */
[----:B------:R-:W1:Y:S01]  /*173c0*/  MUFU.EX2 R60, R60 ;  /* 0x0000003c003c7308 */ /* 0x000e620000000800 */
[----:B------:R-:W-:Y:S01]  /*173d0*/  FADD.FTZ R10, R157, R10 ;  /* 0x0000000a9d0a7221 */ /* 0x000fe20000010000 */
[----:B------:R-:W-:Y:S01]  /*173e0*/  FADD.FTZ R21, R44, R21 ;  /* 0x000000152c157221 */ /* 0x000fe20000010000 */
[----:B------:R-:W-:-:S02]  /*173f0*/  F2FP.F16.F32.PACK_AB R163, R20, R163 ;  /* 0x000000a314a3723e */ /* 0x000fc400000000ff */
[----:B------:R-:W-:Y:S01]  /*17400*/  FADD.FTZ R5, R75, R10 ;  /* 0x0000000a4b057221 */ /* 0x000fe20000010000 */
[C---:B------:R-:W-:Y:S01]  /*17410*/  FADD.FTZ R14, R52.reuse, R21 ;  /* 0x00000015340e7221 */ /* 0x040fe20000010000 */
[----:B------:R-:W-:Y:S01]  /*17420*/  F2FP.F16.F32.PACK_AB R156, R52, R44 ;  /* 0x0000002c349c723e */ /* 0x000fe200000000ff */
[----:B------:R-:W4:Y:S01]  /*17430*/  MUFU.EX2 R83, R83 ;  /* 0x0000005300537308 */ /* 0x000f220000000800 */
[----:B--2---:R-:W-:Y:S01]  /*17440*/  FADD.FTZ R6, R78, R5 ;  /* 0x000000054e067221 */ /* 0x004fe20000010000 */
[----:B------:R-:W-:Y:S01]  /*17450*/  FADD.FTZ R13, R53, R14 ;  /* 0x0000000e350d7221 */ /* 0x000fe20000010000 */
[----:B------:R-:W-:Y:S01]  /*17460*/  F2FP.F16.F32.PACK_AB R157, R75, R157 ;  /* 0x0000009d4b9d723e */ /* 0x000fe200000000ff */
[----:B------:R-:W-:Y:S02]  /*17470*/  IMAD.MOV.U32 R14, RZ, RZ, R4 ;  /* 0x000000ffff0e7224 */ /* 0x000fe400078e0004 */
[----:B---3--:R-:W-:Y:S01]  /*17480*/  FADD.FTZ R5, R79, R6 ;  /* 0x000000064f057221 */ /* 0x008fe20000010000 */
[C---:B------:R-:W-:Y:S01]  /*17490*/  FADD.FTZ R10, R56.reuse, R13 ;  /* 0x0000000d380a7221 */ /* 0x040fe20000010000 */
[----:B------:R-:W-:Y:S01]  /*174a0*/  F2FP.F16.F32.PACK_AB R158, R56, R53 ;  /* 0x00000035389e723e */ /* 0x000fe200000000ff */
[----:B------:R-:W2:Y:S01]  /*174b0*/  MUFU.EX2 R61, R61 ;  /* 0x0000003d003d7308 */ /* 0x000ea20000000800 */
[----:B0-----:R-:W-:Y:S01]  /*174c0*/  FADD.FTZ R6, R82, R5 ;  /* 0x0000000552067221 */ /* 0x001fe20000010000 */
[----:B------:R-:W-:Y:S01]  /*174d0*/  FADD.FTZ R13, R57, R10 ;  /* 0x0000000a390d7221 */ /* 0x000fe20000010000 */
[----:B------:R-:W-:-:S02]  /*174e0*/  F2FP.F16.F32.PACK_AB R159, R79, R78 ;  /* 0x0000004e4f9f723e */ /* 0x000fc400000000ff */
[C---:B-1----:R-:W-:Y:S01]  /*174f0*/  F2FP.F16.F32.PACK_AB R152, R60.reuse, R57 ;  /* 0x000000393c98723e */ /* 0x042fe200000000ff */
[----:B------:R-:W-:Y:S01]  /*17500*/  FADD.FTZ R10, R60, R13 ;  /* 0x0000000d3c0a7221 */ /* 0x000fe20000010000 */
[----:B------:R-:W-:Y:S01]  /*17510*/  MOV R13, R3 ;  /* 0x00000003000d7202 */ /* 0x000fe20000000f00 */
[----:B------:R-:W0:Y:S01]  /*17520*/  MUFU.EX2 R86, R86 ;  /* 0x0000005600567308 */ /* 0x000e220000000800 */
[C---:B----4-:R-:W-:Y:S01]  /*17530*/  FADD.FTZ R5, R83.reuse, R6 ;  /* 0x0000000653057221 */ /* 0x050fe20000010000 */
[----:B------:R-:W-:-:S06]  /*17540*/  F2FP.F16.F32.PACK_AB R153, R83, R82 ;  /* 0x000000525399723e */ /* 0x000fcc00000000ff */
[----:B------:R-:W1:Y:S01]  /*17550*/  MUFU.EX2 R11, R11 ;  /* 0x0000000b000b7308 */ /* 0x000e620000000800 */
[----:B--2---:R-:W-:-:S07]  /*17560*/  FADD.FTZ R10, R61, R10 ;  /* 0x0000000a3d0a7221 */ /* 0x004fce0000010000 */
[----:B------:R-:W2:Y:S01]  /*17570*/  MUFU.EX2 R65, R65 ;  /* 0x0000004100417308 */ /* 0x000ea20000000800 */
[----:B0-----:R-:W-:Y:S01]  /*17580*/  FADD.FTZ R5, R86, R5 ;  /* 0x0000000556057221 */ /* 0x001fe20000010000 */
[C---:B-1----:R-:W-:Y:S01]  /*17590*/  FADD.FTZ R6, R11.reuse, R10 ;  /* 0x0000000a0b067221 */ /* 0x042fe20000010000 */
[----:B------:R-:W-:Y:S01]  /*175a0*/  F2FP.F16.F32.PACK_AB R154, R11, R61 ;  /* 0x0000003d0b9a723e */ /* 0x000fe200000000ff */
[----:B------:R-:W-:Y:S02]  /*175b0*/  IMAD.MOV.U32 R11, RZ, RZ, R187 ;  /* 0x000000ffff0b7224 */ /* 0x000fe400078e00bb */
[----:B------:R-:W-:Y:S02]  /*175c0*/  IMAD.MOV.U32 R10, RZ, RZ, R184 ;  /* 0x000000ffff0a7224 */ /* 0x000fe400078e00b8 */
[C---:B--2---:R-:W-:Y:S01]  /*175d0*/  FADD.FTZ R5, R65.reuse, R5 ;  /* 0x0000000541057221 */ /* 0x044fe20000010000 */
[----:B------:R-:W-:Y:S01]  /*175e0*/  F2FP.F16.F32.PACK_AB R155, R65, R86 ;  /* 0x00000056419b723e */ /* 0x000fe200000000ff */
[----:B------:R-:W-:Y:S06]  /*175f0*/  @P3 BRA `(.L_x_2666) ;  /* 0xffffffd000a03947 */ /* 0x000fec000383ffff */
[----:B------:R-:W-:Y:S05]  /*17600*/  BSYNC B1 ;  /* 0x0000000000017941 */ /* 0x000fea0003800000 */
.L_x_2655:
[----:B------:R-:W-:Y:S05]  /*17610*/  BSYNC B0 ;  /* 0x0000000000007941 */ /* 0x000fea0003800000 */
.L_x_2654:
[----:B------:R-:W-:Y:S01]  /*17620*/  ISETP.GE.AND P2, PT, R12, R199, PT ;  /* 0x000000c70c00720c */ /* 0x000fe20003f46270 */
[----:B------:R-:W-:-:S12]  /*17630*/  BSSY B0, `(.L_x_2667) ;  /* 0x000024d000007945 */ /* 0x000fd80003800000 */
[----:B------:R-:W-:Y:S05]  /*17640*/  @!P2 BRA `(.L_x_2668) ;  /* 0x00000024002ca947 */ /* 0x000fea0003800000 */
[----:B------:R-:W-:Y:S02]  /*17650*/  IMAD.MOV.U32 R14, RZ, RZ, R4 ;  /* 0x000000ffff0e7224 */ /* 0x000fe400078e0004 */
[----:B------:R-:W-:Y:S02]  /*17660*/  IMAD.MOV.U32 R13, RZ, RZ, R3 ;  /* 0x000000ffff0d7224 */ /* 0x000fe400078e0003 */
[----:B------:R-:W-:Y:S02]  /*17670*/  IMAD.MOV.U32 R11, RZ, RZ, R187 ;  /* 0x000000ffff0b7224 */ /* 0x000fe400078e00bb */
[----:B------:R-:W-:-:S07]  /*17680*/  IMAD.MOV.U32 R10, RZ, RZ, R184 ;  /* 0x000000ffff0a7224 */ /* 0x000fce00078e00b8 */
.L_x_2679:
        /* <DEDUP_REMOVED lines=8> */
.L_x_2669:
[----:B------:R-:W-:Y:S01]  /*17710*/  IMAD R3, R184, 0x8, R2 ;  /* 0x00000008b8037824 */ /* 0x000fe200078e0202 */
[----:B------:R-:W-:-:S04]  /*17720*/  SHF.L.U32 R4, R187, 0x1f, RZ ;  /* 0x0000001fbb047819 */ /* 0x000fc800000006ff */
[----:B------:R0:W1:Y:S01]  /*17730*/  SYNCS.PHASECHK.TRANS64.TRYWAIT P2, [R3+URZ+0x34830], R4 ;  /* 0x03483004030075a7 */ /* 0x000062000804017f */
[----:B------:R-:W-:Y:S05]  /*17740*/  @!P0 BRA `(.L_x_2670) ;  /* 0x0000000000048947 */ /* 0x000fea0003800000 */
[----:B------:R-:W-:Y:S01]  /*17750*/  BPT.TRAP 0x1 ;  /* 0x000000040000795c */ /* 0x000fe20000300000 */
.L_x_2670:
[----:B------:R-:W-:Y:S01]  /*17760*/  IMAD R0, R184, 0xc00, R7 ;  /* 0x00000c00b8007824 */ /* 0x000fe200078e0207 */
[----:B------:R-:W-:Y:S03]  /*17770*/  BSSY B1, `(.L_x_2671) ;  /* 0x0000006000017945 */ /* 0x000fe60003800000 */
[C---:B------:R-:W-:Y:S02]  /*17780*/  VIADD R26, R0.reuse, 0x2 ;  /* 0x00000002001a7836 */ /* 0x040fe40000000000 */
[----:B------:R-:W-:Y:S01]  /*17790*/  VIADD R15, R0, 0x4 ;  /* 0x00000004000f7836 */ /* 0x000fe20000000000 */
[----:B-1----:R-:W-:Y:S06]  /*177a0*/  @P2 BRA `(.L_x_2672) ;  /* 0x0000000000082947 */ /* 0x002fec0003800000 */
[----:B------:R-:W1:Y:S02]  /*177b0*/  SYNCS.PHASECHK.TRANS64.TRYWAIT P2, [R3+URZ+0x34830], R4 ;  /* 0x03483004030075a7 */ /* 0x000e64000804017f */
[----:B-1----:R-:W-:Y:S05]  /*177c0*/  @!P2 BRA `(.L_x_2673) ;  /* 0x000000f40014a947 */ /* 0x002fea0003800000 */
.L_x_2672:
[----:B------:R-:W-:Y:S05]  /*177d0*/  BSYNC B1 ;  /* 0x0000000000017941 */ /* 0x000fea0003800000 */
.L_x_2671:
[----:B------:R-:W-:Y:S01]  /*177e0*/  MOV R24, R0 ;  /* 0x0000000000187202 */ /* 0x000fe20000000f00 */
[----:B------:R2:W-:Y:S01]  /*177f0*/  STL.64 [R1+0xb0], R12 ;  /* 0x0000b00c01007387 */ /* 0x0005e20000100a00 */
[----:B------:R-:W-:Y:S02]  /*17800*/  R2UR UR50, R26 ;  /* 0x000000001a3272ca */ /* 0x000fe400000e0000 */
[----:B------:R-:W-:Y:S01]  /*17810*/  R2UR UR54, R24 ;  /* 0x00000000183672ca */ /* 0x000fe200000e0000 */
[----:B------:R-:W-:Y:S02]  /*17820*/  VIADD R24, R0, 0x6 ;  /* 0x0000000600187836 */ /* 0x000fe40000000000 */
[----:B------:R-:W-:-:S03]  /*17830*/  IMAD.MOV.U32 R26, RZ, RZ, R15 ;  /* 0x000000ffff1a7224 */ /* 0x000fc600078e000f */
[----:B------:R-:W-:Y:S01]  /*17840*/  R2UR UR34, R24 ;  /* 0x00000000182272ca */ /* 0x000fe200000e0000 */
[----:B------:R-:W-:Y:S01]  /*17850*/  VIADD R24, R0, 0x404 ;  /* 0x0000040400187836 */ /* 0x000fe20000000000 */
[----:B------:R-:W-:Y:S01]  /*17860*/  R2UR UR46, R26 ;  /* 0x000000001a2e72ca */ /* 0x000fe200000e0000 */
[----:B------:R-:W-:Y:S01]  /*17870*/  IMAD.MOV.U32 R25, RZ, RZ, 0x40000040 ;  /* 0x40000040ff197424 */ /* 0x000fe200078e00ff */
[C---:B------:R-:W-:Y:S01]  /*17880*/  IADD3 R26, R0.reuse, 0x400, RZ ;  /* 0x00000400001a7810 */ /* 0x040fe20007ffe0ff */
[----:B------:R-:W-:Y:S01]  /*17890*/  VIADD R28, R0, 0x402 ;  /* 0x00000402001c7836 */ /* 0x000fe20000000000 */
[----:B------:R-:W-:Y:S01]  /*178a0*/  R2UR UR22, R24 ;  /* 0x00000000181672ca */ /* 0x000fe200000e0000 */
[----:B------:R-:W-:Y:S01]  /*178b0*/  VIADD R24, R0, 0x802 ;  /* 0x0000080200187836 */ /* 0x000fe20000000000 */
[----:B------:R-:W-:Y:S01]  /*178c0*/  R2UR UR30, R26 ;  /* 0x000000001a1e72ca */ /* 0x000fe200000e0000 */
[----:B------:R-:W-:Y:S01]  /*178d0*/  VIADD R26, R0, 0x406 ;  /* 0x00000406001a7836 */ /* 0x000fe20000000000 */
[----:B------:R-:W-:Y:S01]  /*178e0*/  R2UR UR55, R25 ;  /* 0x00000000193772ca */ /* 0x000fe200000e0000 */
[----:B------:R-:W-:Y:S01]  /*178f0*/  IMAD.MOV.U32 R27, RZ, RZ, 0x40000040 ;  /* 0x40000040ff1b7424 */ /* 0x000fe200078e00ff */
[----:B------:R-:W-:Y:S01]  /*17900*/  R2UR UR26, R28 ;  /* 0x000000001c1a72ca */ /* 0x000fe200000e0000 */
[----:B------:R-:W-:Y:S01]  /*17910*/  IMAD.MOV.U32 R29, RZ, RZ, 0x40000040 ;  /* 0x40000040ff1d7424 */ /* 0x000fe200078e00ff */
[----:B------:R-:W-:Y:S01]  /*17920*/  R2UR UR18, R26 ;  /* 0x000000001a1272ca */ /* 0x000fe200000e0000 */
[----:B------:R-:W-:Y:S01]  /*17930*/  VIADD R26, R0, 0x804 ;  /* 0x00000804001a7836 */ /* 0x000fe20000000000 */
[----:B------:R-:W-:Y:S01]  /*17940*/  R2UR UR10, R24 ;  /* 0x00000000180a72ca */ /* 0x000fe200000e0000 */
[C---:B------:R-:W-:Y:S01]  /*17950*/  VIADD R24, R0.reuse, 0x806 ;  /* 0x0000080600187836 */ /* 0x040fe20000000000 */
[----:B------:R-:W-:Y:S01]  /*17960*/  IADD3 R28, R0, 0x800, RZ ;  /* 0x00000800001c7810 */ /* 0x000fe20007ffe0ff */
[----:B--2---:R-:W2:Y:S01]  /*17970*/  LDL.64 R12, [R1+0x30] ;  /* 0x00003000010c7983 */ /* 0x004ea20000100a00 */
        /* <DEDUP_REMOVED lines=8> */
[----:B------:R-:W-:Y:S01]  /*17a00*/  R2UR UR14, R28 ;  /* 0x000000001c0e72ca */ /* 0x000fe200000e0000 */
[----:B---3--:R-:W3:Y:S01]  /*17a10*/  LDL.64 R10, [R1+0x28] ;  /* 0x00002800010a7983 */ /* 0x008ee20000100a00 */
[----:B------:R-:W-:Y:S02]  /*17a20*/  R2UR UR15, R29 ;  /* 0x000000001d0f72ca */ /* 0x000fe400000e0000 */
[----:B------:R-:W-:Y:S01]  /*17a30*/  R2UR UR11, R25 ;  /* 0x00000000190b72ca */ /* 0x000fe200000e0000 */
[----:B------:R4:W-:Y:S01]  /*17a40*/  STL.64 [R1+0xa0], R6 ;  /* 0x0000a00601007387 */ /* 0x0009e20000100a00 */
[----:B------:R-:W-:Y:S02]  /*17a50*/  R2UR UR6, R26 ;  /* 0x000000001a0672ca */ /* 0x000fe400000e0000 */
[----:B------:R-:W-:Y:S02]  /*17a60*/  R2UR UR7, R27 ;  /* 0x000000001b0772ca */ /* 0x000fe400000e0000 */
[----:B------:R-:W-:-:S02]  /*17a70*/  R2UR UR38, R24 ;  /* 0x00000000182672ca */ /* 0x000fc400000e0000 */
[----:B------:R-:W-:Y:S02]  /*17a80*/  R2UR UR39, R25 ;  /* 0x00000000192772ca */ /* 0x000fe400000e0000 */
[----:B------:R-:W-:Y:S01]  /*17a90*/  WARPGROUP.ARRIVE ;  /* 0x00000000000079c5 */ /* 0x000fe20000000000 */
[----:B----4-:R-:W4:Y:S05]  /*17aa0*/  LDL.64 R6, [R1+0x20] ;  /* 0x0000200001067983 */ /* 0x010f2a0000100a00 */
[----:B------:R-:W-:Y:S01]  /*17ab0*/  HGMMA.64x128x16.F32 R24, gdesc[UR52], RZ, !UPT, gsb0 ;  /* 0x01e00000341879f0 */ /* 0x000fe2000c0008ff */
        /* <DEDUP_REMOVED lines=10> */
[----:B01----:R-:W4:Y:S01]  /*17b60*/  LDL.64 R4, [R1+0x10] ;  /* 0x0000100001047983 */ /* 0x003f220000100a00 */
        /* <DEDUP_REMOVED lines=56> */
[----:B0-----:R-:W4:Y:S04]  /*17ef0*/  LDL.64 R2, [R1+0x8] ;  /* 0x0000080001027983 */ /* 0x001f280000100a00 */
        /* <DEDUP_REMOVED lines=31> */
[----:B------:R0:W5:Y:S01]  /*180f0*/  LDL.LU R5, [R1+0x98] ;  /* 0x0000980001057983 */ /* 0x0001620000300800 */
        /* <DEDUP_REMOVED lines=27> */
.L_x_2674:
[----:B-----5:R-:W-:Y:S01]  /*182b0*/  SHF.L.U32 R0, R11, 0x1f, RZ ;  /* 0x0000001f0b007819 */ /* 0x020fe200000006ff */
[----:B------:R-:W-:-:S04]  /*182c0*/  IMAD R15, R10, 0x8, R2 ;  /* 0x000000080a0f7824 */ /* 0x000fc800078e0202 */
[----:B------:R0:W1:Y:S01]  /*182d0*/  SYNCS.PHASECHK.TRANS64.TRYWAIT P2, [R15+URZ+0x34850], R0 ;  /* 0x034850000f0075a7 */ /* 0x000062000804017f */
[----:B------:R-:W-:Y:S05]  /*182e0*/  @!P0 BRA `(.L_x_2675) ;  /* 0x0000000000048947 */ /* 0x000fea0003800000 */
[----:B------:R-:W-:Y:S01]  /*182f0*/  BPT.TRAP 0x1 ;  /* 0x000000040000795c */ /* 0x000fe20000300000 */
.L_x_2675:
[----:B------:R-:W-:Y:S04]  /*18300*/  BSSY B1, `(.L_x_2676) ;  /* 0x0000004000017945 */ /* 0x000fe80003800000 */
[----:B-1----:R-:W-:Y:S05]  /*18310*/  @P2 BRA `(.L_x_2677) ;  /* 0x0000000000082947 */ /* 0x002fea0003800000 */
[----:B------:R-:W1:Y:S02]  /*18320*/  SYNCS.PHASECHK.TRANS64.TRYWAIT P2, [R15+URZ+0x34850], R0 ;  /* 0x034850000f0075a7 */ /* 0x000e64000804017f */
[----:B-1----:R-:W-:Y:S05]  /*18330*/  @!P2 BRA `(.L_x_2678) ;  /* 0x000000e8004ca947 */ /* 0x002fea0003800000 */
.L_x_2677:
[----:B------:R-:W-:Y:S05]  /*18340*/  BSYNC B1 ;  /* 0x0000000000017941 */ /* 0x000fea0003800000 */
.L_x_2676:
[----:B01----:R-:W-:Y:S01]  /*18350*/  IADD3 R0, R2, 0x400, RZ ;  /* 0x0000040002007810 */ /* 0x003fe20007ffe0ff */
[----:B------:R-:W-:Y:S01]  /*18360*/  IMAD.MOV.U32 R11, RZ, RZ, 0x40000040 ;  /* 0x40000040ff0b7424 */ /* 0x000fe200078e00ff */
[----:B------:R-:W-:Y:S01]  /*18370*/  WARPGROUP.ARRIVE ;  /* 0x00000000000079c5 */ /* 0x000fe20000000000 */
[----:B------:R-:W-:Y:S01]  /*18380*/  IMAD.MOV.U32 R9, RZ, RZ, 0x40000040 ;  /* 0x40000040ff097424 */ /* 0x000fe200078e00ff */
[----:B------:R-:W-:Y:S02]  /*18390*/  SHF.R.U32.HI R0, RZ, 0x4, R0 ;  /* 0x00000004ff007819 */ /* 0x000fe40000011600 */
[----:B------:R-:W-:Y:S02]  /*183a0*/  R2UR UR7, R11 ;  /* 0x000000000b0772ca */ /* 0x000fe400000e0000 */
[----:B------:R-:W-:Y:S02]  /*183b0*/  LOP3.LUT R0, R0, 0x3fff, RZ, 0xc0, !PT ;  /* 0x00003fff00007812 */ /* 0x000fe400078ec0ff */
[----:B------:R-:W-:-:S02]  /*183c0*/  @!P1 IADD3 R15, R15, 0x34860, RZ ;  /* 0x000348600f0f9810 */ /* 0x000fc40007ffe0ff */
[----:B------:R-:W-:Y:S02]  /*183d0*/  LOP3.LUT R0, R0, 0x4000000, RZ, 0xfc, !PT ;  /* 0x0400000000007812 */ /* 0x000fe400078efcff */
[----:B------:R-:W-:Y:S02]  /*183e0*/  @!P1 PRMT R15, RZ, 0x654, R15 ;  /* 0x00000654ff0f9816 */ /* 0x000fe4000000000f */
[----:B------:R-:W-:Y:S01]  /*183f0*/  ISETP.GT.AND P2, PT, R12, R199, PT ;  /* 0x000000c70c00720c */ /* 0x000fe20003f44270 */
[----:B------:R-:W-:Y:S01]  /*18400*/  IMAD R10, R10, 0x800, R0 ;  /* 0x000008000a0a7824 */ /* 0x000fe200078e0200 */
[----:B------:R-:W-:Y:S01]  /*18410*/  FMNMX.FTZ R0, R24, R13, !PT ;  /* 0x0000000d18007209 */ /* 0x000fe20007810000 */
[----:B------:R-:W-:Y:S02]  /*18420*/  VIADD R12, R12, 0xffffffff ;  /* 0xffffffff0c0c7836 */ /* 0x000fe40000000000 */
[C---:B------:R-:W-:Y:S01]  /*18430*/  VIADD R8, R10.reuse, 0x80 ;  /* 0x000000800a087836 */ /* 0x040fe20000000000 */
[----:B------:R-:W-:-:S02]  /*18440*/  R2UR UR6, R10 ;  /* 0x000000000a0672ca */ /* 0x000fc400000e0000 */
[----:B------:R-:W-:-:S04]  /*18450*/  FMNMX.FTZ R0, R25, R0, !PT ;  /* 0x0000000019007209 */ /* 0x000fc80007810000 */
[----:B------:R-:W-:-:S04]  /*18460*/  FMNMX.FTZ R0, R28, R0, !PT ;  /* 0x000000001c007209 */ /* 0x000fc80007810000 */
[----:B------:R-:W-:-:S03]  /*18470*/  FMNMX.FTZ R0, R29, R0, !PT ;  /* 0x000000001d007209 */ /* 0x000fc60007810000 */
[----:B------:R-:W-:Y:S01]  /*18480*/  HGMMA.64x128x16.F32 R88, R180, gdesc[UR4].tnspB, R88, gsb0 ;  /* 0x41e00004b4587df0 */ /* 0x000fe20008000858 */
[----:B------:R-:W-:Y:S02]  /*18490*/  R2UR UR6, R8 ;  /* 0x00000000080672ca */ /* 0x000fe400000e0000 */
[----:B------:R-:W-:Y:S01]  /*184a0*/  R2UR UR7, R9 ;  /* 0x00000000090772ca */ /* 0x000fe200000e0000 */
[----:B------:R-:W-:Y:S01]  /*184b0*/  IMAD.MOV.U32 R9, RZ, RZ, 0x40000040 ;  /* 0x40000040ff097424 */ /* 0x000fe200078e00ff */
[----:B------:R-:W-:Y:S02]  /*184c0*/  IADD3 R8, R10, 0x100, RZ ;  /* 0x000001000a087810 */ /* 0x000fe40007ffe0ff */
        /* <DEDUP_REMOVED lines=36> */
[----:B------:R-:W-:Y:S01]  /*18710*/  IMAD.MOV.U32 R9, RZ, RZ, 0x40000040 ;  /* 0x40000040ff097424 */ /* 0x000fe200078e00ff */
[----:B------:R-:W0:Y:S02]  /*18720*/  SHFL.BFLY PT, R0, R3, 0x1, 0x1f ;  /* 0x0c201f0003007f89 */ /* 0x000e2400000e0000 */
[----:B0-----:R-:W-:Y:S01]  /*18730*/  FMNMX.FTZ R3, R3, R0, !PT ;  /* 0x0000000003037209 */ /* 0x001fe20007810000 */
[----:B------:R-:W-:-:S04]  /*18740*/  IMAD.U32 R0, RZ, RZ, UR58 ;  /* 0x0000003aff007e24 */ /* 0x000fc8000f8e00ff */
[----:B------:R-:W-:-:S04]  /*18750*/  FADD.FTZ R4, -R3, R13 ;  /* 0x0000000d03047221 */ /* 0x000fc80000010100 */
[----:B------:R-:W-:Y:S01]  /*18760*/  FMUL.FTZ R4, R4, R0 ;  /* 0x0000000004047220 */ /* 0x000fe20000410000 */
        /* <DEDUP_REMOVED lines=18> */
[----:B------:R-:W-:Y:S02]  /*18890*/  R2UR UR7, R9 ;  /* 0x00000000090772ca */ /* 0x000fe400000e0000 */
[----:B------:R0:W-:Y:S02]  /*188a0*/  MUFU.EX2 R9, R4 ;  /* 0x0000000400097308 */ /* 0x0001e40000000800 */
[----:B0-----:R-:W-:-:S04]  /*188b0*/  FMNMX.FTZ R4, R26, R14, !PT ;  /* 0x0000000e1a047209 */ /* 0x001fc80007810000 */
        /* <DEDUP_REMOVED lines=33> */
[-C--:B------:R-:W-:Y:S01]  /*18ad0*/  FMUL.FTZ R167, R3, R0.reuse ;  /* 0x0000000003a77220 */ /* 0x080fe20000410000 */
[----:B------:R-:W0:Y:S03]  /*18ae0*/  SHFL.BFLY PT, R8, R4, 0x2, 0x1f ;  /* 0x0c401f0004087f89 */ /* 0x000e2600000e0000 */
[-CC-:B------:R-:W-:Y:S01]  /*18af0*/  FFMA.FTZ R180, R24, R0.reuse, -R167.reuse ;  /* 0x0000000018b47223 */ /* 0x180fe200000108a7 */
[----:B------:R-:W-:Y:S01]  /*18b00*/  HGMMA.64x128x16.F32 R88, R160, gdesc[UR4].tnspB, R88, gsb0 ;  /* 0x41e00004a0587df0 */ /* 0x000fe20008000858 */
[-CC-:B------:R-:W-:Y:S01]  /*18b10*/  FFMA.FTZ R164, R25, R0.reuse, -R167.reuse ;  /* 0x0000000019a47223 */ /* 0x180fe200000108a7 */
[----:B------:R-:W-:Y:S01]  /*18b20*/  VIADD R24, R10, 0x300 ;  /* 0x000003000a187836 */ /* 0x000fe20000000000 */
[----:B------:R-:W-:Y:S01]  /*18b30*/  MOV R25, 0x40000040 ;  /* 0x4000004000197802 */ /* 0x000fe20000000f00 */
[-CC-:B------:R-:W-:Y:S01]  /*18b40*/  FFMA.FTZ R176, R32, R0.reuse, -R167.reuse ;  /* 0x0000000020b07223 */ /* 0x180fe200000108a7 */
[-CC-:B------:R-:W-:Y:S01]  /*18b50*/  FFMA.FTZ R32, R37, R0.reuse, -R167.reuse ;  /* 0x0000000025207223 */ /* 0x180fe200000108a7 */
[-CC-:B------:R-:W-:Y:S01]  /*18b60*/  FFMA.FTZ R37, R57, R0.reuse, -R167.reuse ;  /* 0x0000000039257223 */ /* 0x180fe200000108a7 */
[----:B------:R-:W-:Y:S01]  /*18b70*/  R2UR UR6, R24 ;  /* 0x00000000180672ca */ /* 0x000fe200000e0000 */
[----:B------:R-:W-:Y:S01]  /*18b80*/  VIADD R24, R10, 0x380 ;  /* 0x000003800a187836 */ /* 0x000fe20000000000 */
[----:B------:R-:W-:Y:S01]  /*18b90*/  R2UR UR7, R25 ;  /* 0x00000000190772ca */ /* 0x000fe200000e0000 */
[----:B------:R-:W-:Y:S01]  /*18ba0*/  IMAD.MOV.U32 R25, RZ, RZ, 0x40000040 ;  /* 0x40000040ff197424 */ /* 0x000fe200078e00ff */
[----:B------:R-:W1:Y:S01]  /*18bb0*/  MUFU.EX2 R180, R180 ;  /* 0x000000b400b47308 */ /* 0x000e620000000800 */
[-CC-:B------:R-:W-:Y:S01]  /*18bc0*/  FFMA.FTZ R182, R28, R0.reuse, -R167.reuse ;  /* 0x000000001cb67223 */ /* 0x180fe200000108a7 */
[-CC-:B------:R-:W-:Y:S01]  /*18bd0*/  FFMA.FTZ R165, R29, R0.reuse, -R167.reuse ;  /* 0x000000001da57223 */ /* 0x180fe200000108a7 */
[-CC-:B------:R-:W-:Y:S01]  /*18be0*/  FFMA.FTZ R11, R33, R0.reuse, -R167.reuse ;  /* 0x00000000210b7223 */ /* 0x180fe200000108a7 */
[-CC-:B------:R-:W-:Y:S01]  /*18bf0*/  FFMA.FTZ R178, R36, R0.reuse, -R167.reuse ;  /* 0x0000000024b27223 */ /* 0x180fe200000108a7 */
[-CC-:B------:R-:W-:Y:S01]  /*18c00*/  FFMA.FTZ R172, R40, R0.reuse, -R167.reuse ;  /* 0x0000000028ac7223 */ /* 0x180fe200000108a7 */
[-CC-:B------:R-:W-:Y:S01]  /*18c10*/  FFMA.FTZ R21, R41, R0.reuse, -R167.reuse ;  /* 0x0000000029157223 */ /* 0x180fe200000108a7 */
[--C-:B------:R-:W-:Y:S01]  /*18c20*/  FFMA.FTZ R174, R44, R0, -R167.reuse ;  /* 0x000000002cae7223 */ /* 0x100fe200000108a7 */
[----:B------:R-:W2:Y:S01]  /*18c30*/  MUFU.EX2 R164, R164 ;  /* 0x000000a400a47308 */ /* 0x000ea20000000800 */
[----:B0-----:R-:W-:Y:S01]  /*18c40*/  FMNMX.FTZ R4, R4, R8, !PT ;  /* 0x0000000804047209 */ /* 0x001fe20007810000 */
[-CC-:B------:R-:W-:Y:S01]  /*18c50*/  FFMA.FTZ R13, R45, R0.reuse, -R167.reuse ;  /* 0x000000002d0d7223 */ /* 0x180fe200000108a7 */
[-CC-:B------:R-:W-:Y:S01]  /*18c60*/  FFMA.FTZ R168, R48, R0.reuse, -R167.reuse ;  /* 0x0000000030a87223 */ /* 0x180fe200000108a7 */
[-CC-:B------:R-:W-:Y:S01]  /*18c70*/  FFMA.FTZ R29, R49, R0.reuse, -R167.reuse ;  /* 0x00000000311d7223 */ /* 0x180fe200000108a7 */
[-CC-:B------:R-:W-:Y:S01]  /*18c80*/  FFMA.FTZ R170, R52, R0.reuse, -R167.reuse ;  /* 0x0000000034aa7223 */ /* 0x180fe200000108a7 */
[----:B------:R-:W0:Y:S01]  /*18c90*/  SHFL.BFLY PT, R8, R4, 0x1, 0x1f ;  /* 0x0c201f0004087f89 */ /* 0x000e2200000e0000 */
[--C-:B------:R-:W-:Y:S01]  /*18ca0*/  FFMA.FTZ R28, R53, R0, -R167.reuse ;  /* 0x00000000351c7223 */ /* 0x100fe200000108a7 */
[----:B------:R-:W3:Y:S01]  /*18cb0*/  MUFU.EX2 R182, R182 ;  /* 0x000000b600b67308 */ /* 0x000ee20000000800 */
[----:B-1----:R-:W-:Y:S01]  /*18cc0*/  FFMA.FTZ R6, R9, R6, R180 ;  /* 0x0000000609067223 */ /* 0x002fe200000100b4 */
[-CC-:B------:R-:W-:Y:S01]  /*18cd0*/  FFMA.FTZ R33, R56, R0.reuse, -R167.reuse ;  /* 0x0000000038217223 */ /* 0x180fe200000108a7 */
[-CC-:B------:R-:W-:Y:S01]  /*18ce0*/  FFMA.FTZ R166, R60, R0.reuse, -R167.reuse ;  /* 0x000000003ca67223 */ /* 0x180fe200000108a7 */
[-CC-:B------:R-:W-:Y:S01]  /*18cf0*/  FFMA.FTZ R45, R61, R0.reuse, -R167.reuse ;  /* 0x000000003d2d7223 */ /* 0x180fe200000108a7 */
[-CC-:B------:R-:W-:Y:S01]  /*18d00*/  FFMA.FTZ R44, R65, R0.reuse, -R167.reuse ;  /* 0x00000000412c7223 */ /* 0x180fe200000108a7 */
[-CC-:B------:R-:W-:Y:S01]  /*18d10*/  FFMA.FTZ R40, R69, R0.reuse, -R167.reuse ;  /* 0x0000000045287223 */ /* 0x180fe200000108a7 */
[-CC-:B------:R-:W-:Y:S01]  /*18d20*/  FFMA.FTZ R36, R72, R0.reuse, -R167.reuse ;  /* 0x0000000048247223 */ /* 0x180fe200000108a7 */
[----:B------:R-:W1:Y:S01]  /*18d30*/  MUFU.EX2 R165, R165 ;  /* 0x000000a500a57308 */ /* 0x000e620000000800 */
[----:B--2---:R-:W-:Y:S01]  /*18d40*/  FADD.FTZ R6, R164, R6 ;  /* 0x00000006a4067221 */ /* 0x004fe20000010000 */
[-CC-:B------:R-:W-:Y:S01]  /*18d50*/  FFMA.FTZ R41, R73, R0.reuse, -R167.reuse ;  /* 0x0000000049297223 */ /* 0x180fe200000108a7 */
[-CC-:B------:R-:W-:Y:S01]  /*18d60*/  FFMA.FTZ R48, R76, R0.reuse, -R167.reuse ;  /* 0x000000004c307223 */ /* 0x180fe200000108a7 */
[-CC-:B------:R-:W-:Y:S01]  /*18d70*/  FFMA.FTZ R49, R77, R0.reuse, -R167.reuse ;  /* 0x000000004d317223 */ /* 0x180fe200000108a7 */
[-CC-:B------:R-:W-:Y:S01]  /*18d80*/  FFMA.FTZ R52, R80, R0.reuse, -R167.reuse ;  /* 0x0000000050347223 */ /* 0x180fe200000108a7 */
[-CC-:B------:R-:W-:Y:S01]  /*18d90*/  FFMA.FTZ R53, R81, R0.reuse, -R167.reuse ;  /* 0x0000000051357223 */ /* 0x180fe200000108a7 */
[-CC-:B------:R-:W-:Y:S01]  /*18da0*/  FFMA.FTZ R56, R84, R0.reuse, -R167.reuse ;  /* 0x0000000054387223 */ /* 0x180fe200000108a7 */
[----:B------:R-:W-:Y:S01]  /*18db0*/  MUFU.EX2 R176, R176 ;  /* 0x000000b000b07308 */ /* 0x000fe20000000800 */
[----:B---3--:R-:W-:Y:S01]  /*18dc0*/  FADD.FTZ R6, R182, R6 ;  /* 0x00000006b6067221 */ /* 0x008fe20000010000 */
[----:B------:R-:W-:Y:S01]  /*18dd0*/  FFMA.FTZ R85, R85, R0, -R167 ;  /* 0x0000000055557223 */ /* 0x000fe200000108a7 */
[----:B------:R-:W-:-:S02]  /*18de0*/  F2FP.F16.F32.PACK_AB R180, R164, R180 ;  /* 0x000000b4a4b4723e */ /* 0x000fc400000000ff */
[----:B0-----:R-:W-:-:S03]  /*18df0*/  FMNMX.FTZ R4, R4, R8, !PT ;  /* 0x0000000804047209 */ /* 0x001fc60007810000 */
[----:B------:R-:W-:Y:S01]  /*18e00*/  MUFU.EX2 R11, R11 ;  /* 0x0000000b000b7308 */ /* 0x000fe20000000800 */
[C---:B-1----:R-:W-:Y:S01]  /*18e10*/  FADD.FTZ R6, R165.reuse, R6 ;  /* 0x00000006a5067221 */ /* 0x042fe20000010000 */
[----:B------:R-:W-:Y:S01]  /*18e20*/  F2FP.F16.F32.PACK_AB R182, R165, R182 ;  /* 0x000000b6a5b6723e */ /* 0x000fe200000000ff */
        /* <DEDUP_REMOVED lines=30> */
[----:B------:R-:W-:-:S02]  /*19010*/  FFMA.FTZ R86, R86, R0, -R57 ;  /* 0x0000000056567223 */ /* 0x000fc40000010839 */
[----:B------:R-:W-:Y:S01]  /*19020*/  MUFU.EX2 R183, R183 ;  /* 0x000000b700b77308 */ /* 0x000fe20000000800 */
[----:B0-----:R-:W-:-:S07]  /*19030*/  FFMA.FTZ R5, R8, R5, R181 ;  /* 0x0000000508057223 */ /* 0x001fce00000100b5 */
[----:B------:R-:W-:Y:S01]  /*19040*/  MUFU.EX2 R27, R27 ;  /* 0x0000001b001b7308 */ /* 0x000fe20000000800 */
[C---:B-1----:R-:W-:Y:S01]  /*19050*/  FADD.FTZ R5, R26.reuse, R5 ;  /* 0x000000051a057221 */ /* 0x042fe20000010000 */
[----:B------:R-:W-:-:S06]  /*19060*/  F2FP.F16.F32.PACK_AB R181, R26, R181 ;  /* 0x000000b51ab5723e */ /* 0x000fcc00000000ff */
        /* <DEDUP_REMOVED lines=8> */
[-CC-:B------:R-:W-:Y:S01]  /*190f0*/  FFMA.FTZ R160, R64, R0.reuse, -R167.reuse ;  /* 0x0000000040a07223 */ /* 0x180fe200000108a7 */
[-C--:B------:R-:W-:Y:S01]  /*19100*/  FFMA.FTZ R162, R68, R0.reuse, -R167 ;  /* 0x0000000044a27223 */ /* 0x080fe200000108a7 */
[-CC-:B------:R-:W-:Y:S01]  /*19110*/  FFMA.FTZ R167, R62, R0.reuse, -R57.reuse ;  /* 0x000000003ea77223 */ /* 0x180fe20000010839 */
[-CC-:B------:R-:W-:Y:S01]  /*19120*/  FFMA.FTZ R161, R66, R0.reuse, -R57.reuse ;  /* 0x0000000042a17223 */ /* 0x180fe20000010839 */
[----:B------:R-:W-:Y:S01]  /*19130*/  HGMMA.64x128x16.F32 R88, R156, gdesc[UR4].tnspB, R88, gsb0 ;  /* 0x41e000049c587df0 */ /* 0x000fe20008000858 */
[----:B------:R-:W-:Y:S01]  /*19140*/  R2UR UR6, R24 ;  /* 0x00000000180672ca */ /* 0x000fe200000e0000 */
[----:B------:R-:W-:Y:S01]  /*19150*/  @!P1 IMAD R24, R20, 0x8, R2 ;  /* 0x0000000814189824 */ /* 0x000fe200078e0202 */
[----:B------:R-:W-:Y:S01]  /*19160*/  R2UR UR7, R25 ;  /* 0x00000000190772ca */ /* 0x000fe200000e0000 */
[----:B------:R-:W-:Y:S01]  /*19170*/  MUFU.EX2 R172, R172 ;  /* 0x000000ac00ac7308 */ /* 0x000fe20000000800 */
[----:B------:R-:W-:Y:S01]  /*19180*/  FFMA.FTZ R163, R70, R0, -R57 ;  /* 0x0000000046a37223 */ /* 0x000fe20000010839 */
[----:B------:R-:W-:-:S05]  /*19190*/  @!P1 VIADD R24, R24, 0x34840 ;  /* 0x0003484018189836 */ /* 0x000fca0000000000 */
[----:B------:R-:W-:Y:S01]  /*191a0*/  @!P1 PRMT R25, RZ, 0x654, R24 ;  /* 0x00000654ff199816 */ /* 0x000fe20000000018 */
        /* <DEDUP_REMOVED lines=19> */
[----:B------:R-:W-:-:S04]  /*192e0*/  FFMA.FTZ R157, R74, R0, -R57 ;  /* 0x000000004a9d7223 */ /* 0x000fc80000010839 */
[----:B------:R-:W0:Y:S01]  /*192f0*/  MUFU.EX2 R37, R37 ;  /* 0x0000002500257308 */ /* 0x000e220000000800 */
[----:B------:R-:W-:Y:S07]  /*19300*/  HGMMA.64x128x16.F32 R88, R152, gdesc[UR4].tnspB, R88, gsb0 ;  /* 0x41e0000498587df0 */ /* 0x000fee0008000858 */
[----:B------:R-:W1:Y:S08]  /*19310*/  MUFU.EX2 R24, R59 ;  /* 0x0000003b00187308 */ /* 0x000e700000000800 */
[----:B------:R-:W-:Y:S01]  /*19320*/  MUFU.EX2 R166, R166 ;  /* 0x000000a600a67308 */ /* 0x000fe20000000800 */
[----:B0-----:R-:W-:-:S07]  /*19330*/  F2FP.F16.F32.PACK_AB R164, R37, R33 ;  /* 0x0000002125a4723e */ /* 0x001fce00000000ff */
[----:B------:R-:W-:Y:S01]  /*19340*/  MUFU.EX2 R167, R167 ;  /* 0x000000a700a77308 */ /* 0x000fe20000000800 */
[----:B-1----:R-:W-:-:S07]  /*19350*/  F2FP.F16.F32.PACK_AB R165, R24, R20 ;  /* 0x0000001418a5723e */ /* 0x002fce00000000ff */
        /* <DEDUP_REMOVED lines=12> */
[----:B0-----:R-:W-:-:S07]  /*19420*/  F2FP.F16.F32.PACK_AB R156, R41, R36 ;  /* 0x00000024299c723e */ /* 0x001fce00000000ff */
[----:B------:R-:W-:Y:S08]  /*19430*/  MUFU.EX2 R78, R78 ;  /* 0x0000004e004e7308 */ /* 0x000ff00000000800 */
[----:B------:R-:W0:Y:S01]  /*19440*/  MUFU.EX2 R49, R49 ;  /* 0x0000003100317308 */ /* 0x000e220000000800 */
[----:B------:R-:W-:Y:S02]  /*19450*/  WARPGROUP.DEPBAR.LE gsb0, 0x0 ;  /* 0x00008000000079c5 */ /* 0x000fe40000010000 */
[----:B------:R1:W-:Y:S05]  /*19460*/  @!P1 SYNCS.ARRIVE.TRANS64.RED.A1T0 RZ, [R25+URZ], RZ ;  /* 0x000000ff19ff99a7 */ /* 0x0003ea000810043f */
[----:B------:R-:W2:Y:S01]  /*19470*/  MUFU.EX2 R79, R79 ;  /* 0x0000004f004f7308 */ /* 0x000ea20000000800 */
[----:B0-----:R-:W-:Y:S01]  /*19480*/  F2FP.F16.F32.PACK_AB R158, R49, R48 ;  /* 0x00000030319e723e */ /* 0x001fe200000000ff */
[----:B-1----:R-:W-:Y:S01]  /*19490*/  FADD.FTZ R25, R183, R5 ;  /* 0x00000005b7197221 */ /* 0x002fe20000010000 */
[----:B------:R0:W-:Y:S05]  /*194a0*/  @!P1 SYNCS.ARRIVE.TRANS64.RED.A1T0 RZ, [R15+URZ], RZ ;  /* 0x000000ff0fff99a7 */ /* 0x0001ea000810043f */
[----:B------:R-:W-:Y:S01]  /*194b0*/  MUFU.EX2 R5, R63 ;  /* 0x0000003f00057308 */ /* 0x000fe20000000800 */
[C---:B------:R-:W-:Y:S01]  /*194c0*/  F2FP.F16.F32.PACK_AB R183, R27.reuse, R183 ;  /* 0x000000b71bb7723e */ /* 0x040fe200000000ff */
[----:B------:R-:W-:-:S04]  /*194d0*/  FADD.FTZ R25, R27, R25 ;  /* 0x000000191b197221 */ /* 0x000fc80000010000 */
[----:B------:R-:W-:Y:S01]  /*194e0*/  FADD.FTZ R25, R177, R25 ;  /* 0x00000019b1197221 */ /* 0x000fe20000010000 */
[----:B0-----:R-:W-:Y:S01]  /*194f0*/  FADD.FTZ R15, R176, R6 ;  /* 0x00000006b00f7221 */ /* 0x001fe20000010000 */
[----:B------:R-:W-:Y:S01]  /*19500*/  FFMA.FTZ R6, R67, R0, -R57 ;  /* 0x0000000043067223 */ /* 0x000fe20000010839 */
[C---:B------:R-:W-:Y:S01]  /*19510*/  F2FP.F16.F32.PACK_AB R176, R11.reuse, R176 ;  /* 0x000000b00bb0723e */ /* 0x040fe200000000ff */
[C---:B------:R-:W-:Y:S01]  /*19520*/  FADD.FTZ R25, R30.reuse, R25 ;  /* 0x000000191e197221 */ /* 0x040fe20000010000 */
[----:B------:R-:W-:Y:S01]  /*19530*/  FADD.FTZ R15, R11, R15 ;  /* 0x0000000f0b0f7221 */ /* 0x000fe20000010000 */
[----:B------:R-:W-:Y:S01]  /*19540*/  F2FP.F16.F32.PACK_AB R177, R30, R177 ;  /* 0x000000b11eb1723e */ /* 0x000fe200000000ff */
[----:B------:R-:W-:Y:S01]  /*19550*/  MUFU.EX2 R52, R52 ;  /* 0x0000003400347308 */ /* 0x000fe20000000800 */
[----:B------:R-:W-:Y:S01]  /*19560*/  FADD.FTZ R25, R179, R25 ;  /* 0x00000019b3197221 */ /* 0x000fe20000010000 */
[----:B------:R-:W-:Y:S01]  /*19570*/  FADD.FTZ R39, R178, R15 ;  /* 0x0000000fb2277221 */ /* 0x000fe20000010000 */
[-CC-:B------:R-:W-:Y:S01]  /*19580*/  FFMA.FTZ R15, R71, R0.reuse, -R57.reuse ;  /* 0x00000000470f7223 */ /* 0x180fe20000010839 */
[----:B------:R-:W-:Y:S01]  /*19590*/  FFMA.FTZ R57, R87, R0, -R57 ;  /* 0x0000000057397223 */ /* 0x000fe20000010839 */
        /* <DEDUP_REMOVED lines=10> */
[----:B------:R-:W-:Y:S01]  /*19640*/  MUFU.EX2 R15, R15 ;  /* 0x0000000f000f7308 */ /* 0x000fe20000000800 */
[----:B------:R-:W-:Y:S01]  /*19650*/  FADD.FTZ R25, R175, R25 ;  /* 0x00000019af197221 */ /* 0x000fe20000010000 */
[----:B------:R-:W-:Y:S01]  /*19660*/  FADD.FTZ R39, R174, R39 ;  /* 0x00000027ae277221 */ /* 0x000fe20000010000 */
[----:B------:R-:W-:Y:S02]  /*19670*/  F2FP.F16.F32.PACK_AB R174, R13, R174 ;  /* 0x000000ae0dae723e */ /* 0x000fe400000000ff */
        /* <DEDUP_REMOVED lines=13> */
[C---:B------:R-:W-:Y:S02]  /*19750*/  F2FP.F16.F32.PACK_AB R171, R10.reuse, R171 ;  /* 0x000000ab0aab723e */ /* 0x040fe400000000ff */
[----:B------:R-:W-:Y:S01]  /*19760*/  FADD.FTZ R25, R10, R25 ;  /* 0x000000190a197221 */ /* 0x000fe20000010000 */
[----:B------:R-:W-:Y:S01]  /*19770*/  FADD.FTZ R39, R28, R39 ;  /* 0x000000271c277221 */ /* 0x000fe20000010000 */
[----:B------:R-:W-:Y:S01]  /*19780*/  F2FP.F16.F32.PACK_AB R169, R38, R169 ;  /* 0x000000a926a9723e */ /* 0x000fe200000000ff */
[----:B------:R-:W1:Y:S01]  /*19790*/  MUFU.EX2 R83, R83 ;  /* 0x0000005300537308 */ /* 0x000e620000000800 */
[----:B------:R-:W-:Y:S01]  /*197a0*/  FADD.FTZ R25, R20, R25 ;  /* 0x0000001914197221 */ /* 0x000fe20000010000 */
[----:B------:R-:W-:Y:S01]  /*197b0*/  FADD.FTZ R26, R33, R39 ;  /* 0x00000027211a7221 */ /* 0x000fe20000010000 */
[----:B------:R-:W-:-:S02]  /*197c0*/  F2FP.F16.F32.PACK_AB R170, R28, R170 ;  /* 0x000000aa1caa723e */ /* 0x000fc400000000ff */
[----:B--2---:R-:W-:Y:S01]  /*197d0*/  F2FP.F16.F32.PACK_AB R159, R79, R78 ;  /* 0x0000004e4f9f723e */ /* 0x004fe200000000ff */
[----:B------:R-:W-:Y:S01]  /*197e0*/  FADD.FTZ R11, R37, R26 ;  /* 0x0000001a250b7221 */ /* 0x000fe20000010000 */
[----:B------:R-:W-:Y:S01]  /*197f0*/  FADD.FTZ R26, R24, R25 ;  /* 0x00000019181a7221 */ /* 0x000fe20000010000 */
[----:B------:R-:W-:Y:S01]  /*19800*/  MUFU.EX2 R56, R56 ;  /* 0x0000003800387308 */ /* 0x000fe20000000800 */
[----:B0-----:R-:W-:Y:S01]  /*19810*/  F2FP.F16.F32.PACK_AB R152, R53, R52 ;  /* 0x000000343598723e */ /* 0x001fe200000000ff */
[----:B------:R-:W-:Y:S01]  /*19820*/  FADD.FTZ R30, R166, R11 ;  /* 0x0000000ba61e7221 */ /* 0x000fe20000010000 */
[----:B------:R-:W-:Y:S01]  /*19830*/  FADD.FTZ R26, R167, R26 ;  /* 0x0000001aa71a7221 */ /* 0x000fe20000010000 */
[----:B------:R-:W-:Y:S02]  /*19840*/  F2FP.F16.F32.PACK_AB R167, R5, R167 ;  /* 0x000000a705a7723e */ /* 0x000fe400000000ff */
[----:B------:R-:W-:Y:S01]  /*19850*/  FADD.FTZ R11, R45, R30 ;  /* 0x0000001e2d0b7221 */ /* 0x000fe20000010000 */
[----:B------:R-:W-:Y:S01]  /*19860*/  FADD.FTZ R26, R5, R26 ;  /* 0x0000001a051a7221 */ /* 0x000fe20000010000 */
[----:B------:R-:W-:Y:S01]  /*19870*/  MUFU.EX2 R86, R86 ;  /* 0x0000005600567308 */ /* 0x000fe20000000800 */
[----:B------:R-:W-:Y:S01]  /*19880*/  F2FP.F16.F32.PACK_AB R166, R45, R166 ;  /* 0x000000a62da6723e */ /* 0x000fe200000000ff */
[----:B------:R-:W-:Y:S01]  /*19890*/  FADD.FTZ R11, R160, R11 ;  /* 0x0000000ba00b7221 */ /* 0x000fe20000010000 */
[----:B------:R-:W-:Y:S01]  /*198a0*/  FADD.FTZ R13, R161, R26 ;  /* 0x0000001aa10d7221 */ /* 0x000fe20000010000 */
[----:B------:R-:W-:-:S02]  /*198b0*/  F2FP.F16.F32.PACK_AB R161, R6, R161 ;  /* 0x000000a106a1723e */ /* 0x000fc400000000ff */
[----:B------:R-:W-:Y:S01]  /*198c0*/  FADD.FTZ R11, R44, R11 ;  /* 0x0000000b2c0b7221 */ /* 0x000fe20000010000 */
[----:B------:R-:W-:Y:S01]  /*198d0*/  FADD.FTZ R26, R6, R13 ;  /* 0x0000000d061a7221 */ /* 0x000fe20000010000 */
[----:B------:R-:W0:Y:S01]  /*198e0*/  MUFU.EX2 R14, R85 ;  /* 0x00000055000e7308 */ /* 0x000e220000000800 */
[----:B------:R-:W-:Y:S01]  /*198f0*/  F2FP.F16.F32.PACK_AB R160, R44, R160 ;  /* 0x000000a02ca0723e */ /* 0x000fe200000000ff */
[----:B------:R-:W-:Y:S01]  /*19900*/  FADD.FTZ R11, R162, R11 ;  /* 0x0000000ba20b7221 */ /* 0x000fe20000010000 */
[----:B------:R-:W-:Y:S01]  /*19910*/  FADD.FTZ R26, R163, R26 ;  /* 0x0000001aa31a7221 */ /* 0x000fe20000010000 */
[C---:B------:R-:W-:Y:S02]  /*19920*/  F2FP.F16.F32.PACK_AB R162, R40.reuse, R162 ;  /* 0x000000a228a2723e */ /* 0x040fe400000000ff */
[----:B------:R-:W-:Y:S01]  /*19930*/  FADD.FTZ R11, R40, R11 ;  /* 0x0000000b280b7221 */ /* 0x000fe20000010000 */
[C---:B------:R-:W-:Y:S01]  /*19940*/  FADD.FTZ R26, R15.reuse, R26 ;  /* 0x0000001a0f1a7221 */ /* 0x040fe20000010000 */
[----:B------:R-:W2:Y:S01]  /*19950*/  MUFU.EX2 R57, R57 ;  /* 0x0000003900397308 */ /* 0x000ea20000000800 */
[----:B------:R-:W-:Y:S01]  /*19960*/  F2FP.F16.F32.PACK_AB R163, R15, R163 ;  /* 0x000000a30fa3723e */ /* 0x000fe200000000ff */
[----:B------:R-:W-:Y:S01]  /*19970*/  FADD.FTZ R10, R36, R11 ;  /* 0x0000000b240a7221 */ /* 0x000fe20000010000 */
[----:B------:R-:W-:Y:S01]  /*19980*/  FADD.FTZ R26, R157, R26 ;  /* 0x0000001a9d1a7221 */ /* 0x000fe20000010000 */
[----:B------:R-:W-:-:S02]  /*19990*/  F2FP.F16.F32.PACK_AB R157, R75, R157 ;  /* 0x0000009d4b9d723e */ /* 0x000fc400000000ff */
[----:B------:R-:W-:Y:S01]  /*199a0*/  FADD.FTZ R5, R41, R10 ;  /* 0x0000000a29057221 */ /* 0x000fe20000010000 */
[----:B------:R-:W-:Y:S01]  /*199b0*/  FADD.FTZ R11, R75, R26 ;  /* 0x0000001a4b0b7221 */ /* 0x000fe20000010000 */
[----:B-1----:R-:W-:Y:S02]  /*199c0*/  F2FP.F16.F32.PACK_AB R153, R83, R82 ;  /* 0x000000525399723e */ /* 0x002fe400000000ff */
[----:B------:R-:W-:Y:S01]  /*199d0*/  FADD.FTZ R10, R48, R5 ;  /* 0x00000005300a7221 */ /* 0x000fe20000010000 */
[----:B------:R-:W-:Y:S01]  /*199e0*/  FADD.FTZ R6, R78, R11 ;  /* 0x0000000b4e067221 */ /* 0x000fe20000010000 */
[----:B0-----:R-:W-:Y:S02]  /*199f0*/  F2FP.F16.F32.PACK_AB R154, R14, R56 ;  /* 0x000000380e9a723e */ /* 0x001fe400000000ff */
[----:B------:R-:W-:Y:S01]  /*19a00*/  FADD.FTZ R5, R49, R10 ;  /* 0x0000000a31057221 */ /* 0x000fe20000010000 */
[----:B------:R-:W-:Y:S01]  /*19a10*/  FADD.FTZ R11, R79, R6 ;  /* 0x000000064f0b7221 */ /* 0x000fe20000010000 */
[----:B------:R-:W-:-:S02]  /*19a20*/  MOV R13, R3 ;  /* 0x00000003000d7202 */ /* 0x000fc40000000f00 */
[----:B------:R-:W-:Y:S01]  /*19a30*/  FADD.FTZ R6, R52, R5 ;  /* 0x0000000534067221 */ /* 0x000fe20000010000 */
[----:B------:R-:W-:Y:S01]  /*19a40*/  FADD.FTZ R10, R82, R11 ;  /* 0x0000000b520a7221 */ /* 0x000fe20000010000 */
[----:B--2---:R-:W-:Y:S02]  /*19a50*/  F2FP.F16.F32.PACK_AB R155, R57, R86 ;  /* 0x00000056399b723e */ /* 0x004fe400000000ff */
[----:B------:R-:W-:Y:S01]  /*19a60*/  FADD.FTZ R5, R53, R6 ;  /* 0x0000000635057221 */ /* 0x000fe20000010000 */
[----:B------:R-:W-:Y:S01]  /*19a70*/  FADD.FTZ R11, R83, R10 ;  /* 0x0000000a530b7221 */ /* 0x000fe20000010000 */
[----:B------:R-:W-:Y:S02]  /*19a80*/  IMAD.MOV.U32 R10, RZ, RZ, R184 ;  /* 0x000000ffff0a7224 */ /* 0x000fe400078e00b8 */
[----:B------:R-:W-:Y:S01]  /*19a90*/  FADD.FTZ R5, R56, R5 ;  /* 0x0000000538057221 */ /* 0x000fe20000010000 */
[----:B------:R-:W-:-:S03]  /*19aa0*/  FADD.FTZ R11, R86, R11 ;  /* 0x0000000b560b7221 */ /* 0x000fc60000010000 */
[----:B------:R-:W-:Y:S01]  /*19ab0*/  FADD.FTZ R6, R14, R5 ;  /* 0x000000050e067221 */ /* 0x000fe20000010000 */
[----:B------:R-:W-:Y:S01]  /*19ac0*/  FADD.FTZ R5, R57, R11 ;  /* 0x0000000b39057221 */ /* 0x000fe20000010000 */
[----:B------:R-:W-:Y:S02]  /*19ad0*/  IMAD.MOV.U32 R11, RZ, RZ, R187 ;  /* 0x000000ffff0b7224 */ /* 0x000fe400078e00bb */
[----:B------:R-:W-:Y:S01]  /*19ae0*/  IMAD.MOV.U32 R14, RZ, RZ, R4 ;  /* 0x000000ffff0e7224 */ /* 0x000fe200078e0004 */
[----:B------:R-:W-:Y:S06]  /*19af0*/  @P2 BRA `(.L_x_2679) ;  /* 0xffffffd800e42947 */ /* 0x000fec000383ffff */
.L_x_2668:
[----:B------:R-:W-:Y:S05]  /*19b00*/  BSYNC B0 ;  /* 0x0000000000007941 */ /* 0x000fea0003800000 */
.L_x_2667:
        /* <DEDUP_REMOVED lines=67> */
.L_x_2680:
[----:B------:R-:W-:Y:S01]  /*19f40*/  IMAD R7, R184, 0x8, R2 ;  /* 0x00000008b8077824 */ /* 0x000fe200078e0202 */
[----:B------:R-:W-:-:S04]  /*19f50*/  SHF.L.U32 R8, R187, 0x1f, RZ ;  /* 0x0000001fbb087819 */ /* 0x000fc800000006ff */
[----:B------:R0:W1:Y:S01]  /*19f60*/  SYNCS.PHASECHK.TRANS64.TRYWAIT P2, [R7+URZ+0x34850], R8 ;  /* 0x03485008070075a7 */ /* 0x000062000804017f */
[----:B------:R-:W-:Y:S05]  /*19f70*/  @!P0 BRA `(.L_x_2681) ;  /* 0x0000000000048947 */ /* 0x000fea0003800000 */
[----:B------:R-:W-:Y:S01]  /*19f80*/  BPT.TRAP 0x1 ;  /* 0x000000040000795c */ /* 0x000fe20000300000 */
.L_x_2681:
        /* <DEDUP_REMOVED lines=9> */
.L_x_2683:
[----:B------:R-:W-:Y:S05]  /*1a020*/  BSYNC B0 ;  /* 0x0000000000007941 */ /* 0x000fea0003800000 */
.L_x_2682:
[----:B01----:R-:W-:Y:S01]  /*1a030*/  IMAD.MOV.U32 R8, RZ, RZ, R2 ;  /* 0x000000ffff087224 */ /* 0x003fe200078e0002 */
[----:B------:R-:W-:Y:S01]  /*1a040*/  MOV R9, 0x40000040 ;  /* 0x4000004000097802 */ /* 0x000fe20000000f00 */
        /* <DEDUP_REMOVED lines=8> */
[----:B------:R-:W-:Y:S01]  /*1a0d0*/  VIADD R213, R213, 0x1 ;  /* 0x00000001d5d57836 */ /* 0x000fe20000000000 */
[----:B------:R-:W-:-:S02]  /*1a0e0*/  MOV R21, 0xff800000 ;  /* 0xff80000000157802 */ /* 0x000fc40000000f00 */
[----:B------:R-:W-:-:S07]  /*1a0f0*/  SEL R184, R184, RZ, P2 ;  /* 0x000000ffb8b87207 */ /* 0x000fce0001000000 */
        /* <DEDUP_REMOVED lines=40> */
[----:B------:R-:W0:Y:S01]  /*1a380*/  SHFL.BFLY PT, R2, R5, 0x2, 0x1f ;  /* 0x0c401f0005027f89 */ /* 0x000e2200000e0000 */
[----:B------:R-:W-:Y:S02]  /*1a390*/  WARPGROUP.DEPBAR.LE gsb0, 0x0 ;  /* 0x00008000000079c5 */ /* 0x000fe40000010000 */
[----:B------:R-:W-:-:S08]  /*1a3a0*/  WARPGROUP.ARRIVE ;  /* 0x00000000000079c5 */ /* 0x000fd00000000000 */
[----:B------:R-:W-:Y:S01]  /*1a3b0*/  HGMMA.64x128x16.F32 R24, R156, gdesc[UR4].tnspB, R24, gsb0 ;  /* 0x41e000049c187df0 */ /* 0x000fe20008000818 */
[----:B------:R-:W-:Y:S01]  /*1a3c0*/  R2UR UR6, R8 ;  /* 0x00000000080672ca */ /* 0x000fe200000e0000 */
[----:B0-----:R-:W-:Y:S01]  /*1a3d0*/  FADD.FTZ R8, R2, R5 ;  /* 0x0000000502087221 */ /* 0x001fe20000010000 */
[----:B------:R-:W-:Y:S01]  /*1a3e0*/  R2UR UR7, R9 ;  /* 0x00000000090772ca */ /* 0x000fe200000e0000 */
[----:B------:R-:W-:Y:S01]  /*1a3f0*/  IMAD.MOV.U32 R5, RZ, RZ, RZ ;  /* 0x000000ffff057224 */ /* 0x000fe200078e00ff */
[----:B------:R-:W0:Y:S04]  /*1a400*/  SHFL.BFLY PT, R9, R6, 0x2, 0x1f ;  /* 0x0c401f0006097f89 */ /* 0x000e2800000e0000 */
[----:B------:R-:W1:Y:S01]  /*1a410*/  SHFL.BFLY PT, R11, R8, 0x1, 0x1f ;  /* 0x0c201f00080b7f89 */ /* 0x000e6200000e0000 */
[----:B0-----:R-:W-:Y:S01]  /*1a420*/  FADD.FTZ R9, R9, R6 ;  /* 0x0000000609097221 */ /* 0x001fe20000010000 */
[----:B-1----:R-:W-:-:S04]  /*1a430*/  FADD.FTZ R13, R8, R11 ;  /* 0x0000000b080d7221 */ /* 0x002fc80000010000 */
[----:B------:R-:W0:Y:S01]  /*1a440*/  SHFL.BFLY PT, R2, R9, 0x1, 0x1f ;  /* 0x0c201f0009027f89 */ /* 0x000e2200000e0000 */
[----:B------:R-:W-:Y:S01]  /*1a450*/  @!P1 VIADD R8, R7, 0x34860 ;  /* 0x0003486007089836 */ /* 0x000fe20000000000 */
[----:B------:R-:W-:-:S04]  /*1a460*/  FSETP.NE.FTZ.AND P3, PT, R13, RZ, PT ;  /* 0x000000ff0d00720b */ /* 0x000fc80003f75000 */
[----:B------:R-:W-:-:S09]  /*1a470*/  @!P1 PRMT R8, RZ, 0x654, R8 ;  /* 0x00000654ff089816 */ /* 0x000fd20000000008 */
[----:B------:R-:W1:Y:S01]  /*1a480*/  @P3 MUFU.LG2 R11, R13 ;  /* 0x0000000d000b3308 */ /* 0x000e620000000c00 */
[----:B0-----:R-:W-:Y:S01]  /*1a490*/  FADD.FTZ R12, R9, R2 ;  /* 0x00000002090c7221 */ /* 0x001fe20000010000 */
[----:B------:R-:W-:-:S04]  /*1a4a0*/  SEL R2, RZ, 0x1, P2 ;  /* 0x00000001ff027807 */ /* 0x000fc80001000000 */
[----:B------:R-:W-:Y:S02]  /*1a4b0*/  FSETP.NE.FTZ.AND P0, PT, R12, RZ, PT ;  /* 0x000000ff0c00720b */ /* 0x000fe40003f15000 */
[----:B------:R-:W-:Y:S01]  /*1a4c0*/  LOP3.LUT R187, R187, R2, RZ, 0x3c, !PT ;  /* 0x00000002bbbb7212 */ /* 0x000fe200078e3cff */
[----:B------:R-:W-:Y:S02]  /*1a4d0*/  IMAD.MOV.U32 R2, RZ, RZ, RZ ;  /* 0x000000ffff027224 */ /* 0x000fe400078e00ff */
[----:B-1----:R-:W-:-:S04]  /*1a4e0*/  @P3 FMUL.FTZ R11, R11, 0.69314718246459960938 ;  /* 0x3f3172180b0b3820 */ /* 0x002fc80000410000 */
[----:B------:R-:W-:Y:S04]  /*1a4f0*/  @P3 MUFU.RCP R2, R13 ;  /* 0x0000000d00023308 */ /* 0x000fe80000001000 */
[C---:B------:R-:W-:Y:S01]  /*1a500*/  @P0 FMUL.FTZ R6, R0.reuse, 0.69314718246459960938 ;  /* 0x3f31721800060820 */ /* 0x040fe20000410000 */
[----:B------:R-:W-:-:S03]  /*1a510*/  @P3 FMUL.FTZ R0, R0, 0.69314718246459960938 ;  /* 0x3f31721800003820 */ /* 0x000fc60000410000 */
        /* <DEDUP_REMOVED lines=75> */
.L_x_2591:
        /* <DEDUP_REMOVED lines=12> */
[----:B------:R-:W-:Y:S01]  /*1aa90*/  F2FP.F16.F32.PACK_AB R36, R73, R72 ;  /* 0x000000484924723e */ /* 0x000fe200000000ff */
[----:B------:R-:W3:Y:S01]  /*1aaa0*/  S2R R3, SR_SWINHI ;  /* 0x0000000000037919 */ /* 0x000ee20000002f00 */
[----:B------:R-:W-:Y:S01]  /*1aab0*/  ULDC.64 UR4, c[0x0][0xc08] ;  /* 0x0003020000047ab9 */ /* 0x000fe20000000a00 */
[----:B------:R-:W-:Y:S02]  /*1aac0*/  MOV R88, R2 ;  /* 0x0000000200587202 */ /* 0x000fe40000000f00 */
[----:B---3--:R-:W-:Y:S01]  /*1aad0*/  MOV R89, R3 ;  /* 0x0000000300597202 */ /* 0x008fe20000000f00 */
[----:B------:R-:W-:Y:S02]  /*1aae0*/  BAR.SYNC.DEFER_BLOCKING 0x1, 0x100 ;  /* 0x0044000000007b1d */ /* 0x000fe40000010000 */
[----:B--2---:R-:W-:-:S03]  /*1aaf0*/  IMAD.WIDE R12, R0, 0x2, R88 ;  /* 0x00000002000c7825 */ /* 0x004fc600078e0258 */
[C---:B------:R-:W-:Y:S02]  /*1ab00*/  LOP3.LUT R3, R12.reuse, 0x380, RZ, 0xc0, !PT ;  /* 0x000003800c037812 */ /* 0x040fe400078ec0ff */
[C---:B------:R-:W-:Y:S02]  /*1ab10*/  IADD3 R15, P6, R12.reuse, 0x20, RZ ;  /* 0x000000200c0f7810 */ /* 0x040fe40007fde0ff */
[----:B------:R-:W-:Y:S02]  /*1ab20*/  SHF.R.U64 R3, R3, 0x3, RZ ;  /* 0x0000000303037819 */ /* 0x000fe400000012ff */
[C---:B-1----:R-:W-:Y:S01]  /*1ab30*/  IADD3 R4, P5, R12.reuse, 0x40, RZ ;  /* 0x000000400c047810 */ /* 0x042fe20007fbe0ff */
[--C-:B------:R-:W-:Y:S01]  /*1ab40*/  IMAD.X R9, RZ, RZ, R13.reuse, P6 ;  /* 0x000000ffff097224 */ /* 0x100fe200030e060d */
[C---:B------:R-:W-:Y:S02]  /*1ab50*/  IADD3 R35, P4, R12.reuse, 0x60, RZ ;  /* 0x000000600c237810 */ /* 0x040fe40007f9e0ff */
[C---:B------:R-:W-:Y:S01]  /*1ab60*/  IADD3 R37, P3, R12.reuse, 0x4000, RZ ;  /* 0x000040000c257810 */ /* 0x040fe20007f7e0ff */
[----:B------:R-:W-:Y:S01]  /*1ab70*/  IMAD.X R11, RZ, RZ, R13, P5 ;  /* 0x000000ffff0b7224 */ /* 0x000fe200028e060d */
[----:B------:R-:W-:-:S02]  /*1ab80*/  IADD3 R39, P2, R12, 0x4020, RZ ;  /* 0x000040200c277810 */ /* 0x000fc40007f5e0ff */
        /* <DEDUP_REMOVED lines=8> */
[----:B------:R-:W-:Y:S02]  /*1ac10*/  LOP3.LUT R3, R4, 0x380, RZ, 0xc0, !PT ;  /* 0x0000038004037812 */ /* 0x000fe400078ec0ff */
[----:B------:R-:W-:-:S02]  /*1ac20*/  LOP3.LUT R14, R35, 0x380, RZ, 0xc0, !PT ;  /* 0x00000380230e7812 */ /* 0x000fc400078ec0ff */
[----:B------:R-:W-:Y:S02]  /*1ac30*/  SHF.R.U64 R0, R0, 0x3, RZ ;  /* 0x0000000300007819 */ /* 0x000fe400000012ff */
[----:B------:R-:W-:Y:S02]  /*1ac40*/  SHF.R.U64 R3, R3, 0x3, RZ ;  /* 0x0000000303037819 */ /* 0x000fe400000012ff */
[----:B------:R-:W-:Y:S02]  /*1ac50*/  LOP3.LUT R26, R37, 0x380, RZ, 0xc0, !PT ;  /* 0x00000380251a7812 */ /* 0x000fe400078ec0ff */
[----:B------:R-:W-:Y:S02]  /*1ac60*/  SHF.R.U64 R14, R14, 0x3, RZ ;  /* 0x000000030e0e7819 */ /* 0x000fe400000012ff */
[----:B------:R-:W-:Y:S02]  /*1ac70*/  LOP3.LUT R8, R0, R15, RZ, 0x3c, !PT ;  /* 0x0000000f00087212 */ /* 0x000fe400078e3cff */
[----:B------:R-:W-:-:S02]  /*1ac80*/  LOP3.LUT R10, R3, R4, RZ, 0x3c, !PT ;  /* 0x00000004030a7212 */ /* 0x000fc400078e3cff */
[----:B------:R-:W-:Y:S02]  /*1ac90*/  LOP3.LUT R0, R39, 0x380, RZ, 0xc0, !PT ;  /* 0x0000038027007812 */ /* 0x000fe400078ec0ff */
[----:B------:R-:W-:Y:S02]  /*1aca0*/  SHF.R.U64 R26, R26, 0x3, RZ ;  /* 0x000000031a1a7819 */ /* 0x000fe400000012ff */
[----:B------:R-:W-:Y:S02]  /*1acb0*/  LOP3.LUT R4, R107, 0x380, RZ, 0xc0, !PT ;  /* 0x000003806b047812 */ /* 0x000fe400078ec0ff */
[----:B------:R-:W-:Y:S02]  /*1acc0*/  IADD3.X R25, RZ, R13, RZ, P4, !PT ;  /* 0x0000000dff197210 */ /* 0x000fe400027fe4ff */
[----:B------:R-:W-:Y:S02]  /*1acd0*/  LOP3.LUT R24, R14, R35, RZ, 0x3c, !PT ;  /* 0x000000230e187212 */ /* 0x000fe400078e3cff */
[----:B------:R-:W-:-:S02]  /*1ace0*/  MOV R3, R12 ;  /* 0x0000000c00037202 */ /* 0x000fc40000000f00 */
[----:B------:R-:W-:Y:S02]  /*1acf0*/  LOP3.LUT R32, R109, 0x380, RZ, 0xc0, !PT ;  /* 0x000003806d207812 */ /* 0x000fe400078ec0ff */
[----:B------:R-:W-:Y:S02]  /*1ad00*/  F2FP.F16.F32.PACK_AB R12, R91, R90 ;  /* 0x0000005a5b0c723e */ /* 0x000fe400000000ff */
[----:B------:R-:W-:Y:S02]  /*1ad10*/  F2FP.F16.F32.PACK_AB R13, R99, R98 ;  /* 0x00000062630d723e */ /* 0x000fe400000000ff */
[----:B------:R-:W-:Y:S02]  /*1ad20*/  F2FP.F16.F32.PACK_AB R14, R93, R92 ;  /* 0x0000005c5d0e723e */ /* 0x000fe400000000ff */
[----:B------:R-:W-:Y:S02]  /*1ad30*/  F2FP.F16.F32.PACK_AB R15, R101, R100 ;  /* 0x00000064650f723e */ /* 0x000fe400000000ff */
[----:B------:R-:W-:-:S02]  /*1ad40*/  SHF.R.U64 R0, R0, 0x3, RZ ;  /* 0x0000000300007819 */ /* 0x000fc400000012ff */
[----:B------:R-:W-:Y:S01]  /*1ad50*/  LOP3.LUT R26, R26, R37, RZ, 0x3c, !PT ;  /* 0x000000251a1a7212 */ /* 0x000fe200078e3cff */
[----:B------:R1:W-:Y:S01]  /*1ad60*/  STSM.16.M88.4 [R3], R12 ;  /* 0x0000000c03007844 */ /* 0x0003e20000000200 */
[----:B------:R-:W-:Y:S02]  /*1ad70*/  SHF.R.U64 R4, R4, 0x3, RZ ;  /* 0x0000000304047819 */ /* 0x000fe400000012ff */
[----:B------:R-:W-:Y:S02]  /*1ad80*/  SHF.R.U64 R32, R32, 0x3, RZ ;  /* 0x0000000320207819 */ /* 0x000fe400000012ff */
[----:B------:R-:W-:Y:S02]  /*1ad90*/  MOV R37, R8 ;  /* 0x0000000800257202 */ /* 0x000fe40000000f00 */
[----:B------:R-:W-:Y:S02]  /*1ada0*/  MOV R38, R10 ;  /* 0x0000000a00267202 */ /* 0x000fe40000000f00 */
[----:B------:R-:W-:-:S02]  /*1adb0*/  LOP3.LUT R28, R0, R39, RZ, 0x3c, !PT ;  /* 0x00000027001c7212 */ /* 0x000fc400078e3cff */
[----:B------:R-:W-:Y:S02]  /*1adc0*/  F2FP.F16.F32.PACK_AB R8, R95, R94 ;  /* 0x0000005e5f08723e */ /* 0x000fe400000000ff */
[----:B------:R-:W-:Y:S02]  /*1add0*/  F2FP.F16.F32.PACK_AB R9, R103, R102 ;  /* 0x000000666709723e */ /* 0x000fe400000000ff */
[----:B------:R-:W-:Y:S02]  /*1ade0*/  F2FP.F16.F32.PACK_AB R10, R97, R96 ;  /* 0x00000060610a723e */ /* 0x000fe400000000ff */
[----:B------:R-:W-:Y:S02]  /*1adf0*/  F2FP.F16.F32.PACK_AB R11, R105, R104 ;  /* 0x00000068690b723e */ /* 0x000fe400000000ff */
[----:B------:R-:W-:Y:S02]  /*1ae00*/  LOP3.LUT R30, R4, R107, RZ, 0x3c, !PT ;  /* 0x0000006b041e7212 */ /* 0x000fe400078e3cff */
[----:B------:R-:W-:Y:S01]  /*1ae10*/  MOV R39, R24 ;  /* 0x0000001800277202 */ /* 0x000fe20000000f00 */
[----:B------:R-:W-:Y:S01]  /*1ae20*/  STSM.16.M88.4 [R37], R8 ;  /* 0x0000000825007844 */ /* 0x000fe20000000200 */
[----:B------:R-:W-:-:S02]  /*1ae30*/  MOV R0, R26 ;  /* 0x0000001a00007202 */ /* 0x000fc40000000f00 */
[----:B-1----:R-:W-:Y:S02]  /*1ae40*/  F2FP.F16.F32.PACK_AB R12, R41, R40 ;  /* 0x00000028290c723e */ /* 0x002fe400000000ff */
[----:B------:R-:W-:Y:S02]  /*1ae50*/  F2FP.F16.F32.PACK_AB R13, R43, R42 ;  /* 0x0000002a2b0d723e */ /* 0x000fe400000000ff */
[----:B------:R-:W-:Y:S02]  /*1ae60*/  F2FP.F16.F32.PACK_AB R14, R45, R44 ;  /* 0x0000002c2d0e723e */ /* 0x000fe400000000ff */
[----:B------:R-:W-:Y:S02]  /*1ae70*/  F2FP.F16.F32.PACK_AB R15, R47, R46 ;  /* 0x0000002e2f0f723e */ /* 0x000fe400000000ff */
[----:B------:R-:W-:Y:S02]  /*1ae80*/  LOP3.LUT R32, R32, R109, RZ, 0x3c, !PT ;  /* 0x0000006d20207212 */ /* 0x000fe400078e3cff */
[----:B------:R-:W-:Y:S01]  /*1ae90*/  F2FP.F16.F32.PACK_AB R24, R49, R48 ;  /* 0x000000303118723e */ /* 0x000fe200000000ff */
[----:B------:R-:W-:Y:S01]  /*1aea0*/  STSM.16.M88.4 [R38], R12 ;  /* 0x0000000c26007844 */ /* 0x000fe20000000200 */
[----:B------:R-:W-:-:S02]  /*1aeb0*/  F2FP.F16.F32.PACK_AB R25, R51, R50 ;  /* 0x000000323319723e */ /* 0x000fc400000000ff */
[----:B------:R-:W-:Y:S02]  /*1aec0*/  F2FP.F16.F32.PACK_AB R26, R53, R52 ;  /* 0x00000034351a723e */ /* 0x000fe400000000ff */
[----:B------:R-:W-:Y:S02]  /*1aed0*/  F2FP.F16.F32.PACK_AB R27, R55, R54 ;  /* 0x00000036371b723e */ /* 0x000fe400000000ff */
[----:B------:R-:W-:Y:S02]  /*1aee0*/  MOV R4, R28 ;  /* 0x0000001c00047202 */ /* 0x000fe40000000f00 */
[----:B------:R-:W-:Y:S01]  /*1aef0*/  MOV R106, R30 ;  /* 0x0000001e006a7202 */ /* 0x000fe20000000f00 */
[----:B------:R1:W-:Y:S01]  /*1af00*/  STSM.16.M88.4 [R39], R24 ;  /* 0x0000001827007844 */ /* 0x0003e20000000200 */
[----:B------:R-:W-:Y:S02]  /*1af10*/  F2FP.F16.F32.PACK_AB R28, R57, R56 ;  /* 0x00000038391c723e */ /* 0x000fe400000000ff */
[----:B------:R-:W-:-:S02]  /*1af20*/  F2FP.F16.F32.PACK_AB R29, R59, R58 ;  /* 0x0000003a3b1d723e */ /* 0x000fc400000000ff */
[----:B------:R-:W-:Y:S02]  /*1af30*/  F2FP.F16.F32.PACK_AB R30, R61, R60 ;  /* 0x0000003c3d1e723e */ /* 0x000fe400000000ff */
[----:B------:R-:W-:Y:S02]  /*1af40*/  F2FP.F16.F32.PACK_AB R31, R63, R62 ;  /* 0x0000003e3f1f723e */ /* 0x000fe400000000ff */
[----:B------:R-:W-:Y:S02]  /*1af50*/  MOV R3, R32 ;  /* 0x0000002000037202 */ /* 0x000fe40000000f00 */
[----:B------:R-:W-:Y:S01]  /*1af60*/  F2FP.F16.F32.PACK_AB R32, R65, R64 ;  /* 0x000000404120723e */ /* 0x000fe200000000ff */
[----:B------:R2:W-:Y:S01]  /*1af70*/  STSM.16.M88.4 [R0], R28 ;  /* 0x0000001c00007844 */ /* 0x0005e20000000200 */
[----:B------:R-:W-:Y:S02]  /*1af80*/  F2FP.F16.F32.PACK_AB R33, R67, R66 ;  /* 0x000000424321723e */ /* 0x000fe400000000ff */
[----:B------:R-:W-:Y:S01]  /*1af90*/  F2FP.F16.F32.PACK_AB R35, R71, R70 ;  /* 0x000000464723723e */ /* 0x000fe200000000ff */
[----:B-1----:R-:W1:Y:S01]  /*1afa0*/  LDC.64 R26, c[0x0][0xba8] ;  /* 0x0002ea00ff1a7b82 */ /* 0x002e620000000a00 */
[----:B------:R-:W-:-:S02]  /*1afb0*/  F2FP.F16.F32.PACK_AB R37, R75, R74 ;  /* 0x0000004a4b25723e */ /* 0x000fc400000000ff */
[----:B------:R-:W-:Y:S01]  /*1afc0*/  F2FP.F16.F32.PACK_AB R38, R77, R76 ;  /* 0x0000004c4d26723e */ /* 0x000fe200000000ff */
[----:B------:R-:W-:Y:S01]  /*1afd0*/  STSM.16.M88.4 [R4], R32 ;  /* 0x0000002004007844 */ /* 0x000fe20000000200 */
[----:B------:R-:W-:Y:S02]  /*1afe0*/  F2FP.F16.F32.PACK_AB R39, R79, R78 ;  /* 0x0000004e4f27723e */ /* 0x000fe400000000ff */
[----:B------:R-:W-:Y:S02]  /*1aff0*/  F2FP.F16.F32.PACK_AB R8, R81, R80 ;  /* 0x000000505108723e */ /* 0x000fe400000000ff */
[----:B------:R-:W-:Y:S01]  /*1b000*/  F2FP.F16.F32.PACK_AB R9, R83, R82 ;  /* 0x000000525309723e */ /* 0x000fe200000000ff */
[----:B------:R-:W-:Y:S01]  /*1b010*/  STSM.16.M88.4 [R106], R36 ;  /* 0x000000246a007844 */ /* 0x000fe20000000200 */
[----:B------:R-:W-:Y:S02]  /*1b020*/  F2FP.F16.F32.PACK_AB R10, R85, R84 ;  /* 0x00000054550a723e */ /* 0x000fe400000000ff */
[----:B------:R-:W-:-:S02]  /*1b030*/  F2FP.F16.F32.PACK_AB R11, R87, R86 ;  /* 0x00000056570b723e */ /* 0x000fc400000000ff */
[----:B------:R-:W-:Y:S02]  /*1b040*/  ISETP.NE.U32.AND P0, PT, RZ, UR6, PT ;  /* 0x00000006ff007c0c */ /* 0x000fe4000bf05070 */
[----:B------:R-:W-:Y:S01]  /*1b050*/  IADD3 R12, P1, R211, UR6, RZ ;  /* 0x00000006d30c7c10 */ /* 0x000fe2000ff3e0ff */
[----:B------:R3:W-:Y:S01]  /*1b060*/  STSM.16.M88.4 [R3], R8 ;  /* 0x0000000803007844 */ /* 0x0007e20000000200 */
[----:B------:R-:W-:Y:S01]  /*1b070*/  BAR.SYNC.DEFER_BLOCKING 0x1, 0x100 ;  /* 0x0044000000007b1d */ /* 0x000fe20000010000 */
[----:B------:R-:W-:Y:S02]  /*1b080*/  ISETP.NE.AND.EX P0, PT, RZ, UR7, PT, P0 ;  /* 0x00000007ff007c0c */ /* 0x000fe4000bf05300 */
[----:B--2---:R-:W-:Y:S02]  /*1b090*/  MOV R0, RZ ;  /* 0x000000ff00007202 */ /* 0x004fe40000000f00 */
[----:B------:R-:W-:Y:S01]  /*1b0a0*/  IADD3.X R13, R212, UR7, RZ, P1, !PT ;  /* 0x00000007d40d7c10 */ /* 0x000fe20008ffe4ff */
[----:B------:R-:W-:-:S02]  /*1b0b0*/  IMAD.MOV.U32 R30, RZ, RZ, 0x9b8 ;  /* 0x000009b8ff1e7424 */ /* 0x000fc400078e00ff */
[----:B---3--:R-:W2:Y:S06]  /*1b0c0*/  LDC R3, c[0x0][0xbe8] ;  /* 0x0002fa00ff037b82 */ /* 0x008eac0000000800 */
[----:B------:R-:W3:Y:S01]  /*1b0d0*/  @P0 LDG.E R0, desc[UR60][R12.64] ;  /* 0x0000003c0c000981 */ /* 0x000ee2000c1e1900 */
[----:B------:R-:W-:-:S04]  /*1b0e0*/  ISETP.NE.U32.AND P1, PT, RZ, UR4, PT ;  /* 0x00000004ff007c0c */ /* 0x000fc8000bf25070 */
[----:B------:R-:W-:-:S13]  /*1b0f0*/  ISETP.NE.AND.EX P1, PT, RZ, UR5, PT, P1 ;  /* 0x00000005ff007c0c */ /* 0x000fda000bf25310 */
[----:B------:R-:W-:Y:S01]  /*1b100*/  @P1 IADD3 R8, P2, R211, UR4, RZ ;  /* 0x00000004d3081c10 */ /* 0x000fe2000ff5e0ff */
[----:B------:R-:W-:Y:S02]  /*1b110*/  ULDC UR4, c[0x0][0xa88] ;  /* 0x0002a20000047ab9 */ /* 0x000fe40000000800 */
[----:B------:R-:W-:Y:S01]  /*1b120*/  IMAD.U32 R4, RZ, RZ, UR4 ;  /* 0x00000004ff047e24 */ /* 0x000fe2000f8e00ff */
[----:B------:R-:W-:Y:S01]  /*1b130*/  @P1 IADD3.X R9, R212, UR5, RZ, P2, !PT ;  /* 0x00000005d4091c10 */ /* 0x000fe200097fe4ff */
[----:B------:R-:W-:Y:S01]  /*1b140*/  ULDC UR4, c[0x0][0xad4] ;  /* 0x0002b50000047ab9 */ /* 0x000fe20000000800 */
[----:B------:R-:W-:Y:S02]  /*1b150*/  ISETP.NE.AND P2, PT, R209, RZ, PT ;  /* 0x000000ffd100720c */ /* 0x000fe40003f45270 */
[----:B--2---:R-:W-:Y:S01]  /*1b160*/  ISETP.NE.AND P4, PT, R3, 0x1, PT ;  /* 0x000000010300780c */ /* 0x004fe20003f85270 */
[----:B------:R2:W5:Y:S01]  /*1b170*/  @P1 LDG.E R4, desc[UR60][R8.64] ;  /* 0x0000003c08041981 */ /* 0x000562000c1e1900 */
[----:B------:R-:W-:Y:S01]  /*1b180*/  SEL R209, R209, UR4, P2 ;  /* 0x00000004d1d17c07 */ /* 0x000fe20009000000 */
[----:B------:R-:W-:Y:S01]  /*1b190*/  IMAD.IADD R28, R205, 0x1, R200 ;  /* 0x00000001cd1c7824 */ /* 0x000fe200078e02c8 */
[----:B------:R-:W-:-:S02]  /*1b1a0*/  ISETP.NE.U32.AND P2, PT, RZ, UR6, PT ;  /* 0x00000006ff007c0c */ /* 0x000fc4000bf45070 */
[----:B------:R-:W-:Y:S02]  /*1b1b0*/  ISETP.GT.AND P3, PT, R209, 0x1, PT ;  /* 0x00000001d100780c */ /* 0x000fe40003f64270 */
[----:B------:R-:W-:Y:S02]  /*1b1c0*/  ISETP.NE.AND.EX P2, PT, RZ, UR7, PT, P2 ;  /* 0x00000007ff007c0c */ /* 0x000fe4000bf45320 */
[----:B------:R-:W-:Y:S02]  /*1b1d0*/  SEL R30, R30, 0x978, P3 ;  /* 0x000009781e1e7807 */ /* 0x000fe40001800000 */
[----:B------:R-:W-:Y:S01]  /*1b1e0*/  SEL R210, R210, RZ, !P2 ;  /* 0x000000ffd2d27207 */ /* 0x000fe20005000000 */
[----:B------:R-:W4:Y:S01]  /*1b1f0*/  @P4 LDC R35, c[0x0][0xbec] ;  /* 0x0002fb00ff234b82 */ /* 0x000f220000000800 */
[----:B------:R-:W-:-:S07]  /*1b200*/  SEL R29, R232, RZ, !P2 ;  /* 0x000000ffe81d7207 */ /* 0x000fce0005000000 */
[----:B------:R-:W0:Y:S08]  /*1b210*/  LDC.64 R10, c[0x0][R30+0x220] ;  /* 0x000088001e0a7b82 */ /* 0x000e300000000a00 */
[----:B------:R-:W4:Y:S08]  /*1b220*/  LDC.64 R14, c[0x0][R30+0x218] ;  /* 0x000086001e0e7b82 */ /* 0x000f300000000a00 */
[----:B------:R-:W4:Y:S08]  /*1b230*/  LDC.64 R24, c[0x0][R30+0x228] ;  /* 0x00008a001e187b82 */ /* 0x000f300000000a00 */
[----:B--2---:R-:W2:Y:S08]  /*1b240*/  LDC.64 R8, c[0x0][R30+0x210] ;  /* 0x000084001e087b82 */ /* 0x004eb00000000a00 */
[----:B------:R-:W2:Y:S08]  /*1b250*/  @P4 LDC R37, c[0x0][0xbf0] ;  /* 0x0002fc00ff254b82 */ /* 0x000eb00000000800 */
[----:B-1----:R-:W1:Y:S01]  /*1b260*/  @!P3 LDC R26, c[0x0][0xb50] ;  /* 0x0002d400ff1abb82 */ /* 0x002e620000000800 */
[----:B0-----:R-:W-:-:S07]  /*1b270*/  IMAD R11, R11, R210, RZ ;  /* 0x000000d20b0b7224 */ /* 0x001fce00078e02ff */
[----:B------:R-:W0:Y:S01]  /*1b280*/  @!P3 LDC R27, c[0x0][0xb54] ;  /* 0x0002d500ff1bbb82 */ /* 0x000e220000000800 */
[C---:B------:R-:W-:Y:S01]  /*1b290*/  IMAD R33, R10.reuse, R29, R11 ;  /* 0x0000001d0a217224 */ /* 0x040fe200078e020b */
[----:B------:R-:W-:Y:S01]  /*1b2a0*/  SEL R29, R215, RZ, P3 ;  /* 0x000000ffd71d7207 */ /* 0x000fe20001800000 */
[----:B------:R-:W-:-:S04]  /*1b2b0*/  IMAD.WIDE.U32 R10, R10, R210, RZ ;  /* 0x000000d20a0a7225 */ /* 0x000fc800078e00ff */
[-C--:B----4-:R-:W-:Y:S01]  /*1b2c0*/  IMAD R31, R15, R206.reuse, RZ ;  /* 0x000000ce0f1f7224 */ /* 0x090fe200078e02ff */
[----:B------:R-:W-:Y:S01]  /*1b2d0*/  IADD3 R33, R11, R33, RZ ;  /* 0x000000210b217210 */ /* 0x000fe20007ffe0ff */
[----:B------:R-:W-:-:S04]  /*1b2e0*/  IMAD.WIDE.U32 R14, R14, R206, RZ ;  /* 0x000000ce0e0e7225 */ /* 0x000fc800078e00ff */
[----:B------:R-:W-:Y:S02]  /*1b2f0*/  IMAD.MOV.U32 R11, RZ, RZ, R28 ;  /* 0x000000ffff0b7224 */ /* 0x000fe400078e001c */
[----:B------:R-:W-:Y:S02]  /*1b300*/  IMAD.IADD R15, R15, 0x1, R31 ;  /* 0x000000010f0f7824 */ /* 0x000fe400078e021f */
[-C--:B------:R-:W-:Y:S02]  /*1b310*/  IMAD R31, R25, R29.reuse, RZ ;  /* 0x0000001d191f7224 */ /* 0x080fe400078e02ff */
[----:B------:R-:W-:-:S04]  /*1b320*/  IMAD.WIDE.U32 R24, R24, R29, RZ ;  /* 0x0000001d18187225 */ /* 0x000fc800078e00ff */
[----:B------:R-:W-:Y:S01]  /*1b330*/  IMAD.IADD R31, R25, 0x1, R31 ;  /* 0x00000001191f7824 */ /* 0x000fe200078e021f */
[--C-:B---3--:R-:W-:Y:S01]  /*1b340*/  IADD3 R14, P2, P5, R10, R14, R0.reuse ;  /* 0x0000000e0a0e7210 */ /* 0x108fe20007d5e000 */
        /* <DEDUP_REMOVED lines=13> */
[----:B-1----:R-:W-:-:S03]  /*1b420*/  LEA R26, P2, R24, R26, 0x2 ;  /* 0x0000001a181a7211 */ /* 0x002fc600078410ff */
[----:B------:R-:W-:-:S05]  /*1b430*/  IMAD.IADD R8, R25, 0x1, R9 ;  /* 0x0000000119087824 */ /* 0x000fca00078e0209 */
[----:B0-----:R-:W-:Y:S01]  /*1b440*/  LEA.HI.X R27, R24, R27, R8, 0x2, P2 ;  /* 0x0000001b181b7211 */ /* 0x001fe200010f1408 */
[----:B------:R-:W-:Y:S06]  /*1b450*/  @P1 BRA `(.L_x_2687) ;  /* 0x0000000000101947 */ /* 0x000fec0003800000 */
[----:B------:R-:W-:Y:S05]  /*1b460*/  @!P0 BRA `(.L_x_2687) ;  /* 0x00000000000c8947 */ /* 0x000fea0003800000 */
[----:B------:R-:W2:Y:S04]  /*1b470*/  LDG.E R9, desc[UR60][R12.64] ;  /* 0x0000003c0c097981 */ /* 0x000ea8000c1e1900 */
[----:B-----5:R-:W2:Y:S02]  /*1b480*/  LDG.E R4, desc[UR60][R12.64+0x4] ;  /* 0x0000043c0c047981 */ /* 0x020ea4000c1e1900 */
[----:B--2---:R-:W-:-:S07]  /*1b490*/  IADD3 R4, -R9, R4, RZ ;  /* 0x0000000409047210 */ /* 0x004fce0007ffe1ff */
.L_x_2687:
[----:B------:R-:W2:Y:S04]  /*1b4a0*/  LDL R13, [R1+0x80] ;  /* 0x00008000010d7983 */ /* 0x000ea80000100800 */
[----:B------:R-:W3:Y:S01]  /*1b4b0*/  LDL R12, [R1+0x40] ;  /* 0x00004000010c7983 */ /* 0x000ee20000100800 */
[----:B-----5:R-:W-:-:S03]  /*1b4c0*/  IMAD R4, R4, R3, RZ ;  /* 0x0000000304047224 */ /* 0x020fc600078e02ff */
[----:B------:R-:W-:Y:S04]  /*1b4d0*/  SHFL.IDX PT, R8, R26, RZ, 0x1c1f ;  /* 0x001c1fff1a087589 */ /* 0x000fe800000e0000 */
[----:B------:R-:W0:Y:S04]  /*1b4e0*/  SHFL.IDX PT, R9, R27, RZ, 0x1c1f ;  /* 0x001c1fff1b097589 */ /* 0x000e2800000e0000 */
[----:B------:R-:W-:Y:S04]  /*1b4f0*/  SHFL.IDX PT, R10, R26, 0x1, 0x1c1f ;  /* 0x003c1f001a0a7f89 */ /* 0x000fe800000e0000 */
[----:B------:R-:W1:Y:S01]  /*1b500*/  SHFL.IDX PT, R11, R27, 0x1, 0x1c1f ;  /* 0x003c1f001b0b7f89 */ /* 0x000e6200000e0000 */
[----:B--2---:R-:W-:Y:S01]  /*1b510*/  IMAD.IADD R15, R13, 0x1, R200 ;  /* 0x000000010d0f7824 */ /* 0x004fe200078e02c8 */
[----:B---3--:R-:W-:-:S03]  /*1b520*/  LOP3.LUT P0, RZ, R12, 0x3, RZ, 0xc0, !PT ;  /* 0x000000030cff7812 */ /* 0x008fc6000780c0ff */
[C---:B------:R-:W-:Y:S01]  /*1b530*/  VIADD R29, R15.reuse, 0x8 ;  /* 0x000000080f1d7836 */ /* 0x040fe20000000000 */
[----:B------:R-:W-:-:S04]  /*1b540*/  ISETP.GE.OR P1, PT, R15, R4, P0 ;  /* 0x000000040f00720c */ /* 0x000fc80000726670 */
[----:B------:R-:W-:-:S09]  /*1b550*/  ISETP.GE.OR P0, PT, R29, R4, P0 ;  /* 0x000000041d00720c */ /* 0x000fd20000706670 */
[----:B0-----:R0:W-:Y:S04]  /*1b560*/  @!P1 ST.E desc[UR60][R8.64], R20 ;  /* 0x0000001408009985 */ /* 0x0011e8000c10193c */
[----:B-1----:R0:W-:Y:S01]  /*1b570*/  @!P0 ST.E desc[UR60][R10.64], R21 ;  /* 0x000000150a008985 */ /* 0x0021e2000c10193c */
[----:B------:R-:W-:Y:S05]  /*1b580*/  @P3 BRA `(.L_x_2688) ;  /* 0x0000000800843947 */ /* 0x000fea0003800000 */
[----:B0-----:R-:W-:Y:S01]  /*1b590*/  IMAD R9, R233, 0x40, R203 ;  /* 0x00000040e9097824 */ /* 0x001fe200078e02cb */
[----:B------:R-:W0:Y:S01]  /*1b5a0*/  @P4 LDC R53, c[0x0][0xbec] ;  /* 0x0002fb00ff354b82 */ /* 0x000e220000000800 */
[----:B------:R-:W-:Y:S02]  /*1b5b0*/  ULDC.64 UR4, c[0x0][0xaa0] ;  /* 0x0002a80000047ab9 */ /* 0x000fe40000000a00 */
[----:B------:R-:W-:-:S04]  /*1b5c0*/  IMAD.WIDE R88, R9, 0x2, R88 ;  /* 0x0000000209587825 */ /* 0x000fc800078e0258 */
[----:B------:R-:W-:Y:S01]  /*1b5d0*/  IMAD R21, R106, UR4, RZ ;  /* 0x000000046a157c24 */ /* 0x000fe2000f8e02ff */
[----:B------:R-:W1:Y:S01]  /*1b5e0*/  @P4 LDC R55, c[0x0][0xbf0] ;  /* 0x0002fc00ff374b82 */ /* 0x000e620000000800 */
[----:B------:R-:W-:Y:S02]  /*1b5f0*/  IADD3 R13, P6, R88, 0x1000, RZ ;  /* 0x00001000580d7810 */ /* 0x000fe40007fde0ff */
[----:B------:R-:W-:Y:S01]  /*1b600*/  IMAD R49, R0, UR5, R21 ;  /* 0x0000000500317c24 */ /* 0x000fe2000f8e0215 */
[----:B------:R-:W-:Y:S01]  /*1b610*/  IADD3 R25, P5, R88, 0x2000, RZ ;  /* 0x0000200058197810 */ /* 0x000fe20007fbe0ff */
[----:B------:R-:W-:Y:S01]  /*1b620*/  IMAD.WIDE.U32 R20, R0, UR4, RZ ;  /* 0x0000000400147c25 */ /* 0x000fe2000f8e00ff */
[----:B------:R-:W-:Y:S01]  /*1b630*/  LOP3.LUT R12, R13, 0x380, RZ, 0xc0, !PT ;  /* 0x000003800d0c7812 */ /* 0x000fe200078ec0ff */
[----:B------:R-:W-:Y:S01]  /*1b640*/  ULDC.64 UR4, c[0x0][0xae8] ;  /* 0x0002ba0000047ab9 */ /* 0x000fe20000000a00 */
[----:B------:R-:W-:Y:S01]  /*1b650*/  IADD3 R29, P3, R88, 0x3000, RZ ;  /* 0x00003000581d7810 */ /* 0x000fe20007f7e0ff */
[----:B------:R-:W-:Y:S01]  /*1b660*/  IMAD.IADD R21, R21, 0x1, R49 ;  /* 0x0000000115157824 */ /* 0x000fe200078e0231 */
[----:B------:R-:W-:Y:S01]  /*1b670*/  SHF.R.U64 R12, R12, 0x3, RZ ;  /* 0x000000030c0c7819 */ /* 0x000fe200000012ff */
[----:B------:R-:W-:Y:S01]  /*1b680*/  IMAD R49, R208, 0x20, R233 ;  /* 0x00000020d0317824 */ /* 0x000fe200078e02e9 */
[----:B------:R-:W-:Y:S01]  /*1b690*/  IADD3 R33, P2, R88, 0x4000, RZ ;  /* 0x0000400058217810 */ /* 0x000fe20007f5e0ff */
[----:B------:R-:W-:Y:S01]  /*1b6a0*/  IMAD.WIDE.U32 R20, R206, UR4, R20 ;  /* 0x00000004ce147c25 */ /* 0x000fe2000f8e0014 */
[----:B------:R-:W-:-:S02]  /*1b6b0*/  LOP3.LUT R12, R12, R13, RZ, 0x3c, !PT ;  /* 0x0000000d0c0c7212 */ /* 0x000fc400078e3cff */
[----:B------:R-:W-:Y:S01]  /*1b6c0*/  IADD3 R37, P1, R88, 0x5000, RZ ;  /* 0x0000500058257810 */ /* 0x000fe20007f3e0ff */
[----:B------:R-:W-:Y:S01]  /*1b6d0*/  IMAD.IADD R48, R200, 0x1, R49 ;  /* 0x00000001c8307824 */ /* 0x000fe200078e0231 */
[C---:B------:R-:W-:Y:S01]  /*1b6e0*/  IADD3 R41, P0, R88.reuse, 0x6000, RZ ;  /* 0x0000600058297810 */ /* 0x040fe20007f1e0ff */
[----:B------:R-:W-:Y:S01]  /*1b6f0*/  IMAD.X R13, RZ, RZ, R89, P6 ;  /* 0x000000ffff0d7224 */ /* 0x000fe200030e0659 */
[----:B------:R-:W-:Y:S02]  /*1b700*/  IADD3 R9, P6, R88, 0x7000, RZ ;  /* 0x0000700058097810 */ /* 0x000fe40007fde0ff */
[----:B------:R-:W-:Y:S01]  /*1b710*/  SHF.R.S32.HI R51, RZ, 0x1f, R210 ;  /* 0x0000001fff337819 */ /* 0x000fe200000114d2 */
[----:B------:R-:W-:Y:S01]  /*1b720*/  IMAD R21, R206, UR5, R21 ;  /* 0x00000005ce157c24 */ /* 0x000fe2000f8e0215 */
[----:B------:R-:W-:Y:S01]  /*1b730*/  LOP3.LUT R24, R25, 0x380, RZ, 0xc0, !PT ;  /* 0x0000038019187812 */ /* 0x000fe200078ec0ff */
[----:B0-----:R-:W-:Y:S01]  /*1b740*/  @P4 IMAD.HI.U32 R0, R48, R53, RZ ;  /* 0x0000003530004227 */ /* 0x001fe200078e00ff */
[----:B------:R-:W-:Y:S01]  /*1b750*/  LOP3.LUT R28, R29, 0x380, RZ, 0xc0, !PT ;  /* 0x000003801d1c7812 */ /* 0x000fe200078ec0ff */
[----:B------:R-:W-:Y:S01]  /*1b760*/  ULDC.64 UR4, c[0x0][0xaf0] ;  /* 0x0002bc0000047ab9 */ /* 0x000fe20000000a00 */
[----:B------:R-:W-:-:S02]  /*1b770*/  LOP3.LUT R32, R33, 0x380, RZ, 0xc0, !PT ;  /* 0x0000038021207812 */ /* 0x000fc400078ec0ff */
[----:B------:R-:W-:Y:S02]  /*1b780*/  LOP3.LUT R36, R37, 0x380, RZ, 0xc0, !PT ;  /* 0x0000038025247812 */ /* 0x000fe400078ec0ff */
[----:B------:R-:W-:Y:S01]  /*1b790*/  LOP3.LUT R40, R41, 0x380, RZ, 0xc0, !PT ;  /* 0x0000038029287812 */ /* 0x000fe200078ec0ff */
[----:B------:R-:W-:Y:S01]  /*1b7a0*/  IMAD R51, R51, UR4, RZ ;  /* 0x0000000433337c24 */ /* 0x000fe2000f8e02ff */
[----:B------:R-:W-:Y:S01]  /*1b7b0*/  LOP3.LUT R8, R9, 0x380, RZ, 0xc0, !PT ;  /* 0x0000038009087812 */ /* 0x000fe200078ec0ff */
[----:B------:R-:W-:Y:S01]  /*1b7c0*/  IMAD.MOV.U32 R49, RZ, RZ, R48 ;  /* 0x000000ffff317224 */ /* 0x000fe200078e0030 */
[----:B------:R-:W-:Y:S01]  /*1b7d0*/  LOP3.LUT R11, R88, 0x380, RZ, 0xc0, !PT ;  /* 0x00000380580b7812 */ /* 0x000fe200078ec0ff */
[----:B------:R-:W5:Y:S01]  /*1b7e0*/  LD.E.128 R12, desc[UR60][R12.64] ;  /* 0x0000003c0c0c7980 */ /* 0x000f62000c101d00 */
[----:B------:R-:W-:Y:S02]  /*1b7f0*/  SHF.R.U64 R24, R24, 0x3, RZ ;  /* 0x0000000318187819 */ /* 0x000fe400000012ff */
[----:B------:R-:W-:-:S02]  /*1b800*/  SHF.R.U64 R28, R28, 0x3, RZ ;  /* 0x000000031c1c7819 */ /* 0x000fc400000012ff */
[----:B------:R-:W-:Y:S02]  /*1b810*/  SHF.R.U64 R32, R32, 0x3, RZ ;  /* 0x0000000320207819 */ /* 0x000fe400000012ff */
[----:B------:R-:W-:Y:S02]  /*1b820*/  SHF.R.U64 R36, R36, 0x3, RZ ;  /* 0x0000000324247819 */ /* 0x000fe400000012ff */
[----:B------:R-:W-:Y:S02]  /*1b830*/  SHF.R.U64 R40, R40, 0x3, RZ ;  /* 0x0000000328287819 */ /* 0x000fe400000012ff */
[----:B-1----:R-:W-:Y:S01]  /*1b840*/  @P4 SHF.R.U32.HI R49, RZ, R55, R0 ;  /* 0x00000037ff314219 */ /* 0x002fe20000011600 */
[----:B------:R-:W-:Y:S01]  /*1b850*/  IMAD R51, R210, UR5, R51 ;  /* 0x00000005d2337c24 */ /* 0x000fe2000f8e0233 */
[----:B------:R-:W-:Y:S01]  /*1b860*/  SHF.R.U64 R8, R8, 0x3, RZ ;  /* 0x0000000308087819 */ /* 0x000fe200000012ff */
[----:B------:R-:W-:Y:S01]  /*1b870*/  IMAD.WIDE.U32 R210, R210, UR4, R20 ;  /* 0x00000004d2d27c25 */ /* 0x000fe2000f8e0014 */
[----:B------:R-:W-:Y:S01]  /*1b880*/  SHF.R.U64 R11, R11, 0x3, RZ ;  /* 0x000000030b0b7819 */ /* 0x000fe200000012ff */
[----:B------:R-:W-:Y:S01]  /*1b890*/  ULDC.64 UR4, c[0x0][0xae0] ;  /* 0x0002b80000047ab9 */ /* 0x000fe20000000a00 */
[----:B------:R-:W-:-:S02]  /*1b8a0*/  LOP3.LUT R24, R24, R25, RZ, 0x3c, !PT ;  /* 0x0000001918187212 */ /* 0x000fc400078e3cff */
        /* <DEDUP_REMOVED lines=8> */
[----:B------:R-:W-:Y:S01]  /*1b930*/  SHF.R.S32.HI R0, RZ, 0x1f, R49 ;  /* 0x0000001fff007819 */ /* 0x000fe20000011431 */
[----:B------:R-:W5:Y:S01]  /*1b940*/  LD.E.128 R28, desc[UR60][R28.64] ;  /* 0x0000003c1c1c7980 */ /* 0x000f62000c101d00 */
[----:B------:R-:W-:-:S02]  /*1b950*/  IADD3 R20, -R49, RZ, RZ ;  /* 0x000000ff31147210 */ /* 0x000fc40007ffe1ff */
[-C--:B------:R-:W-:Y:S02]  /*1b960*/  IADD3.X R25, RZ, R89.reuse, RZ, P5, !PT ;  /* 0x00000059ff197210 */ /* 0x080fe40002ffe4ff */
[----:B------:R-:W-:Y:S02]  /*1b970*/  IADD3.X R45, RZ, R89, RZ, P6, !PT ;  /* 0x00000059ff2d7210 */ /* 0x000fe400037fe4ff */
[----:B------:R-:W-:Y:S02]  /*1b980*/  LOP3.LUT R44, R8, R9, RZ, 0x3c, !PT ;  /* 0x00000009082c7212 */ /* 0x000fe400078e3cff */
[----:B------:R-:W-:Y:S01]  /*1b990*/  LOP3.LUT R88, R11, R88, RZ, 0x3c, !PT ;  /* 0x000000580b587212 */ /* 0x000fe200078e3cff */
[----:B------:R-:W-:Y:S01]  /*1b9a0*/  IMAD R0, R0, UR4, RZ ;  /* 0x0000000400007c24 */ /* 0x000fe2000f8e02ff */
[----:B------:R-:W5:Y:S01]  /*1b9b0*/  LD.E.128 R24, desc[UR60][R24.64] ;  /* 0x0000003c18187980 */ /* 0x000f62000c101d00 */
[----:B------:R-:W-:Y:S02]  /*1b9c0*/  IMAD R3, R3, R20, R48 ;  /* 0x0000001403037224 */ /* 0x000fe400078e0230 */
[----:B------:R-:W-:Y:S01]  /*1b9d0*/  IMAD.IADD R211, R211, 0x1, R51 ;  /* 0x00000001d3d37824 */ /* 0x000fe200078e0233 */
[----:B------:R0:W5:Y:S01]  /*1b9e0*/  LD.E.128 R8, desc[UR60][R88.64] ;  /* 0x0000003c58087980 */ /* 0x000162000c101d00 */
[----:B------:R-:W-:-:S03]  /*1b9f0*/  IMAD R51, R49, UR5, R0 ;  /* 0x0000000531337c24 */ /* 0x000fc6000f8e0200 */
[----:B------:R-:W5:Y:S01]  /*1ba00*/  LD.E.128 R32, desc[UR60][R32.64] ;  /* 0x0000003c20207980 */ /* 0x000f62000c101d00 */
[----:B------:R-:W-:-:S03]  /*1ba10*/  SHF.R.S32.HI R0, RZ, 0x1f, R3 ;  /* 0x0000001fff007819 */ /* 0x000fc60000011403 */
[----:B------:R-:W5:Y:S04]  /*1ba20*/  LD.E.128 R36, desc[UR60][R36.64] ;  /* 0x0000003c24247980 */ /* 0x000f68000c101d00 */
        /* <DEDUP_REMOVED lines=12> */
[----:B------:R-:W-:Y:S02]  /*1baf0*/  IMAD.IADD R53, R233, 0x1, R200 ;  /* 0x00000001e9357824 */ /* 0x000fe400078e02c8 */
[C---:B------:R-:W-:Y:S02]  /*1bb00*/  IMAD R51, R3.reuse, UR5, R0 ;  /* 0x0000000503337c24 */ /* 0x040fe4000f8e0200 */
[----:B------:R-:W-:Y:S01]  /*1bb10*/  IMAD.WIDE.U32 R20, R3, UR4, R20 ;  /* 0x0000000403147c25 */ /* 0x000fe2000f8e0014 */
[----:B------:R-:W-:Y:S01]  /*1bb20*/  ISETP.GE.AND P2, PT, R53, R4, PT ;  /* 0x000000043500720c */ /* 0x000fe20003f46270 */
[----:B------:R-:W-:Y:S01]  /*1bb30*/  ULDC.64 UR4, c[0x0][0xa80] ;  /* 0x0002a00000047ab9 */ /* 0x000fe20000000a00 */
[----:B------:R-:W-:Y:S01]  /*1bb40*/  IADD3 R0, R2, 0x34820, RZ ;  /* 0x0003482002007810 */ /* 0x000fe20007ffe0ff */
[----:B------:R-:W-:Y:S01]  /*1bb50*/  IMAD.IADD R21, R21, 0x1, R51 ;  /* 0x0000000115157824 */ /* 0x000fe200078e0233 */
[----:B------:R-:W-:-:S02]  /*1bb60*/  LEA R50, P3, R20, UR4, 0x1 ;  /* 0x0000000414327c11 */ /* 0x000fc4000f8608ff */
[----:B------:R-:W-:Y:S02]  /*1bb70*/  PRMT R0, RZ, 0x654, R0 ;  /* 0x00000654ff007816 */ /* 0x000fe40000000000 */
[----:B------:R-:W-:Y:S01]  /*1bb80*/  LEA.HI.X R51, R20, UR5, R21, 0x1, P3 ;  /* 0x0000000514337c11 */ /* 0x000fe200098f0c15 */
[C---:B------:R-:W-:Y:S02]  /*1bb90*/  VIADD R49, R53.reuse, 0x20 ;  /* 0x0000002035317836 */ /* 0x040fe40000000000 */
[----:B------:R-:W-:Y:S01]  /*1bba0*/  VIADD R3, R53, 0x40 ;  /* 0x0000004035037836 */ /* 0x000fe20000000000 */
[----:B-1----:R0:W1:Y:S01]  /*1bbb0*/  SHFL.IDX PT, R48, R50, RZ, 0x181f ;  /* 0x00181fff32307589 */ /* 0x00206200000e0000 */
[----:B------:R-:W-:Y:S01]  /*1bbc0*/  BSSY B1, `(.L_x_2689) ;  /* 0x0000011000017945 */ /* 0x000fe20003800000 */
[----:B------:R2:W-:Y:S01]  /*1bbd0*/  SYNCS.ARRIVE.TRANS64.RED.A1T0 RZ, [R0+URZ], RZ ;  /* 0x000000ff00ff79a7 */ /* 0x0005e2000810043f */
[-C--:B------:R-:W-:Y:S02]  /*1bbe0*/  ISETP.GE.AND P0, PT, R49, R4.reuse, PT ;  /* 0x000000043100720c */ /* 0x080fe40003f06270 */
[----:B------:R-:W-:-:S02]  /*1bbf0*/  ISETP.GE.AND P1, PT, R3, R4, PT ;  /* 0x000000040300720c */ /* 0x000fc40003f26270 */
[----:B------:R-:W-:Y:S01]  /*1bc00*/  SHF.R.S32.HI R107, RZ, 0x1f, R207 ;  /* 0x0000001fff6b7819 */ /* 0x000fe200000114cf */
[----:B--2---:R0:W2:Y:S01]  /*1bc10*/  SHFL.IDX PT, R0, R51, RZ, 0x181f ;  /* 0x00181fff33007589 */ /* 0x0040a200000e0000 */
[----:B------:R-:W-:Y:S01]  /*1bc20*/  SHF.R.S32.HI R108, RZ, 0x1f, R203 ;  /* 0x0000001fff6c7819 */ /* 0x000fe200000114cb */
[----:B------:R-:W-:Y:S08]  /*1bc30*/  @P2 BRA `(.L_x_2690) ;  /* 0x0000000000242947 */ /* 0x000ff00003800000 */
        /* <DEDUP_REMOVED lines=9> */
.L_x_2690:
[----:B------:R-:W-:Y:S05]  /*1bcd0*/  BSYNC B1 ;  /* 0x0000000000017941 */ /* 0x000fea0003800000 */
.L_x_2689:
        /* <DEDUP_REMOVED lines=13> */
.L_x_2692:
[----:B------:R-:W-:Y:S05]  /*1bdb0*/  BSYNC B1 ;  /* 0x0000000000017941 */ /* 0x000fea0003800000 */
.L_x_2691:
        /* <DEDUP_REMOVED lines=13> */
.L_x_2694:
[----:B------:R-:W-:Y:S05]  /*1be90*/  BSYNC B1 ;  /* 0x0000000000017941 */ /* 0x000fea0003800000 */
.L_x_2693:
[----:B------:R-:W-:Y:S01]  /*1bea0*/  VIADD R3, R53, 0x60 ;  /* 0x0000006035037836 */ /* 0x000fe20000000000 */
[----:B0-----:R0:W0:Y:S04]  /*1beb0*/  SHFL.IDX PT, R0, R51, 0x3, 0x181f ;  /* 0x00781f0033007f89 */ /* 0x00102800000e0000 */
[----:B------:R-:W-:Y:S01]  /*1bec0*/  ISETP.GE.AND P0, PT, R3, R4, PT ;  /* 0x000000040300720c */ /* 0x000fe20003f06270 */
[----:B--2-4-:R-:W2:-:S12]  /*1bed0*/  SHFL.IDX PT, R50, R50, 0x3, 0x181f ;  /* 0x00781f0032327f89 */ /* 0x014e9800000e0000 */
[----:B------:R-:W-:Y:S05]  /*1bee0*/  @P0 BRA `(.L_x_2695) ;  /* 0x0000001800240947 */ /* 0x000fea0003800000 */
[----:B------:R-:W-:Y:S02]  /*1bef0*/  ULDC UR4, c[0x0][0xac8] ;  /* 0x0002b20000047ab9 */ /* 0x000fe40000000800 */
[----:B------:R-:W-:-:S13]  /*1bf00*/  ISETP.GE.AND P1, PT, R203, UR4, PT ;  /* 0x00000004cb007c0c */ /* 0x000fda000bf26270 */
[----:B--2---:R-:W-:-:S04]  /*1bf10*/  @!P1 LEA R8, P0, R203, R50, 0x1 ;  /* 0x00000032cb089211 */ /* 0x004fc800078008ff */
        /* <DEDUP_REMOVED lines=8> */
.L_x_2688:
[----:B------:R-:W-:Y:S01]  /*1bfa0*/  ULDC.64 UR4, c[0x0][0xb08] ;  /* 0x0002c20000047ab9 */ /* 0x000fe20000000a00 */
[----:B0-----:R-:W0:Y:S01]  /*1bfb0*/  @P4 LDC R21, c[0x0][0xbec] ;  /* 0x0002fb00ff154b82 */ /* 0x001e220000000800 */
[----:B------:R-:W-:Y:S01]  /*1bfc0*/  IMAD R11, R106, UR4, RZ ;  /* 0x000000046a0b7c24 */ /* 0x000fe2000f8e02ff */
[----:B------:R-:W-:Y:S01]  /*1bfd0*/  ULDC.64 UR6, c[0x0][0xb30] ;  /* 0x0002cc0000067ab9 */ /* 0x000fe20000000a00 */
[C---:B------:R-:W-:Y:S01]  /*1bfe0*/  IMAD.WIDE.U32 R8, R0.reuse, UR4, RZ ;  /* 0x0000000400087c25 */ /* 0x040fe2000f8e00ff */
[----:B------:R-:W-:Y:S01]  /*1bff0*/  ISETP.GE.AND P0, PT, R15, R4, PT ;  /* 0x000000040f00720c */ /* 0x000fe20003f06270 */
[----:B------:R-:W-:Y:S01]  /*1c000*/  BSSY B1, `(.L_x_2696) ;  /* 0x0000078000017945 */ /* 0x000fe20003800000 */
[----:B------:R-:W-:Y:S01]  /*1c010*/  SHF.R.S32.HI R31, RZ, 0x1f, R216 ;  /* 0x0000001fff1f7819 */ /* 0x000fe200000114d8 */
[----:B------:R-:W-:Y:S01]  /*1c020*/  IMAD R11, R0, UR5, R11 ;  /* 0x00000005000b7c24 */ /* 0x000fe2000f8e020b */
[----:B------:R-:W-:Y:S01]  /*1c030*/  ULDC.64 UR4, c[0x0][0xb38] ;  /* 0x0002ce0000047ab9 */ /* 0x000fe20000000a00 */
[----:B------:R-:W1:Y:S01]  /*1c040*/  @P4 LDC R0, c[0x0][0xbf0] ;  /* 0x0002fc00ff004b82 */ /* 0x000e620000000800 */
[----:B------:R-:W-:Y:S01]  /*1c050*/  SHF.R.S32.HI R30, RZ, 0x1f, R218 ;  /* 0x0000001fff1e7819 */ /* 0x000fe200000114da */
[----:B------:R-:W-:Y:S01]  /*1c060*/  IMAD.IADD R9, R9, 0x1, R11 ;  /* 0x0000000109097824 */ /* 0x000fe200078e020b */
[----:B------:R-:W-:-:S02]  /*1c070*/  SHF.R.S32.HI R11, RZ, 0x1f, R210 ;  /* 0x0000001fff0b7819 */ /* 0x000fc400000114d2 */
        /* <DEDUP_REMOVED lines=12> */
[C---:B------:R-:W-:Y:S01]  /*1c140*/  IMAD R13, R210.reuse, UR5, R11 ;  /* 0x00000005d20d7c24 */ /* 0x040fe2000f8e020b */
[----:B------:R-:W-:Y:S01]  /*1c150*/  MOV R11, R28 ;  /* 0x0000001c000b7202 */ /* 0x000fe20000000f00 */
[----:B------:R-:W-:Y:S01]  /*1c160*/  IMAD.WIDE.U32 R8, R210, UR4, R8 ;  /* 0x00000004d2087c25 */ /* 0x000fe2000f8e0008 */
[----:B------:R-:W-:Y:S01]  /*1c170*/  ULDC.64 UR4, c[0x0][0xb48] ;  /* 0x0002d20000047ab9 */ /* 0x000fe20000000a00 */
[----:B------:R-:W-:Y:S02]  /*1c180*/  SHF.R.S32.HI R39, RZ, 0x1f, R226 ;  /* 0x0000001fff277819 */ /* 0x000fe400000114e2 */
[----:B-1----:R-:W-:Y:S01]  /*1c190*/  @P4 SHF.R.U32.HI R11, RZ, R0, R21 ;  /* 0x00000000ff0b4219 */ /* 0x002fe20000011615 */
[----:B------:R-:W-:Y:S01]  /*1c1a0*/  IMAD.IADD R9, R9, 0x1, R13 ;  /* 0x0000000109097824 */ /* 0x000fe200078e020d */
[----:B------:R-:W-:Y:S02]  /*1c1b0*/  SHF.R.S32.HI R88, RZ, 0x1f, R227 ;  /* 0x0000001fff587819 */ /* 0x000fe400000114e3 */
[--C-:B------:R-:W-:Y:S01]  /*1c1c0*/  SHF.R.S32.HI R0, RZ, 0x1f, R11.reuse ;  /* 0x0000001fff007819 */ /* 0x100fe2000001140b */
[----:B------:R-:W-:Y:S01]  /*1c1d0*/  IMAD.MOV R10, RZ, RZ, -R11 ;  /* 0x000000ffff0a7224 */ /* 0x000fe200078e0a0b */
[----:B------:R-:W-:Y:S01]  /*1c1e0*/  SHF.R.S32.HI R89, RZ, 0x1f, R228 ;  /* 0x0000001fff597819 */ /* 0x000fe200000114e4 */
[----:B------:R-:W-:Y:S01]  /*1c1f0*/  IMAD.WIDE.U32 R8, R215, UR4, R8 ;  /* 0x00000004d7087c25 */ /* 0x000fe2000f8e0008 */
[----:B------:R-:W-:-:S02]  /*1c200*/  SHF.R.S32.HI R107, RZ, 0x1f, R229 ;  /* 0x0000001fff6b7819 */ /* 0x000fc400000114e5 */
[----:B------:R-:W-:Y:S01]  /*1c210*/  SHF.R.S32.HI R108, RZ, 0x1f, R230 ;  /* 0x0000001fff6c7819 */ /* 0x000fe200000114e6 */
[----:B------:R-:W-:Y:S01]  /*1c220*/  IMAD R3, R3, R10, R28 ;  /* 0x0000000a03037224 */ /* 0x000fe200078e021c */
[----:B------:R-:W-:Y:S01]  /*1c230*/  SHF.R.S32.HI R109, RZ, 0x1f, R231 ;  /* 0x0000001fff6d7819 */ /* 0x000fe200000114e7 */
        /* <DEDUP_REMOVED lines=12> */
[----:B------:R-:W-:Y:S02]  /*1c300*/  IADD3 R3, R9, R11, RZ ;  /* 0x0000000b09037210 */ /* 0x000fe40007ffe0ff */
[C---:B------:R-:W-:Y:S02]  /*1c310*/  LEA R0, P1, R8.reuse, UR4, 0x2 ;  /* 0x0000000408007c11 */ /* 0x040fe4000f8210ff */
[----:B------:R-:W-:Y:S02]  /*1c320*/  PRMT R10, RZ, 0x654, R10 ;  /* 0x00000654ff0a7816 */ /* 0x000fe4000000000a */
[----:B------:R-:W-:Y:S02]  /*1c330*/  LEA.HI.X R3, R8, UR5, R3, 0x2, P1 ;  /* 0x0000000508037c11 */ /* 0x000fe400088f1403 */
[----:B------:R0:W-:Y:S01]  /*1c340*/  SYNCS.ARRIVE.TRANS64.RED.A1T0 RZ, [R10+URZ], RZ ;  /* 0x000000ff0aff79a7 */ /* 0x0001e2000810043f */
        /* <DEDUP_REMOVED lines=29> */
[----:B------:R-:W-:Y:S01]  /*1c520*/  @!P3 ST.E.64 desc[UR60][R10.64], R40 ;  /* 0x000000280a00b985 */ /* 0x000fe2000c101b3c */
[----:B--2---:R-:W-:-:S02]  /*1c530*/  @!P5 LEA R14, P6, R227, R8, 0x2 ;  /* 0x00000008e30ed211 */ /* 0x004fc400078c10ff */
[----:B------:R-:W-:Y:S01]  /*1c540*/  ISETP.GE.AND P3, PT, R223, UR4, PT ;  /* 0x00000004df007c0c */ /* 0x000fe2000bf66270 */
[----:B------:R-:W-:Y:S01]  /*1c550*/  @!P4 ST.E.64 desc[UR60][R12.64], R44 ;  /* 0x0000002c0c00c985 */ /* 0x000fe2000c101b3c */
[----:B------:R-:W-:Y:S02]  /*1c560*/  @!P5 LEA.HI.X R15, R227, R9, R88, 0x2, P6 ;  /* 0x00000009e30fd211 */ /* 0x000fe400030f1458 */
[----:B------:R-:W-:-:S03]  /*1c570*/  @!P2 LEA R20, P4, R226, R8, 0x2 ;  /* 0x00000008e214a211 */ /* 0x000fc600078810ff */
[----:B------:R0:W-:Y:S01]  /*1c580*/  @!P5 ST.E.64 desc[UR60][R14.64], R48 ;  /* 0x000000300e00d985 */ /* 0x0001e2000c101b3c */
[CC--:B------:R-:W-:Y:S02]  /*1c590*/  @!P1 LEA R24, P5, R225.reuse, R8.reuse, 0x2 ;  /* 0x00000008e1189211 */ /* 0x0c0fe400078a10ff */
[-C--:B------:R-:W-:Y:S02]  /*1c5a0*/  @!P2 LEA.HI.X R21, R226, R9.reuse, R39, 0x2, P4 ;  /* 0x00000009e215a211 */ /* 0x080fe400020f1427 */
[----:B------:R-:W-:Y:S02]  /*1c5b0*/  @!P0 LEA R26, P6, R224, R8, 0x2 ;  /* 0x00000008e01a8211 */ /* 0x000fe400078c10ff */
[----:B------:R-:W-:Y:S01]  /*1c5c0*/  ISETP.GE.AND P4, PT, R222, UR4, PT ;  /* 0x00000004de007c0c */ /* 0x000fe2000bf86270 */
[----:B------:R1:W-:Y:S01]  /*1c5d0*/  @!P2 ST.E.64 desc[UR60][R20.64], R52 ;  /* 0x000000341400a985 */ /* 0x0003e2000c101b3c */
[-C--:B------:R-:W-:Y:S02]  /*1c5e0*/  @!P1 LEA.HI.X R25, R225, R9.reuse, R38, 0x2, P5 ;  /* 0x00000009e1199211 */ /* 0x080fe400028f1426 */
[----:B------:R-:W-:-:S02]  /*1c5f0*/  @!P0 LEA.HI.X R27, R224, R9, R37, 0x2, P6 ;  /* 0x00000009e01b8211 */ /* 0x000fc400030f1425 */
[----:B------:R-:W-:Y:S01]  /*1c600*/  ISETP.GE.AND P2, PT, R221, UR4, PT ;  /* 0x00000004dd007c0c */ /* 0x000fe2000bf46270 */
[----:B------:R2:W-:Y:S01]  /*1c610*/  @!P1 ST.E.64 desc[UR60][R24.64], R56 ;  /* 0x0000003818009985 */ /* 0x0005e2000c101b3c */
[----:B0-----:R-:W-:Y:S02]  /*1c620*/  @!P3 LEA R14, P5, R223, R8, 0x2 ;  /* 0x00000008df0eb211 */ /* 0x001fe400078a10ff */
[----:B------:R-:W-:Y:S01]  /*1c630*/  ISETP.GE.AND P1, PT, R220, UR4, PT ;  /* 0x00000004dc007c0c */ /* 0x000fe2000bf26270 */
[----:B------:R3:W-:Y:S01]  /*1c640*/  @!P0 ST.E.64 desc[UR60][R26.64], R60 ;  /* 0x0000003c1a008985 */ /* 0x0007e2000c101b3c */
[----:B------:R-:W-:Y:S02]  /*1c650*/  ISETP.GE.AND P0, PT, R219, UR4, PT ;  /* 0x00000004db007c0c */ /* 0x000fe4000bf06270 */
[----:B------:R-:W-:Y:S02]  /*1c660*/  @!P3 LEA.HI.X R15, R223, R9, R36, 0x2, P5 ;  /* 0x00000009df0fb211 */ /* 0x000fe400028f1424 */
[----:B------:R-:W-:-:S02]  /*1c670*/  ISETP.GE.AND P5, PT, R218, UR4, PT ;  /* 0x00000004da007c0c */ /* 0x000fc4000bfa6270 */
[CC--:B------:R-:W-:Y:S01]  /*1c680*/  @!P4 LEA R12, P6, R222.reuse, R8.reuse, 0x2 ;  /* 0x00000008de0cc211 */ /* 0x0c0fe200078c10ff */
[----:B------:R3:W-:Y:S01]  /*1c690*/  @!P3 ST.E.64 desc[UR60][R14.64], R64 ;  /* 0x000000400e00b985 */ /* 0x0007e2000c101b3c */
[CC--:B------:R-:W-:Y:S02]  /*1c6a0*/  @!P2 LEA R10, P3, R221.reuse, R8.reuse, 0x2 ;  /* 0x00000008dd0aa211 */ /* 0x0c0fe400078610ff */
        /* <DEDUP_REMOVED lines=13> */
.L_x_2697:
[----:B------:R-:W-:Y:S05]  /*1c780*/  BSYNC B1 ;  /* 0x0000000000017941 */ /* 0x000fea0003800000 */
.L_x_2696:
        /* <DEDUP_REMOVED lines=10> */
[CC--:B-1----:R-:W-:Y:S02]  /*1c830*/  @!P1 LEA R12, P5, R216.reuse, R8.reuse, 0x2 ;  /* 0x00000008d80c9211 */ /* 0x0c2fe400078a10ff */
[CC--:B------:R-:W-:Y:S02]  /*1c840*/  @!P0 LEA R14, P6, R231.reuse, R8.reuse, 0x2 ;  /* 0x00000008e70e8211 */ /* 0x0c0fe400078c10ff */
        /* <DEDUP_REMOVED lines=58> */
.L_x_2686:
        /* <DEDUP_REMOVED lines=16> */
[----:B------:R-:W1:-:S12]  /*1ccf0*/  S2R R13, SR_TID.X ;  /* 0x00000000000d7919 */ /* 0x000e580000002100 */
        /* <DEDUP_REMOVED lines=8> */
[----:B--2---:R-:W-:-:S07]  /*1cd80*/  IMAD.IADD R0, R0, 0x1, -R11 ;  /* 0x0000000100007824 */ /* 0x004fce00078e0a0b */
.L_x_2698:
        /* <DEDUP_REMOVED lines=10> */
[----:B------:R-:W-:Y:S01]  /*1ce30*/  ISETP.GT.AND P0, PT, R209, 0x1, PT ;  /* 0x00000001d100780c */ /* 0x000fe20003f04270 */
[----:B------:R-:W1:Y:S01]  /*1ce40*/  LDC.64 R8, c[0x0][0xba8] ;  /* 0x0002ea00ff087b82 */ /* 0x000e620000000a00 */
[----:B------:R-:W-:Y:S01]  /*1ce50*/  MOV R26, 0x9b8 ;  /* 0x000009b8001a7802 */ /* 0x000fe20000000f00 */
[----:B------:R-:W-:Y:S01]  /*1ce60*/  IMAD.MOV.U32 R27, RZ, RZ, R30 ;  /* 0x000000ffff1b7224 */ /* 0x000fe200078e001e */
[----:B------:R-:W-:Y:S02]  /*1ce70*/  ISETP.NE.AND P1, PT, R33, 0x1, PT ;  /* 0x000000012100780c */ /* 0x000fe40003f25270 */
[----:B------:R-:W-:Y:S02]  /*1ce80*/  SEL R26, R26, 0x978, P0 ;  /* 0x000009781a1a7807 */ /* 0x000fe40000000000 */
[----:B------:R-:W-:Y:S02]  /*1ce90*/  SEL R215, R215, RZ, P0 ;  /* 0x000000ffd7d77207 */ /* 0x000fe40000000000 */
        /* <DEDUP_REMOVED lines=8> */
[----:B------:R-:W-:Y:S02]  /*1cf20*/  IMAD R21, R20, R232, R21 ;  /* 0x000000e814157224 */ /* 0x000fe400078e0215 */
[----:B0-----:R-:W-:-:S05]  /*1cf30*/  @P1 IMAD.HI.U32 R4, R30, R25, RZ ;  /* 0x000000191e041227 */ /* 0x001fca00078e00ff */
[----:B------:R-:W0:Y:S01]  /*1cf40*/  @!P0 LDC R9, c[0x0][0xb54] ;  /* 0x0002d500ff098b82 */ /* 0x000e220000000800 */
[----:B---3--:R-:W-:Y:S02]  /*1cf50*/  IMAD R29, R15, R206, RZ ;  /* 0x000000ce0f1d7224 */ /* 0x008fe400078e02ff */
[----:B------:R-:W-:Y:S01]  /*1cf60*/  IMAD.WIDE.U32 R24, R20, R31, RZ ;  /* 0x0000001f14187225 */ /* 0x000fe200078e00ff */
[----:B----4-:R-:W-:-:S03]  /*1cf70*/  @P1 SHF.R.U32.HI R27, RZ, R35, R4 ;  /* 0x00000023ff1b1219 */ /* 0x010fc60000011604 */
[----:B------:R-:W-:-:S04]  /*1cf80*/  IMAD.WIDE.U32 R14, R14, R206, RZ ;  /* 0x000000ce0e0e7225 */ /* 0x000fc800078e00ff */
[----:B------:R-:W-:Y:S01]  /*1cf90*/  IMAD.IADD R4, R25, 0x1, R21 ;  /* 0x0000000119047824 */ /* 0x000fe200078e0215 */
[----:B------:R-:W-:Y:S01]  /*1cfa0*/  IADD3 R14, P1, P3, R24, R14, R3 ;  /* 0x0000000e180e7210 */ /* 0x000fe20007b3e003 */
[----:B------:R-:W-:Y:S02]  /*1cfb0*/  IMAD.IADD R29, R15, 0x1, R29 ;  /* 0x000000010f1d7824 */ /* 0x000fe400078e021d */
[-C--:B------:R-:W-:Y:S02]  /*1cfc0*/  IMAD R21, R13, R215.reuse, RZ ;  /* 0x000000d70d157224 */ /* 0x080fe400078e02ff */
[----:B------:R-:W-:Y:S01]  /*1cfd0*/  IMAD.WIDE.U32 R12, R12, R215, RZ ;  /* 0x000000d70c0c7225 */ /* 0x000fe200078e00ff */
[----:B------:R-:W-:-:S03]  /*1cfe0*/  IADD3.X R4, R4, R29, R28, P1, P3 ;  /* 0x0000001d04047210 */ /* 0x000fc60000fe641c */
[--C-:B------:R-:W-:Y:S01]  /*1cff0*/  IMAD.MOV R15, RZ, RZ, -R27.reuse ;  /* 0x000000ffff0f7224 */ /* 0x100fe200078e0a1b */
[----:B------:R-:W-:Y:S02]  /*1d000*/  IADD3 R12, P0, P1, R27, R14, R12 ;  /* 0x0000000e1b0c7210 */ /* 0x000fe4000791e00c */
[----:B------:R-:W-:Y:S01]  /*1d010*/  IADD3 R21, R13, R21, RZ ;  /* 0x000000150d157210 */ /* 0x000fe20007ffe0ff */
[----:B------:R-:W-:Y:S01]  /*1d020*/  IMAD R15, R33, R15, R30 ;  /* 0x0000000f210f7224 */ /* 0x000fe200078e021e */
[----:B------:R-:W-:-:S04]  /*1d030*/  SHF.R.S32.HI R27, RZ, 0x1f, R27 ;  /* 0x0000001fff1b7819 */ /* 0x000fc8000001141b */
[----:B------:R-:W-:Y:S01]  /*1d040*/  IADD3.X R13, R27, R4, R21, P0, P1 ;  /* 0x000000041b0d7210 */ /* 0x000fe200007e2415 */
[----:B-----5:R-:W-:Y:S01]  /*1d050*/  IMAD R4, R11, R15, RZ ;  /* 0x0000000f0b047224 */ /* 0x020fe200078e02ff */
[----:B------:R-:W-:-:S05]  /*1d060*/  SHF.R.S32.HI R21, RZ, 0x1f, R15 ;  /* 0x0000001fff157819 */ /* 0x000fca000001140f */
[C---:B------:R-:W-:Y:S02]  /*1d070*/  IMAD R21, R10.reuse, R21, R4 ;  /* 0x000000150a157224 */ /* 0x040fe400078e0204 */
[----:B------:R-:W-:-:S04]  /*1d080*/  IMAD.WIDE.U32 R10, R10, R15, R12 ;  /* 0x0000000f0a0a7225 */ /* 0x000fc800078e000c */
[----:B------:R-:W-:Y:S01]  /*1d090*/  IMAD.IADD R4, R11, 0x1, R21 ;  /* 0x000000010b047824 */ /* 0x000fe200078e0215 */
[----:B-1----:R-:W-:Y:S01]  /*1d0a0*/  LEA R8, P0, R10, R8, 0x2 ;  /* 0x000000080a087211 */ /* 0x002fe200078010ff */
[----:B------:R-:W-:-:S03]  /*1d0b0*/  IMAD.MOV.U32 R11, RZ, RZ, -0x800000 ;  /* 0xff800000ff0b7424 */ /* 0x000fc600078e00ff */
[----:B0-----:R-:W-:-:S05]  /*1d0c0*/  LEA.HI.X R9, R10, R9, R4, 0x2, P0 ;  /* 0x000000090a097211 */ /* 0x001fca00000f1404 */
[----:B------:R1:W-:Y:S04]  /*1d0d0*/  STG.E desc[UR60][R8.64], R11 ;  /* 0x0000000b08007986 */ /* 0x0003e8000c10193c */
.L_x_2700:
[----:B------:R-:W-:Y:S05]  /*1d0e0*/  BSYNC B1 ;  /* 0x0000000000017941 */ /* 0x000fea0003800000 */
.L_x_2699:
[----:B------:R-:W-:Y:S05]  /*1d0f0*/  @P2 BRA `(.L_x_2695) ;  /* 0x0000000400a02947 */ /* 0x000fea0003800000 */
[----:B------:R-:W2:Y:S01]  /*1d100*/  LDC R15, c[0x0][0xbe8] ;  /* 0x0002fa00ff0f7b82 */ /* 0x000ea20000000800 */
[----:B------:R-:W-:Y:S01]  /*1d110*/  ULDC.64 UR4, c[0x0][0xaa0] ;  /* 0x0002a80000047ab9 */ /* 0x000fe20000000a00 */
[----:B------:R-:W-:Y:S01]  /*1d120*/  ULDC.64 UR6, c[0x0][0xaf0] ;  /* 0x0002bc0000067ab9 */ /* 0x000fe20000000a00 */
[----:B------:R-:W-:Y:S01]  /*1d130*/  IMAD R4, R28, UR4, RZ ;  /* 0x000000041c047c24 */ /* 0x000fe2000f8e02ff */
[----:B------:R-:W-:Y:S01]  /*1d140*/  BSSY B1, `(.L_x_2701) ;  /* 0x0000039000017945 */ /* 0x000fe20003800000 */
[C---:B-1----:R-:W-:Y:S01]  /*1d150*/  IMAD.WIDE.U32 R8, R3.reuse, UR4, RZ ;  /* 0x0000000403087c25 */ /* 0x042fe2000f8e00ff */
[----:B------:R-:W-:Y:S02]  /*1d160*/  SHF.R.S32.HI R14, RZ, 0x1f, R207 ;  /* 0x0000001fff0e7819 */ /* 0x000fe400000114cf */
[----:B------:R-:W-:Y:S01]  /*1d170*/  SHF.R.S32.HI R20, RZ, 0x1f, R203 ;  /* 0x0000001fff147819 */ /* 0x000fe200000114cb */
[----:B------:R-:W-:Y:S01]  /*1d180*/  IMAD R11, R3, UR5, R4 ;  /* 0x00000005030b7c24 */ /* 0x000fe2000f8e0204 */
[----:B------:R-:W-:Y:S01]  /*1d190*/  ULDC.64 UR4, c[0x0][0xae8] ;  /* 0x0002ba0000047ab9 */ /* 0x000fe20000000a00 */
[----:B------:R-:W-:-:S02]  /*1d1a0*/  IMAD R3, R208, 0x20, R233 ;  /* 0x00000020d0037824 */ /* 0x000fc400078e02e9 */
[----:B------:R-:W-:-:S03]  /*1d1b0*/  IMAD.IADD R9, R9, 0x1, R11 ;  /* 0x0000000109097824 */ /* 0x000fc600078e020b */
[----:B------:R-:W-:Y:S01]  /*1d1c0*/  IADD3 R13, R200, R3, RZ ;  /* 0x00000003c80d7210 */ /* 0x000fe20007ffe0ff */
[----:B------:R-:W-:Y:S01]  /*1d1d0*/  IMAD.WIDE.U32 R8, R206, UR4, R8 ;  /* 0x00000004ce087c25 */ /* 0x000fe2000f8e0008 */
[----:B------:R-:W-:-:S03]  /*1d1e0*/  IADD3 R200, R233, R200, RZ ;  /* 0x000000c8e9c87210 */ /* 0x000fc60007ffe0ff */
[----:B------:R-:W-:Y:S02]  /*1d1f0*/  IMAD.MOV.U32 R3, RZ, RZ, R13 ;  /* 0x000000ffff037224 */ /* 0x000fe400078e000d */
[----:B------:R-:W-:Y:S01]  /*1d200*/  IMAD R9, R206, UR5, R9 ;  /* 0x00000005ce097c24 */ /* 0x000fe2000f8e0209 */
[----:B--2---:R-:W-:Y:S01]  /*1d210*/  ISETP.NE.AND P0, PT, R15, 0x1, PT ;  /* 0x000000010f00780c */ /* 0x004fe20003f05270 */
[----:B------:R-:W-:Y:S01]  /*1d220*/  ULDC.64 UR4, c[0x0][0xae0] ;  /* 0x0002b80000047ab9 */ /* 0x000fe20000000a00 */
[----:B------:R-:W-:-:S11]  /*1d230*/  IMAD.WIDE.U32 R8, R31, UR6, R8 ;  /* 0x000000061f087c25 */ /* 0x000fd6000f8e0008 */
[----:B------:R-:W1:Y:S08]  /*1d240*/  @P0 LDC R10, c[0x0][0xbec] ;  /* 0x0002fb00ff0a0b82 */ /* 0x000e700000000800 */
[----:B------:R-:W2:Y:S01]  /*1d250*/  @P0 LDC R21, c[0x0][0xbf0] ;  /* 0x0002fc00ff150b82 */ /* 0x000ea20000000800 */
[----:B-1----:R-:W-:-:S04]  /*1d260*/  @P0 IMAD.HI.U32 R4, R13, R10, RZ ;  /* 0x0000000a0d040227 */ /* 0x002fc800078e00ff */
[----:B------:R-:W-:Y:S01]  /*1d270*/  IMAD R10, R232, UR6, RZ ;  /* 0x00000006e80a7c24 */ /* 0x000fe2000f8e02ff */
[----:B--2---:R-:W-:-:S03]  /*1d280*/  @P0 SHF.R.U32.HI R3, RZ, R21, R4 ;  /* 0x00000015ff030219 */ /* 0x004fc60000011604 */
        /* <DEDUP_REMOVED lines=12> */
[----:B------:R-:W-:Y:S02]  /*1d350*/  IMAD R15, R0, R15, RZ ;  /* 0x0000000f000f7224 */ /* 0x000fe400078e02ff */
[----:B------:R-:W-:-:S02]  /*1d360*/  IMAD R3, R11, UR5, R4 ;  /* 0x000000050b037c24 */ /* 0x000fc4000f8e0204 */
[----:B------:R-:W-:Y:S01]  /*1d370*/  IMAD.WIDE.U32 R8, R11, UR4, R8 ;  /* 0x000000040b087c25 */ /* 0x000fe2000f8e0008 */
[C---:B------:R-:W-:Y:S01]  /*1d380*/  ISETP.GE.AND P2, PT, R200.reuse, R15, PT ;  /* 0x0000000fc800720c */ /* 0x040fe20003f46270 */
[----:B------:R-:W-:Y:S02]  /*1d390*/  ULDC.64 UR4, c[0x0][0xa80] ;  /* 0x0002a00000047ab9 */ /* 0x000fe40000000a00 */
[----:B------:R-:W-:Y:S01]  /*1d3a0*/  VIADD R0, R200, 0x20 ;  /* 0x00000020c8007836 */ /* 0x000fe20000000000 */
[----:B------:R-:W-:Y:S01]  /*1d3b0*/  LEA R4, P3, R8, UR4, 0x1 ;  /* 0x0000000408047c11 */ /* 0x000fe2000f8608ff */
[----:B------:R-:W-:-:S03]  /*1d3c0*/  IMAD.IADD R3, R9, 0x1, R3 ;  /* 0x0000000109037824 */ /* 0x000fc600078e0203 */
[-C--:B------:R-:W-:Y:S01]  /*1d3d0*/  ISETP.GE.AND P1, PT, R0, R15.reuse, PT ;  /* 0x0000000f0000720c */ /* 0x080fe20003f26270 */
[----:B------:R-:W-:Y:S01]  /*1d3e0*/  VIADD R0, R200, 0x40 ;  /* 0x00000040c8007836 */ /* 0x000fe20000000000 */
[----:B------:R-:W-:Y:S02]  /*1d3f0*/  LEA.HI.X R3, R8, UR5, R3, 0x1, P3 ;  /* 0x0000000508037c11 */ /* 0x000fe400098f0c03 */
[----:B------:R1:W2:Y:S02]  /*1d400*/  SHFL.IDX PT, R8, R4, RZ, 0x181f ;  /* 0x00181fff04087589 */ /* 0x0002a400000e0000 */
[----:B------:R-:W-:Y:S02]  /*1d410*/  ISETP.GE.AND P0, PT, R0, R15, PT ;  /* 0x0000000f0000720c */ /* 0x000fe40003f06270 */
[----:B------:R1:W3:Y:S01]  /*1d420*/  SHFL.IDX PT, R0, R3, RZ, 0x181f ;  /* 0x00181fff03007589 */ /* 0x0002e200000e0000 */
[----:B------:R-:W-:Y:S10]  /*1d430*/  @P2 BRA `(.L_x_2702) ;  /* 0x0000000000242947 */ /* 0x000ff40003800000 */
        /* <DEDUP_REMOVED lines=9> */
.L_x_2702:
[----:B------:R-:W-:Y:S05]  /*1d4d0*/  BSYNC B1 ;  /* 0x0000000000017941 */ /* 0x000fea0003800000 */
.L_x_2701:
        /* <DEDUP_REMOVED lines=13> */
.L_x_2704:
[----:B------:R-:W-:Y:S05]  /*1d5b0*/  BSYNC B1 ;  /* 0x0000000000017941 */ /* 0x000fea0003800000 */
.L_x_2703:
        /* <DEDUP_REMOVED lines=13> */
.L_x_2706:
[----:B------:R-:W-:Y:S05]  /*1d690*/  BSYNC B1 ;  /* 0x0000000000017941 */ /* 0x000fea0003800000 */
.L_x_2705:
[----:B0-----:R-:W-:Y:S01]  /*1d6a0*/  VIADD R0, R200, 0x60 ;  /* 0x00000060c8007836 */ /* 0x001fe20000000000 */
[----:B------:R0:W0:Y:S04]  /*1d6b0*/  SHFL.IDX PT, R10, R3, 0x3, 0x181f ;  /* 0x00781f00030a7f89 */ /* 0x00002800000e0000 */
[----:B------:R-:W-:Y:S01]  /*1d6c0*/  ISETP.GE.AND P0, PT, R0, R15, PT ;  /* 0x0000000f0000720c */ /* 0x000fe20003f06270 */
[----:B-123--:R-:W1:-:S12]  /*1d6d0*/  SHFL.IDX PT, R4, R4, 0x3, 0x181f ;  /* 0x00781f0004047f89 */ /* 0x00ee5800000e0000 */
[----:B------:R-:W-:Y:S05]  /*1d6e0*/  @P0 BRA `(.L_x_2695) ;  /* 0x0000000000240947 */ /* 0x000fea0003800000 */
[----:B------:R-:W-:Y:S02]  /*1d6f0*/  ULDC UR4, c[0x0][0xac8] ;  /* 0x0002b20000047ab9 */ /* 0x000fe40000000800 */
[----:B------:R-:W-:Y:S02]  /*1d700*/  ISETP.GE.AND P2, PT, R203, UR4, PT ;  /* 0x00000004cb007c0c */ /* 0x000fe4000bf46270 */
[----:B------:R-:W-:-:S11]  /*1d710*/  ISETP.GE.AND P3, PT, R207, UR4, PT ;  /* 0x00000004cf007c0c */ /* 0x000fd6000bf66270 */
[-C--:B-1----:R-:W-:Y:S02]  /*1d720*/  @!P2 LEA R12, P0, R203, R4.reuse, 0x1 ;  /* 0x00000004cb0ca211 */ /* 0x082fe400078008ff */
[----:B----4-:R-:W-:Y:S02]  /*1d730*/  @!P3 LEA R8, P1, R207, R4, 0x1 ;  /* 0x00000004cf08b211 */ /* 0x010fe400078208ff */
[-C--:B0-----:R-:W-:Y:S02]  /*1d740*/  @!P2 LEA.HI.X R13, R203, R10.reuse, R20, 0x1, P0 ;  /* 0x0000000acb0da211 */ /* 0x081fe400000f0c14 */
[----:B------:R-:W-:-:S03]  /*1d750*/  @!P3 LEA.HI.X R9, R207, R10, R14, 0x1, P1 ;  /* 0x0000000acf09b211 */ /* 0x000fc600008f0c0e */
[----:B------:R0:W-:Y:S04]  /*1d760*/  @!P2 ST.E.128 desc[UR60][R12.64], RZ ;  /* 0x000000ff0c00a985 */ /* 0x0001e8000c101d3c */
[----:B------:R0:W-:Y:S02]  /*1d770*/  @!P3 ST.E.128 desc[UR60][R8.64], RZ ;  /* 0x000000ff0800b985 */ /* 0x0001e4000c101d3c */
.L_x_2695:
[----:B------:R-:W-:Y:S05]  /*1d780*/  BSYNC B0 ;  /* 0x0000000000007941 */ /* 0x000fea0003800000 */
.L_x_2685:
[----:B------:R-:W-:Y:S02]  /*1d790*/  ULDC UR4, c[0x0][0xc3c] ;  /* 0x00030f0000047ab9 */ /* 0x000fe40000000800 */
[----:B------:R-:W-:-:S13]  /*1d7a0*/  ISETP.GE.AND P0, PT, R7, UR4, PT ;  /* 0x0000000407007c0c */ /* 0x000fda000bf06270 */
[----:B------:R-:W-:Y:S05]  /*1d7b0*/  @!P0 BRA `(.L_x_2707) ;  /* 0xfffffe3c005c8947 */ /* 0x000fea000383ffff */
[----:B------:R-:W-:Y:S05]  /*1d7c0*/  BRA `(.L_x_2476) ;  /* 0x0000008800847947 */ /* 0x000fea0003800000 */
.L_x_2474:
        /* <DEDUP_REMOVED lines=20> */
.L_x_2708:
        /* <DEDUP_REMOVED lines=43> */
.L_x_2712:
[----:B------:R-:W0:Y:S01]  /*1dbc0*/  LDC R2, c[0x0][0xc3c] ;  /* 0x00030f00ff027b82 */ /* 0x000e220000000800 */
[----:B------:R-:W-:Y:S01]  /*1dbd0*/  ULDC UR7, c[0x0][0xc3c] ;  /* 0x00030f0000077ab9 */ /* 0x000fe20000000800 */
[----:B------:R-:W-:Y:S01]  /*1dbe0*/  UIADD3 UR4, UR4, 0x1f, URZ ;  /* 0x0000001f04047890 */ /* 0x000fe2000fffe03f */
[----:B------:R-:W-:-:S05]  /*1dbf0*/  IMAD.U32 R3, RZ, RZ, UR7 ;  /* 0x00000007ff037e24 */ /* 0x000fca000f8e00ff */
[----:B------:R1:W-:Y:S01]  /*1dc00*/  STL [R1+0xc], R3 ;  /* 0x00000c0301007387 */ /* 0x0003e20000100800 */
[----:B0-----:R-:W-:-:S13]  /*1dc10*/  ISETP.LE.AND P6, PT, R2, UR4, PT ;  /* 0x0000000402007c0c */ /* 0x001fda000bfc3270 */
[----:B-1----:R-:W-:Y:S05]  /*1dc20*/  @P6 BRA `(.L_x_2711) ;  /* 0x0000000800b06947 */ /* 0x002fea0003800000 */
[----:B------:R-:W-:Y:S01]  /*1dc30*/  IADD3 R11, R0, UR4, RZ ;  /* 0x00000004000b7c10 */ /* 0x000fe2000fffe0ff */
        /* <DEDUP_REMOVED lines=31> */
.L_x_2710:
[----:B------:R-:W-:Y:S01]  /*1de30*/  IADD3 R10, -R4, R9, RZ ;  /* 0x00000009040a7210 */ /* 0x000fe20007ffe1ff */
[----:B------:R-:W-:-:S04]  /*1de40*/  IMAD.MOV.U32 R3, RZ, RZ, RZ ;  /* 0x000000ffff037224 */ /* 0x000fc800078e00ff */
        /* <DEDUP_REMOVED lines=10> */
.L_x_2713:
        /* <DEDUP_REMOVED lines=15> */
[----:B0-----:R-:W-:-:S05]  /*1dfe0*/  IADD3 R2, RZ, -R3, RZ ;  /* 0x80000003ff027210 */ /* 0x001fca0007ffe0ff */
        /* <DEDUP_REMOVED lines=14> */
[----:B------:R-:W-:-:S02]  /*1e0d0*/  ISETP.GE.U32.AND P0, PT, R12, R7, PT ;  /* 0x000000070c00720c */ /* 0x000fc40003f06070 */
[----:B0-----:R-:W-:-:S05]  /*1e0e0*/  IADD3 R2, RZ, -R3, RZ ;  /* 0x80000003ff027210 */ /* 0x001fca0007ffe0ff */
[----:B------:R-:W-:Y:S02]  /*1e0f0*/  IMAD R7, R2, R9, RZ ;  /* 0x0000000902077224 */ /* 0x000fe400078e02ff */
[----:B------:R-:W-:-:S04]  /*1e100*/  IMAD.MOV.U32 R2, RZ, RZ, RZ ;  /* 0x000000ffff027224 */ /* 0x000fc800078e00ff */
[----:B------:R-:W-:Y:S02]  /*1e110*/  @P0 VIADD R10, R10, 0x1 ;  /* 0x000000010a0a0836 */ /* 0x000fe40000000000 */
[----:B------:R-:W-:Y:S01]  /*1e120*/  IMAD.HI.U32 R7, R3, R7, R2 ;  /* 0x0000000703077227 */ /* 0x000fe200078e0002 */
[----:B------:R-:W-:Y:S02]  /*1e130*/  LOP3.LUT R2, R5, R4, RZ, 0x3c, !PT ;  /* 0x0000000405027212 */ /* 0x000fe400078e3cff */
[----:B------:R-:W-:Y:S02]  /*1e140*/  IABS R3, R8 ;  /* 0x0000000800037213 */ /* 0x000fe40000000000 */
[----:B------:R-:W-:Y:S02]  /*1e150*/  ISETP.GE.AND P2, PT, R2, RZ, PT ;  /* 0x000000ff0200720c */ /* 0x000fe40003f46270 */
[----:B------:R-:W-:-:S11]  /*1e160*/  IADD3 R3, RZ, -R3, RZ ;  /* 0x80000003ff037210 */ /* 0x000fd60007ffe0ff */
        /* <DEDUP_REMOVED lines=16> */
[----:B------:R-:W-:-:S04]  /*1e270*/  @!P1 LOP3.LUT R7, RZ, R8, RZ, 0x33, !PT ;  /* 0x00000008ff079212 */ /* 0x000fc800078e33ff */
[----:B------:R-:W-:Y:S01]  /*1e280*/  IADD3 R3, -R7, RZ, RZ ;  /* 0x000000ff07037210 */ /* 0x000fe20007ffe1ff */
[----:B------:R-:W-:-:S04]  /*1e290*/  IMAD R7, R8, 0x1000000, R7 ;  /* 0x0100000008077824 */ /* 0x000fc800078e0207 */
[----:B------:R-:W-:-:S04]  /*1e2a0*/  IMAD R8, R8, R3, R10 ;  /* 0x0000000308087224 */ /* 0x000fc800078e020a */
[----:B------:R-:W-:-:S05]  /*1e2b0*/  IMAD R3, R8, 0x10000, R7 ;  /* 0x0001000008037824 */ /* 0x000fca00078e0207 */
[----:B------:R0:W-:Y:S01]  /*1e2c0*/  STL [R1+0x8], R3 ;  /* 0x0000080301007387 */ /* 0x0001e20000100800 */
[----:B------:R-:W-:Y:S05]  /*1e2d0*/  BRA `(.L_x_2715) ;  /* 0x0000000000f47947 */ /* 0x000fea0003800000 */
.L_x_2714:
        /* <DEDUP_REMOVED lines=41> */
[----:B0-----:R-:W-:-:S05]  /*1e570*/  IADD3 R5, RZ, -R3, RZ ;  /* 0x80000003ff057210 */ /* 0x001fca0007ffe0ff */
        /* <DEDUP_REMOVED lines=13> */
[----:B------:R-:W-:-:S06]  /*1e650*/  @P0 IADD3 R2, R2, 0x1, RZ ;  /* 0x0000000102020810 */ /* 0x000fcc0007ffe0ff */
[----:B------:R-:W-:Y:S01]  /*1e660*/  @!P2 IMAD.MOV R2, RZ, RZ, -R2 ;  /* 0x000000ffff02a224 */ /* 0x000fe200078e0a02 */
[----:B------:R-:W-:Y:S01]  /*1e670*/  @!P1 LOP3.LUT R2, RZ, R7, RZ, 0x33, !PT ;  /* 0x00000007ff029212 */ /* 0x000fe200078e33ff */
[----:B------:R-:W-:-:S04]  /*1e680*/  IMAD.MOV R7, RZ, RZ, -R7 ;  /* 0x000000ffff077224 */ /* 0x000fc800078e0a07 */
[----:B------:R-:W-:-:S05]  /*1e690*/  IMAD R3, R2, R7, R9 ;  /* 0x0000000702037224 */ /* 0x000fca00078e0209 */
[----:B------:R1:W-:Y:S02]  /*1e6a0*/  STL [R1+0x8], R3 ;  /* 0x0000080301007387 */ /* 0x0003e40000100800 */
.L_x_2715:
[----:B01----:R-:W-:-:S05]  /*1e6b0*/  LOP3.LUT R3, RZ, R2, RZ, 0x33, !PT ;  /* 0x00000002ff037212 */ /* 0x003fca00078e33ff */
[----:B------:R-:W-:-:S05]  /*1e6c0*/  IMAD.IADD R2, R4, 0x1, R3 ;  /* 0x0000000104027824 */ /* 0x000fca00078e0203 */
[----:B------:R1:W-:Y:S01]  /*1e6d0*/  STL [R1+0x4], R2 ;  /* 0x0000040201007387 */ /* 0x0003e20000100800 */
[----:B------:R-:W-:Y:S05]  /*1e6e0*/  BRA `(.L_x_2716) ;  /* 0x0000000000107947 */ /* 0x000fea0003800000 */
.L_x_2711:
[----:B------:R-:W-:Y:S01]  /*1e6f0*/  IMAD.U32 R2, RZ, RZ, UR6 ;  /* 0x00000006ff027e24 */ /* 0x000fe2000f8e00ff */
[----:B------:R0:W-:Y:S04]  /*1e700*/  STL [R1+0x4], RZ ;  /* 0x000004ff01007387 */ /* 0x0001e80000100800 */
[----:B------:R0:W-:Y:S04]  /*1e710*/  STL [R1+0x8], RZ ;  /* 0x000008ff01007387 */ /* 0x0001e80000100800 */
[----:B------:R0:W-:Y:S02]  /*1e720*/  STL [R1], R2 ;  /* 0x0000000201007387 */ /* 0x0001e40000100800 */
.L_x_2716:
        /* <DEDUP_REMOVED lines=10> */
.L_x_2709:
[----:B--2---:R-:W2:Y:S01]  /*1e7d0*/  LDL R0, [R1+0xc] ;  /* 0x00000c0001007983 */ /* 0x004ea20000100800 */
[----:B------:R-:W-:Y:S01]  /*1e7e0*/  ULDC UR4, c[0x0][0xc3c] ;  /* 0x00030f0000047ab9 */ /* 0x000fe20000000800 */
[----:B------:R-:W-:Y:S01]  /*1e7f0*/  IMAD.MOV.U32 R19, RZ, RZ, RZ ;  /* 0x000000ffff137224 */ /* 0x000fe200078e00ff */
[----:B--2---:R-:W-:Y:S02]  /*1e800*/  ISETP.GE.AND P0, PT, R0, UR4, PT ;  /* 0x0000000400007c0c */ /* 0x004fe4000bf06270 */
[----:B------:R-:W-:-:S05]  /*1e810*/  MOV R0, 0x1 ;  /* 0x0000000100007802 */ /* 0x000fca0000000f00 */
[----:B------:R2:W-:Y:S04]  /*1e820*/  STL [R1+0x18], R0 ;  /* 0x0000180001007387 */ /* 0x0005e80000100800 */
[----:B------:R2:W-:Y:S02]  /*1e830*/  STL [R1+0x64], RZ ;  /* 0x000064ff01007387 */ /* 0x0005e40000100800 */
        /* <DEDUP_REMOVED lines=10> */
[----:B------:R-:W-:Y:S01]  /*1e8e0*/  ULDC.64 UR36, c[0x0][0x198] ;  /* 0x0000660000247ab9 */ /* 0x000fe20000000a00 */
[----:B------:R-:W-:Y:S01]  /*1e8f0*/  LOP3.LUT R3, R3, 0x38, R6, 0x78, !PT ;  /* 0x0000003803037812 */ /* 0x000fe200078e7806 */
[----:B------:R-:W-:Y:S01]  /*1e900*/  IMAD.SHL.U32 R6, R6, 0x10, RZ ;  /* 0x0000001006067824 */ /* 0x000fe200078e00ff */
[----:B------:R-:W-:-:S02]  /*1e910*/  ULDC UR38, c[0x0][0xc] ;  /* 0x0000030000267ab9 */ /* 0x000fc40000000800 */
[----:B------:R-:W-:Y:S02]  /*1e920*/  LOP3.LUT R3, R3, 0x200, R2, 0xf8, !PT ;  /* 0x0000020003037812 */ /* 0x000fe400078ef802 */
[----:B------:R-:W-:-:S04]  /*1e930*/  SHF.R.U32.HI R2, RZ, 0x3, R4 ;  /* 0x00000003ff027819 */ /* 0x000fc80000011604 */
[----:B------:R-:W-:Y:S01]  /*1e940*/  LOP3.LUT R4, R2, 0x70, R6, 0xf8, !PT ;  /* 0x0000007002047812 */ /* 0x000fe200078ef806 */
[----:B------:R-:W-:Y:S01]  /*1e950*/  IMAD.MOV.U32 R2, RZ, RZ, 0x1 ;  /* 0x00000001ff027424 */ /* 0x000fe200078e00ff */
[----:B---3--:R-:W-:-:S06]  /*1e960*/  ULEA UR4, UR5, UR4, 0x18 ;  /* 0x0000000405047291 */ /* 0x008fcc000f8ec03f */
[----:B------:R-:W-:-:S05]  /*1e970*/  MOV R18, UR4 ;  /* 0x0000000400127c02 */ /* 0x000fca0008000f00 */
[----:B------:R-:W-:-:S05]  /*1e980*/  IMAD R3, R3, 0x2, R18 ;  /* 0x0000000203037824 */ /* 0x000fca00078e0212 */
[----:B------:R0:W-:Y:S04]  /*1e990*/  STL [R1+0x2c], R3 ;  /* 0x00002c0301007387 */ /* 0x0001e80000100800 */
[----:B------:R-:W-:Y:S04]  /*1e9a0*/  STL [R1+0x64], RZ ;  /* 0x000064ff01007387 */ /* 0x000fe80000100800 */
[----:B------:R1:W-:Y:S01]  /*1e9b0*/  STL [R1+0x24], R2 ;  /* 0x0000240201007387 */ /* 0x0003e20000100800 */
[----:B0-----:R-:W-:-:S03]  /*1e9c0*/  IMAD.MOV.U32 R3, RZ, RZ, 0x1 ;  /* 0x00000001ff037424 */ /* 0x001fc600078e00ff */
[----:B------:R0:W-:Y:S04]  /*1e9d0*/  STL [R1+0x10], RZ ;  /* 0x000010ff01007387 */ /* 0x0001e80000100800 */
[----:B------:R0:W-:Y:S01]  /*1e9e0*/  STL [R1+0x18], R3 ;  /* 0x0000180301007387 */ /* 0x0001e20000100800 */
[C---:B-1----:R-:W-:Y:S02]  /*1e9f0*/  LOP3.LUT R2, R0.reuse, 0x40, RZ, 0xfc, !PT ;  /* 0x0000004000027812 */ /* 0x042fe400078efcff */
[----:B------:R-:W-:-:S07]  /*1ea00*/  LOP3.LUT R0, R0, 0x80, RZ, 0xfc, !PT ;  /* 0x0000008000007812 */ /* 0x000fce00078efcff */
.L_x_2861:
[----:B--2---:R-:W2:Y:S01]  /*1ea10*/  LDL R0, [R1+0xc] ;  /* 0x00000c0001007983 */ /* 0x004ea20000100800 */
[----:B0-----:R-:W2:Y:S01]  /*1ea20*/  LDC.64 R2, c[0x0][0xc88] ;  /* 0x00032200ff027b82 */ /* 0x001ea20000000a00 */
[----:B------:R-:W-:Y:S05]  /*1ea30*/  YIELD ;  /* 0x0000000000007946 */ /* 0x000fea0003800000 */
[----:B------:R-:W-:Y:S01]  /*1ea40*/  ULDC.64 UR4, c[0x0][0xa28] ;  /* 0x00028a0000047ab9 */ /* 0x000fe20000000a00 */
[----:B------:R-:W-:Y:S01]  /*1ea50*/  IMAD.MOV.U32 R8, RZ, RZ, RZ ;  /* 0x000000ffff087224 */ /* 0x000fe200078e00ff */
[----:B------:R-:W-:Y:S01]  /*1ea60*/  ISETP.NE.U32.AND P0, PT, RZ, UR4, PT ;  /* 0x00000004ff007c0c */ /* 0x000fe2000bf05070 */
[----:B------:R-:W-:Y:S01]  /*1ea70*/  ULDC.64 UR10, c[0x0][0xa18] ;  /* 0x00028600000a7ab9 */ /* 0x000fe20000000a00 */
[----:B------:R-:W-:Y:S01]  /*1ea80*/  ULDC.64 UR8, c[0x0][0xa10] ;  /* 0x0002840000087ab9 */ /* 0x000fe20000000a00 */
[----:B------:R-:W-:Y:S01]  /*1ea90*/  ULDC.64 UR6, c[0x0][0xa08] ;  /* 0x0002820000067ab9 */ /* 0x000fe20000000a00 */
[----:B--2---:R-:W-:-:S05]  /*1eaa0*/  IMAD.WIDE R2, R0, 0x4, R2 ;  /* 0x0000000400027825 */ /* 0x004fca00078e0202 */
[----:B-1----:R-:W2:Y:S01]  /*1eab0*/  LDG.E R4, desc[UR60][R2.64] ;  /* 0x0000003c02047981 */ /* 0x002ea2000c1e1900 */
[----:B------:R-:W-:Y:S02]  /*1eac0*/  ISETP.NE.AND.EX P0, PT, RZ, UR5, PT, P0 ;  /* 0x00000005ff007c0c */ /* 0x000fe4000bf05300 */
[----:B------:R-:W-:Y:S02]  /*1ead0*/  MOV R0, RZ ;  /* 0x000000ff00007202 */ /* 0x000fe40000000f00 */
[----:B--2---:R-:W-:Y:S01]  /*1eae0*/  SHF.R.S32.HI R5, RZ, 0x1f, R4 ;  /* 0x0000001fff057819 */ /* 0x004fe20000011404 */
[----:B------:R-:W-:-:S08]  /*1eaf0*/  IMAD.SHL.U32 R15, R4, 0x4, RZ ;  /* 0x00000004040f7824 */ /* 0x000fd000078e00ff */
[C---:B------:R-:W-:Y:S01]  /*1eb00*/  @P0 LEA R2, P1, R4.reuse, UR4, 0x2 ;  /* 0x0000000404020c11 */ /* 0x040fe2000f8210ff */
[----:B------:R0:W-:Y:S03]  /*1eb10*/  STL [R1+0x34], R4 ;  /* 0x0000340401007387 */ /* 0x0001e60000100800 */
        /* <DEDUP_REMOVED lines=14> */
[C---:B--2---:R-:W-:Y:S02]  /*1ec00*/  IADD3 R2, P4, R15.reuse, UR4, RZ ;  /* 0x000000040f027c10 */ /* 0x044fe4000ff9e0ff */
[----:B------:R-:W-:Y:S02]  /*1ec10*/  ISETP.NE.AND.EX P3, PT, RZ, UR11, PT, P3 ;  /* 0x0000000bff007c0c */ /* 0x000fe4000bf65330 */
[C---:B------:R-:W-:Y:S02]  /*1ec20*/  IADD3.X R3, R14.reuse, UR5, RZ, P4, !PT ;  /* 0x000000050e037c10 */ /* 0x040fe4000a7fe4ff */
[----:B0-----:R-:W-:Y:S02]  /*1ec30*/  IADD3 R4, P4, R15, UR8, RZ ;  /* 0x000000080f047c10 */ /* 0x001fe4000ff9e0ff */
[----:B------:R-:W-:Y:S01]  /*1ec40*/  ISETP.NE.AND.EX P0, PT, RZ, UR7, PT, P0 ;  /* 0x00000007ff007c0c */ /* 0x000fe2000bf05300 */
[----:B------:R-:W2:Y:S01]  /*1ec50*/  @P2 LDG.E R8, desc[UR60][R2.64] ;  /* 0x0000003c02082981 */ /* 0x000ea2000c1e1900 */
[C---:B-1----:R-:W-:Y:S01]  /*1ec60*/  IADD3.X R5, R14.reuse, UR9, RZ, P4, !PT ;  /* 0x000000090e057c10 */ /* 0x042fe2000a7fe4ff */
[----:B------:R-:W-:Y:S01]  /*1ec70*/  ULDC UR4, c[0x0][0x288] ;  /* 0x0000a20000047ab9 */ /* 0x000fe20000000800 */
[----:B------:R-:W-:Y:S01]  /*1ec80*/  ISETP.NE.AND.EX P1, PT, RZ, UR9, PT, P1 ;  /* 0x00000009ff007c0c */ /* 0x000fe2000bf25310 */
[----:B------:R-:W-:Y:S01]  /*1ec90*/  IMAD.U32 R12, RZ, RZ, UR4 ;  /* 0x00000004ff0c7e24 */ /* 0x000fe2000f8e00ff */
[----:B------:R-:W-:Y:S01]  /*1eca0*/  IADD3.X R7, R14, UR7, RZ, P5, !PT ;  /* 0x000000070e077c10 */ /* 0x000fe2000affe4ff */
[----:B------:R-:W-:-:S06]  /*1ecb0*/  ULDC.64 UR4, c[0x0][0x418] ;  /* 0x0001060000047ab9 */ /* 0x000fcc0000000a00 */
[----:B------:R0:W5:Y:S04]  /*1ecc0*/  @P0 LDG.E R11, desc[UR60][R6.64] ;  /* 0x0000003c060b0981 */ /* 0x000168000c1e1900 */
[----:B------:R0:W5:Y:S04]  /*1ecd0*/  @P1 LDG.E R10, desc[UR60][R4.64] ;  /* 0x0000003c040a1981 */ /* 0x000168000c1e1900 */
[----:B--2---:R1:W-:Y:S02]  /*1ece0*/  STL [R1+0x4c], R8 ;  /* 0x00004c0801007387 */ /* 0x0043e40000100800 */
[----:B-1----:R-:W-:-:S04]  /*1ecf0*/  @P3 IADD3 R8, P4, R15, UR10, RZ ;  /* 0x0000000a0f083c10 */ /* 0x002fc8000ff9e0ff */
[----:B------:R-:W-:-:S05]  /*1ed00*/  @P3 IADD3.X R9, R14, UR11, RZ, P4, !PT ;  /* 0x0000000b0e093c10 */ /* 0x000fca000a7fe4ff */
        /* <DEDUP_REMOVED lines=10> */
[----:B------:R-:W-:Y:S01]  /*1edb0*/  IMAD.U32 R9, RZ, RZ, UR5 ;  /* 0x00000005ff097e24 */ /* 0x000fe2000f8e00ff */
[----:B------:R-:W-:Y:S01]  /*1edc0*/  MOV R8, UR4 ;  /* 0x0000000400087c02 */ /* 0x000fe20008000f00 */
[----:B0-----:R-:W-:Y:S06]  /*1edd0*/  @P3 BRA `(.L_x_2718) ;  /* 0x0000000000143947 */ /* 0x001fec0003800000 */
[----:B------:R-:W-:Y:S05]  /*1ede0*/  @!P2 BRA `(.L_x_2718) ;  /* 0x000000000010a947 */ /* 0x000fea0003800000 */
[----:B------:R-:W2:Y:S04]  /*1edf0*/  LDG.E R12, desc[UR60][R2.64] ;  /* 0x0000003c020c7981 */ /* 0x000ea8000c1e1900 */
[----:B------:R-:W2:Y:S02]  /*1ee00*/  LDG.E R2, desc[UR60][R2.64+0x4] ;  /* 0x0000043c02027981 */ /* 0x000ea4000c1e1900 */
[----:B--2--5:R-:W-:-:S05]  /*1ee10*/  IMAD.IADD R13, R2, 0x1, -R12 ;  /* 0x00000001020d7824 */ /* 0x024fca00078e0a0c */
[----:B------:R0:W-:Y:S02]  /*1ee20*/  STL [R1+0x50], R13 ;  /* 0x0000500d01007387 */ /* 0x0001e40000100800 */
.L_x_2718:
[----:B------:R-:W2:Y:S01]  /*1ee30*/  LDL.LU R3, [R1+0x8] ;  /* 0x0000080001037983 */ /* 0x000ea20000300800 */
[----:B------:R-:W-:Y:S02]  /*1ee40*/  ULDC.64 UR4, c[0x0][0xa20] ;  /* 0x0002880000047ab9 */ /* 0x000fe40000000a00 */
[----:B------:R-:W-:Y:S01]  /*1ee50*/  ISETP.NE.U32.AND P2, PT, RZ, UR4, PT ;  /* 0x00000004ff007c0c */ /* 0x000fe2000bf45070 */
[----:B------:R-:W3:Y:S03]  /*1ee60*/  LDL R12, [R1+0x34] ;  /* 0x00003400010c7983 */ /* 0x000ee60000100800 */
[----:B------:R-:W-:Y:S02]  /*1ee70*/  ISETP.NE.AND.EX P2, PT, RZ, UR5, PT, P2 ;  /* 0x00000005ff007c0c */ /* 0x000fe4000bf45320 */
[C---:B--2---:R-:W-:Y:S02]  /*1ee80*/  LOP3.LUT R17, R3.reuse, 0xff000000, RZ, 0xc0, !PT ;  /* 0xff00000003117812 */ /* 0x044fe400078ec0ff */
[----:B------:R-:W-:-:S02]  /*1ee90*/  LOP3.LUT R2, R3, 0xff0000, RZ, 0xc0, !PT ;  /* 0x00ff000003027812 */ /* 0x000fc400078ec0ff */
[----:B------:R-:W-:Y:S02]  /*1eea0*/  SHF.R.U32.HI R17, RZ, 0x8, R17 ;  /* 0x00000008ff117819 */ /* 0x000fe40000011611 */
[----:B------:R-:W-:Y:S02]  /*1eeb0*/  LOP3.LUT R16, R3, 0xffff, RZ, 0xc0, !PT ;  /* 0x0000ffff03107812 */ /* 0x000fe400078ec0ff */
[----:B------:R-:W-:Y:S01]  /*1eec0*/  LEA.HI R17, R2, R17, RZ, 0x10 ;  /* 0x0000001102117211 */ /* 0x000fe200078f80ff */
[----:B-----5:R-:W-:-:S05]  /*1eed0*/  IMAD.IADD R2, R11, 0x1, R0 ;  /* 0x000000010b027824 */ /* 0x020fca00078e0200 */
[----:B------:R1:W-:Y:S04]  /*1eee0*/  STL [R1+0x20], R2 ;  /* 0x0000200201007387 */ /* 0x0003e80000100800 */
[----:B---3--:R1:W-:Y:S01]  /*1eef0*/  STL [R1+0x14], R12 ;  /* 0x0000140c01007387 */ /* 0x0083e20000100800 */
[----:B------:R-:W-:Y:S05]  /*1ef00*/  @!P2 BRA `(.L_x_2719) ;  /* 0x000000000010a947 */ /* 0x000fea0003800000 */
[----:B-1----:R-:W-:-:S04]  /*1ef10*/  IADD3 R2, P0, R15, UR4, RZ ;  /* 0x000000040f027c10 */ /* 0x002fc8000ff1e0ff */
[----:B------:R-:W-:-:S05]  /*1ef20*/  IADD3.X R3, R14, UR5, RZ, P0, !PT ;  /* 0x000000050e037c10 */ /* 0x000fca00087fe4ff */
[----:B------:R2:W5:Y:S01]  /*1ef30*/  LDG.E R8, desc[UR60][R2.64] ;  /* 0x0000003c02087981 */ /* 0x000562000c1e1900 */
[----:B------:R-:W-:Y:S05]  /*1ef40*/  BRA `(.L_x_2720) ;  /* 0x0000000000107947 */ /* 0x000fea0003800000 */
.L_x_2719:
[----:B------:R-:W-:Y:S05]  /*1ef50*/  @!P0 BRA `(.L_x_2720) ;  /* 0x00000000000c8947 */ /* 0x000fea0003800000 */
[----:B------:R-:W2:Y:S04]  /*1ef60*/  LDG.E R8, desc[UR60][R6.64] ;  /* 0x0000003c06087981 */ /* 0x000ea8000c1e1900 */
[----:B------:R-:W2:Y:S02]  /*1ef70*/  LDG.E R6, desc[UR60][R6.64+0x4] ;  /* 0x0000043c06067981 */ /* 0x000ea4000c1e1900 */
[----:B--2---:R-:W-:-:S07]  /*1ef80*/  IMAD.IADD R8, R6, 0x1, -R8 ;  /* 0x0000000106087824 */ /* 0x004fce00078e0a08 */
.L_x_2720:
[----:B-12---:R-:W2:Y:S01]  /*1ef90*/  @P1 LDG.E R2, desc[UR60][R4.64] ;  /* 0x0000003c04021981 */ /* 0x006ea2000c1e1900 */
[----:B------:R-:W1:Y:S03]  /*1efa0*/  LDC R3, c[0x0][0x448] ;  /* 0x00011200ff037b82 */ /* 0x000e660000000800 */
[----:B------:R-:W3:Y:S04]  /*1efb0*/  LDL R6, [R1+0x4] ;  /* 0x0000040001067983 */ /* 0x000ee80000100800 */
[----:B------:R4:W2:Y:S01]  /*1efc0*/  @P1 LDG.E R4, desc[UR60][R4.64+0x4] ;  /* 0x0000043c04041981 */ /* 0x0008a2000c1e1900 */
[----:B-1----:R-:W-:-:S13]  /*1efd0*/  ISETP.NE.AND P0, PT, R3, 0x1, PT ;  /* 0x000000010300780c */ /* 0x002fda0003f05270 */
[----:B------:R-:W1:Y:S08]  /*1efe0*/  @P0 LDC R3, c[0x0][0x44c] ;  /* 0x00011300ff030b82 */ /* 0x000e700000000800 */
[----:B----4-:R-:W4:Y:S01]  /*1eff0*/  @P0 LDC R5, c[0x0][0x450] ;  /* 0x00011400ff050b82 */ /* 0x010f220000000800 */
[----:B-----5:R-:W-:Y:S01]  /*1f000*/  IMAD.IADD R7, R8, 0x1, -R0 ;  /* 0x0000000108077824 */ /* 0x020fe200078e0a00 */
[----:B------:R-:W-:-:S05]  /*1f010*/  LOP3.LUT R11, R17, 0xff, RZ, 0xc0, !PT ;  /* 0x000000ff110b7812 */ /* 0x000fca00078ec0ff */
[----:B------:R0:W-:Y:S01]  /*1f020*/  STL [R1+0x60], R11 ;  /* 0x0000600b01007387 */ /* 0x0001e20000100800 */
[----:B------:R-:W-:Y:S01]  /*1f030*/  BSSY B0, `(.L_x_2721) ;  /* 0x0000032000007945 */ /* 0x000fe20003800000 */
[----:B------:R-:W-:Y:S01]  /*1f040*/  SHF.R.U32.HI R17, RZ, 0x10, R17 ;  /* 0x00000010ff117819 */ /* 0x000fe20000011611 */
[----:B--2---:R-:W-:Y:S01]  /*1f050*/  @P1 IMAD.IADD R9, R4, 0x1, -R2 ;  /* 0x0000000104091824 */ /* 0x004fe200078e0a02 */
[----:B---3--:R-:W-:-:S05]  /*1f060*/  SHF.L.U32 R2, R6, 0x7, RZ ;  /* 0x0000000706027819 */ /* 0x008fca00000006ff */
[----:B------:R-:W-:-:S04]  /*1f070*/  VIADD R2, R2, 0x7f ;  /* 0x0000007f02027836 */ /* 0x000fc80000000000 */
[----:B-1----:R-:W-:-:S05]  /*1f080*/  @P0 IMAD.HI.U32 R0, R2, R3, RZ ;  /* 0x0000000302000227 */ /* 0x002fca00078e00ff */
[----:B----4-:R-:W-:Y:S01]  /*1f090*/  @P0 SHF.R.U32.HI R2, RZ, R5, R0 ;  /* 0x00000005ff020219 */ /* 0x010fe20000011600 */
[----:B------:R-:W-:-:S05]  /*1f0a0*/  IMAD.IADD R0, R7, 0x1, R9 ;  /* 0x0000000107007824 */ /* 0x000fca00078e0209 */
[C---:B------:R-:W-:Y:S01]  /*1f0b0*/  IADD3 R21, R0.reuse, 0x80, -R13 ;  /* 0x0000008000157810 */ /* 0x040fe20007ffe80d */
[----:B------:R-:W-:-:S03]  /*1f0c0*/  VIADD R3, R0, 0x7f ;  /* 0x0000007f00037836 */ /* 0x000fc60000000000 */
[----:B------:R-:W-:Y:S02]  /*1f0d0*/  IADD3 R0, R21, R2, RZ ;  /* 0x0000000215007210 */ /* 0x000fe40007ffe0ff */
[----:B------:R-:W-:Y:S02]  /*1f0e0*/  SHF.R.S32.HI R2, RZ, 0x1f, R3 ;  /* 0x0000001fff027819 */ /* 0x000fe40000011403 */
[----:B------:R-:W-:Y:S02]  /*1f0f0*/  SHF.R.S32.HI R6, RZ, 0x1f, R0 ;  /* 0x0000001fff067819 */ /* 0x000fe40000011400 */
[----:B------:R-:W-:Y:S02]  /*1f100*/  LEA.HI R2, R2, R3, RZ, 0x7 ;  /* 0x0000000302027211 */ /* 0x000fe400078f38ff */
[----:B------:R-:W-:Y:S02]  /*1f110*/  LEA.HI R6, R6, R0, RZ, 0x7 ;  /* 0x0000000006067211 */ /* 0x000fe400078f38ff */
[----:B------:R-:W-:-:S02]  /*1f120*/  SHF.R.S32.HI R20, RZ, 0x7, R2 ;  /* 0x00000007ff147819 */ /* 0x000fc40000011402 */
[----:B------:R-:W-:-:S04]  /*1f130*/  SHF.R.S32.HI R6, RZ, 0x7, R6 ;  /* 0x00000007ff067819 */ /* 0x000fc80000011406 */
[----:B------:R-:W-:-:S04]  /*1f140*/  VIMNMX R6, R20, R6, PT ;  /* 0x0000000614067248 */ /* 0x000fc80003fe0100 */
[----:B------:R-:W-:Y:S01]  /*1f150*/  ISETP.GE.AND P0, PT, R6, 0x1, PT ;  /* 0x000000010600780c */ /* 0x000fe20003f06270 */
[----:B------:R-:W-:-:S12]  /*1f160*/  IMAD.MOV.U32 R3, RZ, RZ, RZ ;  /* 0x000000ffff037224 */ /* 0x000fd800078e00ff */
[----:B0-----:R-:W-:Y:S05]  /*1f170*/  @!P0 BRA `(.L_x_2722) ;  /* 0x0000000000748947 */ /* 0x001fea0003800000 */
[----:B------:R-:W-:Y:S01]  /*1f180*/  ISETP.NE.AND P0, PT, R17, RZ, PT ;  /* 0x000000ff1100720c */ /* 0x000fe20003f05270 */
[----:B------:R-:W-:-:S03]  /*1f190*/  ULDC UR4, c[0x0][0x9f0] ;  /* 0x00027c0000047ab9 */ /* 0x000fc60000000800 */
[----:B------:R-:W-:-:S04]  /*1f1a0*/  SEL R0, R17, UR4, P0 ;  /* 0x0000000411007c07 */ /* 0x000fc80008000000 */
[----:B------:R-:W-:Y:S02]  /*1f1b0*/  IABS R2, R0 ;  /* 0x0000000000027213 */ /* 0x000fe40000000000 */
[----:B------:R-:W-:Y:S02]  /*1f1c0*/  IADD3 R3, R0, -0x1, R6 ;  /* 0xffffffff00037810 */ /* 0x000fe40007ffe006 */
[----:B------:R-:W0:Y:S08]  /*1f1d0*/  I2F.RP R4, R2 ;  /* 0x0000000200047306 */ /* 0x000e300000209400 */
[----:B0-----:R-:W0:Y:S02]  /*1f1e0*/  MUFU.RCP R4, R4 ;  /* 0x0000000400047308 */ /* 0x001e240000001000 */
[----:B0-----:R-:W-:-:S06]  /*1f1f0*/  VIADD R4, R4, 0xffffffe ;  /* 0x0ffffffe04047836 */ /* 0x001fcc0000000000 */
[----:B------:R0:W1:Y:S02]  /*1f200*/  F2I.FTZ.U32.TRUNC.NTZ R5, R4 ;  /* 0x0000000400057305 */ /* 0x000064000021f000 */
[----:B0-----:R-:W-:-:S04]  /*1f210*/  LOP3.LUT R4, R3, R0, RZ, 0x3c, !PT ;  /* 0x0000000003047212 */ /* 0x001fc800078e3cff */
[----:B------:R-:W-:Y:S01]  /*1f220*/  ISETP.GE.AND P3, PT, R4, RZ, PT ;  /* 0x000000ff0400720c */ /* 0x000fe20003f66270 */
[----:B-1----:R-:W-:-:S04]  /*1f230*/  IMAD.MOV R4, RZ, RZ, -R5 ;  /* 0x000000ffff047224 */ /* 0x002fc800078e0a05 */
        /* <DEDUP_REMOVED lines=16> */
[----:B------:R-:W-:-:S07]  /*1f340*/  @!P2 LOP3.LUT R3, RZ, R0, RZ, 0x33, !PT ;  /* 0x00000000ff03a212 */ /* 0x000fce00078e33ff */
.L_x_2722:
[----:B------:R-:W-:Y:S05]  /*1f350*/  BSYNC B0 ;  /* 0x0000000000007941 */ /* 0x000fea0003800000 */
.L_x_2721:
[-C--:B------:R-:W-:Y:S01]  /*1f360*/  IMAD R0, R11, R3.reuse, RZ ;  /* 0x000000030b007224 */ /* 0x080fe200078e02ff */
[----:B------:R-:W-:Y:S03]  /*1f370*/  BSSY B0, `(.L_x_2723) ;  /* 0x0000146000007945 */ /* 0x000fe60003800000 */
[C---:B------:R-:W-:Y:S01]  /*1f380*/  IMAD R2, R0.reuse, 0x80, -R7 ;  /* 0x0000008000027824 */ /* 0x040fe200078e0a07 */
[----:B------:R-:W-:-:S04]  /*1f390*/  VIADDMNMX R3, R0, R3, R6, PT ;  /* 0x0000000300037246 */ /* 0x000fc80003800106 */
[----:B------:R-:W-:Y:S01]  /*1f3a0*/  VIMNMX R2, RZ, R2, !PT ;  /* 0x00000002ff027248 */ /* 0x000fe20007fe0100 */
[----:B------:R-:W-:-:S05]  /*1f3b0*/  IMAD R3, R3, 0x80, -R7 ;  /* 0x0000008003037824 */ /* 0x000fca00078e0a07 */
[----:B------:R-:W-:-:S04]  /*1f3c0*/  VIMNMX R9, R3, R9, PT ;  /* 0x0000000903097248 */ /* 0x000fc80003fe0100 */
[----:B------:R-:W-:Y:S02]  /*1f3d0*/  ISETP.GT.AND P0, PT, R9, R2, PT ;  /* 0x000000020900720c */ /* 0x000fe40003f04270 */
[----:B------:R-:W-:-:S05]  /*1f3e0*/  SHF.R.U32.HI R2, RZ, 0x7, R2 ;  /* 0x00000007ff027819 */ /* 0x000fca0000011602 */
[----:B------:R-:W-:-:S06]  /*1f3f0*/  IMAD.MOV.U32 R7, RZ, RZ, R2 ;  /* 0x000000ffff077224 */ /* 0x000fcc00078e0002 */
        /* <DEDUP_REMOVED lines=10> */
[----:B------:R-:W0:Y:S02]  /*1f4a0*/  S2R R3, SR_TID.X ;  /* 0x0000000000037919 */ /* 0x000e240000002100 */
[----:B0-----:R-:W-:-:S04]  /*1f4b0*/  SHF.R.U32.HI R3, RZ, 0x5, R3 ;  /* 0x00000005ff037819 */ /* 0x001fc80000011603 */
[----:B------:R-:W-:-:S05]  /*1f4c0*/  LOP3.LUT R3, R3, 0x3, RZ, 0xc0, !PT ;  /* 0x0000000303037812 */ /* 0x000fca00078ec0ff */
[----:B------:R0:W1:Y:S02]  /*1f4d0*/  SHFL.IDX PT, R14, R3, RZ, 0x1f ;  /* 0x00001fff030e7589 */ /* 0x00006400000e0000 */
.L_x_2904:
[----:B-1----:R-:W-:Y:S02]  /*1f4e0*/  ISETP.NE.AND P0, PT, R14, RZ, PT ;  /* 0x000000ff0e00720c */ /* 0x002fe40003f05270 */
[----:B------:R-:W-:-:S11]  /*1f4f0*/  PLOP3.LUT P6, PT, PT, PT, PT, 0x8, 0x0 ;  /* 0x000000000000781c */ /* 0x000fd60003fce170 */
[----:B------:R-:W-:Y:S05]  /*1f500*/  @P0 BRA `(.L_x_2726) ;  /* 0x00000000000c0947 */ /* 0x000fea0003800000 */
[----:B------:R-:W-:-:S03]  /*1f510*/  UMOV UR4, 0xffffffff ;  /* 0xffffffff00047882 */ /* 0x000fc60000000000 */
[----:B------:R-:W-:Y:S05]  /*1f520*/  BRA.DIV UR4, `(.L_x_2727) ;  /* 0x0000007a042c7947 */ /* 0x000fea000b800000 */
[----:B------:R-:W-:-:S13]  /*1f530*/  ELECT P6, URZ, PT ;  /* 0x00000000003f782f */ /* 0x000fda00038c0000 */
.L_x_2726:
[----:B0-----:R-:W2:Y:S01]  /*1f540*/  LDL R3, [R1+0x64] ;  /* 0x0000640001037983 */ /* 0x001ea20000100800 */
[----:B------:R-:W-:Y:S01]  /*1f550*/  BSSY B1, `(.L_x_2728) ;  /* 0x0000008000017945 */ /* 0x000fe20003800000 */
[----:B--2---:R-:W-:-:S04]  /*1f560*/  IADD3 R3, R3, 0x1, RZ ;  /* 0x0000000103037810 */ /* 0x004fc80007ffe0ff */
[----:B------:R-:W-:-:S04]  /*1f570*/  LEA.HI R4, R3, R3, RZ, 0x1 ;  /* 0x0000000303047211 */ /* 0x000fc800078f08ff */
[----:B------:R-:W-:-:S05]  /*1f580*/  LOP3.LUT R4, R4, 0xfffffffe, RZ, 0xc0, !PT ;  /* 0xfffffffe04047812 */ /* 0x000fca00078ec0ff */
[----:B------:R-:W-:-:S05]  /*1f590*/  IMAD.IADD R3, R3, 0x1, -R4 ;  /* 0x0000000103037824 */ /* 0x000fca00078e0a04 */
[----:B------:R-:W-:-:S04]  /*1f5a0*/  SHF.L.U32 R3, R3, 0x1f, RZ ;  /* 0x0000001f03037819 */ /* 0x000fc800000006ff */
[----:B------:R-:W0:Y:S02]  /*1f5b0*/  SYNCS.PHASECHK.TRANS64.TRYWAIT P0, [R18+URZ+0x34820], R3 ;  /* 0x03482003120075a7 */ /* 0x000e24000800017f */
[----:B0-----:R-:W-:Y:S05]  /*1f5c0*/  @!P0 BRA `(.L_x_2729) ;  /* 0x0000007800248947 */ /* 0x001fea0003800000 */
.L_x_2907:
[----:B------:R-:W-:Y:S05]  /*1f5d0*/  BSYNC B1 ;  /* 0x0000000000017941 */ /* 0x000fea0003800000 */
.L_x_2728:
[----:B------:R-:W-:Y:S04]  /*1f5e0*/  BSSY B1, `(.L_x_2730) ;  /* 0x0000084000017945 */ /* 0x000fe80003800000 */
[----:B------:R-:W-:Y:S05]  /*1f5f0*/  @!P6 BRA `(.L_x_2731) ;  /* 0x000000080008e947 */ /* 0x000fea0003800000 */
[----:B------:R-:W2:Y:S04]  /*1f600*/  LDL R5, [R1+0x10] ;  /* 0x0000100001057983 */ /* 0x000ea80000100800 */
[----:B------:R-:W3:Y:S01]  /*1f610*/  LDL R6, [R1+0x24] ;  /* 0x0000240001067983 */ /* 0x000ee20000100800 */
[----:B------:R-:W-:Y:S01]  /*1f620*/  BSSY B2, `(.L_x_2732) ;  /* 0x0000008000027945 */ /* 0x000fe20003800000 */
[----:B------:R-:W1:Y:S02]  /*1f630*/  S2R R4, SR_TID.X ;  /* 0x0000000000047919 */ /* 0x000e640000002100 */
[----:B-1----:R-:W-:-:S04]  /*1f640*/  LOP3.LUT R4, R4, 0x7f, RZ, 0xc0, !PT ;  /* 0x0000007f04047812 */ /* 0x002fc800078ec0ff */
[----:B------:R-:W-:Y:S01]  /*1f650*/  ISETP.NE.AND P1, PT, R4, RZ, PT ;  /* 0x000000ff0400720c */ /* 0x000fe20003f25270 */
[----:B--2---:R-:W-:Y:S01]  /*1f660*/  IMAD R5, R5, 0x8, R18 ;  /* 0x0000000805057824 */ /* 0x004fe200078e0212 */
[----:B---3--:R-:W-:-:S04]  /*1f670*/  SHF.L.U32 R9, R6, 0x1f, RZ ;  /* 0x0000001f06097819 */ /* 0x008fc800000006ff */
[----:B------:R-:W1:Y:S02]  /*1f680*/  SYNCS.PHASECHK.TRANS64.TRYWAIT P0, [R5+URZ+0x348a0], R9 ;  /* 0x0348a009050075a7 */ /* 0x000e64000800017f */
[----:B-1----:R-:W-:Y:S05]  /*1f690*/  @!P0 BRA `(.L_x_2733) ;  /* 0x0000007800048947 */ /* 0x002fea0003800000 */
.L_x_2908:
[----:B------:R-:W-:Y:S05]  /*1f6a0*/  BSYNC B2 ;  /* 0x0000000000027941 */ /* 0x000fea0003800000 */
.L_x_2732:
[----:B------:R-:W-:Y:S04]  /*1f6b0*/  BSSY B2, `(.L_x_2734) ;  /* 0x0000009000027945 */ /* 0x000fe80003800000 */
        /* <DEDUP_REMOVED lines=8> */
.L_x_2735:
[----:B------:R-:W-:Y:S05]  /*1f740*/  BSYNC B2 ;  /* 0x0000000000027941 */ /* 0x000fea0003800000 */
.L_x_2734:
[----:B0-----:R-:W2:Y:S01]  /*1f750*/  LDL R3, [R1+0x10] ;  /* 0x0000100001037983 */ /* 0x001ea20000100800 */
[----:B------:R-:W-:Y:S01]  /*1f760*/  IMAD.MOV.U32 R11, RZ, RZ, RZ ;  /* 0x000000ffff0b7224 */ /* 0x000fe200078e00ff */
        /* <DEDUP_REMOVED lines=8> */
[----:B--2---:R-:W-:-:S02]  /*1f7f0*/  IMAD R8, R3, 0xc000, R18 ;  /* 0x0000c00003087824 */ /* 0x004fc400078e0212 */
[----:B------:R-:W-:Y:S02]  /*1f800*/  VIADD R3, R5, 0x34890 ;  /* 0x0003489005037836 */ /* 0x000fe40000000000 */
[----:B------:R-:W-:-:S07]  /*1f810*/  VIADD R6, R8, 0x1c400 ;  /* 0x0001c40008067836 */ /* 0x000fce0000000000 */
.L_x_2736:
        /* <DEDUP_REMOVED lines=16> */
.L_x_2737:
        /* <DEDUP_REMOVED lines=15> */
.L_x_2738:
        /* <DEDUP_REMOVED lines=13> */
.L_x_2909:
[----:B------:R-:W-:Y:S05]  /*1fae0*/  BSYNC B2 ;  /* 0x0000000000027941 */ /* 0x000fea0003800000 */
.L_x_2739:
[----:B------:R-:W-:Y:S01]  /*1faf0*/  BSSY B2, `(.L_x_2741) ;  /* 0x000000b000027945 */ /* 0x000fe20003800000 */
[----:B------:R-:W-:Y:S02]  /*1fb00*/  IMAD.MOV.U32 R8, RZ, RZ, 0x0 ;  /* 0x00000000ff087424 */ /* 0x000fe400078e00ff */
[----:B01----:R-:W-:Y:S01]  /*1fb10*/  IMAD.MOV.U32 R9, RZ, RZ, 0x12f00000 ;  /* 0x12f00000ff097424 */ /* 0x003fe200078e00ff */
[----:B------:R-:W-:Y:S06]  /*1fb20*/  @P1 BRA `(.L_x_2742) ;  /* 0x00000000001c1947 */ /* 0x000fec0003800000 */
[----:B------:R-:W0:Y:S01]  /*1fb30*/  S2R R6, SR_TID.X ;  /* 0x0000000000067919 */ /* 0x000e220000002100 */
[----:B------:R-:W-:-:S04]  /*1fb40*/  IMAD.MOV.U32 R3, RZ, RZ, 0x8000 ;  /* 0x00008000ff037424 */ /* 0x000fc800078e00ff */
[----:B------:R1:W-:Y:S01]  /*1fb50*/  SYNCS.ARRIVE.TRANS64 RZ, [R5+URZ+0x348b0], R3 ;  /* 0x0348b00305ff79a7 */ /* 0x0003e2000800003f */
[----:B0-----:R-:W-:-:S04]  /*1fb60*/  LOP3.LUT R6, R6, 0x1f, RZ, 0xc0, !PT ;  /* 0x0000001f06067812 */ /* 0x001fc800078ec0ff */
[----:B------:R-:W-:-:S13]  /*1fb70*/  ISETP.NE.AND P0, PT, R6, RZ, PT ;  /* 0x000000ff0600720c */ /* 0x000fda0003f05270 */
[----:B-1----:R-:W-:Y:S05]  /*1fb80*/  @!P0 BRA `(.L_x_2742) ;  /* 0x0000000000048947 */ /* 0x002fea0003800000 */
[----:B------:R-:W-:Y:S01]  /*1fb90*/  BPT.TRAP 0x1 ;  /* 0x000000040000795c */ /* 0x000fe20000300000 */
.L_x_2742:
[----:B------:R-:W-:Y:S05]  /*1fba0*/  BSYNC B2 ;  /* 0x0000000000027941 */ /* 0x000fea0003800000 */
.L_x_2741:
[----:B------:R-:W2:Y:S01]  /*1fbb0*/  LDL R3, [R1+0x10] ;  /* 0x0000100001037983 */ /* 0x000ea20000100800 */
[----:B------:R-:W-:Y:S01]  /*1fbc0*/  R2UR UR10, R11 ;  /* 0x000000000b0a72ca */ /* 0x000fe200000e0000 */
[----:B------:R-:W-:Y:S01]  /*1fbd0*/  UIADD3 UR4, UP0, UR36, 0x670, URZ ;  /* 0x0000067024047890 */ /* 0x000fe2000ff1e03f */
[----:B------:R-:W-:Y:S01]  /*1fbe0*/  R2UR UR6, R8 ;  /* 0x00000000080672ca */ /* 0x000fe200000e0000 */
[----:B------:R-:W-:Y:S01]  /*1fbf0*/  VIADD R5, R5, 0x348b0 ;  /* 0x000348b005057836 */ /* 0x000fe20000000000 */
[----:B------:R-:W-:Y:S01]  /*1fc00*/  R2UR UR7, R9 ;  /* 0x00000000090772ca */ /* 0x000fe200000e0000 */
[----:B------:R-:W-:Y:S01]  /*1fc10*/  UIADD3.X UR5, URZ, UR37, URZ, UP0, !UPT ;  /* 0x000000253f057290 */ /* 0x000fe200087fe43f */
[----:B------:R-:W-:Y:S02]  /*1fc20*/  IADD3 R6, R18, 0x400, RZ ;  /* 0x0000040012067810 */ /* 0x000fe40007ffe0ff */
[----:B------:R-:W-:-:S03]  /*1fc30*/  PLOP3.LUT P0, PT, PT, PT, PT, 0x80, 0x0 ;  /* 0x000000000000781c */ /* 0x000fc60003f0f070 */
[----:B--2---:R-:W-:-:S10]  /*1fc40*/  IMAD R3, R3, 0x8000, R6 ;  /* 0x0000800003037824 */ /* 0x004fd400078e0206 */
.L_x_2743:
        /* <DEDUP_REMOVED lines=19> */
.L_x_2744:
        /* <DEDUP_REMOVED lines=10> */
.L_x_2731:
[----:B------:R-:W-:Y:S05]  /*1fe20*/  BSYNC B1 ;  /* 0x0000000000017941 */ /* 0x000fea0003800000 */
.L_x_2730:
[----:B------:R-:W0:Y:S04]  /*1fe30*/  LDL.LU R8, [R1+0x10] ;  /* 0x0000100001087983 */ /* 0x000e280000300800 */
[----:B------:R-:W2:Y:S01]  /*1fe40*/  LDL.LU R6, [R1+0x24] ;  /* 0x0000240001067983 */ /* 0x000ea20000300800 */
[----:B------:R-:W-:Y:S02]  /*1fe50*/  PLOP3.LUT P0, PT, PT, PT, PT, 0x8, 0x0 ;  /* 0x000000000000781c */ /* 0x000fe40003f0e170 */
[----:B0-----:R-:W-:Y:S01]  /*1fe60*/  IADD3 R3, R8, 0x1, RZ ;  /* 0x0000000108037810 */ /* 0x001fe20007ffe0ff */
        /* <DEDUP_REMOVED lines=9> */
.L_x_2760:
[----:B------:R-:W-:Y:S05]  /*1ff00*/  YIELD ;  /* 0x0000000000007946 */ /* 0x000fea0003800000 */
[----:B------:R-:W-:Y:S04]  /*1ff10*/  BSSY B1, `(.L_x_2745) ;  /* 0x000007f000017945 */ /* 0x000fe80003800000 */
[----:B-1----:R-:W-:Y:S05]  /*1ff20*/  @!P6 BRA `(.L_x_2746) ;  /* 0x0000000400f4e947 */ /* 0x002fea0003800000 */
[----:B------:R-:W2:Y:S04]  /*1ff30*/  LDL R5, [R1+0x10] ;  /* 0x0000100001057983 */ /* 0x000ea80000100800 */
[----:B------:R-:W3:Y:S01]  /*1ff40*/  LDL R4, [R1+0x24] ;  /* 0x0000240001047983 */ /* 0x000ee20000100800 */
[----:B------:R-:W-:Y:S01]  /*1ff50*/  BSSY B2, `(.L_x_2747) ;  /* 0x0000008000027945 */ /* 0x000fe20003800000 */
[----:B0-----:R-:W0:Y:S02]  /*1ff60*/  S2R R3, SR_TID.X ;  /* 0x0000000000037919 */ /* 0x001e240000002100 */
[----:B0-----:R-:W-:-:S04]  /*1ff70*/  LOP3.LUT R3, R3, 0x7f, RZ, 0xc0, !PT ;  /* 0x0000007f03037812 */ /* 0x001fc800078ec0ff */
[----:B------:R-:W-:Y:S01]  /*1ff80*/  ISETP.NE.AND P2, PT, R3, RZ, PT ;  /* 0x000000ff0300720c */ /* 0x000fe20003f45270 */
[----:B--2---:R-:W-:Y:S01]  /*1ff90*/  IMAD R7, R5, 0x8, R18 ;  /* 0x0000000805077824 */ /* 0x004fe200078e0212 */
[----:B---3--:R-:W-:-:S04]  /*1ffa0*/  SHF.L.U32 R6, R4, 0x1f, RZ ;  /* 0x0000001f04067819 */ /* 0x008fc800000006ff */
[----:B------:R-:W0:Y:S02]  /*1ffb0*/  SYNCS.PHASECHK.TRANS64.TRYWAIT P1, [R7+URZ+0x348a0], R6 ;  /* 0x0348a006070075a7 */ /* 0x000e24000802017f */
[----:B0-----:R-:W-:Y:S05]  /*1ffc0*/  @!P1 BRA `(.L_x_2748) ;  /* 0x0000006c00e09947 */ /* 0x001fea0003800000 */
.L_x_2910:
[----:B------:R-:W-:Y:S05]  /*1ffd0*/  BSYNC B2 ;  /* 0x0000000000027941 */ /* 0x000fea0003800000 */
.L_x_2747:
[----:B------:R-:W-:Y:S04]  /*1ffe0*/  BSSY B2, `(.L_x_2749) ;  /* 0x0000009000027945 */ /* 0x000fe80003800000 */
        /* <DEDUP_REMOVED lines=8> */
.L_x_2750:
[----:B------:R-:W-:Y:S05]  /*20070*/  BSYNC B2 ;  /* 0x0000000000027941 */ /* 0x000fea0003800000 */
.L_x_2749:
[----:B------:R-:W2:Y:S01]  /*20080*/  LDL R3, [R1+0x10] ;  /* 0x0000100001037983 */ /* 0x000ea20000100800 */
[----:B------:R-:W-:Y:S01]  /*20090*/  IMAD.MOV.U32 R11, RZ, RZ, RZ ;  /* 0x000000ffff0b7224 */ /* 0x000fe200078e00ff */
[----:B------:R-:W-:Y:S01]  /*200a0*/  UIADD3 UR4, UP0, UR36, 0x570, URZ ;  /* 0x0000057024047890 */ /* 0x000fe2000ff1e03f */
[----:B------:R-:W-:Y:S01]  /*200b0*/  PLOP3.LUT P1, PT, PT, PT, PT, 0x80, 0x0 ;  /* 0x000000000000781c */ /* 0x000fe20003f2f070 */
[----:B------:R-:W-:Y:S01]  /*200c0*/  UMOV UR6, 0x0 ;  /* 0x0000000000067882 */ /* 0x000fe20000000000 */
[----:B------:R-:W-:Y:S01]  /*200d0*/  LEA R4, R8, R10, 0x7 ;  /* 0x0000000a08047211 */ /* 0x000fe200078e38ff */
[----:B------:R-:W-:Y:S01]  /*200e0*/  UIADD3.X UR5, URZ, UR37, URZ, UP0, !UPT ;  /* 0x000000253f057290 */ /* 0x000fe200087fe43f */
[----:B------:R-:W-:Y:S01]  /*200f0*/  R2UR UR10, R11 ;  /* 0x000000000b0a72ca */ /* 0x000fe200000e0000 */
[----:B------:R-:W-:Y:S01]  /*20100*/  UMOV UR7, 0x12f00000 ;  /* 0x12f0000000077882 */ /* 0x000fe20000000000 */
[----:B--2---:R-:W-:Y:S02]  /*20110*/  IMAD R5, R3, 0xc000, R18 ;  /* 0x0000c00003057824 */ /* 0x004fe400078e0212 */
[----:B------:R-:W-:-:S02]  /*20120*/  VIADD R3, R7, 0x34890 ;  /* 0x0003489007037836 */ /* 0x000fc40000000000 */
[----:B------:R-:W-:-:S09]  /*20130*/  VIADD R9, R5, 0x1c400 ;  /* 0x0001c40005097836 */ /* 0x000fd20000000000 */
.L_x_2751:
        /* <DEDUP_REMOVED lines=16> */
.L_x_2752:
        /* <DEDUP_REMOVED lines=11> */
[----:B------:R-:W-:Y:S01]  /*202f0*/  UMOV UR6, 0x0 ;  /* 0x0000000000067882 */ /* 0x000fe20000000000 */
[----:B------:R-:W-:Y:S01]  /*20300*/  IADD3 R5, R5, 0x24400, RZ ;  /* 0x0002440005057810 */ /* 0x000fe20007ffe0ff */
[----:B------:R-:W-:Y:S01]  /*20310*/  UMOV UR7, 0x12f00000 ;  /* 0x12f0000000077882 */ /* 0x000fe20000000000 */
[----:B------:R-:W-:-:S09]  /*20320*/  UMOV UR10, 0x80 ;  /* 0x00000080000a7882 */ /* 0x000fd20000000000 */
.L_x_2753:
        /* <DEDUP_REMOVED lines=13> */
.L_x_2911:
[----:B------:R-:W-:Y:S05]  /*20400*/  BSYNC B2 ;  /* 0x0000000000027941 */ /* 0x000fea0003800000 */
.L_x_2754:
        /* <DEDUP_REMOVED lines=11> */
.L_x_2757:
[----:B------:R-:W-:Y:S05]  /*204c0*/  BSYNC B2 ;  /* 0x0000000000027941 */ /* 0x000fea0003800000 */
.L_x_2756:
        /* <DEDUP_REMOVED lines=10> */
.L_x_2758:
        /* <DEDUP_REMOVED lines=15> */
.L_x_2759:
        /* <DEDUP_REMOVED lines=10> */
.L_x_2746:
[----:B------:R-:W-:Y:S05]  /*20700*/  BSYNC B1 ;  /* 0x0000000000017941 */ /* 0x000fea0003800000 */
.L_x_2745:
[----:B0-----:R-:W2:Y:S04]  /*20710*/  LDL.LU R6, [R1+0x10] ;  /* 0x0000100001067983 */ /* 0x001ea80000300800 */
[----:B------:R-:W3:Y:S01]  /*20720*/  LDL.LU R5, [R1+0x24] ;  /* 0x0000240001057983 */ /* 0x000ee20000300800 */
[C---:B------:R-:W-:Y:S01]  /*20730*/  ISETP.GT.AND P2, PT, R8.reuse, R2, PT ;  /* 0x000000020800720c */ /* 0x040fe20003f44270 */
[----:B------:R-:W-:Y:S02]  /*20740*/  VIADD R8, R8, 0xffffffff ;  /* 0xffffffff08087836 */ /* 0x000fe40000000000 */
[----:B--2---:R-:W-:-:S05]  /*20750*/  VIADD R3, R6, 0x1 ;  /* 0x0000000106037836 */ /* 0x004fca0000000000 */
[----:B------:R-:W-:-:S04]  /*20760*/  ISETP.NE.AND P1, PT, R3, 0x2, PT ;  /* 0x000000020300780c */ /* 0x000fc80003f25270 */
[----:B------:R-:W-:Y:S02]  /*20770*/  SEL R4, RZ, 0x1, P1 ;  /* 0x00000001ff047807 */ /* 0x000fe40000800000 */
[----:B------:R-:W-:Y:S02]  /*20780*/  SEL R3, R3, RZ, P1 ;  /* 0x000000ff03037207 */ /* 0x000fe40000800000 */
[----:B---3--:R-:W-:-:S05]  /*20790*/  LOP3.LUT R5, R5, R4, RZ, 0x3c, !PT ;  /* 0x0000000405057212 */ /* 0x008fca00078e3cff */
[----:B------:R1:W-:Y:S04]  /*207a0*/  STL [R1+0x24], R5 ;  /* 0x0000240501007387 */ /* 0x0003e80000100800 */
[----:B------:R1:W-:Y:S01]  /*207b0*/  STL [R1+0x10], R3 ;  /* 0x0000100301007387 */ /* 0x0003e20000100800 */
[----:B------:R-:W-:Y:S05]  /*207c0*/  @P2 BRA `(.L_x_2760) ;  /* 0xfffffff400cc2947 */ /* 0x000fea000383ffff */
.L_x_2724:
[----:B------:R-:W-:Y:S05]  /*207d0*/  BSYNC B0 ;  /* 0x0000000000007941 */ /* 0x000fea0003800000 */
.L_x_2723:
[----:B------:R-:W2:Y:S01]  /*207e0*/  LDL R4, [R1+0x4] ;  /* 0x0000040001047983 */ /* 0x000ea20000100800 */
[----:B------:R-:W3:Y:S01]  /*207f0*/  LDC R0, c[0x0][0x448] ;  /* 0x00011200ff007b82 */ /* 0x000ee20000000800 */
[----:B------:R-:W-:Y:S01]  /*20800*/  ISETP.NE.AND P2, PT, R17, RZ, PT ;  /* 0x000000ff1100720c */ /* 0x000fe20003f45270 */
[----:B------:R-:W-:Y:S05]  /*20810*/  @!P0 WARPSYNC.ALL ;  /* 0x0000000000008948 */ /* 0x000fea0003800000 */
[----:B------:R-:W-:Y:S07]  /*20820*/  BSSY B0, `(.L_x_2761) ;  /* 0x000002d000007945 */ /* 0x000fee0003800000 */
[----:B------:R-:W4:Y:S08]  /*20830*/  @!P2 LDC R17, c[0x0][0x9f0] ;  /* 0x00027c00ff11ab82 */ /* 0x000f300000000800 */
[----:B------:R-:W-:Y:S01]  /*20840*/  @!P0 BAR.SYNC.DEFER_BLOCKING 0xc, 0x180 ;  /* 0x0306000000008b1d */ /* 0x000fe20000010000 */
[----:B---3--:R-:W-:-:S13]  /*20850*/  ISETP.NE.AND P1, PT, R0, 0x1, PT ;  /* 0x000000010000780c */ /* 0x008fda0003f25270 */
[----:B------:R-:W3:Y:S08]  /*20860*/  @P1 LDC R2, c[0x0][0x44c] ;  /* 0x00011300ff021b82 */ /* 0x000ef00000000800 */
[----:B01----:R-:W0:Y:S01]  /*20870*/  @P1 LDC R3, c[0x0][0x450] ;  /* 0x00011400ff031b82 */ /* 0x003e220000000800 */
[----:B--2---:R-:W-:-:S05]  /*20880*/  LEA R0, R4, 0x7f, 0x7 ;  /* 0x0000007f04007811 */ /* 0x004fca00078e38ff */
[----:B---3--:R-:W-:-:S05]  /*20890*/  @P1 IMAD.HI.U32 R2, R0, R2, RZ ;  /* 0x0000000200021227 */ /* 0x008fca00078e00ff */
[----:B0-----:R-:W-:-:S04]  /*208a0*/  @P1 SHF.R.U32.HI R0, RZ, R3, R2 ;  /* 0x00000003ff001219 */ /* 0x001fc80000011602 */
[----:B------:R-:W-:-:S04]  /*208b0*/  IADD3 R0, R21, R0, RZ ;  /* 0x0000000015007210 */ /* 0x000fc80007ffe0ff */
[----:B------:R-:W-:-:S04]  /*208c0*/  SHF.R.S32.HI R2, RZ, 0x1f, R0 ;  /* 0x0000001fff027819 */ /* 0x000fc80000011400 */
[----:B------:R-:W-:-:S04]  /*208d0*/  LEA.HI R0, R2, R0, RZ, 0x7 ;  /* 0x0000000002007211 */ /* 0x000fc800078f38ff */
[----:B------:R-:W-:-:S04]  /*208e0*/  SHF.R.S32.HI R0, RZ, 0x7, R0 ;  /* 0x00000007ff007819 */ /* 0x000fc80000011400 */
[----:B------:R-:W-:-:S04]  /*208f0*/  VIMNMX R7, R20, R0, PT ;  /* 0x0000000014077248 */ /* 0x000fc80003fe0100 */
[----:B------:R-:W-:Y:S01]  /*20900*/  ISETP.GE.AND P1, PT, R7, 0x1, PT ;  /* 0x000000010700780c */ /* 0x000fe20003f26270 */
[----:B------:R0:W-:Y:S04]  /*20910*/  STL [R1+0x40], R7 ;  /* 0x0000400701007387 */ /* 0x0001e80000100800 */
[----:B------:R0:W-:Y:S08]  /*20920*/  STL [R1+0x44], RZ ;  /* 0x000044ff01007387 */ /* 0x0001f00000100800 */
[----:B0---4-:R-:W-:Y:S05]  /*20930*/  @!P1 BRA `(.L_x_2762) ;  /* 0x00000000006c9947 */ /* 0x011fea0003800000 */
        /* <DEDUP_REMOVED lines=10> */
[----:B------:R-:W-:-:S03]  /*209e0*/  IADD3 R4, R17, -0x1, R7 ;  /* 0xffffffff11047810 */ /* 0x000fc60007ffe007 */
        /* <DEDUP_REMOVED lines=16> */
.L_x_2762:
[----:B------:R-:W-:Y:S05]  /*20af0*/  BSYNC B0 ;  /* 0x0000000000007941 */ /* 0x000fea0003800000 */
.L_x_2761:
[----:B------:R-:W2:Y:S04]  /*20b00*/  LDL R0, [R1+0x44] ;  /* 0x0000440001007983 */ /* 0x000ea80000100800 */
[----:B0-----:R-:W2:Y:S01]  /*20b10*/  LDL R2, [R1+0x60] ;  /* 0x0000600001027983 */ /* 0x001ea20000100800 */
[----:B------:R-:W-:Y:S01]  /*20b20*/  BSSY B7, `(.L_x_2763) ;  /* 0x0000411000077945 */ /* 0x000fe20003800000 */
[----:B--2---:R-:W-:-:S05]  /*20b30*/  IMAD R2, R2, R0, RZ ;  /* 0x0000000002027224 */ /* 0x004fca00078e02ff */
[----:B------:R-:W-:Y:S01]  /*20b40*/  VIADDMNMX R0, R2, R0, R7, PT ;  /* 0x0000000002007246 */ /* 0x000fe20003800107 */
[----:B------:R0:W-:Y:S03]  /*20b50*/  STL [R1+0x30], R2 ;  /* 0x0000300201007387 */ /* 0x0001e60000100800 */
[----:B------:R-:W-:Y:S01]  /*20b60*/  ISETP.GT.AND P0, PT, R0, R2, PT ;  /* 0x000000020000720c */ /* 0x000fe20003f04270 */
[----:B------:R0:W-:-:S12]  /*20b70*/  STL [R1+0x48], R0 ;  /* 0x0000480001007387 */ /* 0x0001d80000100800 */
[----:B0-----:R-:W-:Y:S05]  /*20b80*/  @P0 BRA `(.L_x_2764) ;  /* 0x0000000000480947 */ /* 0x001fea0003800000 */
[----:B------:R-:W0:Y:S02]  /*20b90*/  S2R R0, SR_TID.X ;  /* 0x0000000000007919 */ /* 0x000e240000002100 */
[----:B0-----:R-:W-:-:S04]  /*20ba0*/  LOP3.LUT R0, R0, 0x7f, RZ, 0xc0, !PT ;  /* 0x0000007f00007812 */ /* 0x001fc800078ec0ff */
[----:B------:R-:W-:-:S13]  /*20bb0*/  ISETP.NE.AND P0, PT, R0, RZ, PT ;  /* 0x000000ff0000720c */ /* 0x000fda0003f05270 */
[----:B------:R-:W-:Y:S05]  /*20bc0*/  @P0 BRA `(.L_x_2765) ;  /* 0x0000004000180947 */ /* 0x000fea0003800000 */
[----:B------:R-:W0:Y:S01]  /*20bd0*/  S2R R3, SR_LANEID ;  /* 0x0000000000037919 */ /* 0x000e220000000000 */
[----:B------:R-:W-:Y:S02]  /*20be0*/  VOTEU.ANY UR4, UPT, PT ;  /* 0x0000000000047886 */ /* 0x000fe400038e0100 */
[----:B------:R-:W0:Y:S08]  /*20bf0*/  FLO.U32 R0, UR4 ;  /* 0x0000000400007d00 */ /* 0x000e3000080e0000 */
[----:B------:R-:W1:Y:S01]  /*20c00*/  POPC R4, UR4 ;  /* 0x0000000400047d09 */ /* 0x000e620008000000 */
[----:B0-----:R-:W-:-:S02]  /*20c10*/  ISETP.EQ.U32.AND P0, PT, R0, R3, PT ;  /* 0x000000030000720c */ /* 0x001fc40003f02070 */
[----:B------:R-:W1:Y:S11]  /*20c20*/  LDC.64 R2, c[0x0][0xc60] ;  /* 0x00031800ff027b82 */ /* 0x000e760000000a00 */
[----:B-1----:R-:W2:Y:S01]  /*20c30*/  @P0 ATOMG.E.ADD.STRONG.GPU PT, R3, desc[UR60][R2.64], R4 ;  /* 0x00000004020309a8 */ /* 0x002ea200081ee1fc */
[----:B------:R-:W0:Y:S02]  /*20c40*/  S2R R5, SR_LTMASK ;  /* 0x0000000000057919 */ /* 0x000e240000003900 */
[----:B0-----:R-:W-:-:S06]  /*20c50*/  LOP3.LUT R5, R5, UR4, RZ, 0xc0, !PT ;  /* 0x0000000405057c12 */ /* 0x001fcc000f8ec0ff */
[----:B------:R-:W0:Y:S01]  /*20c60*/  POPC R5, R5 ;  /* 0x0000000500057309 */ /* 0x000e220000000000 */
[----:B--2---:R-:W0:Y:S02]  /*20c70*/  SHFL.IDX PT, R0, R3, R0, 0x1f ;  /* 0x00001f0003007589 */ /* 0x004e2400000e0000 */
[----:B0-----:R-:W-:-:S05]  /*20c80*/  IADD3 R0, R0, UR38, R5 ;  /* 0x0000002600007c10 */ /* 0x001fca000fffe005 */
[----:B------:R4:W-:Y:S01]  /*20c90*/  STL [R1], R0 ;  /* 0x0000000001007387 */ /* 0x0009e20000100800 */
[----:B------:R-:W-:Y:S05]  /*20ca0*/  BRA `(.L_x_2765) ;  /* 0x0000003c00e07947 */ /* 0x000fea0003800000 */
.L_x_2764:
        /* <DEDUP_REMOVED lines=20> */
.L_x_2767:
[----:B------:R-:W-:Y:S05]  /*20df0*/  BSYNC B6 ;  /* 0x0000000000067941 */ /* 0x000fea0003800000 */
.L_x_2766:
        /* <DEDUP_REMOVED lines=20> */
.L_x_2770:
[----:B------:R0:W1:Y:S01]  /*20f40*/  LDC.64 R2, c[0x4][R17] ;  /* 0x0100000011027b82 */ /* 0x0000620000000a00 */
[----:B------:R-:W-:Y:S01]  /*20f50*/  ULDC.64 UR4, c[0x4][0xb8] ;  /* 0x01002e0000047ab9 */ /* 0x000fe20000000a00 */
[----:B------:R-:W-:Y:S01]  /*20f60*/  ULDC.64 UR6, c[0x4][0xc0] ;  /* 0x0100300000067ab9 */ /* 0x000fe20000000a00 */
[----:B------:R-:W-:Y:S01]  /*20f70*/  ULDC.64 UR8, c[0x4][0x18] ;  /* 0x0100060000087ab9 */ /* 0x000fe20000000a00 */
[----:B------:R-:W-:Y:S01]  /*20f80*/  MOV R4, UR4 ;  /* 0x0000000400047c02 */ /* 0x000fe20008000f00 */
[----:B------:R-:W-:Y:S01]  /*20f90*/  IMAD.U32 R5, RZ, RZ, UR5 ;  /* 0x00000005ff057e24 */ /* 0x000fe2000f8e00ff */
[----:B------:R-:W-:Y:S01]  /*20fa0*/  MOV R11, UR9 ;  /* 0x00000009000b7c02 */ /* 0x000fe20008000f00 */
[----:B------:R-:W-:Y:S02]  /*20fb0*/  IMAD.U32 R6, RZ, RZ, UR6 ;  /* 0x00000006ff067e24 */ /* 0x000fe4000f8e00ff */
[----:B------:R-:W-:Y:S02]  /*20fc0*/  IMAD.U32 R7, RZ, RZ, UR7 ;  /* 0x00000007ff077e24 */ /* 0x000fe4000f8e00ff */
[----:B------:R-:W-:-:S02]  /*20fd0*/  IMAD.U32 R10, RZ, RZ, UR8 ;  /* 0x00000008ff0a7e24 */ /* 0x000fc4000f8e00ff */
[----:B------:R-:W-:Y:S02]  /*20fe0*/  IMAD.MOV.U32 R8, RZ, RZ, 0x70 ;  /* 0x00000070ff087424 */ /* 0x000fe400078e00ff */
[----:B------:R-:W-:Y:S02]  /*20ff0*/  IMAD.MOV.U32 R12, RZ, RZ, 0x1 ;  /* 0x00000001ff0c7424 */ /* 0x000fe400078e00ff */
[----:B0-----:R-:W-:-:S07]  /*21000*/  IMAD.MOV.U32 R13, RZ, RZ, RZ ;  /* 0x000000ffff0d7224 */ /* 0x001fce00078e00ff */
[----:B------:R-:W-:-:S07]  /*21010*/  LEPC R20, `(.L_x_2769) ;  /* 0x000000001014794e */ /* 0x000fce0000000000 */
[----:B-1----:R-:W-:Y:S05]  /*21020*/  CALL.ABS.NOINC R2 ;  /* 0x0000000002007343 */ /* 0x002fea0003c00000 */
.L_x_2769:
[----:B------:R-:W-:Y:S05]  /*21030*/  BSYNC B6 ;  /* 0x0000000000067941 */ /* 0x000fea0003800000 */
.L_x_2768:
[----:B------:R-:W2:Y:S01]  /*21040*/  LDL.LU R2, [R1+0x28] ;  /* 0x0000280001027983 */ /* 0x000ea20000300800 */
[----:B------:R-:W-:-:S03]  /*21050*/  ULDC.64 UR4, c[0x0][0x9f8] ;  /* 0x00027e0000047ab9 */ /* 0x000fc60000000a00 */
[----:B------:R-:W3:Y:S04]  /*21060*/  LDL.LU R0, [R1+0x38] ;  /* 0x0000380001007983 */ /* 0x000ee80000300800 */
[----:B------:R-:W4:Y:S01]  /*21070*/  LDL R7, [R1+0x14] ;  /* 0x0000140001077983 */ /* 0x000f220000100800 */
[----:B------:R-:W-:-:S03]  /*21080*/  ISETP.NE.U32.AND P0, PT, RZ, UR4, PT ;  /* 0x00000004ff007c0c */ /* 0x000fc6000bf05070 */
[----:B------:R-:W5:Y:S01]  /*21090*/  LDL R17, [R1+0x48] ;  /* 0x0000480001117983 */ /* 0x000f620000100800 */
[----:B------:R-:W-:-:S13]  /*210a0*/  ISETP.NE.AND.EX P0, PT, RZ, UR5, PT, P0 ;  /* 0x00000005ff007c0c */ /* 0x000fda000bf05300 */
[----:B--2---:R-:W-:-:S04]  /*210b0*/  @P0 IADD3 R2, P1, R2, UR4, RZ ;  /* 0x0000000402020c10 */ /* 0x004fc8000ff3e0ff */
[----:B---3--:R-:W-:Y:S01]  /*210c0*/  @P0 IADD3.X R3, R0, UR5, RZ, P1, !PT ;  /* 0x0000000500030c10 */ /* 0x008fe20008ffe4ff */
[----:B------:R-:W-:-:S04]  /*210d0*/  ULDC.64 UR4, c[0x0][0xa08] ;  /* 0x0002820000047ab9 */ /* 0x000fc80000000a00 */
[----:B----4-:R0:W2:Y:S02]  /*210e0*/  @P0 LDG.E R7, desc[UR60][R2.64] ;  /* 0x0000003c02070981 */ /* 0x0100a4000c1e1900 */
[----:B0-----:R-:W0:Y:S01]  /*210f0*/  LDC.64 R2, c[0x0][0x418] ;  /* 0x00010600ff027b82 */ /* 0x001e220000000a00 */
[----:B-----5:R-:W-:Y:S01]  /*21100*/  VIADD R0, R17, 0xffffffff ;  /* 0xffffffff11007836 */ /* 0x020fe20000000000 */
[----:B--2---:R-:W-:Y:S01]  /*21110*/  SHF.R.S32.HI R8, RZ, 0x1f, R7 ;  /* 0x0000001fff087819 */ /* 0x004fe20000011407 */
[----:B------:R1:W-:Y:S04]  /*21120*/  @P0 STL [R1+0x14], R7 ;  /* 0x0000140701000387 */ /* 0x0003e80000100800 */
[----:B------:R1:W-:Y:S01]  /*21130*/  STL [R1+0x28], R8 ;  /* 0x0000280801007387 */ /* 0x0003e20000100800 */
[----:B0-----:R-:W-:Y:S01]  /*21140*/  LOP3.LUT P0, RZ, R2, UR4, RZ, 0xfc, !PT ;  /* 0x0000000402ff7c12 */ /* 0x001fe2000f80fcff */
[----:B------:R-:W-:-:S03]  /*21150*/  UMOV UR4, 0xffffffff ;  /* 0xffffffff00047882 */ /* 0x000fc60000000000 */
[----:B------:R-:W-:-:S04]  /*21160*/  LOP3.LUT P0, RZ, R3, UR5, RZ, 0xfc, P0 ;  /* 0x0000000503ff7c12 */ /* 0x000fc8000800fcff */
[----:B------:R-:W-:Y:S01]  /*21170*/  SEL R17, R7, RZ, !P0 ;  /* 0x000000ff07117207 */ /* 0x000fe20004000000 */
[----:B-1----:R-:W-:Y:S08]  /*21180*/  BRA.DIV UR4, `(.L_x_2771) ;  /* 0x0000005e04987947 */ /* 0x002ff0000b800000 */
[----:B------:R-:W0:Y:S02]  /*21190*/  S2R R4, SR_TID.X ;  /* 0x0000000000047919 */ /* 0x000e240000002100 */
[----:B0-----:R-:W-:-:S04]  /*211a0*/  SHF.R.U32.HI R4, RZ, 0x5, R4 ;  /* 0x00000005ff047819 */ /* 0x001fc80000011604 */
[----:B------:R-:W-:-:S05]  /*211b0*/  LOP3.LUT R4, R4, 0x3, RZ, 0xc0, !PT ;  /* 0x0000000304047812 */ /* 0x000fca00078ec0ff */
[----:B------:R0:W1:Y:S02]  /*211c0*/  SHFL.IDX PT, R14, R4, RZ, 0x1f ;  /* 0x00001fff040e7589 */ /* 0x00006400000e0000 */
.L_x_2914:
[----:B0-----:R-:W2:Y:S01]  /*211d0*/  LDL.LU R4, [R1+0x1c] ;  /* 0x00001c0001047983 */ /* 0x001ea20000300800 */
[----:B------:R-:W-:Y:S02]  /*211e0*/  PLOP3.LUT P1, PT, PT, PT, PT, 0x8, 0x0 ;  /* 0x000000000000781c */ /* 0x000fe40003f2e170 */
[----:B-1----:R-:W-:Y:S01]  /*211f0*/  ISETP.NE.AND P0, PT, R14, RZ, PT ;  /* 0x000000ff0e00720c */ /* 0x002fe20003f05270 */
        /* <DEDUP_REMOVED lines=8> */
.L_x_2917:
[----:B------:R-:W-:Y:S05]  /*21280*/  @!P6 BRA `(.L_x_2772) ;  /* 0x000000040028e947 */ /* 0x000fea0003800000 */
[----:B------:R-:W-:-:S04]  /*21290*/  ISETP.NE.U32.AND P0, PT, R2, RZ, PT ;  /* 0x000000ff0200720c */ /* 0x000fc80003f05070 */
[----:B------:R-:W-:-:S13]  /*212a0*/  ISETP.NE.AND.EX P0, PT, R3, RZ, PT, P0 ;  /* 0x000000ff0300720c */ /* 0x000fda0003f05300 */
[----:B------:R-:W-:Y:S05]  /*212b0*/  @!P0 BRA `(.L_x_2774) ;  /* 0x0000000000508947 */ /* 0x000fea0003800000 */
[----:B------:R-:W1:Y:S01]  /*212c0*/  LDC R6, c[0x0][0x43c] ;  /* 0x00010f00ff067b82 */ /* 0x000e620000000800 */
[----:B------:R-:W-:Y:S01]  /*212d0*/  MOV R9, R0 ;  /* 0x0000000000097202 */ /* 0x000fe20000000f00 */
[----:B------:R-:W-:-:S04]  /*212e0*/  ULDC.64 UR4, c[0x0][0x428] ;  /* 0x00010a0000047ab9 */ /* 0x000fc80000000a00 */
[----:B0-----:R-:W-:Y:S01]  /*212f0*/  IMAD.MOV.U32 R0, RZ, RZ, R9 ;  /* 0x000000ffff007224 */ /* 0x001fe200078e0009 */
[----:B-1----:R-:W-:-:S13]  /*21300*/  ISETP.NE.AND P0, PT, R6, 0x1, PT ;  /* 0x000000010600780c */ /* 0x002fda0003f05270 */
        /* <DEDUP_REMOVED lines=15> */
.L_x_2774:
[----:B-1----:R-:W2:Y:S01]  /*21400*/  LDL R2, [R1+0x18] ;  /* 0x0000180001027983 */ /* 0x002ea20000100800 */
[----:B0-----:R-:W-:Y:S02]  /*21410*/  LEA R0, R19, R18, 0x3 ;  /* 0x0000001213007211 */ /* 0x001fe400078e18ff */
[----:B--2---:R-:W-:-:S04]  /*21420*/  SHF.L.U32 R2, R2, 0x1f, RZ ;  /* 0x0000001f02027819 */ /* 0x004fc800000006ff */
[----:B------:R-:W0:Y:S02]  /*21430*/  SYNCS.PHASECHK.TRANS64.TRYWAIT P0, [R0+URZ+0x34840], R2 ;  /* 0x03484002000075a7 */ /* 0x000e24000800017f */
[----:B0-----:R-:W-:Y:S05]  /*21440*/  @!P0 BRA `(.L_x_2775) ;  /* 0x0000005c003c8947 */ /* 0x001fea0003800000 */
.L_x_2918:
        /* <DEDUP_REMOVED lines=11> */
.L_x_2776:
[----:B------:R-:W2:Y:S04]  /*21500*/  LDL R4, [R1+0x8] ;  /* 0x0000080001047983 */ /* 0x000ea80000100800 */
[----:B------:R-:W3:Y:S04]  /*21510*/  LDL R3, [R1+0x20] ;  /* 0x0000200001037983 */ /* 0x000ee80000100800 */
[----:B0-----:R-:W4:Y:S01]  /*21520*/  LDL.LU R2, [R1+0x1c] ;  /* 0x00001c0001027983 */ /* 0x001f220000300800 */
        /* <DEDUP_REMOVED lines=25> */
[----:B0-----:R-:W-:Y:S01]  /*216c0*/  UMOV UR8, UR15 ;  /* 0x0000000f00087c82 */ /* 0x001fe20008000000 */
[----:B------:R-:W-:Y:S02]  /*216d0*/  UMOV UR10, UR17 ;  /* 0x00000011000a7c82 */ /* 0x000fe40008000000 */
[----:B------:R0:W-:Y:S02]  /*216e0*/  UTMALDG.4D [UR8], [UR4], desc[UR6] ;  /* 0x00000608040075b4 */ /* 0x0001e40008019000 */
[----:B0-----:R-:W-:Y:S01]  /*216f0*/  UMOV UR8, UR16 ;  /* 0x0000001000087c82 */ /* 0x001fe20008000000 */
[----:B------:R-:W-:Y:S02]  /*21700*/  UMOV UR10, UR14 ;  /* 0x0000000e000a7c82 */ /* 0x000fe40008000000 */
[----:B------:R1:W-:Y:S02]  /*21710*/  UTMALDG.4D [UR8], [UR4], desc[UR6] ;  /* 0x00000608040075b4 */ /* 0x0003e40008019000 */
[----:B-1----:R-:W-:Y:S01]  /*21720*/  NOP ;  /* 0x0000000000007918 */ /* 0x002fe20000000000 */
.L_x_2772:
[----:B------:R-:W2:Y:S04]  /*21730*/  LDL.LU R3, [R1+0x4c] ;  /* 0x00004c0001037983 */ /* 0x000ea80000300800 */
[----:B------:R-:W3:Y:S04]  /*21740*/  LDL.LU R5, [R1+0x34] ;  /* 0x0000340001057983 */ /* 0x000ee80000300800 */
[----:B0-----:R-:W4:Y:S01]  /*21750*/  LDL.LU R4, [R1+0x54] ;  /* 0x0000540001047983 */ /* 0x001f220000300800 */
        /* <DEDUP_REMOVED lines=37> */
.L_x_2778:
[----:B------:R-:W-:Y:S05]  /*219b0*/  BSYNC B6 ;  /* 0x0000000000067941 */ /* 0x000fea0003800000 */
.L_x_2777:
[----:B0-----:R-:W2:Y:S01]  /*219c0*/  LDL.LU R0, [R1+0x4c] ;  /* 0x00004c0001007983 */ /* 0x001ea20000300800 */
[----:B------:R-:W-:Y:S01]  /*219d0*/  ULDC.64 UR4, c[0x0][0x2d8] ;  /* 0x0000b60000047ab9 */ /* 0x000fe20000000a00 */
[----:B------:R-:W0:Y:S01]  /*219e0*/  LDC R7, c[0x0][0x448] ;  /* 0x00011200ff077b82 */ /* 0x000e220000000800 */
[----:B------:R-:W-:Y:S01]  /*219f0*/  ULDC.64 UR6, c[0x0][0x280] ;  /* 0x0000a00000067ab9 */ /* 0x000fe20000000a00 */
[----:B------:R-:W3:Y:S04]  /*21a00*/  LDL.LU R4, [R1+0x38] ;  /* 0x0000380001047983 */ /* 0x000ee80000300800 */
[----:B------:R-:W3:Y:S04]  /*21a10*/  LDL.LU.64 R2, [R1+0x58] ;  /* 0x0000580001027983 */ /* 0x000ee80000300a00 */
[----:B------:R-:W4:Y:S04]  /*21a20*/  LDL.LU R5, [R1+0x34] ;  /* 0x0000340001057983 */ /* 0x000f280000300800 */
[----:B------:R-:W4:Y:S01]  /*21a30*/  LDL R9, [R1+0x4] ;  /* 0x0000040001097983 */ /* 0x000f220000100800 */
[----:B------:R-:W1:Y:S01]  /*21a40*/  S2R R10, SR_TID.X ;  /* 0x00000000000a7919 */ /* 0x000e620000002100 */
[----:B------:R-:W1:Y:S01]  /*21a50*/  S2R R8, SR_TID.X ;  /* 0x0000000000087919 */ /* 0x000e620000002100 */
[----:B0-----:R-:W-:-:S13]  /*21a60*/  ISETP.NE.AND P0, PT, R7, 0x1, PT ;  /* 0x000000010700780c */ /* 0x001fda0003f05270 */
[----:B------:R-:W0:Y:S01]  /*21a70*/  @P0 LDC R6, c[0x0][0x450] ;  /* 0x00011400ff060b82 */ /* 0x000e220000000800 */
[----:B-1----:R-:W-:Y:S01]  /*21a80*/  IMAD.SHL.U32 R10, R10, 0x8, RZ ;  /* 0x000000080a0a7824 */ /* 0x002fe200078e00ff */
[----:B------:R-:W-:-:S04]  /*21a90*/  SHF.L.U32 R8, R8, 0x3, RZ ;  /* 0x0000000308087819 */ /* 0x000fc800000006ff */
[----:B------:R-:W-:Y:S02]  /*21aa0*/  LOP3.LUT R10, R10, 0x38, RZ, 0xc0, !PT ;  /* 0x000000380a0a7812 */ /* 0x000fe400078ec0ff */
[----:B------:R-:W-:Y:S02]  /*21ab0*/  LOP3.LUT R8, R8, 0x38, RZ, 0xc0, !PT ;  /* 0x0000003808087812 */ /* 0x000fe400078ec0ff */
[C---:B------:R-:W-:Y:S02]  /*21ac0*/  LOP3.LUT R11, R10.reuse, 0x40, RZ, 0xfc, !PT ;  /* 0x000000400a0b7812 */ /* 0x040fe400078efcff */
[----:B------:R-:W-:Y:S01]  /*21ad0*/  LOP3.LUT R10, R10, 0x80, RZ, 0xfc, !PT ;  /* 0x000000800a0a7812 */ /* 0x000fe200078efcff */
[----:B---3--:R-:W-:Y:S02]  /*21ae0*/  IMAD.MOV.U32 R3, RZ, RZ, R4 ;  /* 0x000000ffff037224 */ /* 0x008fe400078e0004 */
[----:B------:R-:W1:Y:S01]  /*21af0*/  S2R R4, SR_TID.X ;  /* 0x0000000000047919 */ /* 0x000e620000002100 */
[----:B------:R-:W-:-:S04]  /*21b00*/  IMAD.WIDE.U32 R2, R16, UR4, R2 ;  /* 0x0000000410027c25 */ /* 0x000fc8000f8e0002 */
[----:B------:R-:W-:Y:S01]  /*21b10*/  IMAD R3, R16, UR5, R3 ;  /* 0x0000000510037c24 */ /* 0x000fe2000f8e0203 */
[----:B------:R-:W-:Y:S02]  /*21b20*/  ULDC.64 UR4, c[0x0][0x2e0] ;  /* 0x0000b80000047ab9 */ /* 0x000fe40000000a00 */
[----:B--2---:R-:W-:Y:S02]  /*21b30*/  IMAD R0, R0, UR4, RZ ;  /* 0x0000000400007c24 */ /* 0x004fe4000f8e02ff */
[----:B----4-:R-:W-:-:S04]  /*21b40*/  IMAD.WIDE.U32 R2, R5, UR4, R2 ;  /* 0x0000000405027c25 */ /* 0x010fc8000f8e0002 */
[----:B------:R-:W-:Y:S01]  /*21b50*/  IMAD R0, R5, UR5, R0 ;  /* 0x0000000505007c24 */ /* 0x000fe2000f8e0200 */
[----:B------:R-:W-:-:S03]  /*21b60*/  ULDC.64 UR4, c[0x0][0x2d0] ;  /* 0x0000b40000047ab9 */ /* 0x000fc60000000a00 */
[----:B------:R-:W-:Y:S01]  /*21b70*/  IMAD.IADD R3, R3, 0x1, R0 ;  /* 0x0000000103037824 */ /* 0x000fe200078e0200 */
[----:B-1----:R-:W-:-:S04]  /*21b80*/  LOP3.LUT R4, R4, 0x7f, RZ, 0xc0, !PT ;  /* 0x0000007f04047812 */ /* 0x002fc800078ec0ff */
[----:B------:R-:W-:Y:S02]  /*21b90*/  SHF.R.U32.HI R5, RZ, 0x3, R4 ;  /* 0x00000003ff057819 */ /* 0x000fe40000011604 */
[----:B------:R-:W1:Y:S02]  /*21ba0*/  S2R R4, SR_TID.X ;  /* 0x0000000000047919 */ /* 0x000e640000002100 */
[----:B-1----:R-:W-:-:S04]  /*21bb0*/  SHF.L.U32 R4, R4, 0x4, RZ ;  /* 0x0000000404047819 */ /* 0x002fc800000006ff */
        /* <DEDUP_REMOVED lines=23> */
[----:B------:R-:W-:Y:S02]  /*21d30*/  ISETP.GE.AND P2, PT, R8, UR4, PT ;  /* 0x0000000408007c0c */ /* 0x000fe4000bf46270 */
[----:B------:R-:W-:Y:S01]  /*21d40*/  ISETP.GE.AND P1, PT, R11, UR4, PT ;  /* 0x000000040b007c0c */ /* 0x000fe2000bf26270 */
[----:B------:R-:W-:Y:S01]  /*21d50*/  UMOV UR4, 0xffffffff ;  /* 0xffffffff00047882 */ /* 0x000fe20000000000 */
[----:B------:R-:W-:-:S02]  /*21d60*/  LEA.HI.X R3, R2, UR7, R0, 0x1, P3 ;  /* 0x0000000702037c11 */ /* 0x000fc400098f0c00 */
[----:B0-----:R-:W-:Y:S09]  /*21d70*/  BRA.DIV UR4, `(.L_x_2779) ;  /* 0x0000005604047947 */ /* 0x001ff2000b800000 */
[----:B------:R-:W0:Y:S01]  /*21d80*/  S2R R6, SR_TID.X ;  /* 0x0000000000067919 */ /* 0x000e220000002100 */
[----:B------:R-:W2:Y:S01]  /*21d90*/  LDL.LU R8, [R1+0x4] ;  /* 0x0000040001087983 */ /* 0x000ea20000300800 */
[----:B0-----:R-:W-:-:S04]  /*21da0*/  LOP3.LUT R6, R6, 0x7f, RZ, 0xc0, !PT ;  /* 0x0000007f06067812 */ /* 0x001fc800078ec0ff */
[----:B------:R-:W-:Y:S02]  /*21db0*/  SHF.R.U32.HI R9, RZ, 0x3, R6 ;  /* 0x00000003ff097819 */ /* 0x000fe40000011606 */
[----:B------:R-:W3:Y:S01]  /*21dc0*/  LDL.LU R6, [R1+0x50] ;  /* 0x0000500001067983 */ /* 0x000ee20000300800 */
[----:B------:R-:W0:Y:S02]  /*21dd0*/  S2R R11, SR_TID.X ;  /* 0x00000000000b7919 */ /* 0x000e240000002100 */
[----:B0-----:R-:W-:-:S04]  /*21de0*/  SHF.L.U32 R11, R11, 0x3, RZ ;  /* 0x000000030b0b7819 */ /* 0x001fc800000006ff */
[----:B------:R-:W-:Y:S01]  /*21df0*/  LOP3.LUT R11, R11, 0x38, RZ, 0xc0, !PT ;  /* 0x000000380b0b7812 */ /* 0x000fe200078ec0ff */
[----:B--2---:R-:W-:-:S04]  /*21e00*/  IMAD R0, R8, 0x80, R9 ;  /* 0x0000008008007824 */ /* 0x004fc800078e0209 */
        /* <DEDUP_REMOVED lines=19> */
[----:B------:R-:W-:Y:S01]  /*21f40*/  @!P3 IMAD.MOV.U32 R7, RZ, RZ, R5 ;  /* 0x000000ffff07b224 */ /* 0x000fe200078e0005 */
[----:B------:R-:W-:-:S04]  /*21f50*/  IADD3 R5, R0, 0x20, RZ ;  /* 0x0000002000057810 */ /* 0x000fc80007ffe0ff */
        /* <DEDUP_REMOVED lines=59> */
.L_x_2935:
[----:B------:R-:W-:Y:S01]  /*22310*/  IADD3 R0, R0, 0x70, RZ ;  /* 0x0000007000007810 */ /* 0x000fe20007ffe0ff */
[----:B------:R-:W-:Y:S03]  /*22320*/  BSSY B0, `(.L_x_2780) ;  /* 0x000000e000007945 */ /* 0x000fe60003800000 */
        /* <DEDUP_REMOVED lines=13> */
.L_x_2781:
[----:B------:R-:W-:Y:S05]  /*22400*/  BSYNC B0 ;  /* 0x0000000000007941 */ /* 0x000fea0003800000 */
.L_x_2780:
[----:B------:R-:W-:Y:S01]  /*22410*/  NOP ;  /* 0x0000000000007918 */ /* 0x000fe20000000000 */
[----:B------:R-:W-:Y:S01]  /*22420*/  PLOP3.LUT P0, PT, PT, PT, PT, 0x80, 0x0 ;  /* 0x000000000000781c */ /* 0x000fe20003f0f070 */
[----:B------:R-:W-:-:S12]  /*22430*/  VIADD R11, R18, 0x34800 ;  /* 0x00034800120b7836 */ /* 0x000fd80000000000 */
.L_x_2782:
        /* <DEDUP_REMOVED lines=18> */
.L_x_2936:
[----:B------:R-:W-:Y:S05]  /*22560*/  BSYNC B0 ;  /* 0x0000000000007941 */ /* 0x000fea0003800000 */
.L_x_2783:
[----:B0-2---:R-:W4:Y:S04]  /*22570*/  LDL R3, [R1+0x48] ;  /* 0x0000480001037983 */ /* 0x005f280000100800 */
[----:B------:R-:W2:Y:S01]  /*22580*/  LDL R2, [R1+0x30] ;  /* 0x0000300001027983 */ /* 0x000ea20000100800 */
[----:B------:R-:W-:Y:S01]  /*22590*/  BSSY B0, `(.L_x_2785) ;  /* 0x0000213000007945 */ /* 0x000fe20003800000 */
[----:B----4-:R-:W-:-:S05]  /*225a0*/  VIADD R0, R3, 0xfffffffe ;  /* 0xfffffffe03007836 */ /* 0x010fca0000000000 */
[----:B--2---:R-:W-:-:S13]  /*225b0*/  ISETP.GE.AND P0, PT, R0, R2, PT ;  /* 0x000000020000720c */ /* 0x004fda0003f06270 */
[----:B------:R-:W-:Y:S05]  /*225c0*/  @!P0 BRA `(.L_x_2786) ;  /* 0x00000020003c8947 */ /* 0x000fea0003800000 */
[----:B-1----:R-:W3:Y:S04]  /*225d0*/  LDL.LU R5, [R1+0x60] ;  /* 0x0000600001057983 */ /* 0x002ee80000300800 */
[----:B------:R-:W2:Y:S04]  /*225e0*/  LDL.LU R4, [R1+0x44] ;  /* 0x0000440001047983 */ /* 0x000ea80000300800 */
        /* <DEDUP_REMOVED lines=46> */
.L_x_2791:
[----:B------:R-:W-:Y:S01]  /*228d0*/  LEA R3, R8, R18, 0x3 ;  /* 0x0000001208037211 */ /* 0x000fe200078e18ff */
[----:B------:R-:W-:Y:S01]  /*228e0*/  BSSY B3, `(.L_x_2792) ;  /* 0x0000004000037945 */ /* 0x000fe20003800000 */
[----:B------:R-:W-:-:S04]  /*228f0*/  SHF.L.U32 R2, R10, 0x1f, RZ ;  /* 0x0000001f0a027819 */ /* 0x000fc800000006ff */
[----:B------:R-:W1:Y:S02]  /*22900*/  SYNCS.PHASECHK.TRANS64.TRYWAIT P0, [R3+URZ+0x34840], R2 ;  /* 0x03484002030075a7 */ /* 0x000e64000800017f */
[----:B-1----:R-:W-:Y:S05]  /*22910*/  @!P0 BRA `(.L_x_2793) ;  /* 0x0000005400288947 */ /* 0x002fea0003800000 */
.L_x_2937:
[----:B------:R-:W-:Y:S05]  /*22920*/  BSYNC B3 ;  /* 0x0000000000037941 */ /* 0x000fea0003800000 */
.L_x_2792:
        /* <DEDUP_REMOVED lines=12> */
.L_x_2795:
[----:B------:R-:W-:Y:S05]  /*229f0*/  BSYNC B3 ;  /* 0x0000000000037941 */ /* 0x000fea0003800000 */
.L_x_2794:
[----:B-1----:R-:W2:Y:S01]  /*22a00*/  LDL R2, [R1+0x20] ;  /* 0x0000200001027983 */ /* 0x002ea20000100800 */
[----:B------:R-:W-:Y:S01]  /*22a10*/  IMAD.MOV.U32 R14, RZ, RZ, RZ ;  /* 0x000000ffff0e7224 */ /* 0x000fe200078e00ff */
[----:B------:R-:W-:Y:S01]  /*22a20*/  UIADD3 UR4, UP0, UR36, 0x370, URZ ;  /* 0x0000037024047890 */ /* 0x000fe2000ff1e03f */
[----:B------:R-:W-:Y:S01]  /*22a30*/  IMAD R7, R8, 0xc000, R18 ;  /* 0x0000c00008077824 */ /* 0x000fe200078e0212 */
[----:B------:R-:W-:Y:S01]  /*22a40*/  PLOP3.LUT P0, PT, PT, PT, PT, 0x80, 0x0 ;  /* 0x000000000000781c */ /* 0x000fe20003f0f070 */
[----:B------:R-:W-:Y:S01]  /*22a50*/  VIADD R3, R3, 0x34830 ;  /* 0x0003483003037836 */ /* 0x000fe20000000000 */
[----:B------:R-:W-:Y:S01]  /*22a60*/  R2UR UR10, R14 ;  /* 0x000000000e0a72ca */ /* 0x000fe200000e0000 */
[----:B------:R-:W-:Y:S01]  /*22a70*/  UIADD3.X UR5, URZ, UR37, URZ, UP0, !UPT ;  /* 0x000000253f057290 */ /* 0x000fe200087fe43f */
[----:B------:R-:W-:Y:S01]  /*22a80*/  IADD3 R5, R7, 0x1c400, RZ ;  /* 0x0001c40007057810 */ /* 0x000fe20007ffe0ff */
[----:B------:R-:W-:Y:S01]  /*22a90*/  UMOV UR6, 0x0 ;  /* 0x0000000000067882 */ /* 0x000fe20000000000 */
[----:B------:R-:W-:Y:S01]  /*22aa0*/  UMOV UR7, 0x14f00000 ;  /* 0x14f0000000077882 */ /* 0x000fe20000000000 */
[----:B--2---:R-:W-:-:S10]  /*22ab0*/  IMAD R2, R0, 0x80, R2 ;  /* 0x0000008000027824 */ /* 0x004fd400078e0202 */
.L_x_2796:
        /* <DEDUP_REMOVED lines=16> */
.L_x_2797:
        /* <DEDUP_REMOVED lines=15> */
.L_x_2798:
        /* <DEDUP_REMOVED lines=16> */
.L_x_2938:
[----:B------:R-:W-:Y:S05]  /*22db0*/  BSYNC B3 ;  /* 0x0000000000037941 */ /* 0x000fea0003800000 */
.L_x_2799:
[----:B------:R-:W-:Y:S01]  /*22dc0*/  BSSY B3, `(.L_x_2801) ;  /* 0x000000c000037945 */ /* 0x000fe20003800000 */
[----:B------:R-:W-:Y:S01]  /*22dd0*/  MOV R12, 0x0 ;  /* 0x00000000000c7802 */ /* 0x000fe20000000f00 */
[----:B------:R-:W-:Y:S02]  /*22de0*/  IMAD.MOV.U32 R13, RZ, RZ, 0x14f00000 ;  /* 0x14f00000ff0d7424 */ /* 0x000fe400078e00ff */
[----:B------:R-:W-:Y:S05]  /*22df0*/  @P1 BRA `(.L_x_2802) ;  /* 0x0000000000201947 */ /* 0x000fea0003800000 */
        /* <DEDUP_REMOVED lines=8> */
.L_x_2802:
[----:B------:R-:W-:Y:S05]  /*22e80*/  BSYNC B3 ;  /* 0x0000000000037941 */ /* 0x000fea0003800000 */
.L_x_2801:
        /* <DEDUP_REMOVED lines=8> */
[----:B------:R-:W-:Y:S01]  /*22f10*/  LEA R7, R19, R18, 0xf ;  /* 0x0000001213077211 */ /* 0x000fe200078e78ff */
[----:B------:R-:W-:Y:S01]  /*22f20*/  UIADD3.X UR5, URZ, UR37, URZ, UP0, !UPT ;  /* 0x000000253f057290 */ /* 0x000fe200087fe43f */
[----:B------:R-:W-:Y:S01]  /*22f30*/  PLOP3.LUT P0, PT, PT, PT, PT, 0x80, 0x0 ;  /* 0x000000000000781c */ /* 0x000fe20003f0f070 */
[----:B--2---:R-:W-:-:S02]  /*22f40*/  IMAD R3, R3, 0x80, R5 ;  /* 0x0000008003037824 */ /* 0x004fc400078e0205 */
[----:B------:R-:W-:-:S10]  /*22f50*/  VIADD R5, R7, 0x400 ;  /* 0x0000040007057836 */ /* 0x000fd40000000000 */
.L_x_2803:
        /* <DEDUP_REMOVED lines=15> */
.L_x_2804:
        /* <DEDUP_REMOVED lines=11> */
[----:B------:R-:W-:-:S07]  /*23100*/  MOV R17, R4 ;  /* 0x0000000400117202 */ /* 0x000fce0000000f00 */
.L_x_2790:
[----:B------:R-:W-:Y:S05]  /*23110*/  BSYNC B1 ;  /* 0x0000000000017941 */ /* 0x000fea0003800000 */
.L_x_2789:
[----:B0-----:R-:W2:Y:S01]  /*23120*/  LDL.LU R0, [R1+0x48] ;  /* 0x0000480001007983 */ /* 0x001ea20000300800 */
[----:B------:R-:W-:-:S03]  /*23130*/  IMAD.MOV.U32 R19, RZ, RZ, R8 ;  /* 0x000000ffff137224 */ /* 0x000fc600078e0008 */
[----:B------:R0:W-:Y:S02]  /*23140*/  STL [R1+0x18], R10 ;  /* 0x0000180a01007387 */ /* 0x0001e40000100800 */
[----:B0-2---:R-:W-:-:S07]  /*23150*/  VIADD R0, R0, 0xfffffffd ;  /* 0xfffffffd00007836 */ /* 0x005fce0000000000 */
.L_x_2788:
[----:B------:R-:W-:Y:S05]  /*23160*/  BSYNC B2 ;  /* 0x0000000000027941 */ /* 0x000fea0003800000 */
.L_x_2787:
[----:B------:R-:W-:Y:S01]  /*23170*/  VIADD R9, R9, 0xfffffffe ;  /* 0xfffffffe09097836 */ /* 0x000fe20000000000 */
[----:B------:R-:W-:-:S04]  /*23180*/  LOP3.LUT R6, RZ, R6, RZ, 0x33, !PT ;  /* 0x00000006ff067212 */ /* 0x000fc800078e33ff */
[----:B------:R-:W-:-:S13]  /*23190*/  ISETP.NE.AND P0, PT, R9, R6, PT ;  /* 0x000000060900720c */ /* 0x000fda0003f05270 */
[----:B------:R-:W-:Y:S05]  /*231a0*/  @!P0 BRA `(.L_x_2786) ;  /* 0x0000001400448947 */ /* 0x000fea0003800000 */
[----:B------:R-:W-:-:S07]  /*231b0*/  IMAD.MOV.U32 R9, RZ, RZ, R17 ;  /* 0x000000ffff097224 */ /* 0x000fce00078e0011 */
.L_x_2837:
        /* <DEDUP_REMOVED lines=35> */
.L_x_2807:
[----:B------:R-:W-:Y:S01]  /*233f0*/  LEA R3, R4, R18, 0x3 ;  /* 0x0000001204037211 */ /* 0x000fe200078e18ff */
[----:B------:R-:W-:Y:S01]  /*23400*/  BSSY B2, `(.L_x_2808) ;  /* 0x0000004000027945 */ /* 0x000fe20003800000 */
[----:B------:R-:W-:-:S04]  /*23410*/  SHF.L.U32 R2, R5, 0x1f, RZ ;  /* 0x0000001f05027819 */ /* 0x000fc800000006ff */
[----:B------:R-:W1:Y:S02]  /*23420*/  SYNCS.PHASECHK.TRANS64.TRYWAIT P0, [R3+URZ+0x34840], R2 ;  /* 0x03484002030075a7 */ /* 0x000e64000800017f */
[----:B-1----:R-:W-:Y:S05]  /*23430*/  @!P0 BRA `(.L_x_2809) ;  /* 0x0000004800888947 */ /* 0x002fea0003800000 */
.L_x_2939:
[----:B------:R-:W-:Y:S05]  /*23440*/  BSYNC B2 ;  /* 0x0000000000027941 */ /* 0x000fea0003800000 */
.L_x_2808:
        /* <DEDUP_REMOVED lines=12> */
.L_x_2811:
[----:B------:R-:W-:Y:S05]  /*23510*/  BSYNC B2 ;  /* 0x0000000000027941 */ /* 0x000fea0003800000 */
.L_x_2810:
        /* <DEDUP_REMOVED lines=8> */
[----:B0-----:R-:W-:Y:S01]  /*235a0*/  IADD3 R8, R7, 0x1c400, RZ ;  /* 0x0001c40007087810 */ /* 0x001fe20007ffe0ff */
[----:B------:R-:W-:Y:S01]  /*235b0*/  UMOV UR6, 0x0 ;  /* 0x0000000000067882 */ /* 0x000fe20000000000 */
[----:B------:R-:W-:Y:S01]  /*235c0*/  UMOV UR7, 0x14f00000 ;  /* 0x14f0000000077882 */ /* 0x000fe20000000000 */
[----:B--2---:R-:W-:-:S10]  /*235d0*/  IMAD R2, R6, 0x80, R2 ;  /* 0x0000008006027824 */ /* 0x004fd400078e0202 */
.L_x_2812:
        /* <DEDUP_REMOVED lines=16> */
.L_x_2813:
        /* <DEDUP_REMOVED lines=15> */
.L_x_2814:
        /* <DEDUP_REMOVED lines=16> */
.L_x_2940:
[----:B------:R-:W-:Y:S05]  /*238d0*/  BSYNC B2 ;  /* 0x0000000000027941 */ /* 0x000fea0003800000 */
.L_x_2815:
        /* <DEDUP_REMOVED lines=11> */
.L_x_2818:
[----:B------:R-:W-:Y:S05]  /*23990*/  BSYNC B2 ;  /* 0x0000000000027941 */ /* 0x000fea0003800000 */
.L_x_2817:
[----:B------:R-:W2:Y:S04]  /*239a0*/  LDL R7, [R1+0x20] ;  /* 0x0000200001077983 */ /* 0x000ea80000100800 */
[----:B0-----:R-:W2:Y:S01]  /*239b0*/  LDL.LU R3, [R1+0x8] ;  /* 0x0000080001037983 */ /* 0x001ea20000300800 */
[----:B------:R-:W-:Y:S01]  /*239c0*/  R2UR UR10, R10 ;  /* 0x000000000a0a72ca */ /* 0x000fe200000e0000 */
[----:B------:R-:W-:Y:S01]  /*239d0*/  IMAD R19, R19, 0x8000, R18 ;  /* 0x0000800013137824 */ /* 0x000fe200078e0212 */
[----:B------:R-:W-:Y:S01]  /*239e0*/  R2UR UR6, R12 ;  /* 0x000000000c0672ca */ /* 0x000fe200000e0000 */
[----:B------:R-:W-:Y:S01]  /*239f0*/  UIADD3 UR4, UP0, UR36, 0x470, URZ ;  /* 0x0000047024047890 */ /* 0x000fe2000ff1e03f */
[----:B------:R-:W-:Y:S02]  /*23a00*/  R2UR UR7, R13 ;  /* 0x000000000d0772ca */ /* 0x000fe400000e0000 */
[----:B------:R-:W-:Y:S01]  /*23a10*/  PLOP3.LUT P0, PT, PT, PT, PT, 0x80, 0x0 ;  /* 0x000000000000781c */ /* 0x000fe20003f0f070 */
[----:B------:R-:W-:Y:S01]  /*23a20*/  UIADD3.X UR5, URZ, UR37, URZ, UP0, !UPT ;  /* 0x000000253f057290 */ /* 0x000fe200087fe43f */
[----:B------:R-:W-:Y:S01]  /*23a30*/  IADD3 R2, R2, 0x50, RZ ;  /* 0x0000005002027810 */ /* 0x000fe20007ffe0ff */
[----:B--2---:R-:W-:-:S02]  /*23a40*/  IMAD R3, R3, 0x80, R7 ;  /* 0x0000008003037824 */ /* 0x004fc400078e0207 */
[----:B------:R-:W-:-:S08]  /*23a50*/  VIADD R7, R19, 0x400 ;  /* 0x0000040013077836 */ /* 0x000fd00000000000 */
.L_x_2819:
        /* <DEDUP_REMOVED lines=15> */
.L_x_2820:
        /* <DEDUP_REMOVED lines=12> */
.L_x_2806:
[----:B------:R-:W-:Y:S05]  /*23c10*/  BSYNC B1 ;  /* 0x0000000000017941 */ /* 0x000fea0003800000 */
.L_x_2805:
[----:B------:R-:W2:Y:S01]  /*23c20*/  LDL R2, [R1+0x1c] ;  /* 0x00001c0001027983 */ /* 0x000ea20000100800 */
[----:B------:R-:W-:Y:S01]  /*23c30*/  VIADD R19, R4, 0x1 ;  /* 0x0000000104137836 */ /* 0x000fe20000000000 */
[----:B------:R-:W-:Y:S01]  /*23c40*/  BSSY B1, `(.L_x_2821) ;  /* 0x00000a3000017945 */ /* 0x000fe20003800000 */
[----:B0-----:R-:W-:-:S03]  /*23c50*/  IADD3 R6, R0, -0x1, RZ ;  /* 0xffffffff00067810 */ /* 0x001fc60007ffe0ff */
        /* <DEDUP_REMOVED lines=31> */
.L_x_2823:
[----:B------:R-:W-:Y:S01]  /*23e50*/  LEA R2, R19, R18, 0x3 ;  /* 0x0000001213027211 */ /* 0x000fe200078e18ff */
[----:B------:R-:W-:Y:S01]  /*23e60*/  BSSY B2, `(.L_x_2824) ;  /* 0x0000004000027945 */ /* 0x000fe20003800000 */
[----:B------:R-:W-:-:S04]  /*23e70*/  SHF.L.U32 R3, R10, 0x1f, RZ ;  /* 0x0000001f0a037819 */ /* 0x000fc800000006ff */
[----:B------:R-:W2:Y:S02]  /*23e80*/  SYNCS.PHASECHK.TRANS64.TRYWAIT P0, [R2+URZ+0x34840], R3 ;  /* 0x03484003020075a7 */ /* 0x000ea4000800017f */
[----:B--2---:R-:W-:Y:S05]  /*23e90*/  @!P0 BRA `(.L_x_2825) ;  /* 0x0000004000188947 */ /* 0x004fea0003800000 */
.L_x_2941:
[----:B------:R-:W-:Y:S05]  /*23ea0*/  BSYNC B2 ;  /* 0x0000000000027941 */ /* 0x000fea0003800000 */
.L_x_2824:
        /* <DEDUP_REMOVED lines=12> */
.L_x_2827:
[----:B------:R-:W-:Y:S05]  /*23f70*/  BSYNC B2 ;  /* 0x0000000000027941 */ /* 0x000fea0003800000 */
.L_x_2826:
[----:B--2---:R-:W2:Y:S01]  /*23f80*/  LDL R2, [R1+0x20] ;  /* 0x0000200001027983 */ /* 0x004ea20000100800 */
[----:B------:R-:W-:Y:S01]  /*23f90*/  IMAD.MOV.U32 R14, RZ, RZ, RZ ;  /* 0x000000ffff0e7224 */ /* 0x000fe200078e00ff */
[----:B------:R-:W-:Y:S01]  /*23fa0*/  UIADD3 UR4, UP0, UR36, 0x370, URZ ;  /* 0x0000037024047890 */ /* 0x000fe2000ff1e03f */
[C---:B------:R-:W-:Y:S01]  /*23fb0*/  IMAD R3, R19.reuse, 0x8, R11 ;  /* 0x0000000813037824 */ /* 0x040fe200078e020b */
[----:B------:R-:W-:Y:S01]  /*23fc0*/  PLOP3.LUT P0, PT, PT, PT, PT, 0x80, 0x0 ;  /* 0x000000000000781c */ /* 0x000fe20003f0f070 */
[----:B------:R-:W-:Y:S01]  /*23fd0*/  IMAD R8, R19, 0xc000, R18 ;  /* 0x0000c00013087824 */ /* 0x000fe200078e0212 */
[----:B------:R-:W-:Y:S01]  /*23fe0*/  R2UR UR10, R14 ;  /* 0x000000000e0a72ca */ /* 0x000fe200000e0000 */
[----:B------:R-:W-:Y:S01]  /*23ff0*/  VIADD R3, R3, 0x30 ;  /* 0x0000003003037836 */ /* 0x000fe20000000000 */
[----:B------:R-:W-:Y:S01]  /*24000*/  UIADD3.X UR5, URZ, UR37, URZ, UP0, !UPT ;  /* 0x000000253f057290 */ /* 0x000fe200087fe43f */
[----:B0-----:R-:W-:Y:S01]  /*24010*/  VIADD R10, R8, 0x1c400 ;  /* 0x0001c400080a7836 */ /* 0x001fe20000000000 */
[----:B------:R-:W-:Y:S01]  /*24020*/  UMOV UR6, 0x0 ;  /* 0x0000000000067882 */ /* 0x000fe20000000000 */
[----:B------:R-:W-:Y:S01]  /*24030*/  UMOV UR7, 0x14f00000 ;  /* 0x14f0000000077882 */ /* 0x000fe20000000000 */
[----:B--2---:R-:W-:-:S09]  /*24040*/  LEA R2, R7, R2, 0x7 ;  /* 0x0000000207027211 */ /* 0x004fd200078e38ff */
.L_x_2828:
        /* <DEDUP_REMOVED lines=16> */
.L_x_2829:
        /* <DEDUP_REMOVED lines=15> */
.L_x_2830:
        /* <DEDUP_REMOVED lines=15> */
.L_x_2942:
[----:B------:R-:W-:Y:S05]  /*24330*/  BSYNC B2 ;  /* 0x0000000000027941 */ /* 0x000fea0003800000 */
.L_x_2831:
        /* <DEDUP_REMOVED lines=11> */
.L_x_2834:
[----:B------:R-:W-:Y:S05]  /*243f0*/  BSYNC B2 ;  /* 0x0000000000027941 */ /* 0x000fea0003800000 */
.L_x_2833:
        /* <DEDUP_REMOVED lines=12> */
.L_x_2835:
        /* <DEDUP_REMOVED lines=15> */
.L_x_2836:
        /* <DEDUP_REMOVED lines=12> */
.L_x_2822:
[----:B------:R-:W-:Y:S05]  /*24670*/  BSYNC B1 ;  /* 0x0000000000017941 */ /* 0x000fea0003800000 */
.L_x_2821:
[----:B------:R-:W2:Y:S01]  /*24680*/  LDL R2, [R1+0x30] ;  /* 0x0000300001027983 */ /* 0x000ea20000100800 */
[----:B------:R-:W-:Y:S02]  /*24690*/  IADD3 R0, R0, -0x2, RZ ;  /* 0xfffffffe00007810 */ /* 0x000fe40007ffe0ff */
[----:B--2---:R-:W-:-:S13]  /*246a0*/  ISETP.GT.AND P0, PT, R6, R2, PT ;  /* 0x000000020600720c */ /* 0x004fda0003f04270 */
[----:B------:R-:W-:Y:S05]  /*246b0*/  @P0 BRA `(.L_x_2837) ;  /* 0xffffffe800c00947 */ /* 0x000fea000383ffff */
.L_x_2786:
[----:B------:R-:W-:Y:S05]  /*246c0*/  BSYNC B0 ;  /* 0x0000000000007941 */ /* 0x000fea0003800000 */
.L_x_2785:
        /* <DEDUP_REMOVED lines=18> */
.L_x_2839:
[----:B------:R-:W-:Y:S05]  /*247f0*/  BSYNC B0 ;  /* 0x0000000000007941 */ /* 0x000fea0003800000 */
.L_x_2838:
        /* <DEDUP_REMOVED lines=11> */
.L_x_2943:
[----:B------:R-:W-:Y:S05]  /*248b0*/  BSYNC B1 ;  /* 0x0000000000017941 */ /* 0x000fea0003800000 */
.L_x_2842:
        /* <DEDUP_REMOVED lines=9> */
.L_x_2845:
[----:B------:R-:W-:Y:S05]  /*24950*/  BSYNC B1 ;  /* 0x0000000000017941 */ /* 0x000fea0003800000 */
.L_x_2844:
[----:B------:R-:W4:Y:S04]  /*24960*/  LDL.LU R3, [R1+0x20] ;  /* 0x0000200001037983 */ /* 0x000f280000300800 */
[----:B--2---:R-:W4:Y:S01]  /*24970*/  LDL.LU R2, [R1+0x8] ;  /* 0x0000080001027983 */ /* 0x004f220000300800 */
        /* <DEDUP_REMOVED lines=8> */
[----:B------:R-:W-:-:S04]  /*24a00*/  IMAD R2, R19, 0x8000, R18 ;  /* 0x0000800013027824 */ /* 0x000fc800078e0212 */
[----:B------:R-:W-:-:S07]  /*24a10*/  VIADD R4, R2, 0x400 ;  /* 0x0000040002047836 */ /* 0x000fce0000000000 */
.L_x_2846:
        /* <DEDUP_REMOVED lines=15> */
.L_x_2847:
        /* <DEDUP_REMOVED lines=10> */
.L_x_2841:
[----:B------:R-:W-:Y:S05]  /*24bb0*/  BSYNC B0 ;  /* 0x0000000000007941 */ /* 0x000fea0003800000 */
.L_x_2840:
[----:B------:R-:W2:Y:S01]  /*24bc0*/  LDL.LU R4, [R1+0x18] ;  /* 0x0000180001047983 */ /* 0x000ea20000300800 */
[----:B------:R-:W-:-:S05]  /*24bd0*/  VIADD R19, R19, 0x1 ;  /* 0x0000000113137836 */ /* 0x000fca0000000000 */
[----:B------:R-:W-:-:S04]  /*24be0*/  ISETP.NE.AND P0, PT, R19, 0x2, PT ;  /* 0x000000021300780c */ /* 0x000fc80003f05270 */
[----:B------:R-:W-:Y:S02]  /*24bf0*/  SEL R0, RZ, 0x1, P0 ;  /* 0x00000001ff007807 */ /* 0x000fe40000000000 */
[----:B------:R-:W-:Y:S02]  /*24c00*/  SEL R19, R19, RZ, P0 ;  /* 0x000000ff13137207 */ /* 0x000fe40000000000 */
[----:B--2---:R-:W-:-:S05]  /*24c10*/  LOP3.LUT R4, R4, R0, RZ, 0x3c, !PT ;  /* 0x0000000004047212 */ /* 0x004fca00078e3cff */
[----:B------:R2:W-:Y:S02]  /*24c20*/  STL [R1+0x18], R4 ;  /* 0x0000180401007387 */ /* 0x0005e40000100800 */
.L_x_2765:
[----:B------:R-:W-:Y:S05]  /*24c30*/  BSYNC B7 ;  /* 0x0000000000077941 */ /* 0x000fea0003800000 */
.L_x_2763:
        /* <DEDUP_REMOVED lines=9> */
[----:B-123--:R-:W1:Y:S04]  /*24cd0*/  LDS.128 R4, [R18+0x348d0] ;  /* 0x0348d00012047984 */ /* 0x00ee680000000c00 */
[----:B-1----:R1:W-:Y:S04]  /*24ce0*/  STL.64 [R1], R4 ;  /* 0x0000000401007387 */ /* 0x0023e80000100a00 */
[----:B------:R1:W-:Y:S01]  /*24cf0*/  STL.64 [R1+0x8], R6 ;  /* 0x0000080601007387 */ /* 0x0003e20000100a00 */
[----:B------:R-:W-:Y:S06]  /*24d00*/  BAR.ARV 0x4, 0x180 ;  /* 0x0106000000007b1d */ /* 0x000fec0000002000 */
[----:B------:R-:W-:Y:S05]  /*24d10*/  BRA `(.L_x_2849) ;  /* 0x0000001000347947 */ /* 0x000fea0003800000 */
.L_x_2848:
[----:B------:R-:W4:Y:S01]  /*24d20*/  S2R R16, SR_TID.X ;  /* 0x0000000000107919 */ /* 0x000f220000002100 */
[----:B------:R-:W-:Y:S01]  /*24d30*/  UMOV UR4, 0xffffffff ;  /* 0xffffffff00047882 */ /* 0x000fe20000000000 */
[----:B----4-:R-:W-:-:S04]  /*24d40*/  LOP3.LUT R16, R16, 0x1f, RZ, 0xc0, !PT ;  /* 0x0000001f10107812 */ /* 0x010fc800078ec0ff */
[----:B------:R-:W-:Y:S01]  /*24d50*/  ISETP.NE.AND P0, PT, R16, 0x1f, PT ;  /* 0x0000001f1000780c */ /* 0x000fe20003f05270 */
[----:B------:R-:W-:-:S12]  /*24d60*/  BRA.DIV UR4, `(.L_x_2850) ;  /* 0x0000003204a07947 */ /* 0x000fd8000b800000 */
[----:B------:R-:W0:Y:S01]  /*24d70*/  LDL.LU R2, [R1] ;  /* 0x0000000001027983 */ /* 0x000e220000300800 */
[----:B------:R-:W-:-:S03]  /*24d80*/  ULDC UR4, c[0x0][0xc3c] ;  /* 0x00030f0000047ab9 */ /* 0x000fc60000000800 */
[----:B------:R-:W4:Y:S01]  /*24d90*/  LDL R3, [R1+0xc] ;  /* 0x00000c0001037983 */ /* 0x000f220000100800 */
[----:B0--3--:R-:W-:Y:S01]  /*24da0*/  IMAD.MOV.U32 R10, RZ, RZ, R2 ;  /* 0x000000ffff0a7224 */ /* 0x009fe200078e0002 */
[----:B----4-:R-:W-:-:S04]  /*24db0*/  IADD3 R0, R3, R16, RZ ;  /* 0x0000001003007210 */ /* 0x010fc80007ffe0ff */
[----:B------:R-:W-:-:S13]  /*24dc0*/  ISETP.GE.OR P1, PT, R0, UR4, !P0 ;  /* 0x0000000400007c0c */ /* 0x000fda000c726670 */
[----:B------:R-:W0:Y:S08]  /*24dd0*/  @!P1 LDC.64 R2, c[0x0][0xc80] ;  /* 0x00032000ff029b82 */ /* 0x000e300000000a00 */
[----:B-1----:R-:W1:Y:S01]  /*24de0*/  @!P1 LDC.64 R6, c[0x0][0xc78] ;  /* 0x00031e00ff069b82 */ /* 0x002e620000000a00 */
[----:B0-----:R-:W-:-:S05]  /*24df0*/  @!P1 IMAD.WIDE R2, R0, 0x4, R2 ;  /* 0x0000000400029825 */ /* 0x001fca00078e0202 */
[----:B------:R1:W3:Y:S02]  /*24e00*/  @!P1 LDG.E R8, desc[UR60][R2.64] ;  /* 0x0000003c02089981 */ /* 0x0002e4000c1e1900 */
[----:B-1----:R-:W-:-:S06]  /*24e10*/  @!P1 IMAD.WIDE R2, R0, 0x4, R6 ;  /* 0x0000000400029825 */ /* 0x002fcc00078e0206 */
[----:B------:R-:W4:Y:S01]  /*24e20*/  @!P1 LDG.E R2, desc[UR60][R2.64] ;  /* 0x0000003c02029981 */ /* 0x000f22000c1e1900 */
[----:B------:R-:W-:Y:S01]  /*24e30*/  IMAD.MOV.U32 R6, RZ, RZ, RZ ;  /* 0x000000ffff067224 */ /* 0x000fe200078e00ff */
[C---:B------:R-:W-:Y:S01]  /*24e40*/  ISETP.GE.U32.AND P2, PT, R16.reuse, 0x2, PT ;  /* 0x000000021000780c */ /* 0x040fe20003f46070 */
[----:B--2---:R-:W-:Y:S01]  /*24e50*/  IMAD.MOV.U32 R4, RZ, RZ, RZ ;  /* 0x000000ffff047224 */ /* 0x004fe200078e00ff */
[C---:B------:R-:W-:Y:S01]  /*24e60*/  ISETP.GE.U32.AND P3, PT, R16.reuse, 0x4, PT ;  /* 0x000000041000780c */ /* 0x040fe20003f66070 */
[----:B------:R-:W-:Y:S01]  /*24e70*/  SHFL.IDX PT, R5, R10, RZ, 0x1f ;  /* 0x00001fff0a057589 */ /* 0x000fe200000e0000 */
[C---:B------:R-:W-:Y:S02]  /*24e80*/  ISETP.GE.U32.AND P4, PT, R16.reuse, 0x8, PT ;  /* 0x000000081000780c */ /* 0x040fe40003f86070 */
[----:B------:R-:W-:Y:S01]  /*24e90*/  ISETP.GE.U32.AND P5, PT, R16, 0x10, PT ;  /* 0x000000101000780c */ /* 0x000fe20003fa6070 */
[----:B------:R-:W-:Y:S01]  /*24ea0*/  SHFL.IDX PT, R0, R10, 0x1, 0x1f ;  /* 0x00201f000a007f89 */ /* 0x000fe200000e0000 */
[----:B---3--:R-:W-:-:S02]  /*24eb0*/  @!P1 IMAD.MOV.U32 R4, RZ, RZ, R8 ;  /* 0x000000ffff049224 */ /* 0x008fc400078e0008 */
[----:B------:R-:W-:Y:S01]  /*24ec0*/  IMAD.MOV.U32 R8, RZ, RZ, RZ ;  /* 0x000000ffff087224 */ /* 0x000fe200078e00ff */
[----:B----4-:R-:W-:Y:S02]  /*24ed0*/  @!P1 MOV R6, R2 ;  /* 0x0000000200069202 */ /* 0x010fe40000000f00 */
[----:B------:R-:W-:-:S03]  /*24ee0*/  ISETP.NE.AND P1, PT, R16, RZ, PT ;  /* 0x000000ff1000720c */ /* 0x000fc60003f25270 */
[----:B------:R-:W-:-:S05]  /*24ef0*/  IMAD R2, R6, R4, RZ ;  /* 0x0000000406027224 */ /* 0x000fca00078e02ff */
        /* <DEDUP_REMOVED lines=15> */
[----:B------:R0:W1:Y:S02]  /*24ff0*/  SHFL.IDX PT, R9, R7, 0x1f, 0x1f ;  /* 0x03e01f0007097f89 */ /* 0x00006400000e0000 */
.L_x_2953:
[----:B------:R-:W-:Y:S02]  /*25000*/  ULDC UR4, c[0x0][0xc38] ;  /* 0x00030e0000047ab9 */ /* 0x000fe40000000800 */
[----:B------:R-:W-:-:S04]  /*25010*/  IMAD.U32 R2, RZ, RZ, UR4 ;  /* 0x00000004ff027e24 */ /* 0x000fc8000f8e00ff */
[----:B-1----:R-:W-:-:S04]  /*25020*/  IMAD R9, R9, R2, RZ ;  /* 0x0000000209097224 */ /* 0x002fc800078e02ff */
[----:B------:R-:W-:-:S05]  /*25030*/  IMAD.IADD R0, R0, 0x1, R9 ;  /* 0x0000000100007824 */ /* 0x000fca00078e0209 */
[----:B------:R-:W-:-:S13]  /*25040*/  ISETP.GT.AND P6, PT, R0, R5, PT ;  /* 0x000000050000720c */ /* 0x000fda0003fc4270 */
[----:B------:R-:W-:Y:S05]  /*25050*/  @P6 BRA `(.L_x_2851) ;  /* 0x0000000000ac6947 */ /* 0x000fea0003800000 */
.L_x_2854:
        /* <DEDUP_REMOVED lines=35> */
[----:B0-----:R-:W-:-:S05]  /*25290*/  IMAD.IADD R7, R2, 0x1, R3 ;  /* 0x0000000102077824 */ /* 0x001fca00078e0203 */
[----:B------:R0:W1:Y:S02]  /*252a0*/  SHFL.IDX PT, R9, R7, 0x1f, 0x1f ;  /* 0x03e01f0007097f89 */ /* 0x00006400000e0000 */
.L_x_2961:
[----:B------:R-:W-:Y:S02]  /*252b0*/  ULDC UR4, c[0x0][0xc38] ;  /* 0x00030e0000047ab9 */ /* 0x000fe40000000800 */
[----:B------:R-:W-:-:S04]  /*252c0*/  IMAD.U32 R2, RZ, RZ, UR4 ;  /* 0x00000004ff027e24 */ /* 0x000fc8000f8e00ff */
[----:B-1----:R-:W-:-:S04]  /*252d0*/  IMAD R9, R9, R2, RZ ;  /* 0x0000000209097224 */ /* 0x002fc800078e02ff */
[----:B------:R-:W-:-:S05]  /*252e0*/  IMAD.IADD R0, R9, 0x1, R0 ;  /* 0x0000000109007824 */ /* 0x000fca00078e0200 */
[----:B------:R-:W-:-:S13]  /*252f0*/  ISETP.GT.AND P6, PT, R0, R5, PT ;  /* 0x000000050000720c */ /* 0x000fda0003fc4270 */
[----:B------:R-:W-:Y:S05]  /*25300*/  @!P6 BRA `(.L_x_2854) ;  /* 0xfffffffc0054e947 */ /* 0x000fea000383ffff */
.L_x_2851:
[----:B------:R-:W-:Y:S01]  /*25310*/  IADD3 R9, -R9, R0, RZ ;  /* 0x0000000009097210 */ /* 0x000fe20007ffe1ff */
[----:B------:R-:W-:-:S04]  /*25320*/  UMOV UR4, 0xffffffff ;  /* 0xffffffff00047882 */ /* 0x000fc80000000000 */
[----:B------:R-:W-:-:S05]  /*25330*/  IMAD R0, R7, R2, R9 ;  /* 0x0000000207007224 */ /* 0x000fca00078e0209 */
[----:B------:R-:W-:Y:S01]  /*25340*/  ISETP.GT.AND P6, PT, R0, R5, PT ;  /* 0x000000050000720c */ /* 0x000fe20003fc4270 */
[----:B------:R-:W-:-:S12]  /*25350*/  BRA.DIV UR4, `(.L_x_2855) ;  /* 0x00000036045c7947 */ /* 0x000fd8000b800000 */
[----:B------:R-:W2:Y:S01]  /*25360*/  LDL.LU R10, [R1+0xc] ;  /* 0x00000c00010a7983 */ /* 0x000ea20000300800 */
[----:B------:R-:W-:-:S04]  /*25370*/  VOTE.ANY R0, PT, !P6 ;  /* 0x0000000000007806 */ /* 0x000fc800070e0100 */
[----:B------:R-:W1:Y:S02]  /*25380*/  POPC R3, R0 ;  /* 0x0000000000037309 */ /* 0x000e640000000000 */
[----:B-1----:R1:W3:Y:S04]  /*25390*/  SHFL.IDX PT, R4, R4, R3, 0x1f ;  /* 0x00001f0304047589 */ /* 0x0022e800000e0000 */
[----:B------:R1:W4:Y:S01]  /*253a0*/  SHFL.IDX PT, R6, R6, R3, 0x1f ;  /* 0x00001f0306067589 */ /* 0x00032200000e0000 */
[----:B--2---:R-:W-:-:S05]  /*253b0*/  IMAD.IADD R10, R3, 0x1, R10 ;  /* 0x00000001030a7824 */ /* 0x004fca00078e020a */
[----:B---34-:R1:W-:Y:S02]  /*253c0*/  STL [R1+0xc], R10 ;  /* 0x00000c0a01007387 */ /* 0x0183e40000100800 */
.L_x_2966:
[----:B------:R-:W-:-:S13]  /*253d0*/  ISETP.NE.AND P0, PT, R0, RZ, PT ;  /* 0x000000ff0000720c */ /* 0x000fda0003f05270 */
[----:B------:R-:W-:Y:S05]  /*253e0*/  @!P0 BRA `(.L_x_2856) ;  /* 0x0000000000148947 */ /* 0x000fea0003800000 */
[----:B------:R-:W-:Y:S01]  /*253f0*/  UMOV UR4, 0xffffffff ;  /* 0xffffffff00047882 */ /* 0x000fe20000000000 */
[----:B-1----:R-:W-:Y:S02]  /*25400*/  VIADD R3, R3, 0xffffffff ;  /* 0xffffffff03037836 */ /* 0x002fe40000000000 */
[----:B------:R-:W-:Y:S05]  /*25410*/  BRA.DIV UR4, `(.L_x_2857) ;  /* 0x0000003604947947 */ /* 0x000fea000b800000 */
[----:B------:R1:W2:Y:S02]  /*25420*/  SHFL.IDX PT, R3, R7, R3, 0x1f ;  /* 0x00001f0307037589 */ /* 0x0002a400000e0000 */
.L_x_2969:
[----:B--2---:R-:W-:-:S07]  /*25430*/  IMAD.MOV.U32 R8, RZ, RZ, R3 ;  /* 0x000000ffff087224 */ /* 0x004fce00078e0003 */
.L_x_2856:
[----:B------:R-:W-:Y:S01]  /*25440*/  ISETP.NE.AND P0, PT, R6, 0x1, PT ;  /* 0x000000010600780c */ /* 0x000fe20003f05270 */
[----:B------:R-:W-:-:S05]  /*25450*/  IMAD R0, R8, R2, R9 ;  /* 0x0000000208007224 */ /* 0x000fca00078e0209 */
[----:B------:R2:W-:Y:S02]  /*25460*/  STL [R1], R0 ;  /* 0x0000000001007387 */ /* 0x0005e40000100800 */
[----:B--2---:R-:W-:-:S05]  /*25470*/  IMAD.IADD R0, R5, 0x1, -R0 ;  /* 0x0000000105007824 */ /* 0x004fca00078e0a00 */
[----:B------:R-:W-:Y:S05]  /*25480*/  @!P0 BRA `(.L_x_2858) ;  /* 0x0000000000e48947 */ /* 0x000fea0003800000 */
[----:B------:R-:W-:-:S04]  /*25490*/  IABS R5, R4 ;  /* 0x0000000400057213 */ /* 0x000fc80000000000 */
[----:B------:R-:W2:Y:S08]  /*254a0*/  I2F.RP R2, R5 ;  /* 0x0000000500027306 */ /* 0x000eb00000209400 */
[----:B--2---:R-:W2:Y:S02]  /*254b0*/  MUFU.RCP R2, R2 ;  /* 0x0000000200027308 */ /* 0x004ea40000001000 */
[----:B--2---:R-:W-:-:S06]  /*254c0*/  IADD3 R2, R2, 0xffffffe, RZ ;  /* 0x0ffffffe02027810 */ /* 0x004fcc0007ffe0ff */
[----:B-1----:R-:W1:Y:S02]  /*254d0*/  F2I.FTZ.U32.TRUNC.NTZ R3, R2 ;  /* 0x0000000200037305 */ /* 0x002e64000021f000 */
[----:B-1----:R-:W-:-:S04]  /*254e0*/  IMAD.MOV R2, RZ, RZ, -R3 ;  /* 0x000000ffff027224 */ /* 0x002fc800078e0a03 */
        /* <DEDUP_REMOVED lines=14> */
[----:B------:R-:W1:Y:S07]  /*255d0*/  I2F.RP R2, R5 ;  /* 0x0000000500027306 */ /* 0x000e6e0000209400 */
[----:B------:R-:W-:Y:S01]  /*255e0*/  @P0 VIADD R8, R8, 0x1 ;  /* 0x0000000108080836 */ /* 0x000fe20000000000 */
[----:B-1----:R-:W1:Y:S02]  /*255f0*/  MUFU.RCP R2, R2 ;  /* 0x0000000200027308 */ /* 0x002e640000001000 */
[----:B-1----:R-:W-:-:S06]  /*25600*/  IADD3 R2, R2, 0xffffffe, RZ ;  /* 0x0ffffffe02027810 */ /* 0x002fcc0007ffe0ff */
[----:B------:R-:W1:Y:S02]  /*25610*/  F2I.FTZ.U32.TRUNC.NTZ R3, R2 ;  /* 0x0000000200037305 */ /* 0x000e64000021f000 */
[----:B-1----:R-:W-:-:S04]  /*25620*/  IMAD.MOV R2, RZ, RZ, -R3 ;  /* 0x000000ffff027224 */ /* 0x002fc800078e0a03 */
[----:B0-----:R-:W-:Y:S02]  /*25630*/  IMAD R7, R2, R5, RZ ;  /* 0x0000000502077224 */ /* 0x001fe400078e02ff */
[----:B------:R-:W-:-:S04]  /*25640*/  IMAD.MOV.U32 R2, RZ, RZ, RZ ;  /* 0x000000ffff027224 */ /* 0x000fc800078e00ff */
[----:B------:R-:W-:Y:S01]  /*25650*/  IMAD.HI.U32 R7, R3, R7, R2 ;  /* 0x0000000703077227 */ /* 0x000fe200078e0002 */
[----:B------:R-:W-:Y:S02]  /*25660*/  LOP3.LUT R2, R0, R4, RZ, 0x3c, !PT ;  /* 0x0000000400027212 */ /* 0x000fe400078e3cff */
[----:B------:R-:W-:Y:S02]  /*25670*/  MOV R3, R8 ;  /* 0x0000000800037202 */ /* 0x000fe40000000f00 */
        /* <DEDUP_REMOVED lines=9> */
[----:B------:R-:W-:Y:S01]  /*25710*/  @!P1 IMAD.IADD R2, R2, 0x1, -R5 ;  /* 0x0000000102029824 */ /* 0x000fe200078e0a05 */
[----:B------:R-:W-:Y:S02]  /*25720*/  @!P1 IADD3 R7, R7, 0x1, RZ ;  /* 0x0000000107079810 */ /* 0x000fe40007ffe0ff */
        /* <DEDUP_REMOVED lines=15> */
.L_x_2858:
[----:B-1----:R-:W2:Y:S01]  /*25820*/  LDL R3, [R1+0xc] ;  /* 0x00000c0001037983 */ /* 0x002ea20000100800 */
[----:B0-----:R-:W2:Y:S02]  /*25830*/  LDC.64 R6, c[0x0][0xc90] ;  /* 0x00032400ff067b82 */ /* 0x001ea40000000a00 */
        /* <DEDUP_REMOVED lines=18> */
[-C--:B------:R-:W-:Y:S01]  /*25960*/  @!P1 IADD3 R7, R7, -R8.reuse, RZ ;  /* 0x8000000807079210 */ /* 0x080fe20007ffe0ff */
        /* <DEDUP_REMOVED lines=12> */
[----:B------:R-:W-:-:S04]  /*25a30*/  VIADDMNMX R8, R8, R2, R3, PT ;  /* 0x0000000208087246 */ /* 0x000fc80003800103 */
[----:B------:R-:W-:-:S04]  /*25a40*/  IABS R9, R8 ;  /* 0x0000000800097213 */ /* 0x000fc80000000000 */
[----:B------:R-:W0:Y:S08]  /*25a50*/  I2F.RP R2, R9 ;  /* 0x0000000900027306 */ /* 0x000e300000209400 */
[----:B0-----:R-:W0:Y:S02]  /*25a60*/  MUFU.RCP R2, R2 ;  /* 0x0000000200027308 */ /* 0x001e240000001000 */
[----:B0-----:R-:W-:-:S06]  /*25a70*/  IADD3 R2, R2, 0xffffffe, RZ ;  /* 0x0ffffffe02027810 */ /* 0x001fcc0007ffe0ff */
[----:B------:R0:W1:Y:S02]  /*25a80*/  F2I.FTZ.U32.TRUNC.NTZ R3, R2 ;  /* 0x0000000200037305 */ /* 0x000064000021f000 */
[----:B0-----:R-:W-:Y:S02]  /*25a90*/  IMAD.MOV.U32 R2, RZ, RZ, RZ ;  /* 0x000000ffff027224 */ /* 0x001fe400078e00ff */
[----:B-1----:R-:W-:-:S04]  /*25aa0*/  IMAD.MOV R0, RZ, RZ, -R3 ;  /* 0x000000ffff007224 */ /* 0x002fc800078e0a03 */
        /* <DEDUP_REMOVED lines=18> */
[----:B------:R-:W-:Y:S02]  /*25bd0*/  @!P1 LOP3.LUT R0, RZ, R8, RZ, 0x33, !PT ;  /* 0x00000008ff009212 */ /* 0x000fe400078e33ff */
[----:B------:R-:W-:-:S05]  /*25be0*/  IADD3 R8, -R8, RZ, RZ ;  /* 0x000000ff08087210 */ /* 0x000fca0007ffe1ff */
[----:B------:R-:W-:-:S05]  /*25bf0*/  IMAD R2, R0, R8, R6 ;  /* 0x0000000800027224 */ /* 0x000fca00078e0206 */
[----:B------:R0:W-:Y:S02]  /*25c00*/  STL [R1+0x8], R2 ;  /* 0x0000080201007387 */ /* 0x0001e40000100800 */
.L_x_2859:
[----:B------:R-:W-:-:S05]  /*25c10*/  LOP3.LUT R0, RZ, R0, RZ, 0x33, !PT ;  /* 0x00000000ff007212 */ /* 0x000fca00078e33ff */
[----:B------:R-:W-:-:S05]  /*25c20*/  IMAD.IADD R0, R4, 0x1, R0 ;  /* 0x0000000104007824 */ /* 0x000fca00078e0200 */
[----:B------:R2:W-:Y:S01]  /*25c30*/  STL [R1+0x4], R0 ;  /* 0x0000040001007387 */ /* 0x0005e20000100800 */
[----:B------:R-:W-:Y:S05]  /*25c40*/  BRA `(.L_x_2860) ;  /* 0x0000000000287947 */ /* 0x000fea0003800000 */
.L_x_2852:
        /* <DEDUP_REMOVED lines=10> */
.L_x_2860:
[----:B01-3--:R-:W3:Y:S04]  /*25cf0*/  LDL R2, [R1+0xc] ;  /* 0x00000c0001027983 */ /* 0x00bee80000100800 */
[----:B------:R-:W4:Y:S04]  /*25d00*/  LDL R3, [R1+0x8] ;  /* 0x0000080001037983 */ /* 0x000f280000100800 */
[----:B------:R-:W5:Y:S04]  /*25d10*/  LDL R5, [R1+0x4] ;  /* 0x0000040001057983 */ /* 0x000f680000100800 */
[----:B------:R-:W5:Y:S01]  /*25d20*/  LDL R4, [R1] ;  /* 0x0000000001047983 */ /* 0x000f620000100800 */
[----:B--2---:R-:W0:Y:S01]  /*25d30*/  S2R R0, SR_TID.X ;  /* 0x0000000000007919 */ /* 0x004e220000002100 */
[----:B------:R-:W-:Y:S05]  /*25d40*/  WARPSYNC.ALL ;  /* 0x0000000000007948 */ /* 0x000fea0003800000 */
[----:B0-----:R-:W-:Y:S01]  /*25d50*/  LOP3.LUT R0, R0, 0x1f, RZ, 0xc0, !PT ;  /* 0x0000001f00007812 */ /* 0x001fe200078ec0ff */
[----:B------:R-:W-:Y:S03]  /*25d60*/  BAR.SYNC.DEFER_BLOCKING 0x4, 0x180 ;  /* 0x0106000000007b1d */ /* 0x000fe60000010000 */
[----:B------:R-:W-:-:S13]  /*25d70*/  ISETP.NE.AND P0, PT, R0, RZ, PT ;  /* 0x000000ff0000720c */ /* 0x000fda0003f05270 */
[----:B------:R-:W0:Y:S01]  /*25d80*/  @!P0 S2R R0, SR_CgaCtaId ;  /* 0x0000000000008919 */ /* 0x000e220000008800 */
[----:B---3--:R-:W-:Y:S01]  /*25d90*/  IMAD.MOV.U32 R7, RZ, RZ, R2 ;  /* 0x000000ffff077224 */ /* 0x008fe200078e0002 */
[----:B------:R-:W-:Y:S02]  /*25da0*/  @!P0 MOV R2, 0x400 ;  /* 0x0000040000028802 */ /* 0x000fe40000000f00 */
[----:B----4-:R-:W-:Y:S02]  /*25db0*/  MOV R6, R3 ;  /* 0x0000000300067202 */ /* 0x010fe40000000f00 */
[----:B0-----:R-:W-:-:S05]  /*25dc0*/  @!P0 LEA R18, R0, R2, 0x18 ;  /* 0x0000000200128211 */ /* 0x001fca00078ec0ff */
[----:B-----5:R2:W-:Y:S01]  /*25dd0*/  @!P0 STS.128 [R18+0x348d0], R4 ;  /* 0x0348d00412008388 */ /* 0x0205e20000000c00 */
[----:B------:R-:W-:Y:S06]  /*25de0*/  BAR.ARV 0x5, 0x180 ;  /* 0x0146000000007b1d */ /* 0x000fec0000002000 */
.L_x_2849:
[----:B------:R-:W3:Y:S01]  /*25df0*/  LDL R0, [R1+0xc] ;  /* 0x00000c0001007983 */ /* 0x000ee20000100800 */
[----:B------:R-:W-:Y:S02]  /*25e00*/  ULDC UR4, c[0x0][0xc3c] ;  /* 0x00030f0000047ab9 */ /* 0x000fe40000000800 */
[----:B---3--:R-:W-:-:S13]  /*25e10*/  ISETP.GE.AND P0, PT, R0, UR4, PT ;  /* 0x0000000400007c0c */ /* 0x008fda000bf06270 */
[----:B------:R-:W-:Y:S05]  /*25e20*/  @!P0 BRA `(.L_x_2861) ;  /* 0xffffff8800f88947 */ /* 0x000fea000383ffff */
[----:B------:R-:W-:Y:S05]  /*25e30*/  BSYNC B8 ;  /* 0x0000000000087941 */ /* 0x000fea0003800000 */
.L_x_2717:
[----:B--2---:R-:W2:Y:S01]  /*25e40*/  LDL.LU R0, [R1+0x64] ;  /* 0x0000640001007983 */ /* 0x004ea20000300800 */
[----:B------:R-:W-:Y:S01]  /*25e50*/  BSSY B0, `(.L_x_2862) ;  /* 0x000000b000007945 */ /* 0x000fe20003800000 */
[----:B-1----:R-:W1:Y:S01]  /*25e60*/  S2R R5, SR_CgaCtaId ;  /* 0x0000000000057919 */ /* 0x002e620000008800 */
[----:B--2---:R-:W-:-:S05]  /*25e70*/  VIADD R0, R0, 0x1 ;  /* 0x0000000100007836 */ /* 0x004fca0000000000 */
        /* <DEDUP_REMOVED lines=8> */
.L_x_2970:
[----:B------:R-:W-:Y:S05]  /*25f00*/  BSYNC B0 ;  /* 0x0000000000007941 */ /* 0x000fea0003800000 */
.L_x_2862:
[----:B------:R-:W-:-:S03]  /*25f10*/  UMOV UR4, 0xffffffff ;  /* 0xffffffff00047882 */ /* 0x000fc60000000000 */
[----:B------:R-:W-:Y:S05]  /*25f20*/  BRA.DIV UR4, `(.L_x_2864) ;  /* 0x0000002e04107947 */ /* 0x000fea000b800000 */
[----:B------:R-:W1:Y:S02]  /*25f30*/  S2R R2, SR_TID.X ;  /* 0x0000000000027919 */ /* 0x000e640000002100 */
[----:B-1----:R-:W-:-:S04]  /*25f40*/  SHF.R.U32.HI R2, RZ, 0x5, R2 ;  /* 0x00000005ff027819 */ /* 0x002fc80000011602 */
[----:B------:R-:W-:-:S05]  /*25f50*/  LOP3.LUT R2, R2, 0x3, RZ, 0xc0, !PT ;  /* 0x0000000302027812 */ /* 0x000fca00078ec0ff */
[----:B------:R1:W2:Y:S02]  /*25f60*/  SHFL.IDX PT, R14, R2, RZ, 0x1f ;  /* 0x00001fff020e7589 */ /* 0x0002a400000e0000 */
.L_x_2973:
[----:B--2---:R-:W-:-:S13]  /*25f70*/  ISETP.NE.AND P0, PT, R14, RZ, PT ;  /* 0x000000ff0e00720c */ /* 0x004fda0003f05270 */
[----:B------:R-:W-:Y:S05]  /*25f80*/  @P0 BRA `(.L_x_2476) ;  /* 0x0000000000940947 */ /* 0x000fea0003800000 */
[----:B------:R-:W-:-:S03]  /*25f90*/  UMOV UR4, 0xffffffff ;  /* 0xffffffff00047882 */ /* 0x000fc60000000000 */
[----:B------:R-:W-:Y:S05]  /*25fa0*/  BRA.DIV UR4, `(.L_x_2865) ;  /* 0x0000002e04247947 */ /* 0x000fea000b800000 */
[----:B------:R-:W-:-:S13]  /*25fb0*/  ELECT P6, URZ, PT ;  /* 0x00000000003f782f */ /* 0x000fda00038c0000 */
.L_x_2976:
        /* <DEDUP_REMOVED lines=8> */
.L_x_2866:
[----:B------:R-:W2:Y:S01]  /*26040*/  LDL.LU R7, [R1+0x18] ;  /* 0x0000180001077983 */ /* 0x000ea20000300800 */
[----:B------:R-:W-:Y:S01]  /*26050*/  IADD3 R2, R0, 0x34840, RZ ;  /* 0x0003484000027810 */ /* 0x000fe20007ffe0ff */
[----:B0-----:R-:W-:-:S04]  /*26060*/  VIADD R3, R19, 0x1 ;  /* 0x0000000113037836 */ /* 0x001fc80000000000 */
        /* <DEDUP_REMOVED lines=10> */
.L_x_2977:
[----:B------:R-:W1:Y:S02]  /*26110*/  SYNCS.PHASECHK.TRANS64.TRYWAIT P0, [R7+URZ], R2 ;  /* 0x00000002070075a7 */ /* 0x000e64000800017f */
[----:B-1----:R-:W-:Y:S05]  /*26120*/  @!P0 BRA `(.L_x_2868) ;  /* 0x0000002800f88947 */ /* 0x002fea0003800000 */
.L_x_2978:
[----:B------:R-:W-:Y:S05]  /*26130*/  @!P2 BRA `(.L_x_2869) ;  /* 0x000000000004a947 */ /* 0x000fea0003800000 */
[----:B------:R-:W-:Y:S01]  /*26140*/  BPT.TRAP 0x1 ;  /* 0x000000040000795c */ /* 0x000fe20000300000 */
.L_x_2869:
[----:B------:R-:W-:-:S05]  /*26150*/  VIADD R0, R0, 0x34860 ;  /* 0x0003486000007836 */ /* 0x000fca0000000000 */
[----:B------:R-:W-:-:S04]  /*26160*/  LEA R4, R19, R0, 0x3 ;  /* 0x0000000013047211 */ /* 0x000fc800078e18ff */
[----:B------:R-:W2:Y:S02]  /*26170*/  SYNCS.PHASECHK.TRANS64.TRYWAIT P0, [R4+URZ], R5 ;  /* 0x00000005040075a7 */ /* 0x000ea4000800017f */
[----:B--2---:R-:W-:Y:S05]  /*26180*/  @!P0 BRA `(.L_x_2870) ;  /* 0x0000002800f48947 */ /* 0x004fea0003800000 */
.L_x_2979:
[----:B------:R-:W-:-:S07]  /*26190*/  IMAD R3, R3, 0x8, R0 ;  /* 0x0000000803037824 */ /* 0x000fce00078e0200 */
.L_x_2871:
[----:B---3--:R3:W4:Y:S02]  /*261a0*/  SYNCS.PHASECHK.TRANS64.TRYWAIT P0, [R3+URZ], R2 ;  /* 0x00000002030075a7 */ /* 0x008724000800017f */
[----:B----4-:R-:W-:Y:S05]  /*261b0*/  @!P0 NANOSLEEP.SYNCS 0x989680 ;  /* 0x009896800000895d */ /* 0x010fea0003900000 */
[----:B------:R-:W4:Y:S02]  /*261c0*/  @!P0 SYNCS.PHASECHK.TRANS64 P0, [R3+URZ], R2 ;  /* 0x00000002030085a7 */ /* 0x000f24000800007f */
[----:B----4-:R-:W-:Y:S05]  /*261d0*/  @!P0 BRA `(.L_x_2871) ;  /* 0xfffffffc00f08947 */ /* 0x010fea000383ffff */
.L_x_2476:
[----:B------:R-:W-:Y:S05]  /*261e0*/  BSYNC B9 ;  /* 0x0000000000097941 */ /* 0x000fea0003800000 */
.L_x_2473:
[----:B------:R-:W-:Y:S05]  /*261f0*/  EXIT ;  /* 0x000000000000794d */ /* 0x000fea0003800000 */
.L_x_2496:
[----:B-1----:R1:W2:Y:S02]  /*26200*/  SYNCS.PHASECHK.TRANS64.TRYWAIT P5, [R3+URZ+0x34890], R0 ;  /* 0x03489000030075a7 */ /* 0x0022a400080a017f */
[----:B--2---:R-:W-:Y:S05]  /*26210*/  @!P5 NANOSLEEP.SYNCS 0x989680 ;  /* 0x009896800000d95d */ /* 0x004fea0003900000 */
[----:B------:R-:W2:Y:S02]  /*26220*/  @!P5 SYNCS.PHASECHK.TRANS64 P5, [R3+URZ+0x34890], R0 ;  /* 0x034890000300d5a7 */ /* 0x000ea400080a007f */
[----:B--2---:R-:W-:Y:S05]  /*26230*/  @!P5 BRA `(.L_x_2496) ;  /* 0xfffffffc00f0d947 */ /* 0x004fea000383ffff */
[----:B------:R-:W-:Y:S05]  /*26240*/  BRA `(.L_x_2872) ;  /* 0xfffffdd800807947 */ /* 0x000fea000383ffff */
.L_x_2550:
[----:B-1----:R1:W2:Y:S02]  /*26250*/  SYNCS.PHASECHK.TRANS64.TRYWAIT P5, [R3+URZ+0x34890], R0 ;  /* 0x03489000030075a7 */ /* 0x0022a400080a017f */
[----:B--2---:R-:W-:Y:S05]  /*26260*/  @!P5 NANOSLEEP.SYNCS 0x989680 ;  /* 0x009896800000d95d */ /* 0x004fea0003900000 */
[----:B------:R-:W2:Y:S02]  /*26270*/  @!P5 SYNCS.PHASECHK.TRANS64 P5, [R3+URZ+0x34890], R0 ;  /* 0x034890000300d5a7 */ /* 0x000ea400080a007f */
[----:B--2---:R-:W-:Y:S05]  /*26280*/  @!P5 BRA `(.L_x_2550) ;  /* 0xfffffffc00f0d947 */ /* 0x004fea000383ffff */
[----:B------:R-:W-:Y:S05]  /*26290*/  BRA `(.L_x_2873) ;  /* 0xfffffe0c00647947 */ /* 0x000fea000383ffff */
.L_x_2575:
[----:B-1----:R1:W2:Y:S02]  /*262a0*/  SYNCS.PHASECHK.TRANS64.TRYWAIT P4, [R3+URZ+0x34890], R0 ;  /* 0x03489000030075a7 */ /* 0x0022a4000808017f */
[----:B--2---:R-:W-:Y:S05]  /*262b0*/  @!P4 NANOSLEEP.SYNCS 0x989680 ;  /* 0x009896800000c95d */ /* 0x004fea0003900000 */
[----:B------:R-:W2:Y:S02]  /*262c0*/  @!P4 SYNCS.PHASECHK.TRANS64 P4, [R3+URZ+0x34890], R0 ;  /* 0x034890000300c5a7 */ /* 0x000ea4000808007f */
[----:B--2---:R-:W-:Y:S05]  /*262d0*/  @!P4 BRA `(.L_x_2575) ;  /* 0xfffffffc00f0c947 */ /* 0x004fea000383ffff */
[----:B------:R-:W-:Y:S05]  /*262e0*/  BRA `(.L_x_2874) ;  /* 0xfffffe3c00907947 */ /* 0x000fea000383ffff */
.L_x_2581:
[----:B0-----:R0:W2:Y:S02]  /*262f0*/  SYNCS.PHASECHK.TRANS64.TRYWAIT P4, [R3+URZ+0x348b0], R0 ;  /* 0x0348b000030075a7 */ /* 0x0010a4000808017f */
[----:B--2---:R-:W-:Y:S05]  /*26300*/  @!P4 NANOSLEEP.SYNCS 0x989680 ;  /* 0x009896800000c95d */ /* 0x004fea0003900000 */
[----:B------:R-:W2:Y:S02]  /*26310*/  @!P4 SYNCS.PHASECHK.TRANS64 P4, [R3+URZ+0x348b0], R0 ;  /* 0x0348b0000300c5a7 */ /* 0x000ea4000808007f */
[----:B--2---:R-:W-:Y:S05]  /*26320*/  @!P4 BRA `(.L_x_2581) ;  /* 0xfffffffc00f0c947 */ /* 0x004fea000383ffff */
[----:B------:R-:W-:Y:S05]  /*26330*/  BRA `(.L_x_2875) ;  /* 0xfffffe4000907947 */ /* 0x000fea000383ffff */
.L_x_2601:
[----:B------:R-:W-:Y:S01]  /*26340*/  BSSY B1, `(.L_x_2876) ;  /* 0x0000008000017945 */ /* 0x000fe20003800000 */
[----:B------:R-:W-:Y:S01]  /*26350*/  IMAD.MOV.U32 R13, RZ, RZ, R0 ;  /* 0x000000ffff0d7224 */ /* 0x000fe200078e0000 */
[----:B------:R-:W-:Y:S01]  /*26360*/  MOV R15, 0xffffffff ;  /* 0xffffffff000f7802 */ /* 0x000fe20000000f00 */
[----:B------:R-:W-:Y:S02]  /*26370*/  IMAD.MOV.U32 R12, RZ, RZ, RZ ;  /* 0x000000ffff0c7224 */ /* 0x000fe400078e00ff */
[----:B------:R-:W-:-:S07]  /*26380*/  IMAD.MOV.U32 R11, RZ, RZ, 0x1c1f ;  /* 0x00001c1fff0b7424 */ /* 0x000fce00078e00ff */
[----:B------:R-:W-:Y:S05]  /*26390*/  WARPSYNC.COLLECTIVE R15, `(.L_x_2877) ;  /* 0x000000000f087348 */ /* 0x000fea0003c00000 */
[----:B------:R0:W1:Y:S02]  /*263a0*/  SHFL.IDX P6, R14, R13, R12, R11 ;  /* 0x0000000c0d0e7389 */ /* 0x00006400000c000b */
[----:B01----:R-:W-:Y:S01]  /*263b0*/  ENDCOLLECTIVE ;  /* 0x000000000000791b */ /* 0x003fe20003800000 */
.L_x_2877:
[----:B------:R-:W-:Y:S05]  /*263c0*/  BSYNC B1 ;  /* 0x0000000000017941 */ /* 0x000fea0003800000 */
.L_x_2876:
[----:B------:R-:W-:Y:S01]  /*263d0*/  IMAD.MOV.U32 R13, RZ, RZ, R4 ;  /* 0x000000ffff0d7224 */ /* 0x000fe200078e0004 */
[----:B------:R-:W-:Y:S01]  /*263e0*/  MOV R15, 0xffffffff ;  /* 0xffffffff000f7802 */ /* 0x000fe20000000f00 */
[----:B------:R-:W-:Y:S02]  /*263f0*/  IMAD.MOV.U32 R12, RZ, RZ, RZ ;  /* 0x000000ffff0c7224 */ /* 0x000fe400078e00ff */
[----:B------:R-:W-:Y:S02]  /*26400*/  IMAD.MOV.U32 R11, RZ, RZ, 0x1c1f ;  /* 0x00001c1fff0b7424 */ /* 0x000fe400078e00ff */
[----:B------:R-:W-:-:S07]  /*26410*/  IMAD.MOV.U32 R5, RZ, RZ, R14 ;  /* 0x000000ffff057224 */ /* 0x000fce00078e000e */
[----:B------:R-:W-:Y:S05]  /*26420*/  WARPSYNC.COLLECTIVE R15, `(.L_x_2878) ;  /* 0x000000000f087348 */ /* 0x000fea0003c00000 */
[----:B------:R0:W1:Y:S02]  /*26430*/  SHFL.IDX P6, R14, R13, R12, R11 ;  /* 0x0000000c0d0e7389 */ /* 0x00006400000c000b */
[----:B01----:R-:W-:Y:S01]  /*26440*/  ENDCOLLECTIVE ;  /* 0x000000000000791b */ /* 0x003fe20003800000 */
.L_x_2878:
[----:B------:R-:W-:Y:S02]  /*26450*/  IMAD.MOV.U32 R13, RZ, RZ, R63 ;  /* 0x000000ffff0d7224 */ /* 0x000fe400078e003f */
[----:B------:R-:W-:-:S07]  /*26460*/  IMAD.MOV.U32 R8, RZ, RZ, R14 ;  /* 0x000000ffff087224 */ /* 0x000fce00078e000e */
[----:B------:R-:W-:Y:S05]  /*26470*/  WARPSYNC.COLLECTIVE R15, `(.L_x_2879) ;  /* 0x000000000f087348 */ /* 0x000fea0003c00000 */
[----:B------:R0:W1:Y:S02]  /*26480*/  SHFL.IDX P6, R14, R13, R12, R11 ;  /* 0x0000000c0d0e7389 */ /* 0x00006400000c000b */
[----:B01----:R-:W-:Y:S01]  /*26490*/  ENDCOLLECTIVE ;  /* 0x000000000000791b */ /* 0x003fe20003800000 */
.L_x_2879:
[----:B------:R-:W-:Y:S02]  /*264a0*/  IMAD.MOV.U32 R13, RZ, RZ, R3 ;  /* 0x000000ffff0d7224 */ /* 0x000fe400078e0003 */
[----:B------:R-:W-:-:S07]  /*264b0*/  IMAD.MOV.U32 R33, RZ, RZ, R14 ;  /* 0x000000ffff217224 */ /* 0x000fce00078e000e */
[----:B------:R-:W-:Y:S05]  /*264c0*/  WARPSYNC.COLLECTIVE R15, `(.L_x_2880) ;  /* 0x000000000f087348 */ /* 0x000fea0003c00000 */
[----:B------:R0:W1:Y:S02]  /*264d0*/  SHFL.IDX P6, R14, R13, R12, R11 ;  /* 0x0000000c0d0e7389 */ /* 0x00006400000c000b */
[----:B01----:R-:W-:Y:S01]  /*264e0*/  ENDCOLLECTIVE ;  /* 0x000000000000791b */ /* 0x003fe20003800000 */
.L_x_2880:
[----:B------:R-:W-:Y:S01]  /*264f0*/  MOV R32, R14 ;  /* 0x0000000e00207202 */ /* 0x000fe20000000f00 */
[----:B------:R-:W-:Y:S06]  /*26500*/  BRA `(.L_x_2881) ;  /* 0xfffffe5000847947 */ /* 0x000fec000383ffff */
.L_x_2604:
[----:B------:R-:W-:Y:S01]  /*26510*/  BSSY B1, `(.L_x_2882) ;  /* 0x0000008000017945 */ /* 0x000fe20003800000 */
[----:B------:R-:W-:Y:S02]  /*26520*/  IMAD.MOV.U32 R13, RZ, RZ, R0 ;  /* 0x000000ffff0d7224 */ /* 0x000fe400078e0000 */
[----:B------:R-:W-:Y:S02]  /*26530*/  IMAD.MOV.U32 R12, RZ, RZ, 0x1 ;  /* 0x00000001ff0c7424 */ /* 0x000fe400078e00ff */
[----:B------:R-:W-:Y:S02]  /*26540*/  IMAD.MOV.U32 R11, RZ, RZ, 0x1c1f ;  /* 0x00001c1fff0b7424 */ /* 0x000fe400078e00ff */
[----:B------:R-:W-:-:S07]  /*26550*/  IMAD.MOV.U32 R15, RZ, RZ, -0x1 ;  /* 0xffffffffff0f7424 */ /* 0x000fce00078e00ff */
[----:B0--34-:R-:W-:Y:S05]  /*26560*/  WARPSYNC.COLLECTIVE R15, `(.L_x_2883) ;  /* 0x000000000f087348 */ /* 0x019fea0003c00000 */
[----:B------:R1:W2:Y:S02]  /*26570*/  SHFL.IDX P6, R14, R13, R12, R11 ;  /* 0x0000000c0d0e7389 */ /* 0x0002a400000c000b */
[----:B01234-:R-:W-:Y:S01]  /*26580*/  ENDCOLLECTIVE ;  /* 0x000000000000791b */ /* 0x01ffe20003800000 */
.L_x_2883:
[----:B------:R-:W-:Y:S05]  /*26590*/  BSYNC B1 ;  /* 0x0000000000017941 */ /* 0x000fea0003800000 */
.L_x_2882:
[----:B------:R-:W-:Y:S01]  /*265a0*/  IMAD.MOV.U32 R13, RZ, RZ, R4 ;  /* 0x000000ffff0d7224 */ /* 0x000fe200078e0004 */
[----:B------:R-:W-:Y:S01]  /*265b0*/  MOV R0, R14 ;  /* 0x0000000e00007202 */ /* 0x000fe20000000f00 */
[----:B------:R-:W-:Y:S02]  /*265c0*/  IMAD.MOV.U32 R12, RZ, RZ, 0x1 ;  /* 0x00000001ff0c7424 */ /* 0x000fe400078e00ff */
[----:B------:R-:W-:Y:S02]  /*265d0*/  IMAD.MOV.U32 R11, RZ, RZ, 0x1c1f ;  /* 0x00001c1fff0b7424 */ /* 0x000fe400078e00ff */
[----:B------:R-:W-:-:S07]  /*265e0*/  IMAD.MOV.U32 R15, RZ, RZ, -0x1 ;  /* 0xffffffffff0f7424 */ /* 0x000fce00078e00ff */
[----:B------:R-:W-:Y:S05]  /*265f0*/  WARPSYNC.COLLECTIVE R15, `(.L_x_2884) ;  /* 0x000000000f087348 */ /* 0x000fea0003c00000 */
[----:B------:R0:W1:Y:S02]  /*26600*/  SHFL.IDX P6, R14, R13, R12, R11 ;  /* 0x0000000c0d0e7389 */ /* 0x00006400000c000b */
[----:B01----:R-:W-:Y:S01]  /*26610*/  ENDCOLLECTIVE ;  /* 0x000000000000791b */ /* 0x003fe20003800000 */
.L_x_2884:
[----:B------:R-:W-:Y:S01]  /*26620*/  IMAD.MOV.U32 R13, RZ, RZ, R63 ;  /* 0x000000ffff0d7224 */ /* 0x000fe200078e003f */
[----:B------:R-:W-:-:S07]  /*26630*/  MOV R65, R14 ;  /* 0x0000000e00417202 */ /* 0x000fce0000000f00 */
[----:B------:R-:W-:Y:S05]  /*26640*/  WARPSYNC.COLLECTIVE R15, `(.L_x_2885) ;  /* 0x000000000f087348 */ /* 0x000fea0003c00000 */
[----:B------:R0:W1:Y:S02]  /*26650*/  SHFL.IDX P6, R14, R13, R12, R11 ;  /* 0x0000000c0d0e7389 */ /* 0x00006400000c000b */
[----:B01----:R-:W-:Y:S01]  /*26660*/  ENDCOLLECTIVE ;  /* 0x000000000000791b */ /* 0x003fe20003800000 */
.L_x_2885:
[----:B------:R-:W-:Y:S02]  /*26670*/  IMAD.MOV.U32 R13, RZ, RZ, R3 ;  /* 0x000000ffff0d7224 */ /* 0x000fe400078e0003 */
[----:B------:R-:W-:-:S07]  /*26680*/  IMAD.MOV.U32 R63, RZ, RZ, R14 ;  /* 0x000000ffff3f7224 */ /* 0x000fce00078e000e */
[----:B------:R-:W-:Y:S05]  /*26690*/  WARPSYNC.COLLECTIVE R15, `(.L_x_2886) ;  /* 0x000000000f087348 */ /* 0x000fea0003c00000 */
[----:B------:R0:W1:Y:S02]  /*266a0*/  SHFL.IDX P6, R14, R13, R12, R11 ;  /* 0x0000000c0d0e7389 */ /* 0x00006400000c000b */
[----:B01----:R-:W-:Y:S01]  /*266b0*/  ENDCOLLECTIVE ;  /* 0x000000000000791b */ /* 0x003fe20003800000 */
.L_x_2886:
[----:B------:R-:W-:Y:S01]  /*266c0*/  IMAD.MOV.U32 R62, RZ, RZ, R14 ;  /* 0x000000ffff3e7224 */ /* 0x000fe200078e000e */
[----:B------:R-:W-:Y:S06]  /*266d0*/  BRA `(.L_x_2887) ;  /* 0xfffffe5800107947 */ /* 0x000fec000383ffff */
.L_x_2608:
[----:B0-----:R0:W1:Y:S02]  /*266e0*/  SYNCS.PHASECHK.TRANS64.TRYWAIT P0, [R2+URZ+0x34800], R5 ;  /* 0x03480005020075a7 */ /* 0x001064000800017f */
[----:B-1----:R-:W-:Y:S05]  /*266f0*/  @!P0 NANOSLEEP.SYNCS 0x989680 ;  /* 0x009896800000895d */ /* 0x002fea0003900000 */
[----:B------:R-:W1:Y:S02]  /*26700*/  @!P0 SYNCS.PHASECHK.TRANS64 P0, [R2+URZ+0x34800], R5 ;  /* 0x03480005020085a7 */ /* 0x000e64000800007f */
[----:B-1----:R-:W-:Y:S05]  /*26710*/  @!P0 BRA `(.L_x_2608) ;  /* 0xfffffffc00f08947 */ /* 0x002fea000383ffff */
[----:B------:R-:W-:Y:S05]  /*26720*/  BRA `(.L_x_2888) ;  /* 0xfffffe6000247947 */ /* 0x000fea000383ffff */
.L_x_2632:
[----:B------:R-:W-:Y:S01]  /*26730*/  BSSY B1, `(.L_x_2889) ;  /* 0x0000008000017945 */ /* 0x000fe20003800000 */
[----:B------:R-:W-:Y:S01]  /*26740*/  MOV R13, R61 ;  /* 0x0000003d000d7202 */ /* 0x000fe20000000f00 */
[----:B------:R-:W-:Y:S02]  /*26750*/  IMAD.MOV.U32 R12, RZ, RZ, RZ ;  /* 0x000000ffff0c7224 */ /* 0x000fe400078e00ff */
[----:B------:R-:W-:Y:S02]  /*26760*/  IMAD.MOV.U32 R11, RZ, RZ, 0x1c1f ;  /* 0x00001c1fff0b7424 */ /* 0x000fe400078e00ff */
[----:B------:R-:W-:-:S07]  /*26770*/  IMAD.MOV.U32 R15, RZ, RZ, -0x1 ;  /* 0xffffffffff0f7424 */ /* 0x000fce00078e00ff */
[----:B------:R-:W-:Y:S05]  /*26780*/  WARPSYNC.COLLECTIVE R15, `(.L_x_2890) ;  /* 0x000000000f087348 */ /* 0x000fea0003c00000 */
[----:B------:R0:W1:Y:S02]  /*26790*/  SHFL.IDX P6, R14, R13, R12, R11 ;  /* 0x0000000c0d0e7389 */ /* 0x00006400000c000b */
[----:B01----:R-:W-:Y:S01]  /*267a0*/  ENDCOLLECTIVE ;  /* 0x000000000000791b */ /* 0x003fe20003800000 */
.L_x_2890:
[----:B------:R-:W-:Y:S05]  /*267b0*/  BSYNC B1 ;  /* 0x0000000000017941 */ /* 0x000fea0003800000 */
.L_x_2889:
        /* <DEDUP_REMOVED lines=8> */
.L_x_2891:
[----:B------:R-:W-:Y:S02]  /*26840*/  IMAD.MOV.U32 R7, RZ, RZ, R3 ;  /* 0x000000ffff077224 */ /* 0x000fe400078e0003 */
[----:B------:R-:W-:Y:S01]  /*26850*/  IMAD.MOV.U32 R13, RZ, RZ, R67 ;  /* 0x000000ffff0d7224 */ /* 0x000fe200078e0043 */
[----:B------:R-:W-:-:S07]  /*26860*/  MOV R0, R14 ;  /* 0x0000000e00007202 */ /* 0x000fce0000000f00 */
[----:B------:R-:W-:Y:S05]  /*26870*/  WARPSYNC.COLLECTIVE R15, `(.L_x_2892) ;  /* 0x000000000f087348 */ /* 0x000fea0003c00000 */
[----:B------:R0:W1:Y:S02]  /*26880*/  SHFL.IDX P6, R14, R13, R12, R11 ;  /* 0x0000000c0d0e7389 */ /* 0x00006400000c000b */
[----:B01----:R-:W-:Y:S01]  /*26890*/  ENDCOLLECTIVE ;  /* 0x000000000000791b */ /* 0x003fe20003800000 */
.L_x_2892:
[----:B------:R-:W-:Y:S01]  /*268a0*/  MOV R6, R0 ;  /* 0x0000000000067202 */ /* 0x000fe20000000f00 */
[----:B------:R-:W-:Y:S02]  /*268b0*/  IMAD.MOV.U32 R13, RZ, RZ, R66 ;  /* 0x000000ffff0d7224 */ /* 0x000fe400078e0042 */
[----:B------:R-:W-:-:S07]  /*268c0*/  IMAD.MOV.U32 R5, RZ, RZ, R14 ;  /* 0x000000ffff057224 */ /* 0x000fce00078e000e */
[----:B------:R-:W-:Y:S05]  /*268d0*/  WARPSYNC.COLLECTIVE R15, `(.L_x_2893) ;  /* 0x000000000f087348 */ /* 0x000fea0003c00000 */
[----:B------:R0:W1:Y:S02]  /*268e0*/  SHFL.IDX P6, R14, R13, R12, R11 ;  /* 0x0000000c0d0e7389 */ /* 0x00006400000c000b */
[----:B01----:R-:W-:Y:S01]  /*268f0*/  ENDCOLLECTIVE ;  /* 0x000000000000791b */ /* 0x003fe20003800000 */
.L_x_2893:
[----:B------:R-:W-:Y:S05]  /*26900*/  BRA `(.L_x_2894) ;  /* 0xfffffe8000f47947 */ /* 0x000fea000383ffff */
.L_x_2635:
[----:B------:R-:W-:Y:S01]  /*26910*/  BSSY B1, `(.L_x_2895) ;  /* 0x0000008000017945 */ /* 0x000fe20003800000 */
[----:B------:R-:W-:Y:S01]  /*26920*/  IMAD.MOV.U32 R13, RZ, RZ, R61 ;  /* 0x000000ffff0d7224 */ /* 0x000fe200078e003d */
[----:B------:R-:W-:Y:S01]  /*26930*/  MOV R11, 0x1c1f ;  /* 0x00001c1f000b7802 */ /* 0x000fe20000000f00 */
[----:B------:R-:W-:Y:S02]  /*26940*/  IMAD.MOV.U32 R12, RZ, RZ, 0x1 ;  /* 0x00000001ff0c7424 */ /* 0x000fe400078e00ff */
[----:B------:R-:W-:-:S07]  /*26950*/  IMAD.MOV.U32 R15, RZ, RZ, -0x1 ;  /* 0xffffffffff0f7424 */ /* 0x000fce00078e00ff */
[----:B----4-:R-:W-:Y:S05]  /*26960*/  WARPSYNC.COLLECTIVE R15, `(.L_x_2896) ;  /* 0x000000000f087348 */ /* 0x010fea0003c00000 */
[----:B----4-:R0:W1:Y:S02]  /*26970*/  SHFL.IDX P6, R14, R13, R12, R11 ;  /* 0x0000000c0d0e7389 */ /* 0x01006400000c000b */
[----:B01----:R-:W-:Y:S01]  /*26980*/  ENDCOLLECTIVE ;  /* 0x000000000000791b */ /* 0x003fe20003800000 */
.L_x_2896:
[----:B------:R-:W-:Y:S05]  /*26990*/  BSYNC B1 ;  /* 0x0000000000017941 */ /* 0x000fea0003800000 */
.L_x_2895:
[----:B------:R-:W-:Y:S01]  /*269a0*/  IMAD.MOV.U32 R13, RZ, RZ, R60 ;  /* 0x000000ffff0d7224 */ /* 0x000fe200078e003c */
[----:B------:R-:W-:Y:S01]  /*269b0*/  MOV R12, 0x1 ;  /* 0x00000001000c7802 */ /* 0x000fe20000000f00 */
[----:B------:R-:W-:Y:S02]  /*269c0*/  IMAD.MOV.U32 R11, RZ, RZ, 0x1c1f ;  /* 0x00001c1fff0b7424 */ /* 0x000fe400078e00ff */
[----:B------:R-:W-:Y:S02]  /*269d0*/  IMAD.MOV.U32 R15, RZ, RZ, -0x1 ;  /* 0xffffffffff0f7424 */ /* 0x000fe400078e00ff */
[----:B------:R-:W-:-:S07]  /*269e0*/  IMAD.MOV.U32 R61, RZ, RZ, R14 ;  /* 0x000000ffff3d7224 */ /* 0x000fce00078e000e */
[----:B------:R-:W-:Y:S05]  /*269f0*/  WARPSYNC.COLLECTIVE R15, `(.L_x_2897) ;  /* 0x000000000f087348 */ /* 0x000fea0003c00000 */
[----:B------:R0:W1:Y:S02]  /*26a00*/  SHFL.IDX P6, R14, R13, R12, R11 ;  /* 0x0000000c0d0e7389 */ /* 0x00006400000c000b */
[----:B01----:R-:W-:Y:S01]  /*26a10*/  ENDCOLLECTIVE ;  /* 0x000000000000791b */ /* 0x003fe20003800000 */
.L_x_2897:
[----:B------:R-:W-:Y:S01]  /*26a20*/  MOV R13, R67 ;  /* 0x00000043000d7202 */ /* 0x000fe20000000f00 */
[----:B------:R-:W-:-:S07]  /*26a30*/  IMAD.MOV.U32 R60, RZ, RZ, R14 ;  /* 0x000000ffff3c7224 */ /* 0x000fce00078e000e */
[----:B------:R-:W-:Y:S05]  /*26a40*/  WARPSYNC.COLLECTIVE R15, `(.L_x_2898) ;  /* 0x000000000f087348 */ /* 0x000fea0003c00000 */
[----:B------:R0:W1:Y:S02]  /*26a50*/  SHFL.IDX P6, R14, R13, R12, R11 ;  /* 0x0000000c0d0e7389 */ /* 0x00006400000c000b */
[----:B01----:R-:W-:Y:S01]  /*26a60*/  ENDCOLLECTIVE ;  /* 0x000000000000791b */ /* 0x003fe20003800000 */
.L_x_2898:
[----:B------:R-:W-:Y:S02]  /*26a70*/  IMAD.MOV.U32 R13, RZ, RZ, R66 ;  /* 0x000000ffff0d7224 */ /* 0x000fe400078e0042 */
[----:B------:R-:W-:-:S07]  /*26a80*/  IMAD.MOV.U32 R67, RZ, RZ, R14 ;  /* 0x000000ffff437224 */ /* 0x000fce00078e000e */
[----:B------:R-:W-:Y:S05]  /*26a90*/  WARPSYNC.COLLECTIVE R15, `(.L_x_2899) ;  /* 0x000000000f087348 */ /* 0x000fea0003c00000 */
[----:B------:R0:W1:Y:S02]  /*26aa0*/  SHFL.IDX P6, R14, R13, R12, R11 ;  /* 0x0000000c0d0e7389 */ /* 0x00006400000c000b */
[----:B01----:R-:W-:Y:S01]  /*26ab0*/  ENDCOLLECTIVE ;  /* 0x000000000000791b */ /* 0x003fe20003800000 */
.L_x_2899:
[----:B------:R-:W-:Y:S01]  /*26ac0*/  IMAD.MOV.U32 R66, RZ, RZ, R14 ;  /* 0x000000ffff427224 */ /* 0x000fe200078e000e */
[----:B------:R-:W-:Y:S06]  /*26ad0*/  BRA `(.L_x_2900) ;  /* 0xfffffe8400fc7947 */ /* 0x000fec000383ffff */
.L_x_2639:
[----:B0-----:R0:W1:Y:S02]  /*26ae0*/  SYNCS.PHASECHK.TRANS64.TRYWAIT P0, [R2+URZ+0x34800], R61 ;  /* 0x0348003d020075a7 */ /* 0x001064000800017f */
[----:B-1----:R-:W-:Y:S05]  /*26af0*/  @!P0 NANOSLEEP.SYNCS 0x989680 ;  /* 0x009896800000895d */ /* 0x002fea0003900000 */
[----:B------:R-:W1:Y:S02]  /*26b00*/  @!P0 SYNCS.PHASECHK.TRANS64 P0, [R2+URZ+0x34800], R61 ;  /* 0x0348003d020085a7 */ /* 0x000e64000800007f */
[----:B-1----:R-:W-:Y:S05]  /*26b10*/  @!P0 BRA `(.L_x_2639) ;  /* 0xfffffffc00f08947 */ /* 0x002fea000383ffff */
[----:B------:R-:W-:Y:S05]  /*26b20*/  BRA `(.L_x_2901) ;  /* 0xfffffe8c005c7947 */ /* 0x000fea000383ffff */
.L_x_2653:
[----:B-1----:R1:W2:Y:S02]  /*26b30*/  SYNCS.PHASECHK.TRANS64.TRYWAIT P2, [R6+URZ+0x34830], R3 ;  /* 0x03483003060075a7 */ /* 0x0022a4000804017f */
[----:B--2---:R-:W-:Y:S05]  /*26b40*/  @!P2 NANOSLEEP.SYNCS 0x989680 ;  /* 0x009896800000a95d */ /* 0x004fea0003900000 */
[----:B------:R-:W2:Y:S02]  /*26b50*/  @!P2 SYNCS.PHASECHK.TRANS64 P2, [R6+URZ+0x34830], R3 ;  /* 0x034830030600a5a7 */ /* 0x000ea4000804007f */
[----:B--2---:R-:W-:Y:S05]  /*26b60*/  @!P2 BRA `(.L_x_2653) ;  /* 0xfffffffc00f0a947 */ /* 0x004fea000383ffff */
[----:B------:R-:W-:Y:S05]  /*26b70*/  BRA `(.L_x_2652) ;  /* 0xfffffeb400287947 */ /* 0x000fea000383ffff */
.L_x_2660:
[----:B-1----:R1:W2:Y:S02]  /*26b80*/  SYNCS.PHASECHK.TRANS64.TRYWAIT P3, [R20+URZ+0x34830], R3 ;  /* 0x03483003140075a7 */ /* 0x0022a4000806017f */
[----:B--2---:R-:W-:Y:S05]  /*26b90*/  @!P3 NANOSLEEP.SYNCS 0x989680 ;  /* 0x009896800000b95d */ /* 0x004fea0003900000 */
[----:B------:R-:W2:Y:S02]  /*26ba0*/  @!P3 SYNCS.PHASECHK.TRANS64 P3, [R20+URZ+0x34830], R3 ;  /* 0x034830031400b5a7 */ /* 0x000ea4000806007f */
[----:B--2---:R-:W-:Y:S05]  /*26bb0*/  @!P3 BRA `(.L_x_2660) ;  /* 0xfffffffc00f0b947 */ /* 0x004fea000383ffff */
[----:B------:R-:W-:Y:S05]  /*26bc0*/  BRA `(.L_x_2659) ;  /* 0xfffffedc00787947 */ /* 0x000fea000383ffff */
.L_x_2665:
[----:B-1----:R1:W2:Y:S02]  /*26bd0*/  SYNCS.PHASECHK.TRANS64.TRYWAIT P3, [R21+URZ+0x34850], R0 ;  /* 0x03485000150075a7 */ /* 0x0022a4000806017f */
[----:B--2---:R-:W-:Y:S05]  /*26be0*/  @!P3 NANOSLEEP.SYNCS 0x989680 ;  /* 0x009896800000b95d */ /* 0x004fea0003900000 */
[----:B------:R-:W2:Y:S02]  /*26bf0*/  @!P3 SYNCS.PHASECHK.TRANS64 P3, [R21+URZ+0x34850], R0 ;  /* 0x034850001500b5a7 */ /* 0x000ea4000806007f */
[----:B--2---:R-:W-:Y:S05]  /*26c00*/  @!P3 BRA `(.L_x_2665) ;  /* 0xfffffffc00f0b947 */ /* 0x004fea000383ffff */
[----:B------:R-:W-:Y:S05]  /*26c10*/  BRA `(.L_x_2664) ;  /* 0xfffffee800407947 */ /* 0x000fea000383ffff */
.L_x_2673:
[----:B-1----:R1:W2:Y:S02]  /*26c20*/  SYNCS.PHASECHK.TRANS64.TRYWAIT P2, [R3+URZ+0x34830], R4 ;  /* 0x03483004030075a7 */ /* 0x0022a4000804017f */
[----:B--2---:R-:W-:Y:S05]  /*26c30*/  @!P2 NANOSLEEP.SYNCS 0x989680 ;  /* 0x009896800000a95d */ /* 0x004fea0003900000 */
[----:B------:R-:W2:Y:S02]  /*26c40*/  @!P2 SYNCS.PHASECHK.TRANS64 P2, [R3+URZ+0x34830], R4 ;  /* 0x034830040300a5a7 */ /* 0x000ea4000804007f */
[----:B--2---:R-:W-:Y:S05]  /*26c50*/  @!P2 BRA `(.L_x_2673) ;  /* 0xfffffffc00f0a947 */ /* 0x004fea000383ffff */
[----:B------:R-:W-:Y:S05]  /*26c60*/  BRA `(.L_x_2672) ;  /* 0xffffff0800d87947 */ /* 0x000fea000383ffff */
.L_x_2678:
[----:B-1----:R1:W2:Y:S02]  /*26c70*/  SYNCS.PHASECHK.TRANS64.TRYWAIT P2, [R15+URZ+0x34850], R0 ;  /* 0x034850000f0075a7 */ /* 0x0022a4000804017f */
[----:B--2---:R-:W-:Y:S05]  /*26c80*/  @!P2 NANOSLEEP.SYNCS 0x989680 ;  /* 0x009896800000a95d */ /* 0x004fea0003900000 */
[----:B------:R-:W2:Y:S02]  /*26c90*/  @!P2 SYNCS.PHASECHK.TRANS64 P2, [R15+URZ+0x34850], R0 ;  /* 0x034850000f00a5a7 */ /* 0x000ea4000804007f */
[----:B--2---:R-:W-:Y:S05]  /*26ca0*/  @!P2 BRA `(.L_x_2678) ;  /* 0xfffffffc00f0a947 */ /* 0x004fea000383ffff */
[----:B------:R-:W-:Y:S05]  /*26cb0*/  BRA `(.L_x_2677) ;  /* 0xffffff1400a07947 */ /* 0x000fea000383ffff */
.L_x_2684:
[----:B-1----:R1:W2:Y:S02]  /*26cc0*/  SYNCS.PHASECHK.TRANS64.TRYWAIT P0, [R7+URZ+0x34850], R8 ;  /* 0x03485008070075a7 */ /* 0x0022a4000800017f */
[----:B--2---:R-:W-:Y:S05]  /*26cd0*/  @!P0 NANOSLEEP.SYNCS 0x989680 ;  /* 0x009896800000895d */ /* 0x004fea0003900000 */
[----:B------:R-:W2:Y:S02]  /*26ce0*/  @!P0 SYNCS.PHASECHK.TRANS64 P0, [R7+URZ+0x34850], R8 ;  /* 0x03485008070085a7 */ /* 0x000ea4000800007f */
[----:B--2---:R-:W-:Y:S05]  /*26cf0*/  @!P0 BRA `(.L_x_2684) ;  /* 0xfffffffc00f08947 */ /* 0x004fea000383ffff */
[----:B------:R-:W-:Y:S05]  /*26d00*/  BRA `(.L_x_2683) ;  /* 0xffffff3000c47947 */ /* 0x000fea000383ffff */
.L_x_2725:
[----:B------:R-:W0:Y:S01]  /*26d10*/  S2R R4, SR_TID.X ;  /* 0x0000000000047919 */ /* 0x000e220000002100 */
[----:B------:R-:W-:Y:S01]  /*26d20*/  BSSY B1, `(.L_x_2902) ;  /* 0x000000a000017945 */ /* 0x000fe20003800000 */
[----:B------:R-:W-:Y:S02]  /*26d30*/  IMAD.MOV.U32 R12, RZ, RZ, RZ ;  /* 0x000000ffff0c7224 */ /* 0x000fe400078e00ff */
[----:B------:R-:W-:Y:S02]  /*26d40*/  IMAD.MOV.U32 R11, RZ, RZ, 0x1f ;  /* 0x0000001fff0b7424 */ /* 0x000fe400078e00ff */
[----:B------:R-:W-:Y:S01]  /*26d50*/  IMAD.MOV.U32 R15, RZ, RZ, -0x1 ;  /* 0xffffffffff0f7424 */ /* 0x000fe200078e00ff */
[----:B0-----:R-:W-:-:S04]  /*26d60*/  SHF.R.U32.HI R4, RZ, 0x5, R4 ;  /* 0x00000005ff047819 */ /* 0x001fc80000011604 */
[----:B------:R-:W-:-:S04]  /*26d70*/  LOP3.LUT R4, R4, 0x3, RZ, 0xc0, !PT ;  /* 0x0000000304047812 */ /* 0x000fc800078ec0ff */
[----:B------:R-:W-:-:S07]  /*26d80*/  MOV R13, R4 ;  /* 0x00000004000d7202 */ /* 0x000fce0000000f00 */
[----:B------:R-:W-:Y:S05]  /*26d90*/  WARPSYNC.COLLECTIVE R15, `(.L_x_2903) ;  /* 0x000000000f087348 */ /* 0x000fea0003c00000 */
[----:B------:R0:W1:Y:S02]  /*26da0*/  SHFL.IDX P6, R14, R13, R12, R11 ;  /* 0x0000000c0d0e7389 */ /* 0x00006400000c000b */
[----:B01----:R-:W-:Y:S01]  /*26db0*/  ENDCOLLECTIVE ;  /* 0x000000000000791b */ /* 0x003fe20003800000 */
.L_x_2903:
[----:B------:R-:W-:Y:S05]  /*26dc0*/  BSYNC B1 ;  /* 0x0000000000017941 */ /* 0x000fea0003800000 */
.L_x_2902:
[----:B------:R-:W-:Y:S05]  /*26dd0*/  BRA `(.L_x_2904) ;  /* 0xffffff8400c07947 */ /* 0x000fea000383ffff */
.L_x_2727:
[----:B------:R-:W-:Y:S01]  /*26de0*/  BSSY B1, `(.L_x_2905) ;  /* 0x0000006000017945 */ /* 0x000fe20003800000 */
[----:B------:R-:W-:-:S07]  /*26df0*/  MOV R15, 0xffffffff ;  /* 0xffffffff000f7802 */ /* 0x000fce0000000f00 */
[----:B0-----:R-:W-:Y:S05]  /*26e00*/  WARPSYNC.COLLECTIVE R15, `(.L_x_2906) ;  /* 0x000000000f0c7348 */ /* 0x001fea0003c00000 */
[----:B------:R-:W-:Y:S02]  /*26e10*/  ELECT P6, UR62, PT ;  /* 0x00000000003e782f */ /* 0x000fe400038c0000 */
[----:B------:R-:W-:Y:S01]  /*26e20*/  MOV R14, UR62 ;  /* 0x0000003e000e7c02 */ /* 0x000fe20008000f00 */
[----:B0-----:R-:W-:Y:S10]  /*26e30*/  ENDCOLLECTIVE ;  /* 0x000000000000791b */ /* 0x001ff40003800000 */
.L_x_2906:
[----:B------:R-:W-:Y:S05]  /*26e40*/  BSYNC B1 ;  /* 0x0000000000017941 */ /* 0x000fea0003800000 */
.L_x_2905:
[----:B------:R-:W-:Y:S05]  /*26e50*/  BRA `(.L_x_2726) ;  /* 0xffffff8400b87947 */ /* 0x000fea000383ffff */
.L_x_2729:
[----:B0-----:R0:W1:Y:S02]  /*26e60*/  SYNCS.PHASECHK.TRANS64.TRYWAIT P0, [R18+URZ+0x34820], R3 ;  /* 0x03482003120075a7 */ /* 0x001064000800017f */
[----:B-1----:R-:W-:Y:S05]  /*26e70*/  @!P0 NANOSLEEP.SYNCS 0x989680 ;  /* 0x009896800000895d */ /* 0x002fea0003900000 */
[----:B------:R-:W1:Y:S02]  /*26e80*/  @!P0 SYNCS.PHASECHK.TRANS64 P0, [R18+URZ+0x34820], R3 ;  /* 0x03482003120085a7 */ /* 0x000e64000800007f */
[----:B-1----:R-:W-:Y:S05]  /*26e90*/  @!P0 BRA `(.L_x_2729) ;  /* 0xfffffffc00f08947 */ /* 0x002fea000383ffff */
[----:B------:R-:W-:Y:S05]  /*26ea0*/  BRA `(.L_x_2907) ;  /* 0xffffff8400c87947 */ /* 0x000fea000383ffff */
.L_x_2733:
[----:B-1----:R1:W2:Y:S02]  /*26eb0*/  SYNCS.PHASECHK.TRANS64.TRYWAIT P0, [R5+URZ+0x348a0], R9 ;  /* 0x0348a009050075a7 */ /* 0x0022a4000800017f */
[----:B--2---:R-:W-:Y:S05]  /*26ec0*/  @!P0 NANOSLEEP.SYNCS 0x989680 ;  /* 0x009896800000895d */ /* 0x004fea0003900000 */
[----:B------:R-:W2:Y:S02]  /*26ed0*/  @!P0 SYNCS.PHASECHK.TRANS64 P0, [R5+URZ+0x348a0], R9 ;  /* 0x0348a009050085a7 */ /* 0x000ea4000800007f */
[----:B--2---:R-:W-:Y:S05]  /*26ee0*/  @!P0 BRA `(.L_x_2733) ;  /* 0xfffffffc00f08947 */ /* 0x004fea000383ffff */
[----:B------:R-:W-:Y:S05]  /*26ef0*/  BRA `(.L_x_2908) ;  /* 0xffffff8400e87947 */ /* 0x000fea000383ffff */
.L_x_2740:
[----:B0-----:R0:W2:Y:S02]  /*26f00*/  SYNCS.PHASECHK.TRANS64.TRYWAIT P0, [R5+URZ+0x348c0], R9 ;  /* 0x0348c009050075a7 */ /* 0x0010a4000800017f */
[----:B--2---:R-:W-:Y:S05]  /*26f10*/  @!P0 NANOSLEEP.SYNCS 0x989680 ;  /* 0x009896800000895d */ /* 0x004fea0003900000 */
[----:B------:R-:W2:Y:S02]  /*26f20*/  @!P0 SYNCS.PHASECHK.TRANS64 P0, [R5+URZ+0x348c0], R9 ;  /* 0x0348c009050085a7 */ /* 0x000ea4000800007f */
[----:B--2---:R-:W-:Y:S05]  /*26f30*/  @!P0 BRA `(.L_x_2740) ;  /* 0xfffffffc00f08947 */ /* 0x004fea000383ffff */
[----:B------:R-:W-:Y:S05]  /*26f40*/  BRA `(.L_x_2909) ;  /* 0xffffff8800e47947 */ /* 0x000fea000383ffff */
.L_x_2748:
[----:B0-----:R0:W1:Y:S02]  /*26f50*/  SYNCS.PHASECHK.TRANS64.TRYWAIT P1, [R7+URZ+0x348a0], R6 ;  /* 0x0348a006070075a7 */ /* 0x001064000802017f */
[----:B-1----:R-:W-:Y:S05]  /*26f60*/  @!P1 NANOSLEEP.SYNCS 0x989680 ;  /* 0x009896800000995d */ /* 0x002fea0003900000 */
[----:B------:R-:W1:Y:S02]  /*26f70*/  @!P1 SYNCS.PHASECHK.TRANS64 P1, [R7+URZ+0x348a0], R6 ;  /* 0x0348a006070095a7 */ /* 0x000e64000802007f */
[----:B-1----:R-:W-:Y:S05]  /*26f80*/  @!P1 BRA `(.L_x_2748) ;  /* 0xfffffffc00f09947 */ /* 0x002fea000383ffff */
[----:B------:R-:W-:Y:S05]  /*26f90*/  BRA `(.L_x_2910) ;  /* 0xffffff90000c7947 */ /* 0x000fea000383ffff */
.L_x_2755:
[----:B-1----:R1:W2:Y:S02]  /*26fa0*/  SYNCS.PHASECHK.TRANS64.TRYWAIT P1, [R7+URZ+0x348c0], R6 ;  /* 0x0348c006070075a7 */ /* 0x0022a4000802017f */
[----:B--2---:R-:W-:Y:S05]  /*26fb0*/  @!P1 NANOSLEEP.SYNCS 0x989680 ;  /* 0x009896800000995d */ /* 0x004fea0003900000 */
[----:B------:R-:W2:Y:S02]  /*26fc0*/  @!P1 SYNCS.PHASECHK.TRANS64 P1, [R7+URZ+0x348c0], R6 ;  /* 0x0348c006070095a7 */ /* 0x000ea4000802007f */
[----:B--2---:R-:W-:Y:S05]  /*26fd0*/  @!P1 BRA `(.L_x_2755) ;  /* 0xfffffffc00f09947 */ /* 0x004fea000383ffff */
[----:B------:R-:W-:Y:S05]  /*26fe0*/  BRA `(.L_x_2911) ;  /* 0xffffff9400047947 */ /* 0x000fea000383ffff */
.L_x_2771:
[----:B------:R-:W0:Y:S01]  /*26ff0*/  S2R R4, SR_TID.X ;  /* 0x0000000000047919 */ /* 0x000e220000002100 */
[----:B------:R-:W-:Y:S01]  /*27000*/  BSSY B0, `(.L_x_2912) ;  /* 0x000000a000007945 */ /* 0x000fe20003800000 */
[----:B------:R-:W-:Y:S01]  /*27010*/  IMAD.MOV.U32 R12, RZ, RZ, RZ ;  /* 0x000000ffff0c7224 */ /* 0x000fe200078e00ff */
[----:B------:R-:W-:Y:S01]  /*27020*/  MOV R15, 0xffffffff ;  /* 0xffffffff000f7802 */ /* 0x000fe20000000f00 */
[----:B------:R-:W-:Y:S01]  /*27030*/  IMAD.MOV.U32 R11, RZ, RZ, 0x1f ;  /* 0x0000001fff0b7424 */ /* 0x000fe200078e00ff */
[----:B0-----:R-:W-:-:S04]  /*27040*/  SHF.R.U32.HI R4, RZ, 0x5, R4 ;  /* 0x00000005ff047819 */ /* 0x001fc80000011604 */
[----:B------:R-:W-:-:S05]  /*27050*/  LOP3.LUT R4, R4, 0x3, RZ, 0xc0, !PT ;  /* 0x0000000304047812 */ /* 0x000fca00078ec0ff */
[----:B------:R-:W-:-:S07]  /*27060*/  IMAD.MOV.U32 R13, RZ, RZ, R4 ;  /* 0x000000ffff0d7224 */ /* 0x000fce00078e0004 */
[----:B------:R-:W-:Y:S05]  /*27070*/  WARPSYNC.COLLECTIVE R15, `(.L_x_2913) ;  /* 0x000000000f087348 */ /* 0x000fea0003c00000 */
[----:B------:R0:W1:Y:S02]  /*27080*/  SHFL.IDX P6, R14, R13, R12, R11 ;  /* 0x0000000c0d0e7389 */ /* 0x00006400000c000b */
[----:B01----:R-:W-:Y:S01]  /*27090*/  ENDCOLLECTIVE ;  /* 0x000000000000791b */ /* 0x003fe20003800000 */
.L_x_2913:
[----:B------:R-:W-:Y:S05]  /*270a0*/  BSYNC B0 ;  /* 0x0000000000007941 */ /* 0x000fea0003800000 */
.L_x_2912:
[----:B------:R-:W-:Y:S05]  /*270b0*/  BRA `(.L_x_2914) ;  /* 0xffffffa000447947 */ /* 0x000fea000383ffff */
.L_x_2773:
[----:B------:R-:W-:Y:S01]  /*270c0*/  BSSY B0, `(.L_x_2915) ;  /* 0x0000006000007945 */ /* 0x000fe20003800000 */
[----:B------:R-:W-:-:S07]  /*270d0*/  IMAD.MOV.U32 R15, RZ, RZ, -0x1 ;  /* 0xffffffffff0f7424 */ /* 0x000fce00078e00ff */
[----:B0-----:R-:W-:Y:S05]  /*270e0*/  WARPSYNC.COLLECTIVE R15, `(.L_x_2916) ;  /* 0x000000000f0c7348 */ /* 0x001fea0003c00000 */
[----:B------:R-:W-:Y:S02]  /*270f0*/  ELECT P6, UR62, PT ;  /* 0x00000000003e782f */ /* 0x000fe400038c0000 */
[----:B------:R-:W-:Y:S01]  /*27100*/  MOV R14, UR62 ;  /* 0x0000003e000e7c02 */ /* 0x000fe20008000f00 */
[----:B0-----:R-:W-:Y:S10]  /*27110*/  ENDCOLLECTIVE ;  /* 0x000000000000791b */ /* 0x001ff40003800000 */
.L_x_2916:
[----:B------:R-:W-:Y:S05]  /*27120*/  BSYNC B0 ;  /* 0x0000000000007941 */ /* 0x000fea0003800000 */
.L_x_2915:
[----:B------:R-:W-:Y:S05]  /*27130*/  BRA `(.L_x_2917) ;  /* 0xffffffa000507947 */ /* 0x000fea000383ffff */
.L_x_2775:
[----:B0-----:R0:W1:Y:S02]  /*27140*/  SYNCS.PHASECHK.TRANS64.TRYWAIT P0, [R0+URZ+0x34840], R2 ;  /* 0x03484002000075a7 */ /* 0x001064000800017f */
[----:B-1----:R-:W-:Y:S05]  /*27150*/  @!P0 NANOSLEEP.SYNCS 0x989680 ;  /* 0x009896800000895d */ /* 0x002fea0003900000 */
[----:B------:R-:W1:Y:S02]  /*27160*/  @!P0 SYNCS.PHASECHK.TRANS64 P0, [R0+URZ+0x34840], R2 ;  /* 0x03484002000085a7 */ /* 0x000e64000800007f */
[----:B-1----:R-:W-:Y:S05]  /*27170*/  @!P0 BRA `(.L_x_2775) ;  /* 0xfffffffc00f08947 */ /* 0x002fea000383ffff */
[----:B------:R-:W-:Y:S05]  /*27180*/  BRA `(.L_x_2918) ;  /* 0xffffffa000b07947 */ /* 0x000fea000383ffff */
.L_x_2779:
[----:B------:R-:W2:Y:S01]  /*27190*/  LDL.LU R11, [R1+0x50] ;  /* 0x00005000010b7983 */ /* 0x000ea20000300800 */
[----:B------:R-:W-:Y:S02]  /*271a0*/  IMAD.MOV.U32 R13, RZ, RZ, R3 ;  /* 0x000000ffff0d7224 */ /* 0x000fe400078e0003 */
[----:B------:R-:W-:Y:S01]  /*271b0*/  IMAD.MOV.U32 R12, RZ, RZ, RZ ;  /* 0x000000ffff0c7224 */ /* 0x000fe200078e00ff */
[----:B------:R-:W0:Y:S01]  /*271c0*/  S2R R5, SR_TID.X ;  /* 0x0000000000057919 */ /* 0x000e220000002100 */
[----:B------:R-:W-:Y:S01]  /*271d0*/  IMAD.MOV.U32 R15, RZ, RZ, -0x1 ;  /* 0xffffffffff0f7424 */ /* 0x000fe200078e00ff */
[----:B0-----:R-:W-:-:S04]  /*271e0*/  LOP3.LUT R5, R5, 0x7f, RZ, 0xc0, !PT ;  /* 0x0000007f05057812 */ /* 0x001fc800078ec0ff */
[----:B------:R-:W-:-:S05]  /*271f0*/  SHF.R.U32.HI R5, RZ, 0x3, R5 ;  /* 0x00000003ff057819 */ /* 0x000fca0000011605 */
[----:B------:R-:W-:-:S04]  /*27200*/  IMAD R0, R9, 0x80, R5 ;  /* 0x0000008009007824 */ /* 0x000fc800078e0205 */
[----:B------:R-:W-:Y:S02]  /*27210*/  VIADD R5, R0, 0x10 ;  /* 0x0000001000057836 */ /* 0x000fe40000000000 */
[----:B--2---:R-:W-:Y:S01]  /*27220*/  IMAD R2, R11, R7, RZ ;  /* 0x000000070b027224 */ /* 0x004fe200078e02ff */
[----:B------:R-:W-:-:S04]  /*27230*/  MOV R11, 0x181f ;  /* 0x0000181f000b7802 */ /* 0x000fc80000000f00 */
[----:B------:R-:W-:-:S13]  /*27240*/  ISETP.GE.AND P3, PT, R0, R2, PT ;  /* 0x000000020000720c */ /* 0x000fda0003f66270 */
[----:B-----5:R-:W-:Y:S05]  /*27250*/  WARPSYNC.COLLECTIVE R15, `(.L_x_2919) ;  /* 0x000000000f087348 */ /* 0x020fea0003c00000 */
[----:B------:R0:W1:Y:S02]  /*27260*/  SHFL.IDX P6, R14, R13, R12, R11 ;  /* 0x0000000c0d0e7389 */ /* 0x00006400000c000b */
[----:B01---5:R-:W-:Y:S01]  /*27270*/  ENDCOLLECTIVE ;  /* 0x000000000000791b */ /* 0x023fe20003800000 */
.L_x_2919:
[----:B------:R-:W-:Y:S02]  /*27280*/  IMAD.MOV.U32 R13, RZ, RZ, R4 ;  /* 0x000000ffff0d7224 */ /* 0x000fe400078e0004 */
[----:B------:R-:W-:-:S07]  /*27290*/  IMAD.MOV.U32 R6, RZ, RZ, R14 ;  /* 0x000000ffff067224 */ /* 0x000fce00078e000e */
[----:B------:R-:W-:Y:S05]  /*272a0*/  WARPSYNC.COLLECTIVE R15, `(.L_x_2920) ;  /* 0x000000000f087348 */ /* 0x000fea0003c00000 */
[----:B------:R0:W1:Y:S02]  /*272b0*/  SHFL.IDX P6, R14, R13, R12, R11 ;  /* 0x0000000c0d0e7389 */ /* 0x00006400000c000b */
[----:B01----:R-:W-:Y:S01]  /*272c0*/  ENDCOLLECTIVE ;  /* 0x000000000000791b */ /* 0x003fe20003800000 */
.L_x_2920:
[----:B------:R-:W-:Y:S01]  /*272d0*/  MOV R13, R3 ;  /* 0x00000003000d7202 */ /* 0x000fe20000000f00 */
[----:B------:R-:W-:Y:S01]  /*272e0*/  IMAD.MOV.U32 R12, RZ, RZ, 0x1 ;  /* 0x00000001ff0c7424 */ /* 0x000fe200078e00ff */
[----:B------:R-:W-:-:S07]  /*272f0*/  MOV R7, R14 ;  /* 0x0000000e00077202 */ /* 0x000fce0000000f00 */
[----:B------:R-:W-:Y:S05]  /*27300*/  WARPSYNC.COLLECTIVE R15, `(.L_x_2921) ;  /* 0x000000000f087348 */ /* 0x000fea0003c00000 */
[----:B------:R0:W1:Y:S02]  /*27310*/  SHFL.IDX P6, R14, R13, R12, R11 ;  /* 0x0000000c0d0e7389 */ /* 0x00006400000c000b */
[----:B01----:R-:W-:Y:S01]  /*27320*/  ENDCOLLECTIVE ;  /* 0x000000000000791b */ /* 0x003fe20003800000 */
.L_x_2921:
[----:B------:R-:W-:-:S05]  /*27330*/  @!P3 LEA R7, P5, R8, R7, 0x1 ;  /* 0x000000070807b211 */ /* 0x000fca00078a08ff */
[----:B------:R-:W-:-:S05]  /*27340*/  @!P3 IMAD.X R6, RZ, RZ, R6, P5 ;  /* 0x000000ffff06b224 */ /* 0x000fca00028e0606 */
        /* <DEDUP_REMOVED lines=12> */
.L_x_2922:
[----:B------:R-:W-:Y:S01]  /*27410*/  @!PT LDS RZ, [RZ] ;  /* 0x00000000fffff984 */ /* 0x000fe20000000800 */
[----:B------:R-:W-:Y:S01]  /*27420*/  @!PT LDS RZ, [RZ] ;  /* 0x00000000fffff984 */ /* 0x000fe20000000800 */
[----:B------:R-:W-:Y:S01]  /*27430*/  @!PT LDS RZ, [RZ] ;  /* 0x00000000fffff984 */ /* 0x000fe20000000800 */
[----:B------:R0:W-:Y:S04]  /*27440*/  @!P3 LDGSTS.E.BYPASS.LTC128B.128 [R10+0x14400], desc[UR60][R6.64+0x80], !P1 ;  /* 0x14400080060abfae */ /* 0x0001e8000c901d7c */
[----:B------:R0:W-:Y:S01]  /*27450*/  @!P3 LDGSTS.E.BYPASS.LTC128B.128 [R10+0x18400], desc[UR60][R6.64+0x100], !P0 ;  /* 0x18400100060abfae */ /* 0x0001e2000c101d7c */
[----:B------:R-:W-:Y:S01]  /*27460*/  ISETP.GE.AND P3, PT, R5, R2, PT ;  /* 0x000000020500720c */ /* 0x000fe20003f66270 */
[----:B------:R-:W-:Y:S02]  /*27470*/  IMAD.MOV.U32 R13, RZ, RZ, R3 ;  /* 0x000000ffff0d7224 */ /* 0x000fe400078e0003 */
[----:B------:R-:W-:Y:S01]  /*27480*/  IMAD.MOV.U32 R12, RZ, RZ, 0x2 ;  /* 0x00000002ff0c7424 */ /* 0x000fe200078e00ff */
[----:B------:R-:W-:-:S09]  /*27490*/  MOV R5, R14 ;  /* 0x0000000e00057202 */ /* 0x000fd20000000f00 */
[----:B0-----:R-:W-:Y:S05]  /*274a0*/  WARPSYNC.COLLECTIVE R15, `(.L_x_2923) ;  /* 0x000000000f087348 */ /* 0x001fea0003c00000 */
[----:B------:R1:W2:Y:S02]  /*274b0*/  SHFL.IDX P6, R14, R13, R12, R11 ;  /* 0x0000000c0d0e7389 */ /* 0x0002a400000c000b */
[----:B012---:R-:W-:Y:S01]  /*274c0*/  ENDCOLLECTIVE ;  /* 0x000000000000791b */ /* 0x007fe20003800000 */
.L_x_2923:
[----:B------:R-:W-:-:S05]  /*274d0*/  @!P3 LEA R8, P5, R8, R5, 0x1 ;  /* 0x000000050808b211 */ /* 0x000fca00078a08ff */
[----:B------:R-:W-:Y:S02]  /*274e0*/  @!P3 IMAD.X R5, RZ, RZ, R9, P5 ;  /* 0x000000ffff05b224 */ /* 0x000fe400028e0609 */
        /* <DEDUP_REMOVED lines=8> */
[----:B------:R1:W-:Y:S04]  /*27570*/  @!P3 LDGSTS.E.BYPASS.LTC128B.128 [R10+0x10c00], desc[UR60][R6.64], !P2 ;  /* 0x10c00000060abfae */ /* 0x0003e8000d101d7c */
[----:B------:R1:W-:Y:S01]  /*27580*/  @!P3 LDGSTS.E.BYPASS.LTC128B.128 [R10+0x14c00], desc[UR60][R6.64+0x80], !P1 ;  /* 0x14c00080060abfae */ /* 0x0003e2000c901d7c */
[----:B------:R-:W-:-:S03]  /*27590*/  IMAD.MOV.U32 R8, RZ, RZ, R14 ;  /* 0x000000ffff087224 */ /* 0x000fc600078e000e */
[----:B------:R1:W-:Y:S01]  /*275a0*/  @!P3 LDGSTS.E.BYPASS.LTC128B.128 [R10+0x18c00], desc[UR60][R6.64+0x100], !P0 ;  /* 0x18c00100060abfae */ /* 0x0003e2000c101d7c */
[----:B------:R-:W-:-:S13]  /*275b0*/  ISETP.GE.AND P3, PT, R5, R2, PT ;  /* 0x000000020500720c */ /* 0x000fda0003f66270 */
[----:B01----:R-:W-:Y:S05]  /*275c0*/  WARPSYNC.COLLECTIVE R15, `(.L_x_2924) ;  /* 0x000000000f087348 */ /* 0x003fea0003c00000 */
[----:B------:R2:W3:Y:S02]  /*275d0*/  SHFL.IDX P6, R14, R13, R12, R11 ;  /* 0x0000000c0d0e7389 */ /* 0x0004e400000c000b */
[----:B0123--:R-:W-:Y:S01]  /*275e0*/  ENDCOLLECTIVE ;  /* 0x000000000000791b */ /* 0x00ffe20003800000 */
.L_x_2924:
[----:B------:R-:W-:Y:S02]  /*275f0*/  IMAD.SHL.U32 R9, R9, 0x8, RZ ;  /* 0x0000000809097824 */ /* 0x000fe400078e00ff */
[----:B------:R-:W-:Y:S01]  /*27600*/  IMAD.MOV.U32 R13, RZ, RZ, R3 ;  /* 0x000000ffff0d7224 */ /* 0x000fe200078e0003 */
[----:B------:R-:W-:Y:S02]  /*27610*/  MOV R12, 0x3 ;  /* 0x00000003000c7802 */ /* 0x000fe40000000f00 */
[----:B------:R-:W-:Y:S01]  /*27620*/  LOP3.LUT R9, R9, 0x38, RZ, 0xc0, !PT ;  /* 0x0000003809097812 */ /* 0x000fe200078ec0ff */
[----:B------:R-:W-:-:S07]  /*27630*/  IMAD.MOV.U32 R5, RZ, RZ, R14 ;  /* 0x000000ffff057224 */ /* 0x000fce00078e000e */
[----:B------:R-:W-:Y:S05]  /*27640*/  WARPSYNC.COLLECTIVE R15, `(.L_x_2925) ;  /* 0x000000000f087348 */ /* 0x000fea0003c00000 */
[----:B------:R0:W1:Y:S02]  /*27650*/  SHFL.IDX P6, R14, R13, R12, R11 ;  /* 0x0000000c0d0e7389 */ /* 0x00006400000c000b */
[----:B01----:R-:W-:Y:S01]  /*27660*/  ENDCOLLECTIVE ;  /* 0x000000000000791b */ /* 0x003fe20003800000 */
.L_x_2925:
[----:B------:R-:W-:-:S05]  /*27670*/  @!P3 LEA R5, P4, R9, R5, 0x1 ;  /* 0x000000050905b211 */ /* 0x000fca00078808ff */
[----:B------:R-:W-:-:S05]  /*27680*/  @!P3 IMAD.X R6, RZ, RZ, R8, P4 ;  /* 0x000000ffff06b224 */ /* 0x000fca00020e0608 */
[----:B------:R-:W-:Y:S01]  /*27690*/  @!P3 MOV R7, R6 ;  /* 0x000000060007b202 */ /* 0x000fe20000000f00 */
        /* <DEDUP_REMOVED lines=14> */
.L_x_2926:
[----:B------:R-:W-:Y:S01]  /*27780*/  MOV R13, R3 ;  /* 0x00000003000d7202 */ /* 0x000fe20000000f00 */
[----:B------:R-:W-:Y:S02]  /*27790*/  IMAD.MOV.U32 R12, RZ, RZ, 0x4 ;  /* 0x00000004ff0c7424 */ /* 0x000fe400078e00ff */
[----:B------:R-:W-:-:S07]  /*277a0*/  IMAD.MOV.U32 R5, RZ, RZ, R14 ;  /* 0x000000ffff057224 */ /* 0x000fce00078e000e */
[----:B------:R-:W-:Y:S05]  /*277b0*/  WARPSYNC.COLLECTIVE R15, `(.L_x_2927) ;  /* 0x000000000f087348 */ /* 0x000fea0003c00000 */
[----:B------:R0:W1:Y:S02]  /*277c0*/  SHFL.IDX P6, R14, R13, R12, R11 ;  /* 0x0000000c0d0e7389 */ /* 0x00006400000c000b */
[----:B01----:R-:W-:Y:S01]  /*277d0*/  ENDCOLLECTIVE ;  /* 0x000000000000791b */ /* 0x003fe20003800000 */
.L_x_2927:
[----:B------:R-:W-:-:S04]  /*277e0*/  @!P3 LEA R5, P4, R9, R5, 0x1 ;  /* 0x000000050905b211 */ /* 0x000fc800078808ff */
[----:B------:R-:W-:-:S05]  /*277f0*/  @!P3 IADD3.X R6, RZ, R6, RZ, P4, !PT ;  /* 0x00000006ff06b210 */ /* 0x000fca00027fe4ff */
        /* <DEDUP_REMOVED lines=15> */
.L_x_2928:
[----:B------:R-:W-:Y:S02]  /*278f0*/  IMAD.MOV.U32 R13, RZ, RZ, R3 ;  /* 0x000000ffff0d7224 */ /* 0x000fe400078e0003 */
[----:B------:R-:W-:Y:S01]  /*27900*/  IMAD.MOV.U32 R12, RZ, RZ, 0x5 ;  /* 0x00000005ff0c7424 */ /* 0x000fe200078e00ff */
[----:B------:R-:W-:-:S07]  /*27910*/  MOV R5, R14 ;  /* 0x0000000e00057202 */ /* 0x000fce0000000f00 */
[----:B------:R-:W-:Y:S05]  /*27920*/  WARPSYNC.COLLECTIVE R15, `(.L_x_2929) ;  /* 0x000000000f087348 */ /* 0x000fea0003c00000 */
[----:B------:R0:W1:Y:S02]  /*27930*/  SHFL.IDX P6, R14, R13, R12, R11 ;  /* 0x0000000c0d0e7389 */ /* 0x00006400000c000b */
[----:B01----:R-:W-:Y:S01]  /*27940*/  ENDCOLLECTIVE ;  /* 0x000000000000791b */ /* 0x003fe20003800000 */
.L_x_2929:
[----:B------:R-:W-:-:S05]  /*27950*/  @!P3 LEA R5, P4, R9, R5, 0x1 ;  /* 0x000000050905b211 */ /* 0x000fca00078808ff */
[----:B------:R-:W-:-:S04]  /*27960*/  @!P3 IMAD.X R6, RZ, RZ, R6, P4 ;  /* 0x000000ffff06b224 */ /* 0x000fc800020e0606 */
[----:B------:R-:W-:Y:S02]  /*27970*/  @!P3 IMAD.MOV.U32 R7, RZ, RZ, R6 ;  /* 0x000000ffff07b224 */ /* 0x000fe400078e0006 */
[----:B------:R-:W-:Y:S01]  /*27980*/  @!P3 IMAD.MOV.U32 R6, RZ, RZ, R5 ;  /* 0x000000ffff06b224 */ /* 0x000fe200078e0005 */
[----:B------:R-:W-:Y:S02]  /*27990*/  MOV R13, R4 ;  /* 0x00000004000d7202 */ /* 0x000fe40000000f00 */
[----:B------:R-:W-:Y:S02]  /*279a0*/  IADD3 R5, R0, 0x50, RZ ;  /* 0x0000005000057810 */ /* 0x000fe40007ffe0ff */
        /* <DEDUP_REMOVED lines=11> */
.L_x_2930:
[----:B------:R-:W-:Y:S02]  /*27a60*/  IMAD.MOV.U32 R13, RZ, RZ, R3 ;  /* 0x000000ffff0d7224 */ /* 0x000fe400078e0003 */
[----:B------:R-:W-:Y:S02]  /*27a70*/  IMAD.MOV.U32 R12, RZ, RZ, 0x6 ;  /* 0x00000006ff0c7424 */ /* 0x000fe400078e00ff */
[----:B------:R-:W-:-:S07]  /*27a80*/  IMAD.MOV.U32 R5, RZ, RZ, R14 ;  /* 0x000000ffff057224 */ /* 0x000fce00078e000e */
[----:B------:R-:W-:Y:S05]  /*27a90*/  WARPSYNC.COLLECTIVE R15, `(.L_x_2931) ;  /* 0x000000000f087348 */ /* 0x000fea0003c00000 */
[----:B------:R0:W1:Y:S02]  /*27aa0*/  SHFL.IDX P6, R14, R13, R12, R11 ;  /* 0x0000000c0d0e7389 */ /* 0x00006400000c000b */
[----:B01----:R-:W-:Y:S01]  /*27ab0*/  ENDCOLLECTIVE ;  /* 0x000000000000791b */ /* 0x003fe20003800000 */
.L_x_2931:
[----:B------:R-:W-:-:S05]  /*27ac0*/  @!P3 LEA R5, P4, R9, R5, 0x1 ;  /* 0x000000050905b211 */ /* 0x000fca00078808ff */
[----:B------:R-:W-:-:S04]  /*27ad0*/  @!P3 IMAD.X R6, RZ, RZ, R6, P4 ;  /* 0x000000ffff06b224 */ /* 0x000fc800020e0606 */
[----:B------:R-:W-:Y:S01]  /*27ae0*/  @!P3 IMAD.MOV.U32 R7, RZ, RZ, R6 ;  /* 0x000000ffff07b224 */ /* 0x000fe200078e0006 */
[----:B------:R-:W-:Y:S02]  /*27af0*/  @!P3 MOV R6, R5 ;  /* 0x000000050006b202 */ /* 0x000fe40000000f00 */
[----:B------:R-:W-:-:S03]  /*27b00*/  MOV R13, R4 ;  /* 0x00000004000d7202 */ /* 0x000fc60000000f00 */
        /* <DEDUP_REMOVED lines=10> */
.L_x_2932:
        /* <DEDUP_REMOVED lines=8> */
.L_x_2933:
[----:B------:R-:W-:-:S05]  /*27c30*/  @!P4 LEA R5, P3, R9, R5, 0x1 ;  /* 0x000000050905c211 */ /* 0x000fca00078608ff */
[----:B------:R-:W-:-:S05]  /*27c40*/  @!P4 IMAD.X R6, RZ, RZ, R6, P3 ;  /* 0x000000ffff06c224 */ /* 0x000fca00018e0606 */
[----:B------:R-:W-:Y:S01]  /*27c50*/  @!P4 MOV R7, R6 ;  /* 0x000000060007c202 */ /* 0x000fe20000000f00 */
[----:B------:R-:W-:Y:S02]  /*27c60*/  IMAD.MOV.U32 R13, RZ, RZ, R4 ;  /* 0x000000ffff0d7224 */ /* 0x000fe400078e0004 */
[----:B------:R-:W-:-:S05]  /*27c70*/  @!P4 IMAD.MOV.U32 R6, RZ, RZ, R5 ;  /* 0x000000ffff06c224 */ /* 0x000fca00078e0005 */
[----:B------:R-:W-:Y:S01]  /*27c80*/  @!PT LDS RZ, [RZ] ;  /* 0x00000000fffff984 */ /* 0x000fe20000000800 */
[----:B------:R-:W-:Y:S01]  /*27c90*/  @!PT LDS RZ, [RZ] ;  /* 0x00000000fffff984 */ /* 0x000fe20000000800 */
[----:B------:R-:W-:Y:S01]  /*27ca0*/  @!PT LDS RZ, [RZ] ;  /* 0x00000000fffff984 */ /* 0x000fe20000000800 */
[----:B------:R0:W-:Y:S01]  /*27cb0*/  @!P4 LDGSTS.E.BYPASS.LTC128B.128 [R10+0x13400], desc[UR60][R6.64], !P2 ;  /* 0x13400000060acfae */ /* 0x0001e2000d101d7c */
[----:B------:R-:W-:-:S03]  /*27cc0*/  MOV R5, R14 ;  /* 0x0000000e00057202 */ /* 0x000fc60000000f00 */
[----:B------:R0:W-:Y:S04]  /*27cd0*/  @!P4 LDGSTS.E.BYPASS.LTC128B.128 [R10+0x17400], desc[UR60][R6.64+0x80], !P1 ;  /* 0x17400080060acfae */ /* 0x0001e8000c901d7c */
[----:B0-----:R-:W-:Y:S05]  /*27ce0*/  WARPSYNC.COLLECTIVE R15, `(.L_x_2934) ;  /* 0x000000000f087348 */ /* 0x001fea0003c00000 */
[----:B------:R1:W2:Y:S02]  /*27cf0*/  SHFL.IDX P6, R14, R13, R12, R11 ;  /* 0x0000000c0d0e7389 */ /* 0x0002a400000c000b */
[----:B012---:R-:W-:Y:S01]  /*27d00*/  ENDCOLLECTIVE ;  /* 0x000000000000791b */ /* 0x007fe20003800000 */
.L_x_2934:
[----:B------:R-:W-:Y:S01]  /*27d10*/  @!PT LDS RZ, [RZ] ;  /* 0x00000000fffff984 */ /* 0x000fe20000000800 */
[----:B------:R-:W-:Y:S01]  /*27d20*/  @!PT LDS RZ, [RZ] ;  /* 0x00000000fffff984 */ /* 0x000fe20000000800 */
[----:B------:R-:W-:Y:S01]  /*27d30*/  @!PT LDS RZ, [RZ] ;  /* 0x00000000fffff984 */ /* 0x000fe20000000800 */
[----:B------:R3:W-:Y:S01]  /*27d40*/  @!P4 LDGSTS.E.BYPASS.LTC128B.128 [R10+0x1b400], desc[UR60][R6.64+0x100], !P0 ;  /* 0x1b400100060acfae */ /* 0x0007e2000c101d7c */
[----:B------:R-:W-:Y:S01]  /*27d50*/  IMAD.MOV.U32 R3, RZ, RZ, R14 ;  /* 0x000000ffff037224 */ /* 0x000fe200078e000e */
[----:B------:R-:W-:Y:S06]  /*27d60*/  BRA `(.L_x_2935) ;  /* 0xffffffa400687947 */ /* 0x000fec000383ffff */
.L_x_2784:
[----:B----4-:R4:W0:Y:S02]  /*27d70*/  SYNCS.PHASECHK.TRANS64.TRYWAIT P0, [R18+URZ+0x34820], R0 ;  /* 0x03482000120075a7 */ /* 0x010824000800017f */
[----:B0-----:R-:W-:Y:S05]  /*27d80*/  @!P0 NANOSLEEP.SYNCS 0x989680 ;  /* 0x009896800000895d */ /* 0x001fea0003900000 */
[----:B------:R-:W0:Y:S02]  /*27d90*/  @!P0 SYNCS.PHASECHK.TRANS64 P0, [R18+URZ+0x34820], R0 ;  /* 0x03482000120085a7 */ /* 0x000e24000800007f */
[----:B0-----:R-:W-:Y:S05]  /*27da0*/  @!P0 BRA `(.L_x_2784) ;  /* 0xfffffffc00f08947 */ /* 0x001fea000383ffff */
[----:B------:R-:W-:Y:S05]  /*27db0*/  BRA `(.L_x_2936) ;  /* 0xffffffa400e87947 */ /* 0x000fea000383ffff */
.L_x_2793:
[----:B-1----:R1:W2:Y:S02]  /*27dc0*/  SYNCS.PHASECHK.TRANS64.TRYWAIT P0, [R3+URZ+0x34840], R2 ;  /* 0x03484002030075a7 */ /* 0x0022a4000800017f */
[----:B--2---:R-:W-:Y:S05]  /*27dd0*/  @!P0 NANOSLEEP.SYNCS 0x989680 ;  /* 0x009896800000895d */ /* 0x004fea0003900000 */
[----:B------:R-:W2:Y:S02]  /*27de0*/  @!P0 SYNCS.PHASECHK.TRANS64 P0, [R3+URZ+0x34840], R2 ;  /* 0x03484002030085a7 */ /* 0x000ea4000800007f */
[----:B--2---:R-:W-:Y:S05]  /*27df0*/  @!P0 BRA `(.L_x_2793) ;  /* 0xfffffffc00f08947 */ /* 0x004fea000383ffff */
[----:B------:R-:W-:Y:S05]  /*27e00*/  BRA `(.L_x_2937) ;  /* 0xffffffa800c47947 */ /* 0x000fea000383ffff */
.L_x_2800:
[----:B0-----:R0:W1:Y:S02]  /*27e10*/  SYNCS.PHASECHK.TRANS64.TRYWAIT P0, [R3+URZ+0x60], R2 ;  /* 0x00006002030075a7 */ /* 0x001064000800017f */
[----:B-1----:R-:W-:Y:S05]  /*27e20*/  @!P0 NANOSLEEP.SYNCS 0x989680 ;  /* 0x009896800000895d */ /* 0x002fea0003900000 */
[----:B------:R-:W1:Y:S02]  /*27e30*/  @!P0 SYNCS.PHASECHK.TRANS64 P0, [R3+URZ+0x60], R2 ;  /* 0x00006002030085a7 */ /* 0x000e64000800007f */
[----:B-1----:R-:W-:Y:S05]  /*27e40*/  @!P0 BRA `(.L_x_2800) ;  /* 0xfffffffc00f08947 */ /* 0x002fea000383ffff */
[----:B------:R-:W-:Y:S05]  /*27e50*/  BRA `(.L_x_2938) ;  /* 0xffffffac00d47947 */ /* 0x000fea000383ffff */
.L_x_2809:
[----:B-1----:R1:W2:Y:S02]  /*27e60*/  SYNCS.PHASECHK.TRANS64.TRYWAIT P0, [R3+URZ+0x34840], R2 ;  /* 0x03484002030075a7 */ /* 0x0022a4000800017f */
[----:B--2---:R-:W-:Y:S05]  /*27e70*/  @!P0 NANOSLEEP.SYNCS 0x989680 ;  /* 0x009896800000895d */ /* 0x004fea0003900000 */
[----:B------:R-:W2:Y:S02]  /*27e80*/  @!P0 SYNCS.PHASECHK.TRANS64 P0, [R3+URZ+0x34840], R2 ;  /* 0x03484002030085a7 */ /* 0x000ea4000800007f */
[----:B--2---:R-:W-:Y:S05]  /*27e90*/  @!P0 BRA `(.L_x_2809) ;  /* 0xfffffffc00f08947 */ /* 0x004fea000383ffff */
[----:B------:R-:W-:Y:S05]  /*27ea0*/  BRA `(.L_x_2939) ;  /* 0xffffffb400647947 */ /* 0x000fea000383ffff */
.L_x_2816:
[----:B0-----:R0:W1:Y:S02]  /*27eb0*/  SYNCS.PHASECHK.TRANS64.TRYWAIT P0, [R2+URZ+0x60], R3 ;  /* 0x00006003020075a7 */ /* 0x001064000800017f */
[----:B-1----:R-:W-:Y:S05]  /*27ec0*/  @!P0 NANOSLEEP.SYNCS 0x989680 ;  /* 0x009896800000895d */ /* 0x002fea0003900000 */
[----:B------:R-:W1:Y:S02]  /*27ed0*/  @!P0 SYNCS.PHASECHK.TRANS64 P0, [R2+URZ+0x60], R3 ;  /* 0x00006003020085a7 */ /* 0x000e64000800007f */
[----:B-1----:R-:W-:Y:S05]  /*27ee0*/  @!P0 BRA `(.L_x_2816) ;  /* 0xfffffffc00f08947 */ /* 0x002fea000383ffff */
[----:B------:R-:W-:Y:S05]  /*27ef0*/  BRA `(.L_x_2940) ;  /* 0xffffffb800747947 */ /* 0x000fea000383ffff */
.L_x_2825:
[----:B--2---:R2:W3:Y:S02]  /*27f00*/  SYNCS.PHASECHK.TRANS64.TRYWAIT P0, [R2+URZ+0x34840], R3 ;  /* 0x03484003020075a7 */ /* 0x0044e4000800017f */
[----:B---3--:R-:W-:Y:S05]  /*27f10*/  @!P0 NANOSLEEP.SYNCS 0x989680 ;  /* 0x009896800000895d */ /* 0x008fea0003900000 */
[----:B------:R-:W3:Y:S02]  /*27f20*/  @!P0 SYNCS.PHASECHK.TRANS64 P0, [R2+URZ+0x34840], R3 ;  /* 0x03484003020085a7 */ /* 0x000ee4000800007f */
[----:B---3--:R-:W-:Y:S05]  /*27f30*/  @!P0 BRA `(.L_x_2825) ;  /* 0xfffffffc00f08947 */ /* 0x008fea000383ffff */
[----:B------:R-:W-:Y:S05]  /*27f40*/  BRA `(.L_x_2941) ;  /* 0xffffffbc00d47947 */ /* 0x000fea000383ffff */
.L_x_2832:
[----:B0-----:R0:W1:Y:S02]  /*27f50*/  SYNCS.PHASECHK.TRANS64.TRYWAIT P0, [R2+URZ+0x60], R5 ;  /* 0x00006005020075a7 */ /* 0x001064000800017f */
[----:B-1----:R-:W-:Y:S05]  /*27f60*/  @!P0 NANOSLEEP.SYNCS 0x989680 ;  /* 0x009896800000895d */ /* 0x002fea0003900000 */
[----:B------:R-:W1:Y:S02]  /*27f70*/  @!P0 SYNCS.PHASECHK.TRANS64 P0, [R2+URZ+0x60], R5 ;  /* 0x00006005020085a7 */ /* 0x000e64000800007f */
[----:B-1----:R-:W-:Y:S05]  /*27f80*/  @!P0 BRA `(.L_x_2832) ;  /* 0xfffffffc00f08947 */ /* 0x002fea000383ffff */
[----:B------:R-:W-:Y:S05]  /*27f90*/  BRA `(.L_x_2942) ;  /* 0xffffffc000e47947 */ /* 0x000fea000383ffff */
.L_x_2843:
[----:B--2---:R2:W4:Y:S02]  /*27fa0*/  SYNCS.PHASECHK.TRANS64.TRYWAIT P0, [R0+URZ+0x34860], R2 ;  /* 0x03486002000075a7 */ /* 0x004524000800017f */
[----:B----4-:R-:W-:Y:S05]  /*27fb0*/  @!P0 NANOSLEEP.SYNCS 0x989680 ;  /* 0x009896800000895d */ /* 0x010fea0003900000 */
[----:B------:R-:W4:Y:S02]  /*27fc0*/  @!P0 SYNCS.PHASECHK.TRANS64 P0, [R0+URZ+0x34860], R2 ;  /* 0x03486002000085a7 */ /* 0x000f24000800007f */
[----:B----4-:R-:W-:Y:S05]  /*27fd0*/  @!P0 BRA `(.L_x_2843) ;  /* 0xfffffffc00f08947 */ /* 0x010fea000383ffff */
[----:B------:R-:W-:Y:S05]  /*27fe0*/  BRA `(.L_x_2943) ;  /* 0xffffffc800307947 */ /* 0x000fea000383ffff */
.L_x_2850:
[----:B------:R-:W4:Y:S01]  /*27ff0*/  LDL R0, [R1] ;  /* 0x0000000001007983 */ /* 0x000f220000100800 */
[----:B------:R-:W-:Y:S01]  /*28000*/  BSSY B0, `(.L_x_2944) ;  /* 0x0000008000007945 */ /* 0x000fe20003800000 */
[----:B------:R-:W-:Y:S01]  /*28010*/  MOV R12, RZ ;  /* 0x000000ff000c7202 */ /* 0x000fe20000000f00 */
[----:B------:R-:W-:Y:S02]  /*28020*/  IMAD.MOV.U32 R11, RZ, RZ, 0x1f ;  /* 0x0000001fff0b7424 */ /* 0x000fe400078e00ff */
[----:B------:R-:W-:Y:S02]  /*28030*/  IMAD.MOV.U32 R15, RZ, RZ, -0x1 ;  /* 0xffffffffff0f7424 */ /* 0x000fe400078e00ff */
[----:B----4-:R-:W-:-:S07]  /*28040*/  IMAD.MOV.U32 R13, RZ, RZ, R0 ;  /* 0x000000ffff0d7224 */ /* 0x010fce00078e0000 */
[----:B0123--:R-:W-:Y:S05]  /*28050*/  WARPSYNC.COLLECTIVE R15, `(.L_x_2945) ;  /* 0x000000000f087348 */ /* 0x00ffea0003c00000 */
[----:B------:R4:W0:Y:S02]  /*28060*/  SHFL.IDX P6, R14, R13, R12, R11 ;  /* 0x0000000c0d0e7389 */ /* 0x00082400000c000b */
[----:B01234-:R-:W-:Y:S01]  /*28070*/  ENDCOLLECTIVE ;  /* 0x000000000000791b */ /* 0x01ffe20003800000 */
.L_x_2945:
[----:B------:R-:W-:Y:S05]  /*28080*/  BSYNC B0 ;  /* 0x0000000000007941 */ /* 0x000fea0003800000 */
.L_x_2944:
[----:B------:R0:W5:Y:S01]  /*28090*/  LDL R2, [R1+0xc] ;  /* 0x00000c0001027983 */ /* 0x0001620000100800 */
[----:B------:R-:W-:Y:S01]  /*280a0*/  MOV R13, R0 ;  /* 0x00000000000d7202 */ /* 0x000fe20000000f00 */
[----:B------:R-:W-:Y:S02]  /*280b0*/  IMAD.MOV.U32 R12, RZ, RZ, 0x1 ;  /* 0x00000001ff0c7424 */ /* 0x000fe400078e00ff */
[----:B------:R-:W-:Y:S02]  /*280c0*/  IMAD.MOV.U32 R11, RZ, RZ, 0x1f ;  /* 0x0000001fff0b7424 */ /* 0x000fe400078e00ff */
[----:B------:R-:W-:Y:S02]  /*280d0*/  IMAD.MOV.U32 R15, RZ, RZ, -0x1 ;  /* 0xffffffffff0f7424 */ /* 0x000fe400078e00ff */
[----:B0-----:R-:W-:-:S07]  /*280e0*/  IMAD.MOV.U32 R5, RZ, RZ, R14 ;  /* 0x000000ffff057224 */ /* 0x001fce00078e000e */
[----:B-----5:R-:W-:Y:S05]  /*280f0*/  WARPSYNC.COLLECTIVE R15, `(.L_x_2946) ;  /* 0x000000000f087348 */ /* 0x020fea0003c00000 */
[----:B------:R0:W1:Y:S02]  /*28100*/  SHFL.IDX P6, R14, R13, R12, R11 ;  /* 0x0000000c0d0e7389 */ /* 0x00006400000c000b */
[----:B01---5:R-:W-:Y:S01]  /*28110*/  ENDCOLLECTIVE ;  /* 0x000000000000791b */ /* 0x023fe20003800000 */
.L_x_2946:
        /* <DEDUP_REMOVED lines=11> */
[----:B------:R-:W-:Y:S01]  /*281d0*/  MOV R6, RZ ;  /* 0x000000ff00067202 */ /* 0x000fe20000000f00 */
[----:B------:R-:W-:Y:S01]  /*281e0*/  IMAD.MOV.U32 R11, RZ, RZ, RZ ;  /* 0x000000ffff0b7224 */ /* 0x000fe200078e00ff */
        /* <DEDUP_REMOVED lines=13> */
.L_x_2947:
        /* <DEDUP_REMOVED lines=8> */
.L_x_2948:
        /* <DEDUP_REMOVED lines=8> */
.L_x_2949:
        /* <DEDUP_REMOVED lines=8> */
.L_x_2950:
        /* <DEDUP_REMOVED lines=8> */
.L_x_2951:
[----:B------:R-:W-:Y:S01]  /*284c0*/  IMAD.MOV.U32 R12, RZ, RZ, 0x1f ;  /* 0x0000001fff0c7424 */ /* 0x000fe200078e00ff */
[----:B------:R-:W-:Y:S02]  /*284d0*/  MOV R11, 0x1f ;  /* 0x0000001f000b7802 */ /* 0x000fe40000000f00 */
[----:B------:R-:W-:-:S04]  /*284e0*/  MOV R3, R14 ;  /* 0x0000000e00037202 */ /* 0x000fc80000000f00 */
[----:B------:R-:W-:-:S05]  /*284f0*/  SEL R3, R3, RZ, P5 ;  /* 0x000000ff03037207 */ /* 0x000fca0002800000 */
[----:B------:R-:W-:-:S04]  /*28500*/  IMAD.IADD R7, R2, 0x1, R3 ;  /* 0x0000000102077824 */ /* 0x000fc800078e0203 */
[----:B------:R-:W-:-:S07]  /*28510*/  IMAD.MOV.U32 R13, RZ, RZ, R7 ;  /* 0x000000ffff0d7224 */ /* 0x000fce00078e0007 */
[----:B------:R-:W-:Y:S05]  /*28520*/  WARPSYNC.COLLECTIVE R15, `(.L_x_2952) ;  /* 0x000000000f087348 */ /* 0x000fea0003c00000 */
[----:B------:R0:W1:Y:S02]  /*28530*/  SHFL.IDX P6, R14, R13, R12, R11 ;  /* 0x0000000c0d0e7389 */ /* 0x00006400000c000b */
[----:B01----:R-:W-:Y:S01]  /*28540*/  ENDCOLLECTIVE ;  /* 0x000000000000791b */ /* 0x003fe20003800000 */
.L_x_2952:
[----:B------:R-:W-:Y:S01]  /*28550*/  IMAD.MOV.U32 R9, RZ, RZ, R14 ;  /* 0x000000ffff097224 */ /* 0x000fe200078e000e */
[----:B------:R-:W-:Y:S06]  /*28560*/  BRA `(.L_x_2953) ;  /* 0xffffffc800a47947 */ /* 0x000fec000383ffff */
.L_x_2853:
[----:B------:R-:W-:Y:S01]  /*28570*/  BSSY B0, `(.L_x_2954) ;  /* 0x0000008000007945 */ /* 0x000fe20003800000 */
[----:B------:R-:W-:Y:S01]  /*28580*/  IMAD.MOV.U32 R13, RZ, RZ, R2 ;  /* 0x000000ffff0d7224 */ /* 0x000fe200078e0002 */
[----:B------:R-:W-:Y:S01]  /*28590*/  MOV R12, 0x1 ;  /* 0x00000001000c7802 */ /* 0x000fe20000000f00 */
[----:B------:R-:W-:Y:S02]  /*285a0*/  IMAD.MOV.U32 R11, RZ, RZ, RZ ;  /* 0x000000ffff0b7224 */ /* 0x000fe400078e00ff */
[----:B------:R-:W-:-:S07]  /*285b0*/  IMAD.MOV.U32 R15, RZ, RZ, -0x1 ;  /* 0xffffffffff0f7424 */ /* 0x000fce00078e00ff */
[----:B0-----:R-:W-:Y:S05]  /*285c0*/  WARPSYNC.COLLECTIVE R15, `(.L_x_2955) ;  /* 0x000000000f087348 */ /* 0x001fea0003c00000 */
[----:B------:R1:W2:Y:S02]  /*285d0*/  SHFL.UP P6, R14, R13, R12, R11 ;  /* 0x0400000c0d0e7389 */ /* 0x0002a400000c000b */
[----:B012---:R-:W-:Y:S01]  /*285e0*/  ENDCOLLECTIVE ;  /* 0x000000000000791b */ /* 0x007fe20003800000 */
.L_x_2955:
[----:B------:R-:W-:Y:S05]  /*285f0*/  BSYNC B0 ;  /* 0x0000000000007941 */ /* 0x000fea0003800000 */
.L_x_2954:
[----:B------:R-:W-:Y:S01]  /*28600*/  IMAD.MOV.U32 R3, RZ, RZ, R14 ;  /* 0x000000ffff037224 */ /* 0x000fe200078e000e */
[----:B------:R-:W-:Y:S01]  /*28610*/  MOV R15, 0xffffffff ;  /* 0xffffffff000f7802 */ /* 0x000fe20000000f00 */
[----:B------:R-:W-:Y:S02]  /*28620*/  IMAD.MOV.U32 R12, RZ, RZ, 0x2 ;  /* 0x00000002ff0c7424 */ /* 0x000fe400078e00ff */
[----:B------:R-:W-:Y:S01]  /*28630*/  IMAD.MOV.U32 R11, RZ, RZ, RZ ;  /* 0x000000ffff0b7224 */ /* 0x000fe200078e00ff */
[----:B------:R-:W-:-:S04]  /*28640*/  SEL R3, R3, RZ, P1 ;  /* 0x000000ff03037207 */ /* 0x000fc80000800000 */
[----:B------:R-:W-:-:S05]  /*28650*/  IADD3 R2, R2, R3, RZ ;  /* 0x0000000302027210 */ /* 0x000fca0007ffe0ff */
[----:B------:R-:W-:-:S07]  /*28660*/  IMAD.MOV.U32 R13, RZ, RZ, R2 ;  /* 0x000000ffff0d7224 */ /* 0x000fce00078e0002 */
[----:B------:R-:W-:Y:S05]  /*28670*/  WARPSYNC.COLLECTIVE R15, `(.L_x_2956) ;  /* 0x000000000f087348 */ /* 0x000fea0003c00000 */
[----:B------:R0:W1:Y:S02]  /*28680*/  SHFL.UP P6, R14, R13, R12, R11 ;  /* 0x0400000c0d0e7389 */ /* 0x00006400000c000b */
[----:B01----:R-:W-:Y:S01]  /*28690*/  ENDCOLLECTIVE ;  /* 0x000000000000791b */ /* 0x003fe20003800000 */
.L_x_2956:
[----:B------:R-:W-:Y:S01]  /*286a0*/  MOV R12, 0x4 ;  /* 0x00000004000c7802 */ /* 0x000fe20000000f00 */
[----:B------:R-:W-:-:S05]  /*286b0*/  IMAD.MOV.U32 R3, RZ, RZ, R14 ;  /* 0x000000ffff037224 */ /* 0x000fca00078e000e */
[----:B------:R-:W-:-:S05]  /*286c0*/  SEL R3, R3, RZ, P2 ;  /* 0x000000ff03037207 */ /* 0x000fca0001000000 */
[----:B------:R-:W-:-:S04]  /*286d0*/  IMAD.IADD R2, R2, 0x1, R3 ;  /* 0x0000000102027824 */ /* 0x000fc800078e0203 */
[----:B------:R-:W-:-:S07]  /*286e0*/  IMAD.MOV.U32 R13, RZ, RZ, R2 ;  /* 0x000000ffff0d7224 */ /* 0x000fce00078e0002 */
[----:B------:R-:W-:Y:S05]  /*286f0*/  WARPSYNC.COLLECTIVE R15, `(.L_x_2957) ;  /* 0x000000000f087348 */ /* 0x000fea0003c00000 */
[----:B------:R0:W1:Y:S02]  /*28700*/  SHFL.UP P6, R14, R13, R12, R11 ;  /* 0x0400000c0d0e7389 */ /* 0x00006400000c000b */
[----:B01----:R-:W-:Y:S01]  /*28710*/  ENDCOLLECTIVE ;  /* 0x000000000000791b */ /* 0x003fe20003800000 */
.L_x_2957:
        /* <DEDUP_REMOVED lines=8> */
.L_x_2958:
        /* <DEDUP_REMOVED lines=8> */
.L_x_2959:
[----:B------:R-:W-:Y:S01]  /*28820*/  MOV R12, 0x1f ;  /* 0x0000001f000c7802 */ /* 0x000fe20000000f00 */
        /* <DEDUP_REMOVED lines=8> */
.L_x_2960:
[----:B------:R-:W-:Y:S01]  /*288b0*/  IMAD.MOV.U32 R9, RZ, RZ, R14 ;  /* 0x000000ffff097224 */ /* 0x000fe200078e000e */
[----:B------:R-:W-:Y:S06]  /*288c0*/  BRA `(.L_x_2961) ;  /* 0xffffffc800787947 */ /* 0x000fec000383ffff */
.L_x_2855:
[----:B------:R-:W-:Y:S01]  /*288d0*/  BSSY B0, `(.L_x_2962) ;  /* 0x0000006000007945 */ /* 0x000fe20003800000 */
[----:B------:R-:W-:Y:S01]  /*288e0*/  PLOP3.LUT P6, PT, P6, PT, PT, 0x8, 0x0 ;  /* 0x000000000000781c */ /* 0x000fe200037ce170 */
[----:B------:R-:W-:-:S12]  /*288f0*/  IMAD.MOV.U32 R15, RZ, RZ, -0x1 ;  /* 0xffffffffff0f7424 */ /* 0x000fd800078e00ff */
[----:B0-----:R-:W-:Y:S05]  /*28900*/  WARPSYNC.COLLECTIVE R15, `(.L_x_2963) ;  /* 0x000000000f087348 */ /* 0x001fea0003c00000 */
[----:B------:R-:W-:Y:S01]  /*28910*/  VOTE.ANY R14, PT, P6 ;  /* 0x00000000000e7806 */ /* 0x000fe200030e0100 */
[----:B0-----:R-:W-:Y:S06]  /*28920*/  ENDCOLLECTIVE ;  /* 0x000000000000791b */ /* 0x001fec0003800000 */
.L_x_2963:
[----:B------:R-:W-:Y:S05]  /*28930*/  BSYNC B0 ;  /* 0x0000000000007941 */ /* 0x000fea0003800000 */
.L_x_2962:
[----:B------:R0:W5:Y:S01]  /*28940*/  LDL.LU R10, [R1+0xc] ;  /* 0x00000c00010a7983 */ /* 0x0001620000300800 */
[----:B------:R-:W-:Y:S01]  /*28950*/  MOV R0, R14 ;  /* 0x0000000e00007202 */ /* 0x000fe20000000f00 */
[----:B------:R-:W-:Y:S01]  /*28960*/  IMAD.MOV.U32 R13, RZ, RZ, R4 ;  /* 0x000000ffff0d7224 */ /* 0x000fe200078e0004 */
[----:B------:R-:W-:Y:S01]  /*28970*/  MOV R15, 0xffffffff ;  /* 0xffffffff000f7802 */ /* 0x000fe20000000f00 */
[----:B------:R-:W-:Y:S01]  /*28980*/  IMAD.MOV.U32 R11, RZ, RZ, 0x1f ;  /* 0x0000001fff0b7424 */ /* 0x000fe200078e00ff */
[----:B------:R-:W1:Y:S02]  /*28990*/  POPC R3, R0 ;  /* 0x0000000000037309 */ /* 0x000e640000000000 */
[----:B01----:R-:W-:-:S07]  /*289a0*/  IMAD.MOV.U32 R12, RZ, RZ, R3 ;  /* 0x000000ffff0c7224 */ /* 0x003fce00078e0003 */
[----:B-----5:R-:W-:Y:S05]  /*289b0*/  WARPSYNC.COLLECTIVE R15, `(.L_x_2964) ;  /* 0x000000000f087348 */ /* 0x020fea0003c00000 */
[----:B------:R0:W1:Y:S02]  /*289c0*/  SHFL.IDX P6, R14, R13, R12, R11 ;  /* 0x0000000c0d0e7389 */ /* 0x00006400000c000b */
[----:B01---5:R-:W-:Y:S01]  /*289d0*/  ENDCOLLECTIVE ;  /* 0x000000000000791b */ /* 0x023fe20003800000 */
.L_x_2964:
[----:B------:R-:W-:Y:S02]  /*289e0*/  IMAD.MOV.U32 R13, RZ, RZ, R6 ;  /* 0x000000ffff0d7224 */ /* 0x000fe400078e0006 */
[----:B------:R-:W-:-:S07]  /*289f0*/  IMAD.MOV.U32 R4, RZ, RZ, R14 ;  /* 0x000000ffff047224 */ /* 0x000fce00078e000e */
[----:B------:R-:W-:Y:S05]  /*28a00*/  WARPSYNC.COLLECTIVE R15, `(.L_x_2965) ;  /* 0x000000000f087348 */ /* 0x000fea0003c00000 */
[----:B------:R0:W1:Y:S02]  /*28a10*/  SHFL.IDX P6, R14, R13, R12, R11 ;  /* 0x0000000c0d0e7389 */ /* 0x00006400000c000b */
[----:B01----:R-:W-:Y:S01]  /*28a20*/  ENDCOLLECTIVE ;  /* 0x000000000000791b */ /* 0x003fe20003800000 */
.L_x_2965:
[----:B------:R-:W-:Y:S01]  /*28a30*/  IMAD.MOV.U32 R6, RZ, RZ, R14 ;  /* 0x000000ffff067224 */ /* 0x000fe200078e000e */
[----:B------:R-:W-:-:S05]  /*28a40*/  IADD3 R10, R3, R10, RZ ;  /* 0x0000000a030a7210 */ /* 0x000fca0007ffe0ff */
[----:B------:R0:W-:Y:S01]  /*28a50*/  STL [R1+0xc], R10 ;  /* 0x00000c0a01007387 */ /* 0x0001e20000100800 */
[----:B------:R-:W-:Y:S05]  /*28a60*/  BRA `(.L_x_2966) ;  /* 0xffffffc800587947 */ /* 0x000fea000383ffff */
.L_x_2857:
[----:B------:R-:W-:Y:S01]  /*28a70*/  BSSY B0, `(.L_x_2967) ;  /* 0x0000008000007945 */ /* 0x000fe20003800000 */
[----:B------:R-:W-:Y:S01]  /*28a80*/  IMAD.MOV.U32 R13, RZ, RZ, R7 ;  /* 0x000000ffff0d7224 */ /* 0x000fe200078e0007 */
[----:B------:R-:W-:Y:S01]  /*28a90*/  MOV R15, 0xffffffff ;  /* 0xffffffff000f7802 */ /* 0x000fe20000000f00 */
[----:B------:R-:W-:Y:S02]  /*28aa0*/  IMAD.MOV.U32 R12, RZ, RZ, R3 ;  /* 0x000000ffff0c7224 */ /* 0x000fe400078e0003 */
[----:B------:R-:W-:-:S07]  /*28ab0*/  IMAD.MOV.U32 R11, RZ, RZ, 0x1f ;  /* 0x0000001fff0b7424 */ /* 0x000fce00078e00ff */
[----:B0-----:R-:W-:Y:S05]  /*28ac0*/  WARPSYNC.COLLECTIVE R15, `(.L_x_2968) ;  /* 0x000000000f087348 */ /* 0x001fea0003c00000 */
[----:B------:R1:W2:Y:S02]  /*28ad0*/  SHFL.IDX P6, R14, R13, R12, R11 ;  /* 0x0000000c0d0e7389 */ /* 0x0002a400000c000b */
[----:B012---:R-:W-:Y:S01]  /*28ae0*/  ENDCOLLECTIVE ;  /* 0x000000000000791b */ /* 0x007fe20003800000 */
.L_x_2968:
[----:B------:R-:W-:Y:S05]  /*28af0*/  BSYNC B0 ;  /* 0x0000000000007941 */ /* 0x000fea0003800000 */
.L_x_2967:
[----:B------:R-:W-:Y:S01]  /*28b00*/  IMAD.MOV.U32 R3, RZ, RZ, R14 ;  /* 0x000000ffff037224 */ /* 0x000fe200078e000e */
[----:B------:R-:W-:Y:S06]  /*28b10*/  BRA `(.L_x_2969) ;  /* 0xffffffc800447947 */ /* 0x000fec000383ffff */
.L_x_2863:
[----:B0-----:R0:W1:Y:S02]  /*28b20*/  SYNCS.PHASECHK.TRANS64.TRYWAIT P0, [R0+URZ+0x34820], R3 ;  /* 0x03482003000075a7 */ /* 0x001064000800017f */
[----:B-1----:R-:W-:Y:S05]  /*28b30*/  @!P0 NANOSLEEP.SYNCS 0x989680 ;  /* 0x009896800000895d */ /* 0x002fea0003900000 */
[----:B------:R-:W1:Y:S02]  /*28b40*/  @!P0 SYNCS.PHASECHK.TRANS64 P0, [R0+URZ+0x34820], R3 ;  /* 0x03482003000085a7 */ /* 0x000e64000800007f */
[----:B-1----:R-:W-:Y:S05]  /*28b50*/  @!P0 BRA `(.L_x_2863) ;  /* 0xfffffffc00f08947 */ /* 0x002fea000383ffff */
[----:B------:R-:W-:Y:S05]  /*28b60*/  BRA `(.L_x_2970) ;  /* 0xffffffd000e47947 */ /* 0x000fea000383ffff */
.L_x_2864:
[----:B------:R-:W1:Y:S01]  /*28b70*/  S2R R2, SR_TID.X ;  /* 0x0000000000027919 */ /* 0x000e620000002100 */
[----:B------:R-:W-:Y:S01]  /*28b80*/  BSSY B0, `(.L_x_2971) ;  /* 0x000000a000007945 */ /* 0x000fe20003800000 */
[----:B------:R-:W-:Y:S01]  /*28b90*/  IMAD.MOV.U32 R12, RZ, RZ, RZ ;  /* 0x000000ffff0c7224 */ /* 0x000fe200078e00ff */
[----:B------:R-:W-:Y:S01]  /*28ba0*/  MOV R11, 0x1f ;  /* 0x0000001f000b7802 */ /* 0x000fe20000000f00 */
[----:B------:R-:W-:Y:S01]  /*28bb0*/  IMAD.MOV.U32 R15, RZ, RZ, -0x1 ;  /* 0xffffffffff0f7424 */ /* 0x000fe200078e00ff */
[----:B-1----:R-:W-:-:S04]  /*28bc0*/  SHF.R.U32.HI R2, RZ, 0x5, R2 ;  /* 0x00000005ff027819 */ /* 0x002fc80000011602 */
[----:B------:R-:W-:-:S05]  /*28bd0*/  LOP3.LUT R2, R2, 0x3, RZ, 0xc0, !PT ;  /* 0x0000000302027812 */ /* 0x000fca00078ec0ff */
[----:B------:R-:W-:-:S07]  /*28be0*/  IMAD.MOV.U32 R13, RZ, RZ, R2 ;  /* 0x000000ffff0d7224 */ /* 0x000fce00078e0002 */
[----:B0-----:R-:W-:Y:S05]  /*28bf0*/  WARPSYNC.COLLECTIVE R15, `(.L_x_2972) ;  /* 0x000000000f087348 */ /* 0x001fea0003c00000 */
[----:B------:R1:W2:Y:S02]  /*28c00*/  SHFL.IDX P6, R14, R13, R12, R11 ;  /* 0x0000000c0d0e7389 */ /* 0x0002a400000c000b */
[----:B012---:R-:W-:Y:S01]  /*28c10*/  ENDCOLLECTIVE ;  /* 0x000000000000791b */ /* 0x007fe20003800000 */
.L_x_2972:
[----:B------:R-:W-:Y:S05]  /*28c20*/  BSYNC B0 ;  /* 0x0000000000007941 */ /* 0x000fea0003800000 */
.L_x_2971:
[----:B------:R-:W-:Y:S05]  /*28c30*/  BRA `(.L_x_2973) ;  /* 0xffffffd000cc7947 */ /* 0x000fea000383ffff */
.L_x_2865:
[----:B------:R-:W-:Y:S01]  /*28c40*/  BSSY B0, `(.L_x_2974) ;  /* 0x0000006000007945 */ /* 0x000fe20003800000 */
[----:B------:R-:W-:-:S07]  /*28c50*/  IMAD.MOV.U32 R15, RZ, RZ, -0x1 ;  /* 0xffffffffff0f7424 */ /* 0x000fce00078e00ff */
[----:B01----:R-:W-:Y:S05]  /*28c60*/  WARPSYNC.COLLECTIVE R15, `(.L_x_2975) ;  /* 0x000000000f0c7348 */ /* 0x003fea0003c00000 */
[----:B------:R-:W-:Y:S02]  /*28c70*/  ELECT P6, UR62, PT ;  /* 0x00000000003e782f */ /* 0x000fe400038c0000 */
[----:B------:R-:W-:Y:S01]  /*28c80*/  MOV R14, UR62 ;  /* 0x0000003e000e7c02 */ /* 0x000fe20008000f00 */
[----:B01----:R-:W-:Y:S10]  /*28c90*/  ENDCOLLECTIVE ;  /* 0x000000000000791b */ /* 0x003ff40003800000 */
.L_x_2975:
[----:B------:R-:W-:Y:S05]  /*28ca0*/  BSYNC B0 ;  /* 0x0000000000007941 */ /* 0x000fea0003800000 */
.L_x_2974:
[----:B------:R-:W-:Y:S05]  /*28cb0*/  BRA `(.L_x_2976) ;  /* 0xffffffd000c07947 */ /* 0x000fea000383ffff */
.L_x_2867:
[----:B0-----:R0:W1:Y:S02]  /*28cc0*/  SYNCS.PHASECHK.TRANS64.TRYWAIT P0, [R6+URZ], R5 ;  /* 0x00000005060075a7 */ /* 0x001064000800017f */
[----:B-1----:R-:W-:Y:S05]  /*28cd0*/  @!P0 NANOSLEEP.SYNCS 0x989680 ;  /* 0x009896800000895d */ /* 0x002fea0003900000 */
[----:B------:R-:W1:Y:S02]  /*28ce0*/  @!P0 SYNCS.PHASECHK.TRANS64 P0, [R6+URZ], R5 ;  /* 0x00000005060085a7 */ /* 0x000e64000800007f */
[----:B-1----:R-:W-:Y:S05]  /*28cf0*/  @!P0 BRA `(.L_x_2867) ;  /* 0xfffffffc00f08947 */ /* 0x002fea000383ffff */
[----:B------:R-:W-:Y:S05]  /*28d00*/  BRA `(.L_x_2977) ;  /* 0xffffffd400007947 */ /* 0x000fea000383ffff */
.L_x_2868:
[----:B-1----:R1:W2:Y:S02]  /*28d10*/  SYNCS.PHASECHK.TRANS64.TRYWAIT P0, [R7+URZ], R2 ;  /* 0x00000002070075a7 */ /* 0x0022a4000800017f */
[----:B--2---:R-:W-:Y:S05]  /*28d20*/  @!P0 NANOSLEEP.SYNCS 0x989680 ;  /* 0x009896800000895d */ /* 0x004fea0003900000 */
[----:B------:R-:W2:Y:S02]  /*28d30*/  @!P0 SYNCS.PHASECHK.TRANS64 P0, [R7+URZ], R2 ;  /* 0x00000002070085a7 */ /* 0x000ea4000800007f */
[----:B--2---:R-:W-:Y:S05]  /*28d40*/  @!P0 BRA `(.L_x_2868) ;  /* 0xfffffffc00f08947 */ /* 0x004fea000383ffff */
[----:B------:R-:W-:Y:S05]  /*28d50*/  BRA `(.L_x_2978) ;  /* 0xffffffd000f47947 */ /* 0x000fea000383ffff */
.L_x_2870:
[----:B--2---:R2:W3:Y:S02]  /*28d60*/  SYNCS.PHASECHK.TRANS64.TRYWAIT P0, [R4+URZ], R5 ;  /* 0x00000005040075a7 */ /* 0x0044e4000800017f */
[----:B---3--:R-:W-:Y:S05]  /*28d70*/  @!P0 NANOSLEEP.SYNCS 0x989680 ;  /* 0x009896800000895d */ /* 0x008fea0003900000 */
[----:B------:R-:W3:Y:S02]  /*28d80*/  @!P0 SYNCS.PHASECHK.TRANS64 P0, [R4+URZ], R5 ;  /* 0x00000005040085a7 */ /* 0x000ee4000800007f */
[----:B---3--:R-:W-:Y:S05]  /*28d90*/  @!P0 BRA `(.L_x_2870) ;  /* 0xfffffffc00f08947 */ /* 0x008fea000383ffff */
[----:B------:R-:W-:Y:S05]  /*28da0*/  BRA `(.L_x_2979) ;  /* 0xffffffd000f87947 */ /* 0x000fea000383ffff */
.L_x_2980:
        /* <DEDUP_REMOVED lines=13> */
.L_x_2989:


//--------------------- .nv.global.init           --------------------------
	.section	.nv.global.init,"aw",@progbits
.nv.global.init:
	.type		$str$20,@object
	.size		$str$20,($str$21 - $str$20)
$str$20:
        /*0000*/ 	.byte	0x28, 0x61, 0x64, 0x64, 0x72, 0x65, 0x73, 0x73, 0x20, 0x26, 0x20, 0x6d, 0x61, 0x73, 0x6b, 0x29
        /*0010*/ 	.byte	0x20, 0x3d, 0x3d, 0x20, 0x30, 0x00
	.type		$str$21,@object
	.size		$str$21,(__unnamed_11 - $str$21)
$str$21:
        /*0016*/ 	.byte	0x2f, 0x74, 0x6d, 0x70, 0x2f, 0x6f, 0x73, 0x73, 0x5f, 0x6b, 0x65, 0x72, 0x6e, 0x65, 0x6c, 0x73
        /*0026*/ 	.byte	0x5f, 0x73, 0x72, 0x63, 0x2f, 0x66, 0x6c, 0x61, 0x73, 0x68, 0x5f, 0x61, 0x74, 0x74, 0x65, 0x6e
        /*0036*/ 	.byte	0x74, 0x69, 0x6f, 0x6e, 0x2f, 0x63, 0x73, 0x72, 0x63, 0x2f, 0x63, 0x75, 0x74, 0x6c, 0x61, 0x73
        /*0046*/ 	.byte	0x73, 0x2f, 0x69, 0x6e, 0x63, 0x6c, 0x75, 0x64, 0x65, 0x2f, 0x63, 0x75, 0x74, 0x65, 0x2f, 0x70
        /*0056*/ 	.byte	0x6f, 0x69, 0x6e, 0x74, 0x65, 0x72, 0x5f, 0x66, 0x6c, 0x61, 0x67, 0x67, 0x65, 0x64, 0x2e, 0x68
        /*0066*/ 	.byte	0x70, 0x70, 0x00
	.type		__unnamed_11,@object
	.size		__unnamed_11,(__unnamed_4 - __unnamed_11)
__unnamed_11:
        /* <DEDUP_REMOVED lines=24> */
	.type		__unnamed_4,@object
	.size		__unnamed_4,(__unnamed_6 - __unnamed_4)
__unnamed_4:
        /* <DEDUP_REMOVED lines=24> */
	.type		__unnamed_6,@object
	.size		__unnamed_6,(__unnamed_9 - __unnamed_6)
__unnamed_6:
        /* <DEDUP_REMOVED lines=24> */
	.type		__unnamed_9,@object
	.size		__unnamed_9,(__unnamed_5 - __unnamed_9)
__unnamed_9:
        /* <DEDUP_REMOVED lines=29> */
	.type		__unnamed_5,@object
	.size		__unnamed_5,(__unnamed_3 - __unnamed_5)
__unnamed_5:
        /* <DEDUP_REMOVED lines=29> */
	.type		__unnamed_3,@object
	.size		__unnamed_3,(__unnamed_8 - __unnamed_3)
__unnamed_3:
        /* <DEDUP_REMOVED lines=29> */
	.type		__unnamed_8,@object
	.size		__unnamed_8,(__unnamed_10 - __unnamed_8)
__unnamed_8:
        /* <DEDUP_REMOVED lines=29> */
	.type		__unnamed_10,@object
	.size		__unnamed_10,(__unnamed_2 - __unnamed_10)
__unnamed_10:
        /* <DEDUP_REMOVED lines=29> */
	.type		__unnamed_2,@object
	.size		__unnamed_2,(__unnamed_1 - __unnamed_2)
__unnamed_2:
        /* <DEDUP_REMOVED lines=29> */
	.type		__unnamed_1,@object
	.size		__unnamed_1,(__unnamed_7 - __unnamed_1)
__unnamed_1:
        /* <DEDUP_REMOVED lines=28> */
        /*1171*/ 	.byte	0x32, 0x34, 0x35, 0x37, 0x36, 0x3e, 0x3e, 0x3e, 0x3e, 0x3e, 0x20, 0x26, 0x5d, 0x00
	.type		__unnamed_7,@object
	.size		__unnamed_7,(.L_6 - __unnamed_7)
__unnamed_7:
        /* <DEDUP_REMOVED lines=29> */
.L_6:


//--------------------- .nv.shared._ZN7cutlass13device_kernelIN5flash11enable_sm90INS1_16FlashAttnFwdSm90INS1_25CollectiveMainloopFwdSm90ILi2EN4cute5tupleIJNS5_1CILi1EEES8_S8_EEENS6_IJNS7_ILi128EEESA_NS7_ILi192EEEEEELi128ENS_6half_tEfNS_4arch4Sm90ELb0ELb0ELb0ELb0ELb0ELb0ELb0ELb1ELb1ELb1ELb1ELb0EEENS1_21CollectiveEpilogueFwdINS6_IJSA_SA_SA_EEES9_SD_SF_Li256ELb0ELb1ELb1ELb0EEENS1_19SingleTileSchedulerILb0ELb1ELb1ELi128EEEEEEEEEvNT_6ParamsE --------------------------
	.section	.nv.shared._ZN7cutlass13device_kernelIN5flash11enable_sm90INS1_16FlashAttnFwdSm90INS1_25CollectiveMainloopFwdSm90ILi2EN4cute5tupleIJNS5_1CILi1EEES8_S8_EEENS6_IJNS7_ILi128EEESA_NS7_ILi192EEEEEELi128ENS_6half_tEfNS_4arch4Sm90ELb0ELb0ELb0ELb0ELb0ELb0ELb0ELb1ELb1ELb1ELb1ELb0EEENS1_21CollectiveEpilogueFwdINS6_IJSA_SA_SA_EEES9_SD_SF_Li256ELb0ELb1ELb1ELb0EEENS1_19SingleTileSchedulerILb0ELb1ELb1ELi128EEEEEEEEEvNT_6ParamsE,"aw",@nobits
	.sectionflags	@""
	.align	16
	.zero		1024


//--------------------- .nv.shared.reserved.0     --------------------------
	.section	.nv.shared.reserved.0,"aw",@nobits
	.weak		__nv_reservedSMEM_offset_0_alias
	.size		__nv_reservedSMEM_offset_0_alias, 0, 0
	.other		__nv_reservedSMEM_offset_0_alias,@"STO_CUDA_RESERVED_SHARED STV_DEFAULT"
__nv_reservedSMEM_offset_0_alias:
	.zero		0


//--------------------- .nv.global                --------------------------
	.section	.nv.global,"aw",@nobits
.nv.global:
	.type		_ZN76_INTERNAL_37f5b911_40_flash_fwd_hdim192_128_fp16_split_sm90_cu_ceb34e2a_31894cute1_E,@object
	.size		_ZN76_INTERNAL_37f5b911_40_flash_fwd_hdim192_128_fp16_split_sm90_cu_ceb34e2a_31894cute1_E,(_ZN76_INTERNAL_37f5b911_40_flash_fwd_hdim192_128_fp16_split_sm90_cu_ceb34e2a_31894cuda3std3__45__cpo6cbeginE - _ZN76_INTERNAL_37f5b911_40_flash_fwd_hdim192_128_fp16_split_sm90_cu_ceb34e2a_31894cute1_E)
_ZN76_INTERNAL_37f5b911_40_flash_fwd_hdim192_128_fp16_split_sm90_cu_ceb34e2a_31894cute1_E:
	.zero		1
	.type		_ZN76_INTERNAL_37f5b911_40_flash_fwd_hdim192_128_fp16_split_sm90_cu_ceb34e2a_31894cuda3std3__45__cpo6cbeginE,@object
	.size		_ZN76_INTERNAL_37f5b911_40_flash_fwd_hdim192_128_fp16_split_sm90_cu_ceb34e2a_31894cuda3std3__45__cpo6cbeginE,(_ZN76_INTERNAL_37f5b911_40_flash_fwd_hdim192_128_fp16_split_sm90_cu_ceb34e2a_31894cuda3std3__48in_placeE - _ZN76_INTERNAL_37f5b911_40_flash_fwd_hdim192_128_fp16_split_sm90_cu_ceb34e2a_31894cuda3std3__45__cpo6cbeginE)
_ZN76_INTERNAL_37f5b911_40_flash_fwd_hdim192_128_fp16_split_sm90_cu_ceb34e2a_31894cuda3std3__45__cpo6cbeginE:
	.zero		1
	.type		_ZN76_INTERNAL_37f5b911_40_flash_fwd_hdim192_128_fp16_split_sm90_cu_ceb34e2a_31894cuda3std3__48in_placeE,@object
	.size		_ZN76_INTERNAL_37f5b911_40_flash_fwd_hdim192_128_fp16_split_sm90_cu_ceb34e2a_31894cuda3std3__48in_placeE,(_ZN76_INTERNAL_37f5b911_40_flash_fwd_hdim192_128_fp16_split_sm90_cu_ceb34e2a_31894cuda3std6ranges3__45__cpo9iter_moveE - _ZN76_INTERNAL_37f5b911_40_flash_fwd_hdim192_128_fp16_split_sm90_cu_ceb34e2a_31894cuda3std3__48in_placeE)
_ZN76_INTERNAL_37f5b911_40_flash_fwd_hdim192_128_fp16_split_sm90_cu_ceb34e2a_31894cuda3std3__48in_placeE:
	.zero		1
	.type		_ZN76_INTERNAL_37f5b911_40_flash_fwd_hdim192_128_fp16_split_sm90_cu_ceb34e2a_31894cuda3std6ranges3__45__cpo9iter_moveE,@object
	.size		_ZN76_INTERNAL_37f5b911_40_flash_fwd_hdim192_128_fp16_split_sm90_cu_ceb34e2a_31894cuda3std6ranges3__45__cpo9iter_moveE,(_ZN76_INTERNAL_37f5b911_40_flash_fwd_hdim192_128_fp16_split_sm90_cu_ceb34e2a_31894cuda3std3__45__cpo5beginE - _ZN76_INTERNAL_37f5b911_40_flash_fwd_hdim192_128_fp16_split_sm90_cu_ceb34e2a_31894cuda3std6ranges3__45__cpo9iter_moveE)
_ZN76_INTERNAL_37f5b911_40_flash_fwd_hdim192_128_fp16_split_sm90_cu_ceb34e2a_31894cuda3std6ranges3__45__cpo9iter_moveE:
	.zero		1
	.type		_ZN76_INTERNAL_37f5b911_40_flash_fwd_hdim192_128_fp16_split_sm90_cu_ceb34e2a_31894cuda3std3__45__cpo5beginE,@object
	.size		_ZN76_INTERNAL_37f5b911_40_flash_fwd_hdim192_128_fp16_split_sm90_cu_ceb34e2a_31894cuda3std3__45__cpo5beginE,(_ZN76_INTERNAL_37f5b911_40_flash_fwd_hdim192_128_fp16_split_sm90_cu_ceb34e2a_31894cuda3std3__478_GLOBAL__N__37f5b911_40_flash_fwd_hdim192_128_fp16_split_sm90_cu_ceb34e2a_31896ignoreE - _ZN76_INTERNAL_37f5b911_40_flash_fwd_hdim192_128_fp16_split_sm90_cu_ceb34e2a_31894cuda3std3__45__cpo5beginE)
_ZN76_INTERNAL_37f5b911_40_flash_fwd_hdim192_128_fp16_split_sm90_cu_ceb34e2a_31894cuda3std3__45__cpo5beginE:
	.zero		1
	.type		_ZN76_INTERNAL_37f5b911_40_flash_fwd_hdim192_128_fp16_split_sm90_cu_ceb34e2a_31894cuda3std3__478_GLOBAL__N__37f5b911_40_flash_fwd_hdim192_128_fp16_split_sm90_cu_ceb34e2a_31896ignoreE,@object
	.size		_ZN76_INTERNAL_37f5b911_40_flash_fwd_hdim192_128_fp16_split_sm90_cu_ceb34e2a_31894cuda3std3__478_GLOBAL__N__37f5b911_40_flash_fwd_hdim192_128_fp16_split_sm90_cu_ceb34e2a_31896ignoreE,(_ZN76_INTERNAL_37f5b911_40_flash_fwd_hdim192_128_fp16_split_sm90_cu_ceb34e2a_31894cute7productE - _ZN76_INTERNAL_37f5b911_40_flash_fwd_hdim192_128_fp16_split_sm90_cu_ceb34e2a_31894cuda3std3__478_GLOBAL__N__37f5b911_40_flash_fwd_hdim192_128_fp16_split_sm90_cu_ceb34e2a_31896ignoreE)
_ZN76_INTERNAL_37f5b911_40_flash_fwd_hdim192_128_fp16_split_sm90_cu_ceb34e2a_31894cuda3std3__478_GLOBAL__N__37f5b911_40_flash_fwd_hdim192_128_fp16_split_sm90_cu_ceb34e2a_31896ignoreE:
	.zero		1
	.type		_ZN76_INTERNAL_37f5b911_40_flash_fwd_hdim192_128_fp16_split_sm90_cu_ceb34e2a_31894cute7productE,@object
	.size		_ZN76_INTERNAL_37f5b911_40_flash_fwd_hdim192_128_fp16_split_sm90_cu_ceb34e2a_31894cute7productE,(_ZN76_INTERNAL_37f5b911_40_flash_fwd_hdim192_128_fp16_split_sm90_cu_ceb34e2a_31894cuda3std3__45__cpo3endE - _ZN76_INTERNAL_37f5b911_40_flash_fwd_hdim192_128_fp16_split_sm90_cu_ceb34e2a_31894cute7productE)
_ZN76_INTERNAL_37f5b911_40_flash_fwd_hdim192_128_fp16_split_sm90_cu_ceb34e2a_31894cute7productE:
	.zero		1
	.type		_ZN76_INTERNAL_37f5b911_40_flash_fwd_hdim192_128_fp16_split_sm90_cu_ceb34e2a_31894cuda3std3__45__cpo3endE,@object
	.size		_ZN76_INTERNAL_37f5b911_40_flash_fwd_hdim192_128_fp16_split_sm90_cu_ceb34e2a_31894cuda3std3__45__cpo3endE,(_ZN76_INTERNAL_37f5b911_40_flash_fwd_hdim192_128_fp16_split_sm90_cu_ceb34e2a_31894cuda3std3__419piecewise_constructE - _ZN76_INTERNAL_37f5b911_40_flash_fwd_hdim192_128_fp16_split_sm90_cu_ceb34e2a_31894cuda3std3__45__cpo3endE)
_ZN76_INTERNAL_37f5b911_40_flash_fwd_hdim192_128_fp16_split_sm90_cu_ceb34e2a_31894cuda3std3__45__cpo3endE:
	.zero		1
	.type		_ZN76_INTERNAL_37f5b911_40_flash_fwd_hdim192_128_fp16_split_sm90_cu_ceb34e2a_31894cuda3std3__419piecewise_constructE,@object
	.size		_ZN76_INTERNAL_37f5b911_40_flash_fwd_hdim192_128_fp16_split_sm90_cu_ceb34e2a_31894cuda3std3__419piecewise_constructE,(_ZN76_INTERNAL_37f5b911_40_flash_fwd_hdim192_128_fp16_split_sm90_cu_ceb34e2a_31894cuda3std3__45__cpo4cendE - _ZN76_INTERNAL_37f5b911_40_flash_fwd_hdim192_128_fp16_split_sm90_cu_ceb34e2a_31894cuda3std3__419piecewise_constructE)
_ZN76_INTERNAL_37f5b911_40_flash_fwd_hdim192_128_fp16_split_sm90_cu_ceb34e2a_31894cuda3std3__419piecewise_constructE:
	.zero		1
	.type		_ZN76_INTERNAL_37f5b911_40_flash_fwd_hdim192_128_fp16_split_sm90_cu_ceb34e2a_31894cuda3std3__45__cpo4cendE,@object
	.size		_ZN76_INTERNAL_37f5b911_40_flash_fwd_hdim192_128_fp16_split_sm90_cu_ceb34e2a_31894cuda3std3__45__cpo4cendE,(_ZN76_INTERNAL_37f5b911_40_flash_fwd_hdim192_128_fp16_split_sm90_cu_ceb34e2a_31894cuda3std6ranges3__45__cpo4swapE - _ZN76_INTERNAL_37f5b911_40_flash_fwd_hdim192_128_fp16_split_sm90_cu_ceb34e2a_31894cuda3std3__45__cpo4cendE)
_ZN76_INTERNAL_37f5b911_40_flash_fwd_hdim192_128_fp16_split_sm90_cu_ceb34e2a_31894cuda3std3__45__cpo4cendE:
	.zero		1
	.type		_ZN76_INTERNAL_37f5b911_40_flash_fwd_hdim192_128_fp16_split_sm90_cu_ceb34e2a_31894cuda3std6ranges3__45__cpo4swapE,@object
	.size		_ZN76_INTERNAL_37f5b911_40_flash_fwd_hdim192_128_fp16_split_sm90_cu_ceb34e2a_31894cuda3std6ranges3__45__cpo4swapE,(.L_18 - _ZN76_INTERNAL_37f5b911_40_flash_fwd_hdim192_128_fp16_split_sm90_cu_ceb34e2a_31894cuda3std6ranges3__45__cpo4swapE)
_ZN76_INTERNAL_37f5b911_40_flash_fwd_hdim192_128_fp16_split_sm90_cu_ceb34e2a_31894cuda3std6ranges3__45__cpo4swapE:
	.zero		1
.L_18:


//--------------------- .nv.shared._ZN7cutlass13device_kernelIN5flash11enable_sm90INS1_16FlashAttnFwdSm90INS1_25CollectiveMainloopFwdSm90ILi2EN4cute5tupleIJNS5_1CILi1EEES8_S8_EEENS6_IJNS7_ILi128EEESA_NS7_ILi192EEEEEELi128ENS_6half_tEfNS_4arch4Sm90ELb0ELb0ELb0ELb1ELb0ELb0ELb0ELb1ELb1ELb1ELb1ELb0EEENS1_21CollectiveEpilogueFwdINS6_IJSA_SA_SA_EEES9_SD_SF_Li256ELb1ELb1ELb1ELb0EEENS1_36VarlenDynamicPersistentTileSchedulerILi128ELi128ELi256ELi128ELb1ELb1ELb1ELb0ELb1ELb1EEEEEEEEEvNT_6ParamsE --------------------------
	.section	.nv.shared._ZN7cutlass13device_kernelIN5flash11enable_sm90INS1_16FlashAttnFwdSm90INS1_25CollectiveMainloopFwdSm90ILi2EN4cute5tupleIJNS5_1CILi1EEES8_S8_EEENS6_IJNS7_ILi128EEESA_NS7_ILi192EEEEEELi128ENS_6half_tEfNS_4arch4Sm90ELb0ELb0ELb0ELb1ELb0ELb0ELb0ELb1ELb1ELb1ELb1ELb0EEENS1_21CollectiveEpilogueFwdINS6_IJSA_SA_SA_EEES9_SD_SF_Li256ELb1ELb1ELb1ELb0EEENS1_36VarlenDynamicPersistentTileSchedulerILi128ELi128ELi256ELi128ELb1ELb1ELb1ELb0ELb1ELb1EEEEEEEEEvNT_6ParamsE,"aw",@nobits
	.sectionflags	@""
	.align	16
	.zero		1024


//--------------------- .nv.shared._ZN7cutlass13device_kernelIN5flash11enable_sm90INS1_16FlashAttnFwdSm90INS1_25CollectiveMainloopFwdSm90ILi2EN4cute5tupleIJNS5_1CILi1EEES8_S8_EEENS6_IJNS7_ILi128EEESA_NS7_ILi192EEEEEELi128ENS_6half_tEfNS_4arch4Sm90ELb0ELb0ELb0ELb1ELb0ELb1ELb0ELb1ELb1ELb1ELb1ELb0EEENS1_21CollectiveEpilogueFwdINS6_IJSA_SA_SA_EEES9_SD_SF_Li256ELb1ELb1ELb1ELb0EEENS1_36VarlenDynamicPersistentTileSchedulerILi128ELi128ELi256ELi128ELb1ELb1ELb1ELb0ELb1ELb1EEEEEEEEEvNT_6ParamsE --------------------------
	.section	.nv.shared._ZN7cutlass13device_kernelIN5flash11enable_sm90INS1_16FlashAttnFwdSm90INS1_25CollectiveMainloopFwdSm90ILi2EN4cute5tupleIJNS5_1CILi1EEES8_S8_EEENS6_IJNS7_ILi128EEESA_NS7_ILi192EEEEEELi128ENS_6half_tEfNS_4arch4Sm90ELb0ELb0ELb0ELb1ELb0ELb1ELb0ELb1ELb1ELb1ELb1ELb0EEENS1_21CollectiveEpilogueFwdINS6_IJSA_SA_SA_EEES9_SD_SF_Li256ELb1ELb1ELb1ELb0EEENS1_36VarlenDynamicPersistentTileSchedulerILi128ELi128ELi256ELi128ELb1ELb1ELb1ELb0ELb1ELb1EEEEEEEEEvNT_6ParamsE,"aw",@nobits
	.sectionflags	@""
	.align	16
	.zero		1024


//--------------------- .nv.shared._ZN7cutlass13device_kernelIN5flash11enable_sm90INS1_16FlashAttnFwdSm90INS1_25CollectiveMainloopFwdSm90ILi2EN4cute5tupleIJNS5_1CILi1EEES8_S8_EEENS6_IJNS7_ILi128EEENS7_ILi96EEENS7_ILi192EEEEEELi128ENS_6half_tEfNS_4arch4Sm90ELb0ELb1ELb0ELb0ELb0ELb0ELb0ELb1ELb1ELb1ELb1ELb0EEENS1_21CollectiveEpilogueFwdINS6_IJSA_SA_SB_EEES9_SE_SG_Li256ELb0ELb1ELb1ELb0EEENS1_19SingleTileSchedulerILb0ELb1ELb1ELi128EEEEEEEEEvNT_6ParamsE --------------------------
	.section	.nv.shared._ZN7cutlass13device_kernelIN5flash11enable_sm90INS1_16FlashAttnFwdSm90INS1_25CollectiveMainloopFwdSm90ILi2EN4cute5tupleIJNS5_1CILi1EEES8_S8_EEENS6_IJNS7_ILi128EEENS7_ILi96EEENS7_ILi192EEEEEELi128ENS_6half_tEfNS_4arch4Sm90ELb0ELb1ELb0ELb0ELb0ELb0ELb0ELb1ELb1ELb1ELb1ELb0EEENS1_21CollectiveEpilogueFwdINS6_IJSA_SA_SB_EEES9_SE_SG_Li256ELb0ELb1ELb1ELb0EEENS1_19SingleTileSchedulerILb0ELb1ELb1ELi128EEEEEEEEEvNT_6ParamsE,"aw",@nobits
	.sectionflags	@""
	.align	16
	.zero		1024


//--------------------- .nv.shared._ZN7cutlass13device_kernelIN5flash11enable_sm90INS1_16FlashAttnFwdSm90INS1_25CollectiveMainloopFwdSm90ILi2EN4cute5tupleIJNS5_1CILi1EEES8_S8_EEENS6_IJNS7_ILi128EEENS7_ILi96EEENS7_ILi192EEEEEELi128ENS_6half_tEfNS_4arch4Sm90ELb0ELb1ELb0ELb1ELb0ELb0ELb0ELb1ELb1ELb1ELb1ELb0EEENS1_21CollectiveEpilogueFwdINS6_IJSA_SA_SB_EEES9_SE_SG_Li256ELb1ELb1ELb1ELb0EEENS1_36VarlenDynamicPersistentTileSchedulerILi128ELi96ELi256ELi128ELb1ELb1ELb1ELb1ELb0ELb1EEEEEEEEEvNT_6ParamsE --------------------------
	.section	.nv.shared._ZN7cutlass13device_kernelIN5flash11enable_sm90INS1_16FlashAttnFwdSm90INS1_25CollectiveMainloopFwdSm90ILi2EN4cute5tupleIJNS5_1CILi1EEES8_S8_EEENS6_IJNS7_ILi128EEENS7_ILi96EEENS7_ILi192EEEEEELi128ENS_6half_tEfNS_4arch4Sm90ELb0ELb1ELb0ELb1ELb0ELb0ELb0ELb1ELb1ELb1ELb1ELb0EEENS1_21CollectiveEpilogueFwdINS6_IJSA_SA_SB_EEES9_SE_SG_Li256ELb1ELb1ELb1ELb0EEENS1_36VarlenDynamicPersistentTileSchedulerILi128ELi96ELi256ELi128ELb1ELb1ELb1ELb1ELb0ELb1EEEEEEEEEvNT_6ParamsE,"aw",@nobits
	.sectionflags	@""
	.align	16
	.zero		1024


//--------------------- .nv.shared._ZN7cutlass13device_kernelIN5flash11enable_sm90INS1_16FlashAttnFwdSm90INS1_25CollectiveMainloopFwdSm90ILi2EN4cute5tupleIJNS5_1CILi1EEES8_S8_EEENS6_IJNS7_ILi128EEENS7_ILi96EEENS7_ILi192EEEEEELi128ENS_6half_tEfNS_4arch4Sm90ELb0ELb1ELb0ELb1ELb0ELb1ELb0ELb1ELb1ELb1ELb1ELb0EEENS1_21CollectiveEpilogueFwdINS6_IJSA_SA_SB_EEES9_SE_SG_Li256ELb1ELb1ELb1ELb0EEENS1_36VarlenDynamicPersistentTileSchedulerILi128ELi96ELi256ELi128ELb1ELb1ELb1ELb1ELb0ELb1EEEEEEEEEvNT_6ParamsE --------------------------
	.section	.nv.shared._ZN7cutlass13device_kernelIN5flash11enable_sm90INS1_16FlashAttnFwdSm90INS1_25CollectiveMainloopFwdSm90ILi2EN4cute5tupleIJNS5_1CILi1EEES8_S8_EEENS6_IJNS7_ILi128EEENS7_ILi96EEENS7_ILi192EEEEEELi128ENS_6half_tEfNS_4arch4Sm90ELb0ELb1ELb0ELb1ELb0ELb1ELb0ELb1ELb1ELb1ELb1ELb0EEENS1_21CollectiveEpilogueFwdINS6_IJSA_SA_SB_EEES9_SE_SG_Li256ELb1ELb1ELb1ELb0EEENS1_36VarlenDynamicPersistentTileSchedulerILi128ELi96ELi256ELi128ELb1ELb1ELb1ELb1ELb0ELb1EEEEEEEEEvNT_6ParamsE,"aw",@nobits
	.sectionflags	@""
	.align	16
	.zero		1024


//--------------------- .nv.shared._ZN7cutlass13device_kernelIN5flash11enable_sm90INS1_16FlashAttnFwdSm90INS1_25CollectiveMainloopFwdSm90ILi2EN4cute5tupleIJNS5_1CILi1EEES8_S8_EEENS6_IJNS7_ILi128EEESA_NS7_ILi192EEEEEELi128ENS_6half_tEfNS_4arch4Sm90ELb1ELb0ELb0ELb0ELb0ELb0ELb0ELb1ELb1ELb1ELb1ELb0EEENS1_21CollectiveEpilogueFwdINS6_IJSA_SA_SA_EEES9_SD_SF_Li256ELb0ELb1ELb1ELb0EEENS1_19SingleTileSchedulerILb0ELb1ELb1ELi128EEEEEEEEEvNT_6ParamsE --------------------------
	.section	.nv.shared._ZN7cutlass13device_kernelIN5flash11enable_sm90INS1_16FlashAttnFwdSm90INS1_25CollectiveMainloopFwdSm90ILi2EN4cute5tupleIJNS5_1CILi1EEES8_S8_EEENS6_IJNS7_ILi128EEESA_NS7_ILi192EEEEEELi128ENS_6half_tEfNS_4arch4Sm90ELb1ELb0ELb0ELb0ELb0ELb0ELb0ELb1ELb1ELb1ELb1ELb0EEENS1_21CollectiveEpilogueFwdINS6_IJSA_SA_SA_EEES9_SD_SF_Li256ELb0ELb1ELb1ELb0EEENS1_19SingleTileSchedulerILb0ELb1ELb1ELi128EEEEEEEEEvNT_6ParamsE,"aw",@nobits
	.sectionflags	@""
	.align	16
	.zero		1024


//--------------------- .nv.shared._ZN7cutlass13device_kernelIN5flash11enable_sm90INS1_16FlashAttnFwdSm90INS1_25CollectiveMainloopFwdSm90ILi2EN4cute5tupleIJNS5_1CILi1EEES8_S8_EEENS6_IJNS7_ILi128EEESA_NS7_ILi192EEEEEELi128ENS_6half_tEfNS_4arch4Sm90ELb1ELb0ELb0ELb1ELb0ELb0ELb0ELb1ELb1ELb1ELb1ELb0EEENS1_21CollectiveEpilogueFwdINS6_IJSA_SA_SA_EEES9_SD_SF_Li256ELb1ELb1ELb1ELb0EEENS1_36VarlenDynamicPersistentTileSchedulerILi128ELi128ELi256ELi128ELb1ELb1ELb1ELb1ELb1ELb1EEEEEEEEEvNT_6ParamsE --------------------------
	.section	.nv.shared._ZN7cutlass13device_kernelIN5flash11enable_sm90INS1_16FlashAttnFwdSm90INS1_25CollectiveMainloopFwdSm90ILi2EN4cute5tupleIJNS5_1CILi1EEES8_S8_EEENS6_IJNS7_ILi128EEESA_NS7_ILi192EEEEEELi128ENS_6half_tEfNS_4arch4Sm90ELb1ELb0ELb0ELb1ELb0ELb0ELb0ELb1ELb1ELb1ELb1ELb0EEENS1_21CollectiveEpilogueFwdINS6_IJSA_SA_SA_EEES9_SD_SF_Li256ELb1ELb1ELb1ELb0EEENS1_36VarlenDynamicPersistentTileSchedulerILi128ELi128ELi256ELi128ELb1ELb1ELb1ELb1ELb1ELb1EEEEEEEEEvNT_6ParamsE,"aw",@nobits
	.sectionflags	@""
	.align	16
	.zero		1024


//--------------------- .nv.shared._ZN7cutlass13device_kernelIN5flash11enable_sm90INS1_16FlashAttnFwdSm90INS1_25CollectiveMainloopFwdSm90ILi2EN4cute5tupleIJNS5_1CILi1EEES8_S8_EEENS6_IJNS7_ILi128EEESA_NS7_ILi192EEEEEELi128ENS_6half_tEfNS_4arch4Sm90ELb1ELb0ELb0ELb1ELb0ELb1ELb0ELb1ELb1ELb1ELb1ELb0EEENS1_21CollectiveEpilogueFwdINS6_IJSA_SA_SA_EEES9_SD_SF_Li256ELb1ELb1ELb1ELb0EEENS1_36VarlenDynamicPersistentTileSchedulerILi128ELi128ELi256ELi128ELb1ELb1ELb1ELb1ELb1ELb1EEEEEEEEEvNT_6ParamsE --------------------------
	.section	.nv.shared._ZN7cutlass13device_kernelIN5flash11enable_sm90INS1_16FlashAttnFwdSm90INS1_25CollectiveMainloopFwdSm90ILi2EN4cute5tupleIJNS5_1CILi1EEES8_S8_EEENS6_IJNS7_ILi128EEESA_NS7_ILi192EEEEEELi128ENS_6half_tEfNS_4arch4Sm90ELb1ELb0ELb0ELb1ELb0ELb1ELb0ELb1ELb1ELb1ELb1ELb0EEENS1_21CollectiveEpilogueFwdINS6_IJSA_SA_SA_EEES9_SD_SF_Li256ELb1ELb1ELb1ELb0EEENS1_36VarlenDynamicPersistentTileSchedulerILi128ELi128ELi256ELi128ELb1ELb1ELb1ELb1ELb1ELb1EEEEEEEEEvNT_6ParamsE,"aw",@nobits
	.sectionflags	@""
	.align	16
	.zero		1024


//--------------------- .nv.constant0._ZN7cutlass13device_kernelIN5flash11enable_sm90INS1_16FlashAttnFwdSm90INS1_25CollectiveMainloopFwdSm90ILi2EN4cute5tupleIJNS5_1CILi1EEES8_S8_EEENS6_IJNS7_ILi128EEESA_NS7_ILi192EEEEEELi128ENS_6half_tEfNS_4arch4Sm90ELb0ELb0ELb0ELb0ELb0ELb0ELb0ELb1ELb1ELb1ELb1ELb0EEENS1_21CollectiveEpilogueFwdINS6_IJSA_SA_SA_EEES9_SD_SF_Li256ELb0ELb1ELb1ELb0EEENS1_19SingleTileSchedulerILb0ELb1ELb1ELi128EEEEEEEEEvNT_6ParamsE --------------------------
	.section	.nv.constant0._ZN7cutlass13device_kernelIN5flash11enable_sm90INS1_16FlashAttnFwdSm90INS1_25CollectiveMainloopFwdSm90ILi2EN4cute5tupleIJNS5_1CILi1EEES8_S8_EEENS6_IJNS7_ILi128EEESA_NS7_ILi192EEEEEELi128ENS_6half_tEfNS_4arch4Sm90ELb0ELb0ELb0ELb0ELb0ELb0ELb0ELb1ELb1ELb1ELb1ELb0EEENS1_21CollectiveEpilogueFwdINS6_IJSA_SA_SA_EEES9_SD_SF_Li256ELb0ELb1ELb1ELb0EEENS1_19SingleTileSchedulerILb0ELb1ELb1ELi128EEEEEEEEEvNT_6ParamsE,"a",@progbits
	.sectionflags	@""
	.align	4
.nv.constant0._ZN7cutlass13device_kernelIN5flash11enable_sm90INS1_16FlashAttnFwdSm90INS1_25CollectiveMainloopFwdSm90ILi2EN4cute5tupleIJNS5_1CILi1EEES8_S8_EEENS6_IJNS7_ILi128EEESA_NS7_ILi192EEEEEELi128ENS_6half_tEfNS_4arch4Sm90ELb0ELb0ELb0ELb0ELb0ELb0ELb0ELb1ELb1ELb1ELb1ELb0EEENS1_21CollectiveEpilogueFwdINS6_IJSA_SA_SA_EEES9_SD_SF_Li256ELb0ELb1ELb1ELb0EEENS1_19SingleTileSchedulerILb0ELb1ELb1ELi128EEEEEEEEEvNT_6ParamsE:
	.zero		3200


//--------------------- .nv.constant0._ZN7cutlass13device_kernelIN5flash11enable_sm90INS1_16FlashAttnFwdSm90INS1_25CollectiveMainloopFwdSm90ILi2EN4cute5tupleIJNS5_1CILi1EEES8_S8_EEENS6_IJNS7_ILi128EEESA_NS7_ILi192EEEEEELi128ENS_6half_tEfNS_4arch4Sm90ELb0ELb0ELb0ELb1ELb0ELb0ELb0ELb1ELb1ELb1ELb1ELb0EEENS1_21CollectiveEpilogueFwdINS6_IJSA_SA_SA_EEES9_SD_SF_Li256ELb1ELb1ELb1ELb0EEENS1_36VarlenDynamicPersistentTileSchedulerILi128ELi128ELi256ELi128ELb1ELb1ELb1ELb0ELb1ELb1EEEEEEEEEvNT_6ParamsE --------------------------
	.section	.nv.constant0._ZN7cutlass13device_kernelIN5flash11enable_sm90INS1_16FlashAttnFwdSm90INS1_25CollectiveMainloopFwdSm90ILi2EN4cute5tupleIJNS5_1CILi1EEES8_S8_EEENS6_IJNS7_ILi128EEESA_NS7_ILi192EEEEEELi128ENS_6half_tEfNS_4arch4Sm90ELb0ELb0ELb0ELb1ELb0ELb0ELb0ELb1ELb1ELb1ELb1ELb0EEENS1_21CollectiveEpilogueFwdINS6_IJSA_SA_SA_EEES9_SD_SF_Li256ELb1ELb1ELb1ELb0EEENS1_36VarlenDynamicPersistentTileSchedulerILi128ELi128ELi256ELi128ELb1ELb1ELb1ELb0ELb1ELb1EEEEEEEEEvNT_6ParamsE,"a",@progbits
	.sectionflags	@""
	.align	4
.nv.constant0._ZN7cutlass13device_kernelIN5flash11enable_sm90INS1_16FlashAttnFwdSm90INS1_25CollectiveMainloopFwdSm90ILi2EN4cute5tupleIJNS5_1CILi1EEES8_S8_EEENS6_IJNS7_ILi128EEESA_NS7_ILi192EEEEEELi128ENS_6half_tEfNS_4arch4Sm90ELb0ELb0ELb0ELb1ELb0ELb0ELb0ELb1ELb1ELb1ELb1ELb0EEENS1_21CollectiveEpilogueFwdINS6_IJSA_SA_SA_EEES9_SD_SF_Li256ELb1ELb1ELb1ELb0EEENS1_36VarlenDynamicPersistentTileSchedulerILi128ELi128ELi256ELi128ELb1ELb1ELb1ELb0ELb1ELb1EEEEEEEEEvNT_6ParamsE:
	.zero		3328


//--------------------- .nv.constant0._ZN7cutlass13device_kernelIN5flash11enable_sm90INS1_16FlashAttnFwdSm90INS1_25CollectiveMainloopFwdSm90ILi2EN4cute5tupleIJNS5_1CILi1EEES8_S8_EEENS6_IJNS7_ILi128EEESA_NS7_ILi192EEEEEELi128ENS_6half_tEfNS_4arch4Sm90ELb0ELb0ELb0ELb1ELb0ELb1ELb0ELb1ELb1ELb1ELb1ELb0EEENS1_21CollectiveEpilogueFwdINS6_IJSA_SA_SA_EEES9_SD_SF_Li256ELb1ELb1ELb1ELb0EEENS1_36VarlenDynamicPersistentTileSchedulerILi128ELi128ELi256ELi128ELb1ELb1ELb1ELb0ELb1ELb1EEEEEEEEEvNT_6ParamsE --------------------------
	.section	.nv.constant0._ZN7cutlass13device_kernelIN5flash11enable_sm90INS1_16FlashAttnFwdSm90INS1_25CollectiveMainloopFwdSm90ILi2EN4cute5tupleIJNS5_1CILi1EEES8_S8_EEENS6_IJNS7_ILi128EEESA_NS7_ILi192EEEEEELi128ENS_6half_tEfNS_4arch4Sm90ELb0ELb0ELb0ELb1ELb0ELb1ELb0ELb1ELb1ELb1ELb1ELb0EEENS1_21CollectiveEpilogueFwdINS6_IJSA_SA_SA_EEES9_SD_SF_Li256ELb1ELb1ELb1ELb0EEENS1_36VarlenDynamicPersistentTileSchedulerILi128ELi128ELi256ELi128ELb1ELb1ELb1ELb0ELb1ELb1EEEEEEEEEvNT_6ParamsE,"a",@progbits
	.sectionflags	@""
	.align	4
.nv.constant0._ZN7cutlass13device_kernelIN5flash11enable_sm90INS1_16FlashAttnFwdSm90INS1_25CollectiveMainloopFwdSm90ILi2EN4cute5tupleIJNS5_1CILi1EEES8_S8_EEENS6_IJNS7_ILi128EEESA_NS7_ILi192EEEEEELi128ENS_6half_tEfNS_4arch4Sm90ELb0ELb0ELb0ELb1ELb0ELb1ELb0ELb1ELb1ELb1ELb1ELb0EEENS1_21CollectiveEpilogueFwdINS6_IJSA_SA_SA_EEES9_SD_SF_Li256ELb1ELb1ELb1ELb0EEENS1_36VarlenDynamicPersistentTileSchedulerILi128ELi128ELi256ELi128ELb1ELb1ELb1ELb0ELb1ELb1EEEEEEEEEvNT_6ParamsE:
	.zero		3328


//--------------------- .nv.constant0._ZN7cutlass13device_kernelIN5flash11enable_sm90INS1_16FlashAttnFwdSm90INS1_25CollectiveMainloopFwdSm90ILi2EN4cute5tupleIJNS5_1CILi1EEES8_S8_EEENS6_IJNS7_ILi128EEENS7_ILi96EEENS7_ILi192EEEEEELi128ENS_6half_tEfNS_4arch4Sm90ELb0ELb1ELb0ELb0ELb0ELb0ELb0ELb1ELb1ELb1ELb1ELb0EEENS1_21CollectiveEpilogueFwdINS6_IJSA_SA_SB_EEES9_SE_SG_Li256ELb0ELb1ELb1ELb0EEENS1_19SingleTileSchedulerILb0ELb1ELb1ELi128EEEEEEEEEvNT_6ParamsE --------------------------
	.section	.nv.constant0._ZN7cutlass13device_kernelIN5flash11enable_sm90INS1_16FlashAttnFwdSm90INS1_25CollectiveMainloopFwdSm90ILi2EN4cute5tupleIJNS5_1CILi1EEES8_S8_EEENS6_IJNS7_ILi128EEENS7_ILi96EEENS7_ILi192EEEEEELi128ENS_6half_tEfNS_4arch4Sm90ELb0ELb1ELb0ELb0ELb0ELb0ELb0ELb1ELb1ELb1ELb1ELb0EEENS1_21CollectiveEpilogueFwdINS6_IJSA_SA_SB_EEES9_SE_SG_Li256ELb0ELb1ELb1ELb0EEENS1_19SingleTileSchedulerILb0ELb1ELb1ELi128EEEEEEEEEvNT_6ParamsE,"a",@progbits
	.sectionflags	@""
	.align	4
.nv.constant0._ZN7cutlass13device_kernelIN5flash11enable_sm90INS1_16FlashAttnFwdSm90INS1_25CollectiveMainloopFwdSm90ILi2EN4cute5tupleIJNS5_1CILi1EEES8_S8_EEENS6_IJNS7_ILi128EEENS7_ILi96EEENS7_ILi192EEEEEELi128ENS_6half_tEfNS_4arch4Sm90ELb0ELb1ELb0ELb0ELb0ELb0ELb0ELb1ELb1ELb1ELb1ELb0EEENS1_21CollectiveEpilogueFwdINS6_IJSA_SA_SB_EEES9_SE_SG_Li256ELb0ELb1ELb1ELb0EEENS1_19SingleTileSchedulerILb0ELb1ELb1ELi128EEEEEEEEEvNT_6ParamsE:
	.zero		3200


//--------------------- .nv.constant0._ZN7cutlass13device_kernelIN5flash11enable_sm90INS1_16FlashAttnFwdSm90INS1_25CollectiveMainloopFwdSm90ILi2EN4cute5tupleIJNS5_1CILi1EEES8_S8_EEENS6_IJNS7_ILi128EEENS7_ILi96EEENS7_ILi192EEEEEELi128ENS_6half_tEfNS_4arch4Sm90ELb0ELb1ELb0ELb1ELb0ELb0ELb0ELb1ELb1ELb1ELb1ELb0EEENS1_21CollectiveEpilogueFwdINS6_IJSA_SA_SB_EEES9_SE_SG_Li256ELb1ELb1ELb1ELb0EEENS1_36VarlenDynamicPersistentTileSchedulerILi128ELi96ELi256ELi128ELb1ELb1ELb1ELb1ELb0ELb1EEEEEEEEEvNT_6ParamsE --------------------------
	.section	.nv.constant0._ZN7cutlass13device_kernelIN5flash11enable_sm90INS1_16FlashAttnFwdSm90INS1_25CollectiveMainloopFwdSm90ILi2EN4cute5tupleIJNS5_1CILi1EEES8_S8_EEENS6_IJNS7_ILi128EEENS7_ILi96EEENS7_ILi192EEEEEELi128ENS_6half_tEfNS_4arch4Sm90ELb0ELb1ELb0ELb1ELb0ELb0ELb0ELb1ELb1ELb1ELb1ELb0EEENS1_21CollectiveEpilogueFwdINS6_IJSA_SA_SB_EEES9_SE_SG_Li256ELb1ELb1ELb1ELb0EEENS1_36VarlenDynamicPersistentTileSchedulerILi128ELi96ELi256ELi128ELb1ELb1ELb1ELb1ELb0ELb1EEEEEEEEEvNT_6ParamsE,"a",@progbits
	.sectionflags	@""
	.align	4
.nv.constant0._ZN7cutlass13device_kernelIN5flash11enable_sm90INS1_16FlashAttnFwdSm90INS1_25CollectiveMainloopFwdSm90ILi2EN4cute5tupleIJNS5_1CILi1EEES8_S8_EEENS6_IJNS7_ILi128EEENS7_ILi96EEENS7_ILi192EEEEEELi128ENS_6half_tEfNS_4arch4Sm90ELb0ELb1ELb0ELb1ELb0ELb0ELb0ELb1ELb1ELb1ELb1ELb0EEENS1_21CollectiveEpilogueFwdINS6_IJSA_SA_SB_EEES9_SE_SG_Li256ELb1ELb1ELb1ELb0EEENS1_36VarlenDynamicPersistentTileSchedulerILi128ELi96ELi256ELi128ELb1ELb1ELb1ELb1ELb0ELb1EEEEEEEEEvNT_6ParamsE:
	.zero		3328


//--------------------- .nv.constant0._ZN7cutlass13device_kernelIN5flash11enable_sm90INS1_16FlashAttnFwdSm90INS1_25CollectiveMainloopFwdSm90ILi2EN4cute5tupleIJNS5_1CILi1EEES8_S8_EEENS6_IJNS7_ILi128EEENS7_ILi96EEENS7_ILi192EEEEEELi128ENS_6half_tEfNS_4arch4Sm90ELb0ELb1ELb0ELb1ELb0ELb1ELb0ELb1ELb1ELb1ELb1ELb0EEENS1_21CollectiveEpilogueFwdINS6_IJSA_SA_SB_EEES9_SE_SG_Li256ELb1ELb1ELb1ELb0EEENS1_36VarlenDynamicPersistentTileSchedulerILi128ELi96ELi256ELi128ELb1ELb1ELb1ELb1ELb0ELb1EEEEEEEEEvNT_6ParamsE --------------------------
	.section	.nv.constant0._ZN7cutlass13device_kernelIN5flash11enable_sm90INS1_16FlashAttnFwdSm90INS1_25CollectiveMainloopFwdSm90ILi2EN4cute5tupleIJNS5_1CILi1EEES8_S8_EEENS6_IJNS7_ILi128EEENS7_ILi96EEENS7_ILi192EEEEEELi128ENS_6half_tEfNS_4arch4Sm90ELb0ELb1ELb0ELb1ELb0ELb1ELb0ELb1ELb1ELb1ELb1ELb0EEENS1_21CollectiveEpilogueFwdINS6_IJSA_SA_SB_EEES9_SE_SG_Li256ELb1ELb1ELb1ELb0EEENS1_36VarlenDynamicPersistentTileSchedulerILi128ELi96ELi256ELi128ELb1ELb1ELb1ELb1ELb0ELb1EEEEEEEEEvNT_6ParamsE,"a",@progbits
	.sectionflags	@""
	.align	4
.nv.constant0._ZN7cutlass13device_kernelIN5flash11enable_sm90INS1_16FlashAttnFwdSm90INS1_25CollectiveMainloopFwdSm90ILi2EN4cute5tupleIJNS5_1CILi1EEES8_S8_EEENS6_IJNS7_ILi128EEENS7_ILi96EEENS7_ILi192EEEEEELi128ENS_6half_tEfNS_4arch4Sm90ELb0ELb1ELb0ELb1ELb0ELb1ELb0ELb1ELb1ELb1ELb1ELb0EEENS1_21CollectiveEpilogueFwdINS6_IJSA_SA_SB_EEES9_SE_SG_Li256ELb1ELb1ELb1ELb0EEENS1_36VarlenDynamicPersistentTileSchedulerILi128ELi96ELi256ELi128ELb1ELb1ELb1ELb1ELb0ELb1EEEEEEEEEvNT_6ParamsE:
	.zero		3328


//--------------------- .nv.constant0._ZN7cutlass13device_kernelIN5flash11enable_sm90INS1_16FlashAttnFwdSm90INS1_25CollectiveMainloopFwdSm90ILi2EN4cute5tupleIJNS5_1CILi1EEES8_S8_EEENS6_IJNS7_ILi128EEESA_NS7_ILi192EEEEEELi128ENS_6half_tEfNS_4arch4Sm90ELb1ELb0ELb0ELb0ELb0ELb0ELb0ELb1ELb1ELb1ELb1ELb0EEENS1_21CollectiveEpilogueFwdINS6_IJSA_SA_SA_EEES9_SD_SF_Li256ELb0ELb1ELb1ELb0EEENS1_19SingleTileSchedulerILb0ELb1ELb1ELi128EEEEEEEEEvNT_6ParamsE --------------------------
	.section	.nv.constant0._ZN7cutlass13device_kernelIN5flash11enable_sm90INS1_16FlashAttnFwdSm90INS1_25CollectiveMainloopFwdSm90ILi2EN4cute5tupleIJNS5_1CILi1EEES8_S8_EEENS6_IJNS7_ILi128EEESA_NS7_ILi192EEEEEELi128ENS_6half_tEfNS_4arch4Sm90ELb1ELb0ELb0ELb0ELb0ELb0ELb0ELb1ELb1ELb1ELb1ELb0EEENS1_21CollectiveEpilogueFwdINS6_IJSA_SA_SA_EEES9_SD_SF_Li256ELb0ELb1ELb1ELb0EEENS1_19SingleTileSchedulerILb0ELb1ELb1ELi128EEEEEEEEEvNT_6ParamsE,"a",@progbits
	.sectionflags	@""
	.align	4
.nv.constant0._ZN7cutlass13device_kernelIN5flash11enable_sm90INS1_16FlashAttnFwdSm90INS1_25CollectiveMainloopFwdSm90ILi2EN4cute5tupleIJNS5_1CILi1EEES8_S8_EEENS6_IJNS7_ILi128EEESA_NS7_ILi192EEEEEELi128ENS_6half_tEfNS_4arch4Sm90ELb1ELb0ELb0ELb0ELb0ELb0ELb0ELb1ELb1ELb1ELb1ELb0EEENS1_21CollectiveEpilogueFwdINS6_IJSA_SA_SA_EEES9_SD_SF_Li256ELb0ELb1ELb1ELb0EEENS1_19SingleTileSchedulerILb0ELb1ELb1ELi128EEEEEEEEEvNT_6ParamsE:
	.zero		3200


//--------------------- .nv.constant0._ZN7cutlass13device_kernelIN5flash11enable_sm90INS1_16FlashAttnFwdSm90INS1_25CollectiveMainloopFwdSm90ILi2EN4cute5tupleIJNS5_1CILi1EEES8_S8_EEENS6_IJNS7_ILi128EEESA_NS7_ILi192EEEEEELi128ENS_6half_tEfNS_4arch4Sm90ELb1ELb0ELb0ELb1ELb0ELb0ELb0ELb1ELb1ELb1ELb1ELb0EEENS1_21CollectiveEpilogueFwdINS6_IJSA_SA_SA_EEES9_SD_SF_Li256ELb1ELb1ELb1ELb0EEENS1_36VarlenDynamicPersistentTileSchedulerILi128ELi128ELi256ELi128ELb1ELb1ELb1ELb1ELb1ELb1EEEEEEEEEvNT_6ParamsE --------------------------
	.section	.nv.constant0._ZN7cutlass13device_kernelIN5flash11enable_sm90INS1_16FlashAttnFwdSm90INS1_25CollectiveMainloopFwdSm90ILi2EN4cute5tupleIJNS5_1CILi1EEES8_S8_EEENS6_IJNS7_ILi128EEESA_NS7_ILi192EEEEEELi128ENS_6half_tEfNS_4arch4Sm90ELb1ELb0ELb0ELb1ELb0ELb0ELb0ELb1ELb1ELb1ELb1ELb0EEENS1_21CollectiveEpilogueFwdINS6_IJSA_SA_SA_EEES9_SD_SF_Li256ELb1ELb1ELb1ELb0EEENS1_36VarlenDynamicPersistentTileSchedulerILi128ELi128ELi256ELi128ELb1ELb1ELb1ELb1ELb1ELb1EEEEEEEEEvNT_6ParamsE,"a",@progbits
	.sectionflags	@""
	.align	4
.nv.constant0._ZN7cutlass13device_kernelIN5flash11enable_sm90INS1_16FlashAttnFwdSm90INS1_25CollectiveMainloopFwdSm90ILi2EN4cute5tupleIJNS5_1CILi1EEES8_S8_EEENS6_IJNS7_ILi128EEESA_NS7_ILi192EEEEEELi128ENS_6half_tEfNS_4arch4Sm90ELb1ELb0ELb0ELb1ELb0ELb0ELb0ELb1ELb1ELb1ELb1ELb0EEENS1_21CollectiveEpilogueFwdINS6_IJSA_SA_SA_EEES9_SD_SF_Li256ELb1ELb1ELb1ELb0EEENS1_36VarlenDynamicPersistentTileSchedulerILi128ELi128ELi256ELi128ELb1ELb1ELb1ELb1ELb1ELb1EEEEEEEEEvNT_6ParamsE:
	.zero		3328


//--------------------- .nv.constant0._ZN7cutlass13device_kernelIN5flash11enable_sm90INS1_16FlashAttnFwdSm90INS1_25CollectiveMainloopFwdSm90ILi2EN4cute5tupleIJNS5_1CILi1EEES8_S8_EEENS6_IJNS7_ILi128EEESA_NS7_ILi192EEEEEELi128ENS_6half_tEfNS_4arch4Sm90ELb1ELb0ELb0ELb1ELb0ELb1ELb0ELb1ELb1ELb1ELb1ELb0EEENS1_21CollectiveEpilogueFwdINS6_IJSA_SA_SA_EEES9_SD_SF_Li256ELb1ELb1ELb1ELb0EEENS1_36VarlenDynamicPersistentTileSchedulerILi128ELi128ELi256ELi128ELb1ELb1ELb1ELb1ELb1ELb1EEEEEEEEEvNT_6ParamsE --------------------------
	.section	.nv.constant0._ZN7cutlass13device_kernelIN5flash11enable_sm90INS1_16FlashAttnFwdSm90INS1_25CollectiveMainloopFwdSm90ILi2EN4cute5tupleIJNS5_1CILi1EEES8_S8_EEENS6_IJNS7_ILi128EEESA_NS7_ILi192EEEEEELi128ENS_6half_tEfNS_4arch4Sm90ELb1ELb0ELb0ELb1ELb0ELb1ELb0ELb1ELb1ELb1ELb1ELb0EEENS1_21CollectiveEpilogueFwdINS6_IJSA_SA_SA_EEES9_SD_SF_Li256ELb1ELb1ELb1ELb0EEENS1_36VarlenDynamicPersistentTileSchedulerILi128ELi128ELi256ELi128ELb1ELb1ELb1ELb1ELb1ELb1EEEEEEEEEvNT_6ParamsE,"a",@progbits
	.sectionflags	@""
	.align	4
.nv.constant0._ZN7cutlass13device_kernelIN5flash11enable_sm90INS1_16FlashAttnFwdSm90INS1_25CollectiveMainloopFwdSm90ILi2EN4cute5tupleIJNS5_1CILi1EEES8_S8_EEENS6_IJNS7_ILi128EEESA_NS7_ILi192EEEEEELi128ENS_6half_tEfNS_4arch4Sm90ELb1ELb0ELb0ELb1ELb0ELb1ELb0ELb1ELb1ELb1ELb1ELb0EEENS1_21CollectiveEpilogueFwdINS6_IJSA_SA_SA_EEES9_SD_SF_Li256ELb1ELb1ELb1ELb0EEENS1_36VarlenDynamicPersistentTileSchedulerILi128ELi128ELi256ELi128ELb1ELb1ELb1ELb1ELb1ELb1EEEEEEEEEvNT_6ParamsE:
	.zero		3328


//--------------------- SYMBOLS --------------------------

	.type		.nv.reservedSmem.offset0,@object
	.size		.nv.reservedSmem.offset0,0x4
	.type		__assertfail,@function
